// Copyright (c) 2024, Jay Shah, Ganesh Bikshandi, Ying Zhang, Vijay Thakkar, Pradeep Ramani, Tri Dao.
// Splitting the different template instantiations to different files to speed up compilation.
// This file is auto-generated. See "generate_kernels.py"

#include "flash_fwd_launch_template.h"

#ifndef FLASHATTENTION_DISABLE_HDIM128
template void run_mha_fwd_<90, cutlass::bfloat16_t, 128, 128, false, false, true, true>(Flash_fwd_params &params, cudaStream_t stream);
#endif


// ===== COMPILED SASS (sm_90a) =====

	.target	sm_90a

	.elftype	@"ET_EXEC"


//--------------------- .note.nv.tkinfo           --------------------------
	.section	.note.nv.tkinfo,"",@"SHT_NOTE"
	.sectionflags	@"SHF_NOTE_NV_TKINFO"
	.tkinfo
        /*0018*/ 	.word	0x00000002
        /*0030*/ 	.string	""
        /*0030*/ 	.string	"ptxas"
        /*0030*/ 	.string	"Cuda compilation tools, release 13.0, V13.0.88"
        /*0030*/ 	.string	"Build cuda_13.0.r13.0/compiler.36424714_0"
        /*0030*/ 	.string	"-arch sm_90a -m 64 "



//--------------------- .note.nv.cuinfo           --------------------------
	.section	.note.nv.cuinfo,"",@"SHT_NOTE"
	.sectionflags	@"SHF_NOTE_NV_CUINFO"
        /*0018*/ 	.short	0x0002
        /*001a*/ 	.short	0x005a
        /*001c*/ 	.short	0x0082
	.zero		2


//--------------------- .nv.info                  --------------------------
	.section	.nv.info,"",@"SHT_CUDA_INFO"
	.align	4


	//----- nvinfo : EIATTR_REGCOUNT
	.align		4
        /*0000*/ 	.byte	0x04, 0x2f
        /*0002*/ 	.short	(.L_22 - .L_21)
	.align		4
.L_21:
        /*0004*/ 	.word	index@(_ZN7cutlass13device_kernelIN5flash11enable_sm90INS1_16FlashAttnFwdSm90INS1_25CollectiveMainloopFwdSm90ILi2EN4cute5tupleIJNS5_1CILi1EEES8_S8_EEENS6_IJNS7_ILi128EEESA_SA_EEELi128ENS_10bfloat16_tEfNS_4arch4Sm90ELb1ELb0ELb1ELb1ELb0ELb1ELb0ELb1ELb1ELb1ELb0ELb0EEENS1_21CollectiveEpilogueFwdISB_S9_SC_SE_Li256ELb1ELb1ELb0ELb0EEENS1_36VarlenDynamicPersistentTileSchedulerILi128ELi128ELi256ELi128ELb0ELb1ELb1ELb1ELb1ELb1EEEEEEEEEvNT_6ParamsE)
        /*0008*/ 	.word	0x000000a8


	//----- nvinfo : EIATTR_FRAME_SIZE
	.align		4
.L_22:
        /*000c*/ 	.byte	0x04, 0x11
        /*000e*/ 	.short	(.L_24 - .L_23)
	.align		4
.L_23:
        /*0010*/ 	.word	index@(_ZN7cutlass13device_kernelIN5flash11enable_sm90INS1_16FlashAttnFwdSm90INS1_25CollectiveMainloopFwdSm90ILi2EN4cute5tupleIJNS5_1CILi1EEES8_S8_EEENS6_IJNS7_ILi128EEESA_SA_EEELi128ENS_10bfloat16_tEfNS_4arch4Sm90ELb1ELb0ELb1ELb1ELb0ELb1ELb0ELb1ELb1ELb1ELb0ELb0EEENS1_21CollectiveEpilogueFwdISB_S9_SC_SE_Li256ELb1ELb1ELb0ELb0EEENS1_36VarlenDynamicPersistentTileSchedulerILi128ELi128ELi256ELi128ELb0ELb1ELb1ELb1ELb1ELb1EEEEEEEEEvNT_6ParamsE)
        /*0014*/ 	.word	0x00000060


	//----- nvinfo : EIATTR_REGCOUNT
	.align		4
.L_24:
        /*0018*/ 	.byte	0x04, 0x2f
        /*001a*/ 	.short	(.L_26 - .L_25)
	.align		4
.L_25:
        /*001c*/ 	.word	index@(_ZN7cutlass13device_kernelIN5flash11enable_sm90INS1_16FlashAttnFwdSm90INS1_25CollectiveMainloopFwdSm90ILi2EN4cute5tupleIJNS5_1CILi1EEES8_S8_EEENS6_IJNS7_ILi128EEESA_SA_EEELi128ENS_10bfloat16_tEfNS_4arch4Sm90ELb1ELb0ELb1ELb1ELb0ELb0ELb0ELb1ELb1ELb1ELb0ELb0EEENS1_21CollectiveEpilogueFwdISB_S9_SC_SE_Li256ELb1ELb1ELb0ELb0EEENS1_36VarlenDynamicPersistentTileSchedulerILi128ELi128ELi256ELi128ELb0ELb1ELb1ELb1ELb1ELb1EEEEEEEEEvNT_6ParamsE)
        /*0020*/ 	.word	0x000000a8


	//----- nvinfo : EIATTR_FRAME_SIZE
	.align		4
.L_26:
        /*0024*/ 	.byte	0x04, 0x11
        /*0026*/ 	.short	(.L_28 - .L_27)
	.align		4
.L_27:
        /*0028*/ 	.word	index@(_ZN7cutlass13device_kernelIN5flash11enable_sm90INS1_16FlashAttnFwdSm90INS1_25CollectiveMainloopFwdSm90ILi2EN4cute5tupleIJNS5_1CILi1EEES8_S8_EEENS6_IJNS7_ILi128EEESA_SA_EEELi128ENS_10bfloat16_tEfNS_4arch4Sm90ELb1ELb0ELb1ELb1ELb0ELb0ELb0ELb1ELb1ELb1ELb0ELb0EEENS1_21CollectiveEpilogueFwdISB_S9_SC_SE_Li256ELb1ELb1ELb0ELb0EEENS1_36VarlenDynamicPersistentTileSchedulerILi128ELi128ELi256ELi128ELb0ELb1ELb1ELb1ELb1ELb1EEEEEEEEEvNT_6ParamsE)
        /*002c*/ 	.word	0x00000058


	//----- nvinfo : EIATTR_REGCOUNT
	.align		4
.L_28:
        /*0030*/ 	.byte	0x04, 0x2f
        /*0032*/ 	.short	(.L_30 - .L_29)
	.align		4
.L_29:
        /*0034*/ 	.word	index@(_ZN7cutlass13device_kernelIN5flash11enable_sm90INS1_16FlashAttnFwdSm90INS1_25CollectiveMainloopFwdSm90ILi2EN4cute5tupleIJNS5_1CILi1EEES8_S8_EEENS6_IJNS7_ILi128EEESA_SA_EEELi128ENS_10bfloat16_tEfNS_4arch4Sm90ELb1ELb0ELb1ELb0ELb0ELb0ELb0ELb1ELb1ELb1ELb0ELb0EEENS1_21CollectiveEpilogueFwdISB_S9_SC_SE_Li256ELb0ELb1ELb0ELb0EEENS1_30DynamicPersistentTileSchedulerILi256ELi128ELb0ELb1ELb1EEEEEEEEEvNT_6ParamsE)
        /*0038*/ 	.word	0x000000a8


	//----- nvinfo : EIATTR_FRAME_SIZE
	.align		4
.L_30:
        /*003c*/ 	.byte	0x04, 0x11
        /*003e*/ 	.short	(.L_32 - .L_31)
	.align		4
.L_31:
        /*0040*/ 	.word	index@(_ZN7cutlass13device_kernelIN5flash11enable_sm90INS1_16FlashAttnFwdSm90INS1_25CollectiveMainloopFwdSm90ILi2EN4cute5tupleIJNS5_1CILi1EEES8_S8_EEENS6_IJNS7_ILi128EEESA_SA_EEELi128ENS_10bfloat16_tEfNS_4arch4Sm90ELb1ELb0ELb1ELb0ELb0ELb0ELb0ELb1ELb1ELb1ELb0ELb0EEENS1_21CollectiveEpilogueFwdISB_S9_SC_SE_Li256ELb0ELb1ELb0ELb0EEENS1_30DynamicPersistentTileSchedulerILi256ELi128ELb0ELb1ELb1EEEEEEEEEvNT_6ParamsE)
        /*0044*/ 	.word	0x00000028


	//----- nvinfo : EIATTR_REGCOUNT
	.align		4
.L_32:
        /*0048*/ 	.byte	0x04, 0x2f
        /*004a*/ 	.short	(.L_34 - .L_33)
	.align		4
.L_33:
        /*004c*/ 	.word	index@(_ZN7cutlass13device_kernelIN5flash11enable_sm90INS1_16FlashAttnFwdSm90INS1_25CollectiveMainloopFwdSm90ILi2EN4cute5tupleIJNS5_1CILi1EEES8_S8_EEENS6_IJNS7_ILi128EEESA_SA_EEELi128ENS_10bfloat16_tEfNS_4arch4Sm90ELb0ELb1ELb1ELb1ELb0ELb1ELb0ELb1ELb1ELb1ELb0ELb0EEENS1_21CollectiveEpilogueFwdISB_S9_SC_SE_Li256ELb1ELb1ELb0ELb0EEENS1_36VarlenDynamicPersistentTileSchedulerILi128ELi128ELi256ELi128ELb0ELb1ELb1ELb1ELb0ELb1EEEEEEEEEvNT_6ParamsE)
        /*0050*/ 	.word	0x000000a8


	//----- nvinfo : EIATTR_FRAME_SIZE
	.align		4
.L_34:
        /*0054*/ 	.byte	0x04, 0x11
        /*0056*/ 	.short	(.L_36 - .L_35)
	.align		4
.L_35:
        /*0058*/ 	.word	index@(_ZN7cutlass13device_kernelIN5flash11enable_sm90INS1_16FlashAttnFwdSm90INS1_25CollectiveMainloopFwdSm90ILi2EN4cute5tupleIJNS5_1CILi1EEES8_S8_EEENS6_IJNS7_ILi128EEESA_SA_EEELi128ENS_10bfloat16_tEfNS_4arch4Sm90ELb0ELb1ELb1ELb1ELb0ELb1ELb0ELb1ELb1ELb1ELb0ELb0EEENS1_21CollectiveEpilogueFwdISB_S9_SC_SE_Li256ELb1ELb1ELb0ELb0EEENS1_36VarlenDynamicPersistentTileSchedulerILi128ELi128ELi256ELi128ELb0ELb1ELb1ELb1ELb0ELb1EEEEEEEEEvNT_6ParamsE)
        /*005c*/ 	.word	0x00000058


	//----- nvinfo : EIATTR_REGCOUNT
	.align		4
.L_36:
        /*0060*/ 	.byte	0x04, 0x2f
        /*0062*/ 	.short	(.L_38 - .L_37)
	.align		4
.L_37:
        /*0064*/ 	.word	index@(_ZN7cutlass13device_kernelIN5flash11enable_sm90INS1_16FlashAttnFwdSm90INS1_25CollectiveMainloopFwdSm90ILi2EN4cute5tupleIJNS5_1CILi1EEES8_S8_EEENS6_IJNS7_ILi128EEESA_SA_EEELi128ENS_10bfloat16_tEfNS_4arch4Sm90ELb0ELb1ELb1ELb1ELb0ELb0ELb0ELb1ELb1ELb1ELb0ELb0EEENS1_21CollectiveEpilogueFwdISB_S9_SC_SE_Li256ELb1ELb1ELb0ELb0EEENS1_36VarlenDynamicPersistentTileSchedulerILi128ELi128ELi256ELi128ELb0ELb1ELb1ELb1ELb0ELb1EEEEEEEEEvNT_6ParamsE)
        /*0068*/ 	.word	0x000000a8


	//----- nvinfo : EIATTR_FRAME_SIZE
	.align		4
.L_38:
        /*006c*/ 	.byte	0x04, 0x11
        /*006e*/ 	.short	(.L_40 - .L_39)
	.align		4
.L_39:
        /*0070*/ 	.word	index@(_ZN7cutlass13device_kernelIN5flash11enable_sm90INS1_16FlashAttnFwdSm90INS1_25CollectiveMainloopFwdSm90ILi2EN4cute5tupleIJNS5_1CILi1EEES8_S8_EEENS6_IJNS7_ILi128EEESA_SA_EEELi128ENS_10bfloat16_tEfNS_4arch4Sm90ELb0ELb1ELb1ELb1ELb0ELb0ELb0ELb1ELb1ELb1ELb0ELb0EEENS1_21CollectiveEpilogueFwdISB_S9_SC_SE_Li256ELb1ELb1ELb0ELb0EEENS1_36VarlenDynamicPersistentTileSchedulerILi128ELi128ELi256ELi128ELb0ELb1ELb1ELb1ELb0ELb1EEEEEEEEEvNT_6ParamsE)
        /*0074*/ 	.word	0x00000048


	//----- nvinfo : EIATTR_REGCOUNT
	.align		4
.L_40:
        /*0078*/ 	.byte	0x04, 0x2f
        /*007a*/ 	.short	(.L_42 - .L_41)
	.align		4
.L_41:
        /*007c*/ 	.word	index@(_ZN7cutlass13device_kernelIN5flash11enable_sm90INS1_16FlashAttnFwdSm90INS1_25CollectiveMainloopFwdSm90ILi2EN4cute5tupleIJNS5_1CILi1EEES8_S8_EEENS6_IJNS7_ILi128EEESA_SA_EEELi128ENS_10bfloat16_tEfNS_4arch4Sm90ELb0ELb1ELb1ELb0ELb0ELb0ELb0ELb1ELb1ELb1ELb0ELb0EEENS1_21CollectiveEpilogueFwdISB_S9_SC_SE_Li256ELb0ELb1ELb0ELb0EEENS1_30DynamicPersistentTileSchedulerILi256ELi128ELb0ELb1ELb1EEEEEEEEEvNT_6ParamsE)
        /*0080*/ 	.word	0x000000a8


	//----- nvinfo : EIATTR_FRAME_SIZE
	.align		4
.L_42:
        /*0084*/ 	.byte	0x04, 0x11
        /*0086*/ 	.short	(.L_44 - .L_43)
	.align		4
.L_43:
        /*0088*/ 	.word	index@(_ZN7cutlass13device_kernelIN5flash11enable_sm90INS1_16FlashAttnFwdSm90INS1_25CollectiveMainloopFwdSm90ILi2EN4cute5tupleIJNS5_1CILi1EEES8_S8_EEENS6_IJNS7_ILi128EEESA_SA_EEELi128ENS_10bfloat16_tEfNS_4arch4Sm90ELb0ELb1ELb1ELb0ELb0ELb0ELb0ELb1ELb1ELb1ELb0ELb0EEENS1_21CollectiveEpilogueFwdISB_S9_SC_SE_Li256ELb0ELb1ELb0ELb0EEENS1_30DynamicPersistentTileSchedulerILi256ELi128ELb0ELb1ELb1EEEEEEEEEvNT_6ParamsE)
        /*008c*/ 	.word	0x00000020


	//----- nvinfo : EIATTR_REGCOUNT
	.align		4
.L_44:
        /*0090*/ 	.byte	0x04, 0x2f
        /*0092*/ 	.short	(.L_46 - .L_45)
	.align		4
.L_45:
        /*0094*/ 	.word	index@(_ZN7cutlass13device_kernelIN5flash11enable_sm90INS1_16FlashAttnFwdSm90INS1_25CollectiveMainloopFwdSm90ILi2EN4cute5tupleIJNS5_1CILi1EEES8_S8_EEENS6_IJNS7_ILi128EEENS7_ILi176EEESA_EEELi128ENS_10bfloat16_tEfNS_4arch4Sm90ELb0ELb0ELb1ELb1ELb0ELb1ELb0ELb1ELb1ELb1ELb0ELb0EEENS1_21CollectiveEpilogueFwdINS6_IJSA_SA_SB_EEES9_SD_SF_Li256ELb1ELb1ELb0ELb0EEENS1_36VarlenDynamicPersistentTileSchedulerILi128ELi176ELi256ELi128ELb0ELb1ELb1ELb0ELb1ELb1EEEEEEEEEvNT_6ParamsE)
        /*0098*/ 	.word	0x000000a8


	//----- nvinfo : EIATTR_FRAME_SIZE
	.align		4
.L_46:
        /*009c*/ 	.byte	0x04, 0x11
        /*009e*/ 	.short	(.L_48 - .L_47)
	.align		4
.L_47:
        /*00a0*/ 	.word	index@(_ZN7cutlass13device_kernelIN5flash11enable_sm90INS1_16FlashAttnFwdSm90INS1_25CollectiveMainloopFwdSm90ILi2EN4cute5tupleIJNS5_1CILi1EEES8_S8_EEENS6_IJNS7_ILi128EEENS7_ILi176EEESA_EEELi128ENS_10bfloat16_tEfNS_4arch4Sm90ELb0ELb0ELb1ELb1ELb0ELb1ELb0ELb1ELb1ELb1ELb0ELb0EEENS1_21CollectiveEpilogueFwdINS6_IJSA_SA_SB_EEES9_SD_SF_Li256ELb1ELb1ELb0ELb0EEENS1_36VarlenDynamicPersistentTileSchedulerILi128ELi176ELi256ELi128ELb0ELb1ELb1ELb0ELb1ELb1EEEEEEEEEvNT_6ParamsE)
        /*00a4*/ 	.word	0x00000090


	//----- nvinfo : EIATTR_REGCOUNT
	.align		4
.L_48:
        /*00a8*/ 	.byte	0x04, 0x2f
        /*00aa*/ 	.short	(.L_50 - .L_49)
	.align		4
.L_49:
        /*00ac*/ 	.word	index@(_ZN7cutlass13device_kernelIN5flash11enable_sm90INS1_16FlashAttnFwdSm90INS1_25CollectiveMainloopFwdSm90ILi2EN4cute5tupleIJNS5_1CILi1EEES8_S8_EEENS6_IJNS7_ILi128EEENS7_ILi176EEESA_EEELi128ENS_10bfloat16_tEfNS_4arch4Sm90ELb0ELb0ELb1ELb1ELb0ELb0ELb0ELb1ELb1ELb1ELb0ELb0EEENS1_21CollectiveEpilogueFwdINS6_IJSA_SA_SB_EEES9_SD_SF_Li256ELb1ELb1ELb0ELb0EEENS1_36VarlenDynamicPersistentTileSchedulerILi128ELi176ELi256ELi128ELb0ELb1ELb1ELb0ELb1ELb1EEEEEEEEEvNT_6ParamsE)
        /*00b0*/ 	.word	0x000000a8


	//----- nvinfo : EIATTR_FRAME_SIZE
	.align		4
.L_50:
        /*00b4*/ 	.byte	0x04, 0x11
        /*00b6*/ 	.short	(.L_52 - .L_51)
	.align		4
.L_51:
        /*00b8*/ 	.word	index@(_ZN7cutlass13device_kernelIN5flash11enable_sm90INS1_16FlashAttnFwdSm90INS1_25CollectiveMainloopFwdSm90ILi2EN4cute5tupleIJNS5_1CILi1EEES8_S8_EEENS6_IJNS7_ILi128EEENS7_ILi176EEESA_EEELi128ENS_10bfloat16_tEfNS_4arch4Sm90ELb0ELb0ELb1ELb1ELb0ELb0ELb0ELb1ELb1ELb1ELb0ELb0EEENS1_21CollectiveEpilogueFwdINS6_IJSA_SA_SB_EEES9_SD_SF_Li256ELb1ELb1ELb0ELb0EEENS1_36VarlenDynamicPersistentTileSchedulerILi128ELi176ELi256ELi128ELb0ELb1ELb1ELb0ELb1ELb1EEEEEEEEEvNT_6ParamsE)
        /*00bc*/ 	.word	0x00000060


	//----- nvinfo : EIATTR_REGCOUNT
	.align		4
.L_52:
        /*00c0*/ 	.byte	0x04, 0x2f
        /*00c2*/ 	.short	(.L_54 - .L_53)
	.align		4
.L_53:
        /*00c4*/ 	.word	index@(_ZN7cutlass13device_kernelIN5flash11enable_sm90INS1_16FlashAttnFwdSm90INS1_25CollectiveMainloopFwdSm90ILi2EN4cute5tupleIJNS5_1CILi2EEENS7_ILi1EEES9_EEENS6_IJNS7_ILi128EEENS7_ILi176EEESB_EEELi128ENS_10bfloat16_tEfNS_4arch4Sm90ELb0ELb0ELb1ELb0ELb0ELb0ELb0ELb1ELb1ELb1ELb0ELb0EEENS1_21CollectiveEpilogueFwdINS6_IJSB_SB_SC_EEESA_SE_SG_Li256ELb0ELb1ELb0ELb0EEENS1_29StaticPersistentTileSchedulerILb0EEEEEEEEEvNT_6ParamsE)
        /*00c8*/ 	.word	0x000000a8


	//----- nvinfo : EIATTR_FRAME_SIZE
	.align		4
.L_54:
        /*00cc*/ 	.byte	0x04, 0x11
        /*00ce*/ 	.short	(.L_56 - .L_55)
	.align		4
.L_55:
        /*00d0*/ 	.word	index@(_ZN7cutlass13device_kernelIN5flash11enable_sm90INS1_16FlashAttnFwdSm90INS1_25CollectiveMainloopFwdSm90ILi2EN4cute5tupleIJNS5_1CILi2EEENS7_ILi1EEES9_EEENS6_IJNS7_ILi128EEENS7_ILi176EEESB_EEELi128ENS_10bfloat16_tEfNS_4arch4Sm90ELb0ELb0ELb1ELb0ELb0ELb0ELb0ELb1ELb1ELb1ELb0ELb0EEENS1_21CollectiveEpilogueFwdINS6_IJSB_SB_SC_EEESA_SE_SG_Li256ELb0ELb1ELb0ELb0EEENS1_29StaticPersistentTileSchedulerILb0EEEEEEEEEvNT_6ParamsE)
        /*00d4*/ 	.word	0x00000038


	//----- nvinfo : EIATTR_REGCOUNT
	.align		4
.L_56:
        /*00d8*/ 	.byte	0x04, 0x2f
        /*00da*/ 	.short	(.L_58 - .L_57)
	.align		4
.L_57:
        /*00dc*/ 	.word	index@(_ZN7cutlass13device_kernelIN5flash11enable_sm90INS1_16FlashAttnFwdSm90INS1_25CollectiveMainloopFwdSm90ILi2EN4cute5tupleIJNS5_1CILi1EEES8_S8_EEENS6_IJNS7_ILi128EEENS7_ILi176EEESA_EEELi128ENS_10bfloat16_tEfNS_4arch4Sm90ELb0ELb0ELb1ELb0ELb0ELb0ELb0ELb1ELb1ELb1ELb0ELb0EEENS1_21CollectiveEpilogueFwdINS6_IJSA_SA_SB_EEES9_SD_SF_Li256ELb0ELb1ELb0ELb0EEENS1_29StaticPersistentTileSchedulerILb0EEEEEEEEEvNT_6ParamsE)
        /*00e0*/ 	.word	0x000000a8


	//----- nvinfo : EIATTR_FRAME_SIZE
	.align		4
.L_58:
        /*00e4*/ 	.byte	0x04, 0x11
        /*00e6*/ 	.short	(.L_60 - .L_59)
	.align		4
.L_59:
        /*00e8*/ 	.word	index@(_ZN7cutlass13device_kernelIN5flash11enable_sm90INS1_16FlashAttnFwdSm90INS1_25CollectiveMainloopFwdSm90ILi2EN4cute5tupleIJNS5_1CILi1EEES8_S8_EEENS6_IJNS7_ILi128EEENS7_ILi176EEESA_EEELi128ENS_10bfloat16_tEfNS_4arch4Sm90ELb0ELb0ELb1ELb0ELb0ELb0ELb0ELb1ELb1ELb1ELb0ELb0EEENS1_21CollectiveEpilogueFwdINS6_IJSA_SA_SB_EEES9_SD_SF_Li256ELb0ELb1ELb0ELb0EEENS1_29StaticPersistentTileSchedulerILb0EEEEEEEEEvNT_6ParamsE)
        /*00ec*/ 	.word	0x00000038


	//----- nvinfo : EIATTR_MIN_STACK_SIZE
	.align		4
.L_60:
        /*00f0*/ 	.byte	0x04, 0x12
        /*00f2*/ 	.short	(.L_62 - .L_61)
	.align		4
.L_61:
        /*00f4*/ 	.word	index@(_ZN7cutlass13device_kernelIN5flash11enable_sm90INS1_16FlashAttnFwdSm90INS1_25CollectiveMainloopFwdSm90ILi2EN4cute5tupleIJNS5_1CILi1EEES8_S8_EEENS6_IJNS7_ILi128EEENS7_ILi176EEESA_EEELi128ENS_10bfloat16_tEfNS_4arch4Sm90ELb0ELb0ELb1ELb0ELb0ELb0ELb0ELb1ELb1ELb1ELb0ELb0EEENS1_21CollectiveEpilogueFwdINS6_IJSA_SA_SB_EEES9_SD_SF_Li256ELb0ELb1ELb0ELb0EEENS1_29StaticPersistentTileSchedulerILb0EEEEEEEEEvNT_6ParamsE)
        /*00f8*/ 	.word	0x00000038


	//----- nvinfo : EIATTR_MIN_STACK_SIZE
	.align		4
.L_62:
        /*00fc*/ 	.byte	0x04, 0x12
        /*00fe*/ 	.short	(.L_64 - .L_63)
	.align		4
.L_63:
        /*0100*/ 	.word	index@(_ZN7cutlass13device_kernelIN5flash11enable_sm90INS1_16FlashAttnFwdSm90INS1_25CollectiveMainloopFwdSm90ILi2EN4cute5tupleIJNS5_1CILi2EEENS7_ILi1EEES9_EEENS6_IJNS7_ILi128EEENS7_ILi176EEESB_EEELi128ENS_10bfloat16_tEfNS_4arch4Sm90ELb0ELb0ELb1ELb0ELb0ELb0ELb0ELb1ELb1ELb1ELb0ELb0EEENS1_21CollectiveEpilogueFwdINS6_IJSB_SB_SC_EEESA_SE_SG_Li256ELb0ELb1ELb0ELb0EEENS1_29StaticPersistentTileSchedulerILb0EEEEEEEEEvNT_6ParamsE)
        /*0104*/ 	.word	0x00000038


	//----- nvinfo : EIATTR_MIN_STACK_SIZE
	.align		4
.L_64:
        /*0108*/ 	.byte	0x04, 0x12
        /*010a*/ 	.short	(.L_66 - .L_65)
	.align		4
.L_65:
        /*010c*/ 	.word	index@(_ZN7cutlass13device_kernelIN5flash11enable_sm90INS1_16FlashAttnFwdSm90INS1_25CollectiveMainloopFwdSm90ILi2EN4cute5tupleIJNS5_1CILi1EEES8_S8_EEENS6_IJNS7_ILi128EEENS7_ILi176EEESA_EEELi128ENS_10bfloat16_tEfNS_4arch4Sm90ELb0ELb0ELb1ELb1ELb0ELb0ELb0ELb1ELb1ELb1ELb0ELb0EEENS1_21CollectiveEpilogueFwdINS6_IJSA_SA_SB_EEES9_SD_SF_Li256ELb1ELb1ELb0ELb0EEENS1_36VarlenDynamicPersistentTileSchedulerILi128ELi176ELi256ELi128ELb0ELb1ELb1ELb0ELb1ELb1EEEEEEEEEvNT_6ParamsE)
        /*0110*/ 	.word	0x00000060


	//----- nvinfo : EIATTR_MIN_STACK_SIZE
	.align		4
.L_66:
        /*0114*/ 	.byte	0x04, 0x12
        /*0116*/ 	.short	(.L_68 - .L_67)
	.align		4
.L_67:
        /*0118*/ 	.word	index@(_ZN7cutlass13device_kernelIN5flash11enable_sm90INS1_16FlashAttnFwdSm90INS1_25CollectiveMainloopFwdSm90ILi2EN4cute5tupleIJNS5_1CILi1EEES8_S8_EEENS6_IJNS7_ILi128EEENS7_ILi176EEESA_EEELi128ENS_10bfloat16_tEfNS_4arch4Sm90ELb0ELb0ELb1ELb1ELb0ELb1ELb0ELb1ELb1ELb1ELb0ELb0EEENS1_21CollectiveEpilogueFwdINS6_IJSA_SA_SB_EEES9_SD_SF_Li256ELb1ELb1ELb0ELb0EEENS1_36VarlenDynamicPersistentTileSchedulerILi128ELi176ELi256ELi128ELb0ELb1ELb1ELb0ELb1ELb1EEEEEEEEEvNT_6ParamsE)
        /*011c*/ 	.word	0x00000090


	//----- nvinfo : EIATTR_MIN_STACK_SIZE
	.align		4
.L_68:
        /*0120*/ 	.byte	0x04, 0x12
        /*0122*/ 	.short	(.L_70 - .L_69)
	.align		4
.L_69:
        /*0124*/ 	.word	index@(_ZN7cutlass13device_kernelIN5flash11enable_sm90INS1_16FlashAttnFwdSm90INS1_25CollectiveMainloopFwdSm90ILi2EN4cute5tupleIJNS5_1CILi1EEES8_S8_EEENS6_IJNS7_ILi128EEESA_SA_EEELi128ENS_10bfloat16_tEfNS_4arch4Sm90ELb0ELb1ELb1ELb0ELb0ELb0ELb0ELb1ELb1ELb1ELb0ELb0EEENS1_21CollectiveEpilogueFwdISB_S9_SC_SE_Li256ELb0ELb1ELb0ELb0EEENS1_30DynamicPersistentTileSchedulerILi256ELi128ELb0ELb1ELb1EEEEEEEEEvNT_6ParamsE)
        /*0128*/ 	.word	0x00000020


	//----- nvinfo : EIATTR_MIN_STACK_SIZE
	.align		4
.L_70:
        /*012c*/ 	.byte	0x04, 0x12
        /*012e*/ 	.short	(.L_72 - .L_71)
	.align		4
.L_71:
        /*0130*/ 	.word	index@(_ZN7cutlass13device_kernelIN5flash11enable_sm90INS1_16FlashAttnFwdSm90INS1_25CollectiveMainloopFwdSm90ILi2EN4cute5tupleIJNS5_1CILi1EEES8_S8_EEENS6_IJNS7_ILi128EEESA_SA_EEELi128ENS_10bfloat16_tEfNS_4arch4Sm90ELb0ELb1ELb1ELb1ELb0ELb0ELb0ELb1ELb1ELb1ELb0ELb0EEENS1_21CollectiveEpilogueFwdISB_S9_SC_SE_Li256ELb1ELb1ELb0ELb0EEENS1_36VarlenDynamicPersistentTileSchedulerILi128ELi128ELi256ELi128ELb0ELb1ELb1ELb1ELb0ELb1EEEEEEEEEvNT_6ParamsE)
        /*0134*/ 	.word	0x00000048


	//----- nvinfo : EIATTR_MIN_STACK_SIZE
	.align		4
.L_72:
        /*0138*/ 	.byte	0x04, 0x12
        /*013a*/ 	.short	(.L_74 - .L_73)
	.align		4
.L_73:
        /*013c*/ 	.word	index@(_ZN7cutlass13device_kernelIN5flash11enable_sm90INS1_16FlashAttnFwdSm90INS1_25CollectiveMainloopFwdSm90ILi2EN4cute5tupleIJNS5_1CILi1EEES8_S8_EEENS6_IJNS7_ILi128EEESA_SA_EEELi128ENS_10bfloat16_tEfNS_4arch4Sm90ELb0ELb1ELb1ELb1ELb0ELb1ELb0ELb1ELb1ELb1ELb0ELb0EEENS1_21CollectiveEpilogueFwdISB_S9_SC_SE_Li256ELb1ELb1ELb0ELb0EEENS1_36VarlenDynamicPersistentTileSchedulerILi128ELi128ELi256ELi128ELb0ELb1ELb1ELb1ELb0ELb1EEEEEEEEEvNT_6ParamsE)
        /*0140*/ 	.word	0x00000058


	//----- nvinfo : EIATTR_MIN_STACK_SIZE
	.align		4
.L_74:
        /*0144*/ 	.byte	0x04, 0x12
        /*0146*/ 	.short	(.L_76 - .L_75)
	.align		4
.L_75:
        /*0148*/ 	.word	index@(_ZN7cutlass13device_kernelIN5flash11enable_sm90INS1_16FlashAttnFwdSm90INS1_25CollectiveMainloopFwdSm90ILi2EN4cute5tupleIJNS5_1CILi1EEES8_S8_EEENS6_IJNS7_ILi128EEESA_SA_EEELi128ENS_10bfloat16_tEfNS_4arch4Sm90ELb1ELb0ELb1ELb0ELb0ELb0ELb0ELb1ELb1ELb1ELb0ELb0EEENS1_21CollectiveEpilogueFwdISB_S9_SC_SE_Li256ELb0ELb1ELb0ELb0EEENS1_30DynamicPersistentTileSchedulerILi256ELi128ELb0ELb1ELb1EEEEEEEEEvNT_6ParamsE)
        /*014c*/ 	.word	0x00000028


	//----- nvinfo : EIATTR_MIN_STACK_SIZE
	.align		4
.L_76:
        /*0150*/ 	.byte	0x04, 0x12
        /*0152*/ 	.short	(.L_78 - .L_77)
	.align		4
.L_77:
        /*0154*/ 	.word	index@(_ZN7cutlass13device_kernelIN5flash11enable_sm90INS1_16FlashAttnFwdSm90INS1_25CollectiveMainloopFwdSm90ILi2EN4cute5tupleIJNS5_1CILi1EEES8_S8_EEENS6_IJNS7_ILi128EEESA_SA_EEELi128ENS_10bfloat16_tEfNS_4arch4Sm90ELb1ELb0ELb1ELb1ELb0ELb0ELb0ELb1ELb1ELb1ELb0ELb0EEENS1_21CollectiveEpilogueFwdISB_S9_SC_SE_Li256ELb1ELb1ELb0ELb0EEENS1_36VarlenDynamicPersistentTileSchedulerILi128ELi128ELi256ELi128ELb0ELb1ELb1ELb1ELb1ELb1EEEEEEEEEvNT_6ParamsE)
        /*0158*/ 	.word	0x00000058


	//----- nvinfo : EIATTR_MIN_STACK_SIZE
	.align		4
.L_78:
        /*015c*/ 	.byte	0x04, 0x12
        /*015e*/ 	.short	(.L_80 - .L_79)
	.align		4
.L_79:
        /*0160*/ 	.word	index@(_ZN7cutlass13device_kernelIN5flash11enable_sm90INS1_16FlashAttnFwdSm90INS1_25CollectiveMainloopFwdSm90ILi2EN4cute5tupleIJNS5_1CILi1EEES8_S8_EEENS6_IJNS7_ILi128EEESA_SA_EEELi128ENS_10bfloat16_tEfNS_4arch4Sm90ELb1ELb0ELb1ELb1ELb0ELb1ELb0ELb1ELb1ELb1ELb0ELb0EEENS1_21CollectiveEpilogueFwdISB_S9_SC_SE_Li256ELb1ELb1ELb0ELb0EEENS1_36VarlenDynamicPersistentTileSchedulerILi128ELi128ELi256ELi128ELb0ELb1ELb1ELb1ELb1ELb1EEEEEEEEEvNT_6ParamsE)
        /*0164*/ 	.word	0x00000060
.L_80:


//--------------------- .nv.compat                --------------------------
	.section	.nv.compat,"",@"SHT_CUDA_COMPAT_INFO"
	.align	4
        /*0000*/ 	.byte	0x02, 0x09, 0x01, 0x00, 0x02, 0x02, 0x04, 0x00, 0x02, 0x05, 0x05, 0x00, 0x03, 0x07, 0x01, 0x01
        /*0010*/ 	.byte	0x02, 0x03, 0x01, 0x00, 0x02, 0x06, 0x01, 0x00, 0x04, 0x0b, 0x08, 0x00, 0x00, 0x00, 0x00, 0x00
        /*0020*/ 	.byte	0x00, 0x00, 0x00, 0x00


//--------------------- .nv.info._ZN7cutlass13device_kernelIN5flash11enable_sm90INS1_16FlashAttnFwdSm90INS1_25CollectiveMainloopFwdSm90ILi2EN4cute5tupleIJNS5_1CILi1EEES8_S8_EEENS6_IJNS7_ILi128EEENS7_ILi176EEESA_EEELi128ENS_10bfloat16_tEfNS_4arch4Sm90ELb0ELb0ELb1ELb0ELb0ELb0ELb0ELb1ELb1ELb1ELb0ELb0EEENS1_21CollectiveEpilogueFwdINS6_IJSA_SA_SB_EEES9_SD_SF_Li256ELb0ELb1ELb0ELb0EEENS1_29StaticPersistentTileSchedulerILb0EEEEEEEEEvNT_6ParamsE --------------------------
	.section	.nv.info._ZN7cutlass13device_kernelIN5flash11enable_sm90INS1_16FlashAttnFwdSm90INS1_25CollectiveMainloopFwdSm90ILi2EN4cute5tupleIJNS5_1CILi1EEES8_S8_EEENS6_IJNS7_ILi128EEENS7_ILi176EEESA_EEELi128ENS_10bfloat16_tEfNS_4arch4Sm90ELb0ELb0ELb1ELb0ELb0ELb0ELb0ELb1ELb1ELb1ELb0ELb0EEENS1_21CollectiveEpilogueFwdINS6_IJSA_SA_SB_EEES9_SD_SF_Li256ELb0ELb1ELb0ELb0EEENS1_29StaticPersistentTileSchedulerILb0EEEEEEEEEvNT_6ParamsE,"",@"SHT_CUDA_INFO"
	.sectionflags	@""
	.align	4


	//----- nvinfo : EIATTR_CUDA_API_VERSION
	.align		4
        /*0000*/ 	.byte	0x04, 0x37
        /*0002*/ 	.short	(.L_82 - .L_81)
.L_81:
        /*0004*/ 	.word	0x00000082


	//----- nvinfo : EIATTR_KPARAM_INFO
	.align		4
.L_82:
        /*0008*/ 	.byte	0x04, 0x17
        /*000a*/ 	.short	(.L_84 - .L_83)
.L_83:
        /*000c*/ 	.word	0x00000000
        /*0010*/ 	.short	0x0000
        /*0012*/ 	.short	0x0070
        /*0014*/ 	.byte	0x00, 0xf0, 0x01, 0x28


	//----- nvinfo : EIATTR_SPARSE_MMA_MASK
	.align		4
.L_84:
        /*0018*/ 	.byte	0x03, 0x50
        /*001a*/ 	.short	0x0000


	//----- nvinfo : EIATTR_MAXREG_COUNT
	.align		4
        /*001c*/ 	.byte	0x03, 0x1b
        /*001e*/ 	.short	0x00a8


	//----- nvinfo : EIATTR_NUM_BARRIERS
	.align		4
        /*0020*/ 	.byte	0x02, 0x4c
        /*0022*/ 	.byte	0x10
	.zero		1


	//----- nvinfo : EIATTR_EXTERNS
	.align		4
        /*0024*/ 	.byte	0x04, 0x0f
        /*0026*/ 	.short	(.L_86 - .L_85)


	//   ....[0]....
	.align		4
.L_85:
        /*0028*/ 	.word	index@(__assertfail)


	//----- nvinfo : EIATTR_ANNOTATIONS
	.align		4
.L_86:
        /*002c*/ 	.byte	0x04, 0x55
        /*002e*/ 	.short	(.L_88 - .L_87)


	//   ....[0]....
.L_87:
        /*0030*/ 	.word	0x00000001
        /*0034*/ 	.byte	0x20, 0x09, 0x00, 0x00, 0x01, 0x00, 0x00, 0x00, 0x10, 0x0a, 0x00, 0x00, 0x01, 0x00, 0x00, 0x00
        /* <DEDUP_REMOVED lines=30> */
        /*0224*/ 	.byte	0x20, 0x20, 0x01, 0x00


	//----- nvinfo : EIATTR_MERCURY_ISA_VERSION
	.align		4
.L_88:
        /*0228*/ 	.byte	0x03, 0x5f
        /*022a*/ 	.short	0x0101


	//----- nvinfo : EIATTR_INT_WARP_WIDE_INSTR_OFFSETS
	.align		4
        /*022c*/ 	.byte	0x04, 0x31
        /*022e*/ 	.short	(.L_90 - .L_89)


	//   ....[0]....
.L_89:
        /*0230*/ 	.word	0x00000120


	//   ....[1]....
        /*0234*/ 	.word	0x000001c0


	//   ....[2]....
        /*0238*/ 	.word	0x00000230


	//----- nvinfo : EIATTR_COOP_GROUP_MASK_REGIDS
	.align		4
.L_90:
        /*023c*/ 	.byte	0x04, 0x29
        /*023e*/ 	.short	(.L_92 - .L_91)


	//   ....[0]....
.L_91:
        /*0240*/ 	.word	0xffffffff


	//   ....[1]....
        /*0244*/ 	.word	0xffffffff


	//   ....[2]....
        /*0248*/ 	.word	0xffffffff


	//   ....[3]....
        /*024c*/ 	.word	0xffffffff


	//   ....[4]....
        /*0250*/ 	.word	0xffffffff


	//   ....[5]....
        /*0254*/ 	.word	0xffffffff


	//   ....[6]....
        /*0258*/ 	.word	0xffffffff


	//   ....[7]....
        /*025c*/ 	.word	0xffffffff


	//   ....[8]....
        /*0260*/ 	.word	0xffffffff


	//   ....[9]....
        /*0264*/ 	.word	0xffffffff


	//   ....[10]....
        /*0268*/ 	.word	0xffffffff


	//   ....[11]....
        /*026c*/ 	.word	0xffffffff


	//   ....[12]....
        /*0270*/ 	.word	0xffffffff


	//   ....[13]....
        /*0274*/ 	.word	0xffffffff


	//   ....[14]....
        /*0278*/ 	.word	0xffffffff


	//   ....[15]....
        /*027c*/ 	.word	0xffffffff


	//   ....[16]....
        /*0280*/ 	.word	0xffffffff


	//   ....[17]....
        /*0284*/ 	.word	0xffffffff


	//   ....[18]....
        /*0288*/ 	.word	0xffffffff


	//   ....[19]....
        /*028c*/ 	.word	0xffffffff


	//   ....[20]....
        /*0290*/ 	.word	0xffffffff


	//   ....[21]....
        /*0294*/ 	.word	0xffffffff


	//   ....[22]....
        /*0298*/ 	.word	0xffffffff


	//   ....[23]....
        /*029c*/ 	.word	0xffffffff


	//   ....[24]....
        /*02a0*/ 	.word	0xffffffff


	//   ....[25]....
        /*02a4*/ 	.word	0xffffffff


	//   ....[26]....
        /*02a8*/ 	.word	0xffffffff


	//   ....[27]....
        /*02ac*/ 	.word	0xffffffff


	//   ....[28]....
        /*02b0*/ 	.word	0xffffffff


	//   ....[29]....
        /*02b4*/ 	.word	0xffffffff


	//   ....[30]....
        /*02b8*/ 	.word	0xffffffff


	//   ....[31]....
        /*02bc*/ 	.word	0xffffffff


	//   ....[32]....
        /*02c0*/ 	.word	0xffffffff


	//   ....[33]....
        /*02c4*/ 	.word	0xffffffff


	//   ....[34]....
        /*02c8*/ 	.word	0xffffffff


	//   ....[35]....
        /*02cc*/ 	.word	0xffffffff


	//   ....[36]....
        /*02d0*/ 	.word	0xffffffff


	//   ....[37]....
        /*02d4*/ 	.word	0xffffffff


	//   ....[38]....
        /*02d8*/ 	.word	0xffffffff


	//   ....[39]....
        /*02dc*/ 	.word	0xffffffff


	//   ....[40]....
        /*02e0*/ 	.word	0xffffffff


	//   ....[41]....
        /*02e4*/ 	.word	0xffffffff


	//   ....[42]....
        /*02e8*/ 	.word	0xffffffff


	//   ....[43]....
        /*02ec*/ 	.word	0xffffffff


	//   ....[44]....
        /*02f0*/ 	.word	0xffffffff


	//   ....[45]....
        /*02f4*/ 	.word	0xffffffff


	//   ....[46]....
        /*02f8*/ 	.word	0xffffffff


	//   ....[47]....
        /*02fc*/ 	.word	0xffffffff


	//   ....[48]....
        /*0300*/ 	.word	0xffffffff


	//   ....[49]....
        /*0304*/ 	.word	0xffffffff


	//   ....[50]....
        /*0308*/ 	.word	0x0500000f


	//   ....[51]....
        /*030c*/ 	.word	0x0500000f


	//   ....[52]....
        /*0310*/ 	.word	0x0500000f


	//   ....[53]....
        /*0314*/ 	.word	0x0500000f


	//   ....[54]....
        /*0318*/ 	.word	0x0500000f


	//   ....[55]....
        /*031c*/ 	.word	0x0500000f


	//   ....[56]....
        /*0320*/ 	.word	0x0500000f


	//   ....[57]....
        /*0324*/ 	.word	0x0500000f


	//   ....[58]....
        /*0328*/ 	.word	0x0500000f


	//   ....[59]....
        /*032c*/ 	.word	0x0500000f


	//   ....[60]....
        /*0330*/ 	.word	0x0500000f


	//   ....[61]....
        /*0334*/ 	.word	0x0500000f


	//   ....[62]....
        /*0338*/ 	.word	0x0500000f


	//   ....[63]....
        /*033c*/ 	.word	0x0500000f


	//   ....[64]....
        /*0340*/ 	.word	0x0500000f


	//   ....[65]....
        /*0344*/ 	.word	0x0500000f


	//   ....[66]....
        /*0348*/ 	.word	0x0500000f


	//   ....[67]....
        /*034c*/ 	.word	0x0500000f


	//----- nvinfo : EIATTR_COOP_GROUP_INSTR_OFFSETS
	.align		4
.L_92:
        /*0350*/ 	.byte	0x04, 0x28
        /*0352*/ 	.short	(.L_94 - .L_93)


	//   ....[0]....
.L_93:
        /*0354*/ 	.word	0x00000060


	//   ....[1]....
        /*0358*/ 	.word	0x00000130


	//   ....[2]....
        /*035c*/ 	.word	0x000001e0


	//   ....[3]....
        /*0360*/ 	.word	0x000003a0


	//   ....[4]....
        /*0364*/ 	.word	0x00000500


	//   ....[5]....
        /*0368*/ 	.word	0x00000620


	//   ....[6]....
        /*036c*/ 	.word	0x00000780


	//   ....[7]....
        /*0370*/ 	.word	0x00000da0


	//   ....[8]....
        /*0374*/ 	.word	0x00004fe0


	//   ....[9]....
        /*0378*/ 	.word	0x00005020


	//   ....[10]....
        /*037c*/ 	.word	0x000057a0


	//   ....[11]....
        /*0380*/ 	.word	0x000057f0


	//   ....[12]....
        /*0384*/ 	.word	0x0000a3a0


	//   ....[13]....
        /*0388*/ 	.word	0x0000a3f0


	//   ....[14]....
        /*038c*/ 	.word	0x0000afc0


	//   ....[15]....
        /*0390*/ 	.word	0x0000b000


	//   ....[16]....
        /*0394*/ 	.word	0x0000c4b0


	//   ....[17]....
        /*0398*/ 	.word	0x0000c4f0


	//   ....[18]....
        /*039c*/ 	.word	0x0000c5d0


	//   ....[19]....
        /*03a0*/ 	.word	0x0000c620


	//   ....[20]....
        /*03a4*/ 	.word	0x0000d900


	//   ....[21]....
        /*03a8*/ 	.word	0x0000d930


	//   ....[22]....
        /*03ac*/ 	.word	0x0000d960


	//   ....[23]....
        /*03b0*/ 	.word	0x0000d9d0


	//   ....[24]....
        /*03b4*/ 	.word	0x0000dea0


	//   ....[25]....
        /*03b8*/ 	.word	0x0000dee0


	//   ....[26]....
        /*03bc*/ 	.word	0x0000dfc0


	//   ....[27]....
        /*03c0*/ 	.word	0x0000dfe0


	//   ....[28]....
        /*03c4*/ 	.word	0x0000e0a0


	//   ....[29]....
        /*03c8*/ 	.word	0x0000e0c0


	//   ....[30]....
        /*03cc*/ 	.word	0x0000e190


	//   ....[31]....
        /*03d0*/ 	.word	0x0000e1d0


	//   ....[32]....
        /*03d4*/ 	.word	0x0000ebe0


	//   ....[33]....
        /*03d8*/ 	.word	0x0000f610


	//   ....[34]....
        /*03dc*/ 	.word	0x0000f620


	//   ....[35]....
        /*03e0*/ 	.word	0x0000f660


	//   ....[36]....
        /*03e4*/ 	.word	0x0000f6a0


	//   ....[37]....
        /*03e8*/ 	.word	0x0000f7a0


	//   ....[38]....
        /*03ec*/ 	.word	0x0000f7b0


	//   ....[39]....
        /*03f0*/ 	.word	0x0000f830


	//   ....[40]....
        /*03f4*/ 	.word	0x0000f840


	//   ....[41]....
        /*03f8*/ 	.word	0x0000f8c0


	//   ....[42]....
        /*03fc*/ 	.word	0x0000f8d0


	//   ....[43]....
        /*0400*/ 	.word	0x0000f950


	//   ....[44]....
        /*0404*/ 	.word	0x0000f960


	//   ....[45]....
        /*0408*/ 	.word	0x0000f9e0


	//   ....[46]....
        /*040c*/ 	.word	0x0000f9f0


	//   ....[47]....
        /*0410*/ 	.word	0x0000fa00


	//   ....[48]....
        /*0414*/ 	.word	0x0000fa40


	//   ....[49]....
        /*0418*/ 	.word	0x00011f50


	//   ....[50]....
        /*041c*/ 	.word	0x00012450


	//   ....[51]....
        /*0420*/ 	.word	0x000125c0


	//   ....[52]....
        /*0424*/ 	.word	0x00012610


	//   ....[53]....
        /*0428*/ 	.word	0x000127a0


	//   ....[54]....
        /*042c*/ 	.word	0x000127f0


	//   ....[55]....
        /*0430*/ 	.word	0x00012920


	//   ....[56]....
        /*0434*/ 	.word	0x00012970


	//   ....[57]....
        /*0438*/ 	.word	0x00012a80


	//   ....[58]....
        /*043c*/ 	.word	0x00012ad0


	//   ....[59]....
        /*0440*/ 	.word	0x00012be0


	//   ....[60]....
        /*0444*/ 	.word	0x00012c30


	//   ....[61]....
        /*0448*/ 	.word	0x00012d40


	//   ....[62]....
        /*044c*/ 	.word	0x00012d90


	//   ....[63]....
        /*0450*/ 	.word	0x00012e90


	//   ....[64]....
        /*0454*/ 	.word	0x00012ee0


	//   ....[65]....
        /*0458*/ 	.word	0x00012fd0


	//   ....[66]....
        /*045c*/ 	.word	0x00013020


	//   ....[67]....
        /*0460*/ 	.word	0x000133c0


	//----- nvinfo : EIATTR_REG_RECONFIG
	.align		4
.L_94:
        /*0464*/ 	.byte	0x01, 0x54
	.zero		2


	//----- nvinfo : EIATTR_SYSCALL_OFFSETS
	.align		4
        /*0468*/ 	.byte	0x04, 0x46
        /*046a*/ 	.short	(.L_96 - .L_95)


	//   ....[0]....
.L_95:
        /*046c*/ 	.word	0x00001170


	//   ....[1]....
        /*0470*/ 	.word	0x0000e830


	//   ....[2]....
        /*0474*/ 	.word	0x0000e970


	//   ....[3]....
        /*0478*/ 	.word	0x0000ea60


	//   ....[4]....
        /*047c*/ 	.word	0x0000f1d0


	//----- nvinfo : EIATTR_MBARRIER_INSTR_OFFSETS
	.align		4
.L_96:
        /*0480*/ 	.byte	0x04, 0x39
        /*0482*/ 	.short	(.L_98 - .L_97)


	//   ....[0]....
.L_97:
        /*0484*/ 	.word	0x00000250
        /*0488*/ 	.word	0x000000ff
        /*048c*/ 	.word	0x00034800
        /*0490*/ 	.short	0x0100
        /*0492*/ 	.byte	0x08
	.zero		1


	//   ....[1]....
        /*0494*/ 	.word	0x00000260
        /*0498*/ 	.word	0x000000ff
        /*049c*/ 	.word	0x00034820
        /*04a0*/ 	.short	0x0100
        /*04a2*/ 	.byte	0x08
	.zero		1


	//   ....[2]....
        /*04a4*/ 	.word	0x00000350
        /*04a8*/ 	.word	0x000000ff
        /*04ac*/ 	.word	0x00034830
        /*04b0*/ 	.short	0x0100
        /*04b2*/ 	.byte	0x08
	.zero		1


	//   ....[3]....
        /*04b4*/ 	.word	0x00000360
        /*04b8*/ 	.word	0x000000ff
        /*04bc*/ 	.word	0x00034840
        /*04c0*/ 	.short	0x0100
        /*04c2*/ 	.byte	0x08
	.zero		1


	//   ....[4]....
        /*04c4*/ 	.word	0x00000370
        /*04c8*/ 	.word	0x000000ff
        /*04cc*/ 	.word	0x00034838
        /*04d0*/ 	.short	0x0100
        /*04d2*/ 	.byte	0x08
	.zero		1


	//   ....[5]....
        /*04d4*/ 	.word	0x00000380
        /*04d8*/ 	.word	0x000000ff
        /*04dc*/ 	.word	0x00034848
        /*04e0*/ 	.short	0x0100
        /*04e2*/ 	.byte	0x08
	.zero		1


	//   ....[6]....
        /*04e4*/ 	.word	0x000004b0
        /*04e8*/ 	.word	0x000000ff
        /*04ec*/ 	.word	0x00034850
        /*04f0*/ 	.short	0x0100
        /*04f2*/ 	.byte	0x08
	.zero		1


	//   ....[7]....
        /*04f4*/ 	.word	0x000004c0
        /*04f8*/ 	.word	0x000000ff
        /*04fc*/ 	.word	0x00034860
        /*0500*/ 	.short	0x0100
        /*0502*/ 	.byte	0x08
	.zero		1


	//   ....[8]....
        /*0504*/ 	.word	0x000004d0
        /*0508*/ 	.word	0x000000ff
        /*050c*/ 	.word	0x00034858
        /*0510*/ 	.short	0x0100
        /*0512*/ 	.byte	0x08
	.zero		1


	//   ....[9]....
        /*0514*/ 	.word	0x000004e0
        /*0518*/ 	.word	0x000000ff
        /*051c*/ 	.word	0x00034868
        /*0520*/ 	.short	0x0100
        /*0522*/ 	.byte	0x08
	.zero		1


	//   ....[10]....
        /*0524*/ 	.word	0x000005d0
        /*0528*/ 	.word	0x000000ff
        /*052c*/ 	.word	0x00034870
        /*0530*/ 	.short	0x0100
        /*0532*/ 	.byte	0x06
	.zero		1


	//   ....[11]....
        /*0534*/ 	.word	0x000005e0
        /*0538*/ 	.word	0x000000ff
        /*053c*/ 	.word	0x00034880
        /*0540*/ 	.short	0x0100
        /*0542*/ 	.byte	0x06
	.zero		1


	//   ....[12]....
        /*0544*/ 	.word	0x000005f0
        /*0548*/ 	.word	0x000000ff
        /*054c*/ 	.word	0x00034878
        /*0550*/ 	.short	0x0100
        /*0552*/ 	.byte	0x06
	.zero		1


	//   ....[13]....
        /*0554*/ 	.word	0x00000600
        /*0558*/ 	.word	0x000000ff
        /*055c*/ 	.word	0x00034888
        /*0560*/ 	.short	0x0100
        /*0562*/ 	.byte	0x06
	.zero		1


	//   ....[14]....
        /*0564*/ 	.word	0x00000730
        /*0568*/ 	.word	0x000000ff
        /*056c*/ 	.word	0x00034890
        /*0570*/ 	.short	0x0100
        /*0572*/ 	.byte	0x08
	.zero		1


	//   ....[15]....
        /*0574*/ 	.word	0x00000740
        /*0578*/ 	.word	0x000000ff
        /*057c*/ 	.word	0x000348a0
        /*0580*/ 	.short	0x0100
        /*0582*/ 	.byte	0x08
	.zero		1


	//   ....[16]....
        /*0584*/ 	.word	0x00000750
        /*0588*/ 	.word	0x000000ff
        /*058c*/ 	.word	0x00034898
        /*0590*/ 	.short	0x0100
        /*0592*/ 	.byte	0x08
	.zero		1


	//   ....[17]....
        /*0594*/ 	.word	0x00000760
        /*0598*/ 	.word	0x000000ff
        /*059c*/ 	.word	0x000348a8
        /*05a0*/ 	.short	0x0100
        /*05a2*/ 	.byte	0x08
	.zero		1


	//   ....[18]....
        /*05a4*/ 	.word	0x00000890
        /*05a8*/ 	.word	0x000000ff
        /*05ac*/ 	.word	0x000348b0
        /*05b0*/ 	.short	0x0100
        /*05b2*/ 	.byte	0x08
	.zero		1


	//   ....[19]....
        /*05b4*/ 	.word	0x000008a0
        /*05b8*/ 	.word	0x000000ff
        /*05bc*/ 	.word	0x000348c0
        /*05c0*/ 	.short	0x0100
        /*05c2*/ 	.byte	0x08
	.zero		1


	//   ....[20]....
        /*05c4*/ 	.word	0x000008b0
        /*05c8*/ 	.word	0x000000ff
        /*05cc*/ 	.word	0x000348b8
        /*05d0*/ 	.short	0x0100
        /*05d2*/ 	.byte	0x08
	.zero		1


	//   ....[21]....
        /*05d4*/ 	.word	0x000008c0
        /*05d8*/ 	.word	0x000000ff
        /*05dc*/ 	.word	0x000348c8
        /*05e0*/ 	.short	0x0100
        /*05e2*/ 	.byte	0x08
	.zero		1


	//   ....[22]....
        /*05e4*/ 	.word	0x000011c0
        /*05e8*/ 	.word	0x000000ff
        /*05ec*/ 	.word	0x00034800
        /*05f0*/ 	.short	0x010a
        /*05f2*/ 	.byte	0x04
	.zero		1


	//   ....[23]....
        /*05f4*/ 	.word	0x00001260
        /*05f8*/ 	.word	0x00000003
        /*05fc*/ 	.word	0x00034830
        /*0600*/ 	.short	0x010a
        /*0602*/ 	.byte	0x3f
	.zero		1


	//   ....[24]....
        /*0604*/ 	.word	0x000012e0
        /*0608*/ 	.word	0x00000003
        /*060c*/ 	.word	0x00034830
        /*0610*/ 	.short	0x010a
        /*0612*/ 	.byte	0x3f
	.zero		1


	//   ....[25]....
        /*0614*/ 	.word	0x00004930
        /*0618*/ 	.word	0x00000003
        /*061c*/ 	.word	0x00000000
        /*0620*/ 	.short	0x0101
        /*0622*/ 	.byte	0x3f
	.zero		1


	//   ....[26]....
        /*0624*/ 	.word	0x00006e00
        /*0628*/ 	.word	0x000000ff
        /*062c*/ 	.word	0x00034830
        /*0630*/ 	.short	0x010a
        /*0632*/ 	.byte	0x06
	.zero		1


	//   ....[27]....
        /*0634*/ 	.word	0x00006e40
        /*0638*/ 	.word	0x000000ff
        /*063c*/ 	.word	0x00034830
        /*0640*/ 	.short	0x010a
        /*0642*/ 	.byte	0x06
	.zero		1


	//   ....[28]....
        /*0644*/ 	.word	0x00009520
        /*0648*/ 	.word	0x000000ff
        /*064c*/ 	.word	0x00034850
        /*0650*/ 	.short	0x010a
        /*0652*/ 	.byte	0x06
	.zero		1


	//   ....[29]....
        /*0654*/ 	.word	0x00009560
        /*0658*/ 	.word	0x000000ff
        /*065c*/ 	.word	0x00034850
        /*0660*/ 	.short	0x010a
        /*0662*/ 	.byte	0x06
	.zero		1


	//   ....[30]....
        /*0664*/ 	.word	0x0000b630
        /*0668*/ 	.word	0x0000007c
        /*066c*/ 	.word	0x00000000
        /*0670*/ 	.short	0x0101
        /*0672*/ 	.byte	0x3f
	.zero		1


	//   ....[31]....
        /*0674*/ 	.word	0x0000b6d0
        /*0678*/ 	.word	0x00000080
        /*067c*/ 	.word	0x00000000
        /*0680*/ 	.short	0x0101
        /*0682*/ 	.byte	0x3f
	.zero		1


	//   ....[32]....
        /*0684*/ 	.word	0x0000c410
        /*0688*/ 	.word	0x000000ff
        /*068c*/ 	.word	0x00034850
        /*0690*/ 	.short	0x010a
        /*0692*/ 	.byte	0x08
	.zero		1


	//   ....[33]....
        /*0694*/ 	.word	0x0000c450
        /*0698*/ 	.word	0x000000ff
        /*069c*/ 	.word	0x00034850
        /*06a0*/ 	.short	0x010a
        /*06a2*/ 	.byte	0x08
	.zero		1


	//   ....[34]....
        /*06a4*/ 	.word	0x0000d270
        /*06a8*/ 	.word	0x00000066
        /*06ac*/ 	.word	0x00000000
        /*06b0*/ 	.short	0x0101
        /*06b2*/ 	.byte	0x3f
	.zero		1


	//   ....[35]....
        /*06b4*/ 	.word	0x0000dec0
        /*06b8*/ 	.word	0x000000ff
        /*06bc*/ 	.word	0x00000000
        /*06c0*/ 	.short	0x0101
        /*06c2*/ 	.byte	0x04
	.zero		1


	//   ....[36]....
        /*06c4*/ 	.word	0x0000ee20
        /*06c8*/ 	.word	0x00000000
        /*06cc*/ 	.word	0x00034840
        /*06d0*/ 	.short	0x010a
        /*06d2*/ 	.byte	0x3f
	.zero		1


	//   ....[37]....
        /*06d4*/ 	.word	0x0000fb50
        /*06d8*/ 	.word	0x000000ff
        /*06dc*/ 	.word	0x00034800
        /*06e0*/ 	.short	0x0107
        /*06e2*/ 	.byte	0x24
	.zero		1


	//   ....[38]....
        /*06e4*/ 	.word	0x0000fbc0
        /*06e8*/ 	.word	0x000000ff
        /*06ec*/ 	.word	0x00034800
        /*06f0*/ 	.short	0x0101
        /*06f2*/ 	.byte	0x24
	.zero		1


	//   ....[39]....
        /*06f4*/ 	.word	0x0000fbf0
        /*06f8*/ 	.word	0x000000ff
        /*06fc*/ 	.word	0x00034820
        /*0700*/ 	.short	0x010a
        /*0702*/ 	.byte	0x24
	.zero		1


	//   ....[40]....
        /*0704*/ 	.word	0x0000ff30
        /*0708*/ 	.word	0x00000003
        /*070c*/ 	.word	0x00034840
        /*0710*/ 	.short	0x010a
        /*0712*/ 	.byte	0x3f
	.zero		1


	//   ....[41]....
        /*0714*/ 	.word	0x000102c0
        /*0718*/ 	.word	0x00000003
        /*071c*/ 	.word	0x00000060
        /*0720*/ 	.short	0x010a
        /*0722*/ 	.byte	0x3f
	.zero		1


	//   ....[42]....
        /*0724*/ 	.word	0x00010930
        /*0728*/ 	.word	0x00000003
        /*072c*/ 	.word	0x00034840
        /*0730*/ 	.short	0x010a
        /*0732*/ 	.byte	0x3f
	.zero		1


	//   ....[43]....
        /*0734*/ 	.word	0x00010cc0
        /*0738*/ 	.word	0x00000002
        /*073c*/ 	.word	0x00000060
        /*0740*/ 	.short	0x010a
        /*0742*/ 	.byte	0x3f
	.zero		1


	//   ....[44]....
        /*0744*/ 	.word	0x00011270
        /*0748*/ 	.word	0x00000002
        /*074c*/ 	.word	0x00034840
        /*0750*/ 	.short	0x010a
        /*0752*/ 	.byte	0x3f
	.zero		1


	//   ....[45]....
        /*0754*/ 	.word	0x00011600
        /*0758*/ 	.word	0x00000002
        /*075c*/ 	.word	0x00000060
        /*0760*/ 	.short	0x010a
        /*0762*/ 	.byte	0x3f
	.zero		1


	//   ....[46]....
        /*0764*/ 	.word	0x00011a50
        /*0768*/ 	.word	0x00000003
        /*076c*/ 	.word	0x00034860
        /*0770*/ 	.short	0x010a
        /*0772*/ 	.byte	0x3f
	.zero		1


	//   ....[47]....
        /*0774*/ 	.word	0x00011ed0
        /*0778*/ 	.word	0x00000000
        /*077c*/ 	.word	0x00034820
        /*0780*/ 	.short	0x010a
        /*0782*/ 	.byte	0x3f
	.zero		1


	//   ....[48]....
        /*0784*/ 	.word	0x000120a0
        /*0788*/ 	.word	0x00000006
        /*078c*/ 	.word	0x00000000
        /*0790*/ 	.short	0x010a
        /*0792*/ 	.byte	0x3f
	.zero		1


	//   ....[49]....
        /*0794*/ 	.word	0x000120f0
        /*0798*/ 	.word	0x00000003
        /*079c*/ 	.word	0x00000000
        /*07a0*/ 	.short	0x010a
        /*07a2*/ 	.byte	0x3f
	.zero		1


	//   ....[50]....
        /*07a4*/ 	.word	0x00012150
        /*07a8*/ 	.word	0x00000012
        /*07ac*/ 	.word	0x00000000
        /*07b0*/ 	.short	0x010a
        /*07b2*/ 	.byte	0x3f
	.zero		1


	//   ....[51]....
        /*07b4*/ 	.word	0x00012180
        /*07b8*/ 	.word	0x00000003
        /*07bc*/ 	.word	0x00000000
        /*07c0*/ 	.short	0x010a
        /*07c2*/ 	.byte	0x3f
	.zero		1


	//   ....[52]....
        /*07c4*/ 	.word	0x00012200
        /*07c8*/ 	.word	0x00000003
        /*07cc*/ 	.word	0x00034800
        /*07d0*/ 	.short	0x010a
        /*07d2*/ 	.byte	0x3f
	.zero		1


	//   ....[53]....
        /*07d4*/ 	.word	0x00012250
        /*07d8*/ 	.word	0x00000003
        /*07dc*/ 	.word	0x00034830
        /*07e0*/ 	.short	0x010a
        /*07e2*/ 	.byte	0x3f
	.zero		1


	//   ....[54]....
        /*07e4*/ 	.word	0x000122b0
        /*07e8*/ 	.word	0x00000015
        /*07ec*/ 	.word	0x00034830
        /*07f0*/ 	.short	0x010a
        /*07f2*/ 	.byte	0x3f
	.zero		1


	//   ....[55]....
        /*07f4*/ 	.word	0x00012310
        /*07f8*/ 	.word	0x0000000f
        /*07fc*/ 	.word	0x00034850
        /*0800*/ 	.short	0x010a
        /*0802*/ 	.byte	0x3f
	.zero		1


	//   ....[56]....
        /*0804*/ 	.word	0x00012370
        /*0808*/ 	.word	0x00000005
        /*080c*/ 	.word	0x00034850
        /*0810*/ 	.short	0x010a
        /*0812*/ 	.byte	0x3f
	.zero		1


	//   ....[57]....
        /*0814*/ 	.word	0x00012510
        /*0818*/ 	.word	0x00000000
        /*081c*/ 	.word	0x00034840
        /*0820*/ 	.short	0x010a
        /*0822*/ 	.byte	0x3f
	.zero		1


	//   ....[58]....
        /*0824*/ 	.word	0x00013060
        /*0828*/ 	.word	0x0000000b
        /*082c*/ 	.word	0x00034820
        /*0830*/ 	.short	0x010a
        /*0832*/ 	.byte	0x3f
	.zero		1


	//   ....[59]....
        /*0834*/ 	.word	0x000130b0
        /*0838*/ 	.word	0x00000003
        /*083c*/ 	.word	0x00034840
        /*0840*/ 	.short	0x010a
        /*0842*/ 	.byte	0x3f
	.zero		1


	//   ....[60]....
        /*0844*/ 	.word	0x00013100
        /*0848*/ 	.word	0x00000003
        /*084c*/ 	.word	0x00000060
        /*0850*/ 	.short	0x010a
        /*0852*/ 	.byte	0x3f
	.zero		1


	//   ....[61]....
        /*0854*/ 	.word	0x00013150
        /*0858*/ 	.word	0x00000003
        /*085c*/ 	.word	0x00034840
        /*0860*/ 	.short	0x010a
        /*0862*/ 	.byte	0x3f
	.zero		1


	//   ....[62]....
        /*0864*/ 	.word	0x000131a0
        /*0868*/ 	.word	0x00000002
        /*086c*/ 	.word	0x00000060
        /*0870*/ 	.short	0x010a
        /*0872*/ 	.byte	0x3f
	.zero		1


	//   ....[63]....
        /*0874*/ 	.word	0x000131f0
        /*0878*/ 	.word	0x00000002
        /*087c*/ 	.word	0x00034840
        /*0880*/ 	.short	0x010a
        /*0882*/ 	.byte	0x3f
	.zero		1


	//   ....[64]....
        /*0884*/ 	.word	0x00013240
        /*0888*/ 	.word	0x00000002
        /*088c*/ 	.word	0x00000060
        /*0890*/ 	.short	0x010a
        /*0892*/ 	.byte	0x3f
	.zero		1


	//   ....[65]....
        /*0894*/ 	.word	0x00013290
        /*0898*/ 	.word	0x00000003
        /*089c*/ 	.word	0x00034860
        /*08a0*/ 	.short	0x010a
        /*08a2*/ 	.byte	0x3f
	.zero		1


	//   ....[66]....
        /*08a4*/ 	.word	0x000132e0
        /*08a8*/ 	.word	0x00000000
        /*08ac*/ 	.word	0x00034820
        /*08b0*/ 	.short	0x010a
        /*08b2*/ 	.byte	0x3f
	.zero		1


	//   ....[67]....
        /*08b4*/ 	.word	0x00013480
        /*08b8*/ 	.word	0x00000006
        /*08bc*/ 	.word	0x00000000
        /*08c0*/ 	.short	0x010a
        /*08c2*/ 	.byte	0x3f
	.zero		1


	//   ....[68]....
        /*08c4*/ 	.word	0x000134d0
        /*08c8*/ 	.word	0x00000003
        /*08cc*/ 	.word	0x00000000
        /*08d0*/ 	.short	0x010a
        /*08d2*/ 	.byte	0x3f
	.zero		1


	//   ....[69]....
        /*08d4*/ 	.word	0x00013520
        /*08d8*/ 	.word	0x00000012
        /*08dc*/ 	.word	0x00000000
        /*08e0*/ 	.short	0x010a
        /*08e2*/ 	.byte	0x3f
	.zero		1


	//----- nvinfo : EIATTR_NUM_MBARRIERS
	.align		4
.L_98:
        /*08e4*/ 	.byte	0x03, 0x38
        /*08e6*/ 	.short	0x0016


	//----- nvinfo : EIATTR_EXIT_INSTR_OFFSETS
	.align		4
        /*08e8*/ 	.byte	0x04, 0x1c
        /*08ea*/ 	.short	(.L_100 - .L_99)


	//   ....[0]....
.L_99:
        /*08ec*/ 	.word	0x00000a00


	//   ....[1]....
        /*08f0*/ 	.word	0x0000e2d0


	//   ....[2]....
        /*08f4*/ 	.word	0x000121d0


	//----- nvinfo : EIATTR_MAX_THREADS
	.align		4
.L_100:
        /*08f8*/ 	.byte	0x04, 0x05
        /*08fa*/ 	.short	(.L_102 - .L_101)
.L_101:
        /*08fc*/ 	.word	0x00000180
        /*0900*/ 	.word	0x00000001
        /*0904*/ 	.word	0x00000001


	//----- nvinfo : EIATTR_CRS_STACK_SIZE
	.align		4
.L_102:
        /*0908*/ 	.byte	0x04, 0x1e
        /*090a*/ 	.short	(.L_104 - .L_103)
.L_103:
        /*090c*/ 	.word	0x00000000


	//----- nvinfo : EIATTR_CBANK_PARAM_SIZE
	.align		4
.L_104:
        /*0910*/ 	.byte	0x03, 0x19
        /*0912*/ 	.short	0x0a70


	//----- nvinfo : EIATTR_PARAM_CBANK
	.align		4
        /*0914*/ 	.byte	0x04, 0x0a
        /*0916*/ 	.short	(.L_106 - .L_105)
	.align		4
.L_105:
        /*0918*/ 	.word	index@(.nv.constant0._ZN7cutlass13device_kernelIN5flash11enable_sm90INS1_16FlashAttnFwdSm90INS1_25CollectiveMainloopFwdSm90ILi2EN4cute5tupleIJNS5_1CILi1EEES8_S8_EEENS6_IJNS7_ILi128EEENS7_ILi176EEESA_EEELi128ENS_10bfloat16_tEfNS_4arch4Sm90ELb0ELb0ELb1ELb0ELb0ELb0ELb0ELb1ELb1ELb1ELb0ELb0EEENS1_21CollectiveEpilogueFwdINS6_IJSA_SA_SB_EEES9_SD_SF_Li256ELb0ELb1ELb0ELb0EEENS1_29StaticPersistentTileSchedulerILb0EEEEEEEEEvNT_6ParamsE)
        /*091c*/ 	.short	0x0210
        /*091e*/ 	.short	0x0a70


	//----- nvinfo : EIATTR_SW_WAR
	.align		4
.L_106:
        /*0920*/ 	.byte	0x04, 0x36
        /*0922*/ 	.short	(.L_108 - .L_107)
.L_107:
        /*0924*/ 	.word	0x00000008
.L_108:


//--------------------- .nv.info._ZN7cutlass13device_kernelIN5flash11enable_sm90INS1_16FlashAttnFwdSm90INS1_25CollectiveMainloopFwdSm90ILi2EN4cute5tupleIJNS5_1CILi2EEENS7_ILi1EEES9_EEENS6_IJNS7_ILi128EEENS7_ILi176EEESB_EEELi128ENS_10bfloat16_tEfNS_4arch4Sm90ELb0ELb0ELb1ELb0ELb0ELb0ELb0ELb1ELb1ELb1ELb0ELb0EEENS1_21CollectiveEpilogueFwdINS6_IJSB_SB_SC_EEESA_SE_SG_Li256ELb0ELb1ELb0ELb0EEENS1_29StaticPersistentTileSchedulerILb0EEEEEEEEEvNT_6ParamsE --------------------------
	.section	.nv.info._ZN7cutlass13device_kernelIN5flash11enable_sm90INS1_16FlashAttnFwdSm90INS1_25CollectiveMainloopFwdSm90ILi2EN4cute5tupleIJNS5_1CILi2EEENS7_ILi1EEES9_EEENS6_IJNS7_ILi128EEENS7_ILi176EEESB_EEELi128ENS_10bfloat16_tEfNS_4arch4Sm90ELb0ELb0ELb1ELb0ELb0ELb0ELb0ELb1ELb1ELb1ELb0ELb0EEENS1_21CollectiveEpilogueFwdINS6_IJSB_SB_SC_EEESA_SE_SG_Li256ELb0ELb1ELb0ELb0EEENS1_29StaticPersistentTileSchedulerILb0EEEEEEEEEvNT_6ParamsE,"",@"SHT_CUDA_INFO"
	.sectionflags	@""
	.align	4


	//----- nvinfo : EIATTR_CUDA_API_VERSION
	.align		4
        /*0000*/ 	.byte	0x04, 0x37
        /*0002*/ 	.short	(.L_110 - .L_109)
.L_109:
        /*0004*/ 	.word	0x00000082


	//----- nvinfo : EIATTR_KPARAM_INFO
	.align		4
.L_110:
        /*0008*/ 	.byte	0x04, 0x17
        /*000a*/ 	.short	(.L_112 - .L_111)
.L_111:
        /*000c*/ 	.word	0x00000000
        /*0010*/ 	.short	0x0000
        /*0012*/ 	.short	0x0070
        /*0014*/ 	.byte	0x00, 0xf0, 0x01, 0x28


	//----- nvinfo : EIATTR_SPARSE_MMA_MASK
	.align		4
.L_112:
        /*0018*/ 	.byte	0x03, 0x50
        /*001a*/ 	.short	0x0000


	//----- nvinfo : EIATTR_MAXREG_COUNT
	.align		4
        /*001c*/ 	.byte	0x03, 0x1b
        /*001e*/ 	.short	0x00a8


	//----- nvinfo : EIATTR_NUM_BARRIERS
	.align		4
        /*0020*/ 	.byte	0x02, 0x4c
        /*0022*/ 	.byte	0x10
	.zero		1


	//----- nvinfo : EIATTR_EXTERNS
	.align		4
        /*0024*/ 	.byte	0x04, 0x0f
        /*0026*/ 	.short	(.L_114 - .L_113)


	//   ....[0]....
	.align		4
.L_113:
        /*0028*/ 	.word	index@(__assertfail)


	//----- nvinfo : EIATTR_ANNOTATIONS
	.align		4
.L_114:
        /*002c*/ 	.byte	0x04, 0x55
        /*002e*/ 	.short	(.L_116 - .L_115)


	//   ....[0]....
.L_115:
        /* <DEDUP_REMOVED lines=34> */
        /*0244*/ 	.byte	0xf0, 0x28, 0x01, 0x00, 0x01, 0x00, 0x00, 0x00, 0x40, 0x29, 0x01, 0x00


	//----- nvinfo : EIATTR_MERCURY_ISA_VERSION
	.align		4
.L_116:
        /*0250*/ 	.byte	0x03, 0x5f
        /*0252*/ 	.short	0x0101


	//----- nvinfo : EIATTR_INT_WARP_WIDE_INSTR_OFFSETS
	.align		4
        /*0254*/ 	.byte	0x04, 0x31
        /*0256*/ 	.short	(.L_118 - .L_117)


	//   ....[0]....
.L_117:
        /*0258*/ 	.word	0x00000120


	//   ....[1]....
        /*025c*/ 	.word	0x000001c0


	//   ....[2]....
        /*0260*/ 	.word	0x00000230


	//----- nvinfo : EIATTR_COOP_GROUP_MASK_REGIDS
	.align		4
.L_118:
        /*0264*/ 	.byte	0x04, 0x29
        /*0266*/ 	.short	(.L_120 - .L_119)


	//   ....[0]....
.L_119:
        /*0268*/ 	.word	0xffffffff


	//   ....[1]....
        /*026c*/ 	.word	0xffffffff


	//   ....[2]....
        /*0270*/ 	.word	0xffffffff


	//   ....[3]....
        /*0274*/ 	.word	0xffffffff


	//   ....[4]....
        /*0278*/ 	.word	0xffffffff


	//   ....[5]....
        /*027c*/ 	.word	0xffffffff


	//   ....[6]....
        /*0280*/ 	.word	0xffffffff


	//   ....[7]....
        /*0284*/ 	.word	0xffffffff


	//   ....[8]....
        /*0288*/ 	.word	0xffffffff


	//   ....[9]....
        /*028c*/ 	.word	0xffffffff


	//   ....[10]....
        /*0290*/ 	.word	0xffffffff


	//   ....[11]....
        /*0294*/ 	.word	0xffffffff


	//   ....[12]....
        /*0298*/ 	.word	0xffffffff


	//   ....[13]....
        /*029c*/ 	.word	0xffffffff


	//   ....[14]....
        /*02a0*/ 	.word	0xffffffff


	//   ....[15]....
        /*02a4*/ 	.word	0xffffffff


	//   ....[16]....
        /*02a8*/ 	.word	0xffffffff


	//   ....[17]....
        /*02ac*/ 	.word	0xffffffff


	//   ....[18]....
        /*02b0*/ 	.word	0xffffffff


	//   ....[19]....
        /*02b4*/ 	.word	0xffffffff


	//   ....[20]....
        /*02b8*/ 	.word	0xffffffff


	//   ....[21]....
        /*02bc*/ 	.word	0xffffffff


	//   ....[22]....
        /*02c0*/ 	.word	0xffffffff


	//   ....[23]....
        /*02c4*/ 	.word	0xffffffff


	//   ....[24]....
        /*02c8*/ 	.word	0xffffffff


	//   ....[25]....
        /*02cc*/ 	.word	0xffffffff


	//   ....[26]....
        /*02d0*/ 	.word	0xffffffff


	//   ....[27]....
        /*02d4*/ 	.word	0xffffffff


	//   ....[28]....
        /*02d8*/ 	.word	0xffffffff


	//   ....[29]....
        /*02dc*/ 	.word	0xffffffff


	//   ....[30]....
        /*02e0*/ 	.word	0xffffffff


	//   ....[31]....
        /*02e4*/ 	.word	0xffffffff


	//   ....[32]....
        /*02e8*/ 	.word	0xffffffff


	//   ....[33]....
        /*02ec*/ 	.word	0xffffffff


	//   ....[34]....
        /*02f0*/ 	.word	0xffffffff


	//   ....[35]....
        /*02f4*/ 	.word	0xffffffff


	//   ....[36]....
        /*02f8*/ 	.word	0xffffffff


	//   ....[37]....
        /*02fc*/ 	.word	0xffffffff


	//   ....[38]....
        /*0300*/ 	.word	0xffffffff


	//   ....[39]....
        /*0304*/ 	.word	0xffffffff


	//   ....[40]....
        /*0308*/ 	.word	0xffffffff


	//   ....[41]....
        /*030c*/ 	.word	0xffffffff


	//   ....[42]....
        /*0310*/ 	.word	0xffffffff


	//   ....[43]....
        /*0314*/ 	.word	0xffffffff


	//   ....[44]....
        /*0318*/ 	.word	0xffffffff


	//   ....[45]....
        /*031c*/ 	.word	0xffffffff


	//   ....[46]....
        /*0320*/ 	.word	0xffffffff


	//   ....[47]....
        /*0324*/ 	.word	0xffffffff


	//   ....[48]....
        /*0328*/ 	.word	0xffffffff


	//   ....[49]....
        /*032c*/ 	.word	0xffffffff


	//   ....[50]....
        /*0330*/ 	.word	0xffffffff


	//   ....[51]....
        /*0334*/ 	.word	0x0500000f


	//   ....[52]....
        /*0338*/ 	.word	0x0500000f


	//   ....[53]....
        /*033c*/ 	.word	0x0500000f


	//   ....[54]....
        /*0340*/ 	.word	0x0500000f


	//   ....[55]....
        /*0344*/ 	.word	0x0500000f


	//   ....[56]....
        /*0348*/ 	.word	0x0500000f


	//   ....[57]....
        /*034c*/ 	.word	0x0500000f


	//   ....[58]....
        /*0350*/ 	.word	0x0500000f


	//   ....[59]....
        /*0354*/ 	.word	0x0500000f


	//   ....[60]....
        /*0358*/ 	.word	0x0500000f


	//   ....[61]....
        /*035c*/ 	.word	0x0500000f


	//   ....[62]....
        /*0360*/ 	.word	0x0500000f


	//   ....[63]....
        /*0364*/ 	.word	0x0500000f


	//   ....[64]....
        /*0368*/ 	.word	0x0500000f


	//   ....[65]....
        /*036c*/ 	.word	0x0500000f


	//   ....[66]....
        /*0370*/ 	.word	0x0500000f


	//   ....[67]....
        /*0374*/ 	.word	0x0500000f


	//   ....[68]....
        /*0378*/ 	.word	0x0500000f


	//----- nvinfo : EIATTR_COOP_GROUP_INSTR_OFFSETS
	.align		4
.L_120:
        /*037c*/ 	.byte	0x04, 0x28
        /*037e*/ 	.short	(.L_122 - .L_121)


	//   ....[0]....
.L_121:
        /*0380*/ 	.word	0x00000060


	//   ....[1]....
        /*0384*/ 	.word	0x00000130


	//   ....[2]....
        /*0388*/ 	.word	0x000001d0


	//   ....[3]....
        /*038c*/ 	.word	0x000003b0


	//   ....[4]....
        /*0390*/ 	.word	0x000005e0


	//   ....[5]....
        /*0394*/ 	.word	0x00000810


	//   ....[6]....
        /*0398*/ 	.word	0x00000aa0


	//   ....[7]....
        /*039c*/ 	.word	0x00000dd0


	//   ....[8]....
        /*03a0*/ 	.word	0x000012c0


	//   ....[9]....
        /*03a4*/ 	.word	0x00005660


	//   ....[10]....
        /*03a8*/ 	.word	0x00005700


	//   ....[11]....
        /*03ac*/ 	.word	0x00005a00


	//   ....[12]....
        /*03b0*/ 	.word	0x00005bd0


	//   ....[13]....
        /*03b4*/ 	.word	0x0000ac80


	//   ....[14]....
        /*03b8*/ 	.word	0x0000acb0


	//   ....[15]....
        /*03bc*/ 	.word	0x0000acf0


	//   ....[16]....
        /*03c0*/ 	.word	0x0000ad00


	//   ....[17]....
        /*03c4*/ 	.word	0x0000c780


	//   ....[18]....
        /*03c8*/ 	.word	0x0000c7b0


	//   ....[19]....
        /*03cc*/ 	.word	0x0000c850


	//   ....[20]....
        /*03d0*/ 	.word	0x0000c8b0


	//   ....[21]....
        /*03d4*/ 	.word	0x0000db40


	//   ....[22]....
        /*03d8*/ 	.word	0x0000db70


	//   ....[23]....
        /*03dc*/ 	.word	0x0000dba0


	//   ....[24]....
        /*03e0*/ 	.word	0x0000dbd0


	//   ....[25]....
        /*03e4*/ 	.word	0x0000e210


	//   ....[26]....
        /*03e8*/ 	.word	0x0000e250


	//   ....[27]....
        /*03ec*/ 	.word	0x0000e320


	//   ....[28]....
        /*03f0*/ 	.word	0x0000e340


	//   ....[29]....
        /*03f4*/ 	.word	0x0000e400


	//   ....[30]....
        /*03f8*/ 	.word	0x0000e420


	//   ....[31]....
        /*03fc*/ 	.word	0x0000e4f0


	//   ....[32]....
        /*0400*/ 	.word	0x0000e530


	//   ....[33]....
        /*0404*/ 	.word	0x0000f020


	//   ....[34]....
        /*0408*/ 	.word	0x0000faf0


	//   ....[35]....
        /*040c*/ 	.word	0x0000fb20


	//   ....[36]....
        /*0410*/ 	.word	0x0000fbf0


	//   ....[37]....
        /*0414*/ 	.word	0x0000fc00


	//   ....[38]....
        /*0418*/ 	.word	0x0000fc90


	//   ....[39]....
        /*041c*/ 	.word	0x0000fca0


	//   ....[40]....
        /*0420*/ 	.word	0x0000fd30


	//   ....[41]....
        /*0424*/ 	.word	0x0000fd40


	//   ....[42]....
        /*0428*/ 	.word	0x0000fdd0


	//   ....[43]....
        /*042c*/ 	.word	0x0000fde0


	//   ....[44]....
        /*0430*/ 	.word	0x0000fe70


	//   ....[45]....
        /*0434*/ 	.word	0x0000fe80


	//   ....[46]....
        /*0438*/ 	.word	0x0000ff10


	//   ....[47]....
        /*043c*/ 	.word	0x0000ff20


	//   ....[48]....
        /*0440*/ 	.word	0x0000ff30


	//   ....[49]....
        /*0444*/ 	.word	0x0000ff80


	//   ....[50]....
        /*0448*/ 	.word	0x00012870


	//   ....[51]....
        /*044c*/ 	.word	0x00012d70


	//   ....[52]....
        /*0450*/ 	.word	0x00012ee0


	//   ....[53]....
        /*0454*/ 	.word	0x00012f40


	//   ....[54]....
        /*0458*/ 	.word	0x000130c0


	//   ....[55]....
        /*045c*/ 	.word	0x00013110


	//   ....[56]....
        /*0460*/ 	.word	0x00013230


	//   ....[57]....
        /*0464*/ 	.word	0x00013280


	//   ....[58]....
        /*0468*/ 	.word	0x000133a0


	//   ....[59]....
        /*046c*/ 	.word	0x000133f0


	//   ....[60]....
        /*0470*/ 	.word	0x00013510


	//   ....[61]....
        /*0474*/ 	.word	0x00013560


	//   ....[62]....
        /*0478*/ 	.word	0x00013680


	//   ....[63]....
        /*047c*/ 	.word	0x000136d0


	//   ....[64]....
        /*0480*/ 	.word	0x000137f0


	//   ....[65]....
        /*0484*/ 	.word	0x00013840


	//   ....[66]....
        /*0488*/ 	.word	0x00013940


	//   ....[67]....
        /*048c*/ 	.word	0x00013990


	//   ....[68]....
        /*0490*/ 	.word	0x00013d40


	//----- nvinfo : EIATTR_REG_RECONFIG
	.align		4
.L_122:
        /*0494*/ 	.byte	0x01, 0x54
	.zero		2


	//----- nvinfo : EIATTR_SYSCALL_OFFSETS
	.align		4
        /*0498*/ 	.byte	0x04, 0x46
        /*049a*/ 	.short	(.L_124 - .L_123)


	//   ....[0]....
.L_123:
        /*049c*/ 	.word	0x00001690


	//   ....[1]....
        /*04a0*/ 	.word	0x0000ec40


	//   ....[2]....
        /*04a4*/ 	.word	0x0000ed80


	//   ....[3]....
        /*04a8*/ 	.word	0x0000ee70


	//   ....[4]....
        /*04ac*/ 	.word	0x0000f6b0


	//----- nvinfo : EIATTR_MBARRIER_INSTR_OFFSETS
	.align		4
.L_124:
        /*04b0*/ 	.byte	0x04, 0x39
        /*04b2*/ 	.short	(.L_126 - .L_125)


	//   ....[0]....
.L_125:
        /*04b4*/ 	.word	0x00000250
        /*04b8*/ 	.word	0x000000ff
        /*04bc*/ 	.word	0x00034800
        /*04c0*/ 	.short	0x0100
        /*04c2*/ 	.byte	0x08
	.zero		1


	//   ....[1]....
        /*04c4*/ 	.word	0x00000260
        /*04c8*/ 	.word	0x000000ff
        /*04cc*/ 	.word	0x00034820
        /*04d0*/ 	.short	0x0100
        /*04d2*/ 	.byte	0x08
	.zero		1


	//   ....[2]....
        /*04d4*/ 	.word	0x00000350
        /*04d8*/ 	.word	0x000000ff
        /*04dc*/ 	.word	0x00034830
        /*04e0*/ 	.short	0x0100
        /*04e2*/ 	.byte	0x08
	.zero		1


	//   ....[3]....
        /*04e4*/ 	.word	0x00000360
        /*04e8*/ 	.word	0x000000ff
        /*04ec*/ 	.word	0x00034840
        /*04f0*/ 	.short	0x0100
        /*04f2*/ 	.byte	0x08
	.zero		1


	//   ....[4]....
        /*04f4*/ 	.word	0x00000370
        /*04f8*/ 	.word	0x000000ff
        /*04fc*/ 	.word	0x00034838
        /*0500*/ 	.short	0x0100
        /*0502*/ 	.byte	0x08
	.zero		1


	//   ....[5]....
        /*0504*/ 	.word	0x00000380
        /*0508*/ 	.word	0x000000ff
        /*050c*/ 	.word	0x00034848
        /*0510*/ 	.short	0x0100
        /*0512*/ 	.byte	0x08
	.zero		1


	//   ....[6]....
        /*0514*/ 	.word	0x00000590
        /*0518*/ 	.word	0x000000ff
        /*051c*/ 	.word	0x00034850
        /*0520*/ 	.short	0x0100
        /*0522*/ 	.byte	0x08
	.zero		1


	//   ....[7]....
        /*0524*/ 	.word	0x000005a0
        /*0528*/ 	.word	0x000000ff
        /*052c*/ 	.word	0x00034860
        /*0530*/ 	.short	0x0100
        /*0532*/ 	.byte	0x08
	.zero		1


	//   ....[8]....
        /*0534*/ 	.word	0x000005b0
        /*0538*/ 	.word	0x000000ff
        /*053c*/ 	.word	0x00034858
        /*0540*/ 	.short	0x0100
        /*0542*/ 	.byte	0x08
	.zero		1


	//   ....[9]....
        /*0544*/ 	.word	0x000005c0
        /*0548*/ 	.word	0x000000ff
        /*054c*/ 	.word	0x00034868
        /*0550*/ 	.short	0x0100
        /*0552*/ 	.byte	0x08
	.zero		1


	//   ....[10]....
        /*0554*/ 	.word	0x000007c0
        /*0558*/ 	.word	0x000000ff
        /*055c*/ 	.word	0x00034870
        /*0560*/ 	.short	0x0100
        /*0562*/ 	.byte	0x08
	.zero		1


	//   ....[11]....
        /*0564*/ 	.word	0x000007d0
        /*0568*/ 	.word	0x000000ff
        /*056c*/ 	.word	0x00034880
        /*0570*/ 	.short	0x0100
        /*0572*/ 	.byte	0x08
	.zero		1


	//   ....[12]....
        /*0574*/ 	.word	0x000007e0
        /*0578*/ 	.word	0x000000ff
        /*057c*/ 	.word	0x00034878
        /*0580*/ 	.short	0x0100
        /*0582*/ 	.byte	0x08
	.zero		1


	//   ....[13]....
        /*0584*/ 	.word	0x000007f0
        /*0588*/ 	.word	0x000000ff
        /*058c*/ 	.word	0x00034888
        /*0590*/ 	.short	0x0100
        /*0592*/ 	.byte	0x08
	.zero		1


	//   ....[14]....
        /*0594*/ 	.word	0x00000a50
        /*0598*/ 	.word	0x000000ff
        /*059c*/ 	.word	0x00034890
        /*05a0*/ 	.short	0x0100
        /*05a2*/ 	.byte	0x08
	.zero		1


	//   ....[15]....
        /*05a4*/ 	.word	0x00000a60
        /*05a8*/ 	.word	0x000000ff
        /*05ac*/ 	.word	0x000348a0
        /*05b0*/ 	.short	0x0100
        /*05b2*/ 	.byte	0x08
	.zero		1


	//   ....[16]....
        /*05b4*/ 	.word	0x00000a70
        /*05b8*/ 	.word	0x000000ff
        /*05bc*/ 	.word	0x00034898
        /*05c0*/ 	.short	0x0100
        /*05c2*/ 	.byte	0x08
	.zero		1


	//   ....[17]....
        /*05c4*/ 	.word	0x00000a80
        /*05c8*/ 	.word	0x000000ff
        /*05cc*/ 	.word	0x000348a8
        /*05d0*/ 	.short	0x0100
        /*05d2*/ 	.byte	0x08
	.zero		1


	//   ....[18]....
        /*05d4*/ 	.word	0x00000d30
        /*05d8*/ 	.word	0x000000ff
        /*05dc*/ 	.word	0x000348b0
        /*05e0*/ 	.short	0x0100
        /*05e2*/ 	.byte	0x08
	.zero		1


	//   ....[19]....
        /*05e4*/ 	.word	0x00000d40
        /*05e8*/ 	.word	0x000000ff
        /*05ec*/ 	.word	0x000348c0
        /*05f0*/ 	.short	0x0100
        /*05f2*/ 	.byte	0x08
	.zero		1


	//   ....[20]....
        /*05f4*/ 	.word	0x00000d50
        /*05f8*/ 	.word	0x000000ff
        /*05fc*/ 	.word	0x000348b8
        /*0600*/ 	.short	0x0100
        /*0602*/ 	.byte	0x08
	.zero		1


	//   ....[21]....
        /*0604*/ 	.word	0x00000d60
        /*0608*/ 	.word	0x000000ff
        /*060c*/ 	.word	0x000348c8
        /*0610*/ 	.short	0x0100
        /*0612*/ 	.byte	0x08
	.zero		1


	//   ....[22]....
        /*0614*/ 	.word	0x000016e0
        /*0618*/ 	.word	0x000000ff
        /*061c*/ 	.word	0x00034800
        /*0620*/ 	.short	0x010a
        /*0622*/ 	.byte	0x04
	.zero		1


	//   ....[23]....
        /*0624*/ 	.word	0x00001780
        /*0628*/ 	.word	0x00000003
        /*062c*/ 	.word	0x00034830
        /*0630*/ 	.short	0x010a
        /*0632*/ 	.byte	0x3f
	.zero		1


	//   ....[24]....
        /*0634*/ 	.word	0x000017c0
        /*0638*/ 	.word	0x00000003
        /*063c*/ 	.word	0x00034830
        /*0640*/ 	.short	0x010a
        /*0642*/ 	.byte	0x3f
	.zero		1


	//   ....[25]....
        /*0644*/ 	.word	0x00005f20
        /*0648*/ 	.word	0x00000003
        /*064c*/ 	.word	0x00000000
        /*0650*/ 	.short	0x0101
        /*0652*/ 	.byte	0x3f
	.zero		1


	//   ....[26]....
        /*0654*/ 	.word	0x00007050
        /*0658*/ 	.word	0x000000ff
        /*065c*/ 	.word	0x00034830
        /*0660*/ 	.short	0x010a
        /*0662*/ 	.byte	0x06
	.zero		1


	//   ....[27]....
        /*0664*/ 	.word	0x00007090
        /*0668*/ 	.word	0x000000ff
        /*066c*/ 	.word	0x00034830
        /*0670*/ 	.short	0x010a
        /*0672*/ 	.byte	0x06
	.zero		1


	//   ....[28]....
        /*0674*/ 	.word	0x00009770
        /*0678*/ 	.word	0x000000ff
        /*067c*/ 	.word	0x00034850
        /*0680*/ 	.short	0x010a
        /*0682*/ 	.byte	0x06
	.zero		1


	//   ....[29]....
        /*0684*/ 	.word	0x000097b0
        /*0688*/ 	.word	0x000000ff
        /*068c*/ 	.word	0x00034850
        /*0690*/ 	.short	0x010a
        /*0692*/ 	.byte	0x06
	.zero		1


	//   ....[30]....
        /*0694*/ 	.word	0x0000bdd0
        /*0698*/ 	.word	0x00000003
        /*069c*/ 	.word	0x00000000
        /*06a0*/ 	.short	0x0101
        /*06a2*/ 	.byte	0x3f
	.zero		1


	//   ....[31]....
        /*06a4*/ 	.word	0x0000c090
        /*06a8*/ 	.word	0x00000066
        /*06ac*/ 	.word	0x00000000
        /*06b0*/ 	.short	0x0101
        /*06b2*/ 	.byte	0x3f
	.zero		1


	//   ....[32]....
        /*06b4*/ 	.word	0x0000c6f0
        /*06b8*/ 	.word	0x000000ff
        /*06bc*/ 	.word	0x00034850
        /*06c0*/ 	.short	0x010a
        /*06c2*/ 	.byte	0x07
	.zero		1


	//   ....[33]....
        /*06c4*/ 	.word	0x0000c730
        /*06c8*/ 	.word	0x000000ff
        /*06cc*/ 	.word	0x00034850
        /*06d0*/ 	.short	0x010a
        /*06d2*/ 	.byte	0x07
	.zero		1


	//   ....[34]....
        /*06d4*/ 	.word	0x0000d070
        /*06d8*/ 	.word	0x0000000a
        /*06dc*/ 	.word	0x00000000
        /*06e0*/ 	.short	0x0101
        /*06e2*/ 	.byte	0x3f
	.zero		1


	//   ....[35]....
        /*06e4*/ 	.word	0x0000e1c0
        /*06e8*/ 	.word	0x000000ff
        /*06ec*/ 	.word	0x00000000
        /*06f0*/ 	.short	0x0101
        /*06f2*/ 	.byte	0x05
	.zero		1


	//   ....[36]....
        /*06f4*/ 	.word	0x0000e240
        /*06f8*/ 	.word	0x000000ff
        /*06fc*/ 	.word	0x00000000
        /*0700*/ 	.short	0x0101
        /*0702*/ 	.byte	0x04
	.zero		1


	//   ....[37]....
        /*0704*/ 	.word	0x0000f240
        /*0708*/ 	.word	0x00000002
        /*070c*/ 	.word	0x00034840
        /*0710*/ 	.short	0x010a
        /*0712*/ 	.byte	0x3f
	.zero		1


	//   ....[38]....
        /*0714*/ 	.word	0x00010090
        /*0718*/ 	.word	0x000000ff
        /*071c*/ 	.word	0x00034800
        /*0720*/ 	.short	0x0107
        /*0722*/ 	.byte	0x24
	.zero		1


	//   ....[39]....
        /*0724*/ 	.word	0x00010100
        /*0728*/ 	.word	0x000000ff
        /*072c*/ 	.word	0x00034800
        /*0730*/ 	.short	0x0101
        /*0732*/ 	.byte	0x24
	.zero		1


	//   ....[40]....
        /*0734*/ 	.word	0x00010120
        /*0738*/ 	.word	0x000000ff
        /*073c*/ 	.word	0x00034820
        /*0740*/ 	.short	0x010a
        /*0742*/ 	.byte	0x24
	.zero		1


	//   ....[41]....
        /*0744*/ 	.word	0x00010440
        /*0748*/ 	.word	0x00000003
        /*074c*/ 	.word	0x00034840
        /*0750*/ 	.short	0x010a
        /*0752*/ 	.byte	0x3f
	.zero		1


	//   ....[42]....
        /*0754*/ 	.word	0x00010880
        /*0758*/ 	.word	0x00000002
        /*075c*/ 	.word	0x00034860
        /*0760*/ 	.short	0x010a
        /*0762*/ 	.byte	0x3f
	.zero		1


	//   ....[43]....
        /*0764*/ 	.word	0x00010f50
        /*0768*/ 	.word	0x00000003
        /*076c*/ 	.word	0x00034840
        /*0770*/ 	.short	0x010a
        /*0772*/ 	.byte	0x3f
	.zero		1


	//   ....[44]....
        /*0774*/ 	.word	0x00011390
        /*0778*/ 	.word	0x00000002
        /*077c*/ 	.word	0x00034860
        /*0780*/ 	.short	0x010a
        /*0782*/ 	.byte	0x3f
	.zero		1


	//   ....[45]....
        /*0784*/ 	.word	0x000119c0
        /*0788*/ 	.word	0x00000003
        /*078c*/ 	.word	0x00034840
        /*0790*/ 	.short	0x010a
        /*0792*/ 	.byte	0x3f
	.zero		1


	//   ....[46]....
        /*0794*/ 	.word	0x00011df0
        /*0798*/ 	.word	0x00000002
        /*079c*/ 	.word	0x00034860
        /*07a0*/ 	.short	0x010a
        /*07a2*/ 	.byte	0x3f
	.zero		1


	//   ....[47]....
        /*07a4*/ 	.word	0x00012290
        /*07a8*/ 	.word	0x00000000
        /*07ac*/ 	.word	0x00034860
        /*07b0*/ 	.short	0x010a
        /*07b2*/ 	.byte	0x3f
	.zero		1


	//   ....[48]....
        /*07b4*/ 	.word	0x000127f0
        /*07b8*/ 	.word	0x00000000
        /*07bc*/ 	.word	0x00034820
        /*07c0*/ 	.short	0x010a
        /*07c2*/ 	.byte	0x3f
	.zero		1


	//   ....[49]....
        /*07c4*/ 	.word	0x000129e0
        /*07c8*/ 	.word	0x00000006
        /*07cc*/ 	.word	0x00000000
        /*07d0*/ 	.short	0x010a
        /*07d2*/ 	.byte	0x3f
	.zero		1


	//   ....[50]....
        /*07d4*/ 	.word	0x00012a10
        /*07d8*/ 	.word	0x00000007
        /*07dc*/ 	.word	0x00000000
        /*07e0*/ 	.short	0x010a
        /*07e2*/ 	.byte	0x3f
	.zero		1


	//   ....[51]....
        /*07e4*/ 	.word	0x00012a70
        /*07e8*/ 	.word	0x00000004
        /*07ec*/ 	.word	0x00000000
        /*07f0*/ 	.short	0x010a
        /*07f2*/ 	.byte	0x3f
	.zero		1


	//   ....[52]....
        /*07f4*/ 	.word	0x00012aa0
        /*07f8*/ 	.word	0x00000003
        /*07fc*/ 	.word	0x00000000
        /*0800*/ 	.short	0x010a
        /*0802*/ 	.byte	0x3f
	.zero		1


	//   ....[53]....
        /*0804*/ 	.word	0x00012b20
        /*0808*/ 	.word	0x00000003
        /*080c*/ 	.word	0x00034800
        /*0810*/ 	.short	0x010a
        /*0812*/ 	.byte	0x3f
	.zero		1


	//   ....[54]....
        /*0814*/ 	.word	0x00012b70
        /*0818*/ 	.word	0x00000003
        /*081c*/ 	.word	0x00034830
        /*0820*/ 	.short	0x010a
        /*0822*/ 	.byte	0x3f
	.zero		1


	//   ....[55]....
        /*0824*/ 	.word	0x00012bd0
        /*0828*/ 	.word	0x00000014
        /*082c*/ 	.word	0x00034830
        /*0830*/ 	.short	0x010a
        /*0832*/ 	.byte	0x3f
	.zero		1


	//   ....[56]....
        /*0834*/ 	.word	0x00012c30
        /*0838*/ 	.word	0x0000000f
        /*083c*/ 	.word	0x00034850
        /*0840*/ 	.short	0x010a
        /*0842*/ 	.byte	0x3f
	.zero		1


	//   ....[57]....
        /*0844*/ 	.word	0x00012c90
        /*0848*/ 	.word	0x00000005
        /*084c*/ 	.word	0x00034850
        /*0850*/ 	.short	0x010a
        /*0852*/ 	.byte	0x3f
	.zero		1


	//   ....[58]....
        /*0854*/ 	.word	0x00012e30
        /*0858*/ 	.word	0x00000002
        /*085c*/ 	.word	0x00034840
        /*0860*/ 	.short	0x010a
        /*0862*/ 	.byte	0x3f
	.zero		1


	//   ....[59]....
        /*0864*/ 	.word	0x000139e0
        /*0868*/ 	.word	0x00000003
        /*086c*/ 	.word	0x00034820
        /*0870*/ 	.short	0x010a
        /*0872*/ 	.byte	0x3f
	.zero		1


	//   ....[60]....
        /*0874*/ 	.word	0x00013a30
        /*0878*/ 	.word	0x00000003
        /*087c*/ 	.word	0x00034840
        /*0880*/ 	.short	0x010a
        /*0882*/ 	.byte	0x3f
	.zero		1


	//   ....[61]....
        /*0884*/ 	.word	0x00013a80
        /*0888*/ 	.word	0x00000002
        /*088c*/ 	.word	0x00034860
        /*0890*/ 	.short	0x010a
        /*0892*/ 	.byte	0x3f
	.zero		1


	//   ....[62]....
        /*0894*/ 	.word	0x00013ad0
        /*0898*/ 	.word	0x00000003
        /*089c*/ 	.word	0x00034840
        /*08a0*/ 	.short	0x010a
        /*08a2*/ 	.byte	0x3f
	.zero		1


	//   ....[63]....
        /*08a4*/ 	.word	0x00013b20
        /*08a8*/ 	.word	0x00000002
        /*08ac*/ 	.word	0x00034860
        /*08b0*/ 	.short	0x010a
        /*08b2*/ 	.byte	0x3f
	.zero		1


	//   ....[64]....
        /*08b4*/ 	.word	0x00013b70
        /*08b8*/ 	.word	0x00000003
        /*08bc*/ 	.word	0x00034840
        /*08c0*/ 	.short	0x010a
        /*08c2*/ 	.byte	0x3f
	.zero		1


	//   ....[65]....
        /*08c4*/ 	.word	0x00013bc0
        /*08c8*/ 	.word	0x00000002
        /*08cc*/ 	.word	0x00034860
        /*08d0*/ 	.short	0x010a
        /*08d2*/ 	.byte	0x3f
	.zero		1


	//   ....[66]....
        /*08d4*/ 	.word	0x00013c10
        /*08d8*/ 	.word	0x00000000
        /*08dc*/ 	.word	0x00034860
        /*08e0*/ 	.short	0x010a
        /*08e2*/ 	.byte	0x3f
	.zero		1


	//   ....[67]....
        /*08e4*/ 	.word	0x00013c60
        /*08e8*/ 	.word	0x00000000
        /*08ec*/ 	.word	0x00034820
        /*08f0*/ 	.short	0x010a
        /*08f2*/ 	.byte	0x3f
	.zero		1


	//   ....[68]....
        /*08f4*/ 	.word	0x00013e00
        /*08f8*/ 	.word	0x00000006
        /*08fc*/ 	.word	0x00000000
        /*0900*/ 	.short	0x010a
        /*0902*/ 	.byte	0x3f
	.zero		1


	//   ....[69]....
        /*0904*/ 	.word	0x00013e50
        /*0908*/ 	.word	0x00000007
        /*090c*/ 	.word	0x00000000
        /*0910*/ 	.short	0x010a
        /*0912*/ 	.byte	0x3f
	.zero		1


	//   ....[70]....
        /*0914*/ 	.word	0x00013ea0
        /*0918*/ 	.word	0x00000004
        /*091c*/ 	.word	0x00000000
        /*0920*/ 	.short	0x010a
        /*0922*/ 	.byte	0x3f
	.zero		1


	//----- nvinfo : EIATTR_NUM_MBARRIERS
	.align		4
.L_126:
        /*0924*/ 	.byte	0x03, 0x38
        /*0926*/ 	.short	0x0016


	//----- nvinfo : EIATTR_EXIT_INSTR_OFFSETS
	.align		4
        /*0928*/ 	.byte	0x04, 0x1c
        /*092a*/ 	.short	(.L_128 - .L_127)


	//   ....[0]....
.L_127:
        /*092c*/ 	.word	0x00000f20


	//   ....[1]....
        /*0930*/ 	.word	0x0000e630


	//   ....[2]....
        /*0934*/ 	.word	0x00012af0


	//----- nvinfo : EIATTR_MAX_THREADS
	.align		4
.L_128:
        /*0938*/ 	.byte	0x04, 0x05
        /*093a*/ 	.short	(.L_130 - .L_129)
.L_129:
        /*093c*/ 	.word	0x00000180
        /*0940*/ 	.word	0x00000001
        /*0944*/ 	.word	0x00000001


	//----- nvinfo : EIATTR_CRS_STACK_SIZE
	.align		4
.L_130:
        /*0948*/ 	.byte	0x04, 0x1e
        /*094a*/ 	.short	(.L_132 - .L_131)
.L_131:
        /*094c*/ 	.word	0x00000000


	//----- nvinfo : EIATTR_CBANK_PARAM_SIZE
	.align		4
.L_132:
        /*0950*/ 	.byte	0x03, 0x19
        /*0952*/ 	.short	0x0a70


	//----- nvinfo : EIATTR_PARAM_CBANK
	.align		4
        /*0954*/ 	.byte	0x04, 0x0a
        /*0956*/ 	.short	(.L_134 - .L_133)
	.align		4
.L_133:
        /*0958*/ 	.word	index@(.nv.constant0._ZN7cutlass13device_kernelIN5flash11enable_sm90INS1_16FlashAttnFwdSm90INS1_25CollectiveMainloopFwdSm90ILi2EN4cute5tupleIJNS5_1CILi2EEENS7_ILi1EEES9_EEENS6_IJNS7_ILi128EEENS7_ILi176EEESB_EEELi128ENS_10bfloat16_tEfNS_4arch4Sm90ELb0ELb0ELb1ELb0ELb0ELb0ELb0ELb1ELb1ELb1ELb0ELb0EEENS1_21CollectiveEpilogueFwdINS6_IJSB_SB_SC_EEESA_SE_SG_Li256ELb0ELb1ELb0ELb0EEENS1_29StaticPersistentTileSchedulerILb0EEEEEEEEEvNT_6ParamsE)
        /*095c*/ 	.short	0x0210
        /*095e*/ 	.short	0x0a70


	//----- nvinfo : EIATTR_SW_WAR
	.align		4
.L_134:
        /*0960*/ 	.byte	0x04, 0x36
        /*0962*/ 	.short	(.L_136 - .L_135)
.L_135:
        /*0964*/ 	.word	0x00000008
.L_136:


//--------------------- .nv.info._ZN7cutlass13device_kernelIN5flash11enable_sm90INS1_16FlashAttnFwdSm90INS1_25CollectiveMainloopFwdSm90ILi2EN4cute5tupleIJNS5_1CILi1EEES8_S8_EEENS6_IJNS7_ILi128EEENS7_ILi176EEESA_EEELi128ENS_10bfloat16_tEfNS_4arch4Sm90ELb0ELb0ELb1ELb1ELb0ELb0ELb0ELb1ELb1ELb1ELb0ELb0EEENS1_21CollectiveEpilogueFwdINS6_IJSA_SA_SB_EEES9_SD_SF_Li256ELb1ELb1ELb0ELb0EEENS1_36VarlenDynamicPersistentTileSchedulerILi128ELi176ELi256ELi128ELb0ELb1ELb1ELb0ELb1ELb1EEEEEEEEEvNT_6ParamsE --------------------------
	.section	.nv.info._ZN7cutlass13device_kernelIN5flash11enable_sm90INS1_16FlashAttnFwdSm90INS1_25CollectiveMainloopFwdSm90ILi2EN4cute5tupleIJNS5_1CILi1EEES8_S8_EEENS6_IJNS7_ILi128EEENS7_ILi176EEESA_EEELi128ENS_10bfloat16_tEfNS_4arch4Sm90ELb0ELb0ELb1ELb1ELb0ELb0ELb0ELb1ELb1ELb1ELb0ELb0EEENS1_21CollectiveEpilogueFwdINS6_IJSA_SA_SB_EEES9_SD_SF_Li256ELb1ELb1ELb0ELb0EEENS1_36VarlenDynamicPersistentTileSchedulerILi128ELi176ELi256ELi128ELb0ELb1ELb1ELb0ELb1ELb1EEEEEEEEEvNT_6ParamsE,"",@"SHT_CUDA_INFO"
	.sectionflags	@""
	.align	4


	//----- nvinfo : EIATTR_CUDA_API_VERSION
	.align		4
        /*0000*/ 	.byte	0x04, 0x37
        /*0002*/ 	.short	(.L_138 - .L_137)
.L_137:
        /*0004*/ 	.word	0x00000082


	//----- nvinfo : EIATTR_KPARAM_INFO
	.align		4
.L_138:
        /*0008*/ 	.byte	0x04, 0x17
        /*000a*/ 	.short	(.L_140 - .L_139)
.L_139:
        /*000c*/ 	.word	0x00000000
        /*0010*/ 	.short	0x0000
        /*0012*/ 	.short	0x0070
        /*0014*/ 	.byte	0x00, 0xf0, 0x01, 0x2a


	//----- nvinfo : EIATTR_SPARSE_MMA_MASK
	.align		4
.L_140:
        /*0018*/ 	.byte	0x03, 0x50
        /*001a*/ 	.short	0x0000


	//----- nvinfo : EIATTR_MAXREG_COUNT
	.align		4
        /*001c*/ 	.byte	0x03, 0x1b
        /*001e*/ 	.short	0x00a8


	//----- nvinfo : EIATTR_NUM_BARRIERS
	.align		4
        /*0020*/ 	.byte	0x02, 0x4c
        /*0022*/ 	.byte	0x10
	.zero		1


	//----- nvinfo : EIATTR_EXTERNS
	.align		4
        /*0024*/ 	.byte	0x04, 0x0f
        /*0026*/ 	.short	(.L_142 - .L_141)


	//   ....[0]....
	.align		4
.L_141:
        /*0028*/ 	.word	index@(__assertfail)


	//----- nvinfo : EIATTR_ANNOTATIONS
	.align		4
.L_142:
        /*002c*/ 	.byte	0x04, 0x55
        /*002e*/ 	.short	(.L_144 - .L_143)


	//   ....[0]....
.L_143:
        /* <DEDUP_REMOVED lines=76> */


	//----- nvinfo : EIATTR_MERCURY_ISA_VERSION
	.align		4
.L_144:
        /*04e0*/ 	.byte	0x03, 0x5f
        /*04e2*/ 	.short	0x0101


	//----- nvinfo : EIATTR_UNUSED_LOAD_BYTE_OFFSET
	.align		4
        /*04e4*/ 	.byte	0x04, 0x44
        /*04e6*/ 	.short	(.L_146 - .L_145)


	//   ....[0]....
.L_145:
        /*04e8*/ 	.word	0x00000a20
        /*04ec*/ 	.word	0x0000fff0


	//   ....[1]....
        /*04f0*/ 	.word	0x0000d370
        /*04f4*/ 	.word	0x0000fff0


	//----- nvinfo : EIATTR_INT_WARP_WIDE_INSTR_OFFSETS
	.align		4
.L_146:
        /*04f8*/ 	.byte	0x04, 0x31
        /*04fa*/ 	.short	(.L_148 - .L_147)


	//   ....[0]....
.L_147:
        /*04fc*/ 	.word	0x00000120


	//   ....[1]....
        /*0500*/ 	.word	0x000001c0


	//   ....[2]....
        /*0504*/ 	.word	0x00000230


	//   ....[3]....
        /*0508*/ 	.word	0x00010490


	//   ....[4]....
        /*050c*/ 	.word	0x00010530


	//   ....[5]....
        /*0510*/ 	.word	0x00013de0


	//   ....[6]....
        /*0514*/ 	.word	0x00013e50


	//----- nvinfo : EIATTR_COOP_GROUP_MASK_REGIDS
	.align		4
.L_148:
        /*0518*/ 	.byte	0x04, 0x29
        /*051a*/ 	.short	(.L_150 - .L_149)


	//   ....[0]....
.L_149:
        /*051c*/ 	.word	0xffffffff


	//   ....[1]....
        /*0520*/ 	.word	0xffffffff


	//   ....[2]....
        /*0524*/ 	.word	0xffffffff


	//   ....[3]....
        /*0528*/ 	.word	0xffffffff


	//   ....[4]....
        /*052c*/ 	.word	0xffffffff


	//   ....[5]....
        /*0530*/ 	.word	0xffffffff


	//   ....[6]....
        /*0534*/ 	.word	0xffffffff


	//   ....[7]....
        /*0538*/ 	.word	0xffffffff


	//   ....[8]....
        /*053c*/ 	.word	0xffffffff


	//   ....[9]....
        /*0540*/ 	.word	0xffffffff


	//   ....[10]....
        /*0544*/ 	.word	0xffffffff


	//   ....[11]....
        /*0548*/ 	.word	0xffffffff


	//   ....[12]....
        /*054c*/ 	.word	0xffffffff


	//   ....[13]....
        /*0550*/ 	.word	0xffffffff


	//   ....[14]....
        /*0554*/ 	.word	0xffffffff


	//   ....[15]....
        /*0558*/ 	.word	0xffffffff


	//   ....[16]....
        /*055c*/ 	.word	0xffffffff


	//   ....[17]....
        /*0560*/ 	.word	0xffffffff


	//   ....[18]....
        /*0564*/ 	.word	0xffffffff


	//   ....[19]....
        /*0568*/ 	.word	0xffffffff


	//   ....[20]....
        /*056c*/ 	.word	0xffffffff


	//   ....[21]....
        /*0570*/ 	.word	0xffffffff


	//   ....[22]....
        /*0574*/ 	.word	0xffffffff


	//   ....[23]....
        /*0578*/ 	.word	0xffffffff


	//   ....[24]....
        /*057c*/ 	.word	0xffffffff


	//   ....[25]....
        /*0580*/ 	.word	0xffffffff


	//   ....[26]....
        /*0584*/ 	.word	0xffffffff


	//   ....[27]....
        /*0588*/ 	.word	0xffffffff


	//   ....[28]....
        /*058c*/ 	.word	0xffffffff


	//   ....[29]....
        /*0590*/ 	.word	0xffffffff


	//   ....[30]....
        /*0594*/ 	.word	0xffffffff


	//   ....[31]....
        /*0598*/ 	.word	0xffffffff


	//   ....[32]....
        /*059c*/ 	.word	0xffffffff


	//   ....[33]....
        /*05a0*/ 	.word	0xffffffff


	//   ....[34]....
        /*05a4*/ 	.word	0xffffffff


	//   ....[35]....
        /*05a8*/ 	.word	0xffffffff


	//   ....[36]....
        /*05ac*/ 	.word	0xffffffff


	//   ....[37]....
        /*05b0*/ 	.word	0xffffffff


	//   ....[38]....
        /*05b4*/ 	.word	0xffffffff


	//   ....[39]....
        /*05b8*/ 	.word	0xffffffff


	//   ....[40]....
        /*05bc*/ 	.word	0xffffffff


	//   ....[41]....
        /*05c0*/ 	.word	0xffffffff


	//   ....[42]....
        /*05c4*/ 	.word	0xffffffff


	//   ....[43]....
        /*05c8*/ 	.word	0xffffffff


	//   ....[44]....
        /*05cc*/ 	.word	0xffffffff


	//   ....[45]....
        /*05d0*/ 	.word	0xffffffff


	//   ....[46]....
        /*05d4*/ 	.word	0xffffffff


	//   ....[47]....
        /*05d8*/ 	.word	0xffffffff


	//   ....[48]....
        /*05dc*/ 	.word	0xffffffff


	//   ....[49]....
        /*05e0*/ 	.word	0xffffffff


	//   ....[50]....
        /*05e4*/ 	.word	0xffffffff


	//   ....[51]....
        /*05e8*/ 	.word	0xffffffff


	//   ....[52]....
        /*05ec*/ 	.word	0xffffffff


	//   ....[53]....
        /*05f0*/ 	.word	0xffffffff


	//   ....[54]....
        /*05f4*/ 	.word	0xffffffff


	//   ....[55]....
        /*05f8*/ 	.word	0xffffffff


	//   ....[56]....
        /*05fc*/ 	.word	0xffffffff


	//   ....[57]....
        /*0600*/ 	.word	0xffffffff


	//   ....[58]....
        /*0604*/ 	.word	0xffffffff


	//   ....[59]....
        /*0608*/ 	.word	0xffffffff


	//   ....[60]....
        /*060c*/ 	.word	0xffffffff


	//   ....[61]....
        /*0610*/ 	.word	0xffffffff


	//   ....[62]....
        /*0614*/ 	.word	0xffffffff


	//   ....[63]....
        /*0618*/ 	.word	0xffffffff


	//   ....[64]....
        /*061c*/ 	.word	0xffffffff


	//   ....[65]....
        /*0620*/ 	.word	0xffffffff


	//   ....[66]....
        /*0624*/ 	.word	0xffffffff


	//   ....[67]....
        /*0628*/ 	.word	0xffffffff


	//   ....[68]....
        /*062c*/ 	.word	0xffffffff


	//   ....[69]....
        /*0630*/ 	.word	0xffffffff


	//   ....[70]....
        /*0634*/ 	.word	0xffffffff


	//   ....[71]....
        /*0638*/ 	.word	0xffffffff


	//   ....[72]....
        /*063c*/ 	.word	0xffffffff


	//   ....[73]....
        /*0640*/ 	.word	0xffffffff


	//   ....[74]....
        /*0644*/ 	.word	0xffffffff


	//   ....[75]....
        /*0648*/ 	.word	0xffffffff


	//   ....[76]....
        /*064c*/ 	.word	0xffffffff


	//   ....[77]....
        /*0650*/ 	.word	0xffffffff


	//   ....[78]....
        /*0654*/ 	.word	0xffffffff


	//   ....[79]....
        /*0658*/ 	.word	0xffffffff


	//   ....[80]....
        /*065c*/ 	.word	0xffffffff


	//   ....[81]....
        /*0660*/ 	.word	0xffffffff


	//   ....[82]....
        /*0664*/ 	.word	0xffffffff


	//   ....[83]....
        /*0668*/ 	.word	0xffffffff


	//   ....[84]....
        /*066c*/ 	.word	0xffffffff


	//   ....[85]....
        /*0670*/ 	.word	0xffffffff


	//   ....[86]....
        /*0674*/ 	.word	0xffffffff


	//   ....[87]....
        /*0678*/ 	.word	0xffffffff


	//   ....[88]....
        /*067c*/ 	.word	0xffffffff


	//   ....[89]....
        /*0680*/ 	.word	0xffffffff


	//   ....[90]....
        /*0684*/ 	.word	0xffffffff


	//   ....[91]....
        /*0688*/ 	.word	0x0500000f


	//   ....[92]....
        /*068c*/ 	.word	0x0500000f


	//   ....[93]....
        /*0690*/ 	.word	0x0500000f


	//   ....[94]....
        /*0694*/ 	.word	0x0500000f


	//   ....[95]....
        /*0698*/ 	.word	0x0500000f


	//   ....[96]....
        /*069c*/ 	.word	0x0500000f


	//   ....[97]....
        /*06a0*/ 	.word	0x0500000f


	//   ....[98]....
        /*06a4*/ 	.word	0x0500000f


	//   ....[99]....
        /*06a8*/ 	.word	0x0500000f


	//   ....[100]....
        /*06ac*/ 	.word	0x0500000f


	//   ....[101]....
        /*06b0*/ 	.word	0x0500000f


	//   ....[102]....
        /*06b4*/ 	.word	0x0500000f


	//   ....[103]....
        /*06b8*/ 	.word	0x0500000f


	//   ....[104]....
        /*06bc*/ 	.word	0x0500000f


	//   ....[105]....
        /*06c0*/ 	.word	0x0500000f


	//   ....[106]....
        /*06c4*/ 	.word	0x0500000f


	//   ....[107]....
        /*06c8*/ 	.word	0x0500000f


	//   ....[108]....
        /*06cc*/ 	.word	0x0500000f


	//   ....[109]....
        /*06d0*/ 	.word	0x0500000f


	//   ....[110]....
        /*06d4*/ 	.word	0x0500000f


	//   ....[111]....
        /*06d8*/ 	.word	0x0500000f


	//   ....[112]....
        /*06dc*/ 	.word	0x0500000f


	//   ....[113]....
        /*06e0*/ 	.word	0x0500000f


	//   ....[114]....
        /*06e4*/ 	.word	0x0500000f


	//   ....[115]....
        /*06e8*/ 	.word	0x0500000f


	//   ....[116]....
        /*06ec*/ 	.word	0x0500000f


	//   ....[117]....
        /*06f0*/ 	.word	0x0500000f


	//   ....[118]....
        /*06f4*/ 	.word	0x0500000f


	//   ....[119]....
        /*06f8*/ 	.word	0x0500000f


	//   ....[120]....
        /*06fc*/ 	.word	0x0500000f


	//   ....[121]....
        /*0700*/ 	.word	0x0500000f


	//   ....[122]....
        /*0704*/ 	.word	0x0500000f


	//   ....[123]....
        /*0708*/ 	.word	0x0500000f


	//   ....[124]....
        /*070c*/ 	.word	0x0500000f


	//   ....[125]....
        /*0710*/ 	.word	0x0500000f


	//----- nvinfo : EIATTR_COOP_GROUP_INSTR_OFFSETS
	.align		4
.L_150:
        /*0714*/ 	.byte	0x04, 0x28
        /*0716*/ 	.short	(.L_152 - .L_151)


	//   ....[0]....
.L_151:
        /*0718*/ 	.word	0x00000060


	//   ....[1]....
        /*071c*/ 	.word	0x00000130


	//   ....[2]....
        /*0720*/ 	.word	0x000001e0


	//   ....[3]....
        /*0724*/ 	.word	0x000003a0


	//   ....[4]....
        /*0728*/ 	.word	0x00000500


	//   ....[5]....
        /*072c*/ 	.word	0x00000620


	//   ....[6]....
        /*0730*/ 	.word	0x00000780


	//   ....[7]....
        /*0734*/ 	.word	0x00001340


	//   ....[8]....
        /*0738*/ 	.word	0x000054e0


	//   ....[9]....
        /*073c*/ 	.word	0x00005580


	//   ....[10]....
        /*0740*/ 	.word	0x00005870


	//   ....[11]....
        /*0744*/ 	.word	0x00005a40


	//   ....[12]....
        /*0748*/ 	.word	0x0000a770


	//   ....[13]....
        /*074c*/ 	.word	0x0000a7c0


	//   ....[14]....
        /*0750*/ 	.word	0x0000b310


	//   ....[15]....
        /*0754*/ 	.word	0x0000b350


	//   ....[16]....
        /*0758*/ 	.word	0x0000c820


	//   ....[17]....
        /*075c*/ 	.word	0x0000c880


	//   ....[18]....
        /*0760*/ 	.word	0x0000cd70


	//   ....[19]....
        /*0764*/ 	.word	0x0000cd80


	//   ....[20]....
        /*0768*/ 	.word	0x0000de00


	//   ....[21]....
        /*076c*/ 	.word	0x0000de40


	//   ....[22]....
        /*0770*/ 	.word	0x0000de80


	//   ....[23]....
        /*0774*/ 	.word	0x0000deb0


	//   ....[24]....
        /*0778*/ 	.word	0x0000e450


	//   ....[25]....
        /*077c*/ 	.word	0x0000e460


	//   ....[26]....
        /*0780*/ 	.word	0x0000e530


	//   ....[27]....
        /*0784*/ 	.word	0x0000e550


	//   ....[28]....
        /*0788*/ 	.word	0x0000e620


	//   ....[29]....
        /*078c*/ 	.word	0x0000e640


	//   ....[30]....
        /*0790*/ 	.word	0x0000e720


	//   ....[31]....
        /*0794*/ 	.word	0x0000e740


	//   ....[32]....
        /*0798*/ 	.word	0x0000efb0


	//   ....[33]....
        /*079c*/ 	.word	0x0000efc0


	//   ....[34]....
        /*07a0*/ 	.word	0x0000f090


	//   ....[35]....
        /*07a4*/ 	.word	0x0000f0b0


	//   ....[36]....
        /*07a8*/ 	.word	0x0000f180


	//   ....[37]....
        /*07ac*/ 	.word	0x0000f1a0


	//   ....[38]....
        /*07b0*/ 	.word	0x0000f280


	//   ....[39]....
        /*07b4*/ 	.word	0x0000f2a0


	//   ....[40]....
        /*07b8*/ 	.word	0x0000f3e0


	//   ....[41]....
        /*07bc*/ 	.word	0x0000f5d0


	//   ....[42]....
        /*07c0*/ 	.word	0x0000f600


	//   ....[43]....
        /*07c4*/ 	.word	0x0000f630


	//   ....[44]....
        /*07c8*/ 	.word	0x0000f660


	//   ....[45]....
        /*07cc*/ 	.word	0x0000f690


	//   ....[46]....
        /*07d0*/ 	.word	0x0000f6c0


	//   ....[47]....
        /*07d4*/ 	.word	0x0000f840


	//   ....[48]....
        /*07d8*/ 	.word	0x0000f870


	//   ....[49]....
        /*07dc*/ 	.word	0x0000f8a0


	//   ....[50]....
        /*07e0*/ 	.word	0x0000f8d0


	//   ....[51]....
        /*07e4*/ 	.word	0x0000f900


	//   ....[52]....
        /*07e8*/ 	.word	0x0000f930


	//   ....[53]....
        /*07ec*/ 	.word	0x0000f9d0


	//   ....[54]....
        /*07f0*/ 	.word	0x0000fa00


	//   ....[55]....
        /*07f4*/ 	.word	0x0000fa90


	//   ....[56]....
        /*07f8*/ 	.word	0x00010ac0


	//   ....[57]....
        /*07fc*/ 	.word	0x000116e0


	//   ....[58]....
        /*0800*/ 	.word	0x000116f0


	//   ....[59]....
        /*0804*/ 	.word	0x00011720


	//   ....[60]....
        /*0808*/ 	.word	0x00011750


	//   ....[61]....
        /*080c*/ 	.word	0x00011860


	//   ....[62]....
        /*0810*/ 	.word	0x00011870


	//   ....[63]....
        /*0814*/ 	.word	0x00011900


	//   ....[64]....
        /*0818*/ 	.word	0x00011910


	//   ....[65]....
        /*081c*/ 	.word	0x000119a0


	//   ....[66]....
        /*0820*/ 	.word	0x000119b0


	//   ....[67]....
        /*0824*/ 	.word	0x00011a40


	//   ....[68]....
        /*0828*/ 	.word	0x00011a50


	//   ....[69]....
        /*082c*/ 	.word	0x00011ae0


	//   ....[70]....
        /*0830*/ 	.word	0x00011af0


	//   ....[71]....
        /*0834*/ 	.word	0x00011b00


	//   ....[72]....
        /*0838*/ 	.word	0x00011b10


	//   ....[73]....
        /*083c*/ 	.word	0x00014520


	//   ....[74]....
        /*0840*/ 	.word	0x00014580


	//   ....[75]....
        /*0844*/ 	.word	0x000145b0


	//   ....[76]....
        /*0848*/ 	.word	0x000145e0


	//   ....[77]....
        /*084c*/ 	.word	0x00014610


	//   ....[78]....
        /*0850*/ 	.word	0x00014640


	//   ....[79]....
        /*0854*/ 	.word	0x00014670


	//   ....[80]....
        /*0858*/ 	.word	0x00014680


	//   ....[81]....
        /*085c*/ 	.word	0x00014810


	//   ....[82]....
        /*0860*/ 	.word	0x00014840


	//   ....[83]....
        /*0864*/ 	.word	0x00014870


	//   ....[84]....
        /*0868*/ 	.word	0x000148a0


	//   ....[85]....
        /*086c*/ 	.word	0x000148d0


	//   ....[86]....
        /*0870*/ 	.word	0x00014900


	//   ....[87]....
        /*0874*/ 	.word	0x000149c0


	//   ....[88]....
        /*0878*/ 	.word	0x000149e0


	//   ....[89]....
        /*087c*/ 	.word	0x00014a50


	//   ....[90]....
        /*0880*/ 	.word	0x00014ee0


	//   ....[91]....
        /*0884*/ 	.word	0x000153c0


	//   ....[92]....
        /*0888*/ 	.word	0x00015590


	//   ....[93]....
        /*088c*/ 	.word	0x000155e0


	//   ....[94]....
        /*0890*/ 	.word	0x00015700


	//   ....[95]....
        /*0894*/ 	.word	0x00015750


	//   ....[96]....
        /*0898*/ 	.word	0x00015890


	//   ....[97]....
        /*089c*/ 	.word	0x000158e0


	//   ....[98]....
        /*08a0*/ 	.word	0x00015a00


	//   ....[99]....
        /*08a4*/ 	.word	0x00015a50


	//   ....[100]....
        /*08a8*/ 	.word	0x00015b70


	//   ....[101]....
        /*08ac*/ 	.word	0x00015bc0


	//   ....[102]....
        /*08b0*/ 	.word	0x00015ce0


	//   ....[103]....
        /*08b4*/ 	.word	0x00015d30


	//   ....[104]....
        /*08b8*/ 	.word	0x00015e40


	//   ....[105]....
        /*08bc*/ 	.word	0x00015e90


	//   ....[106]....
        /*08c0*/ 	.word	0x00015f90


	//   ....[107]....
        /*08c4*/ 	.word	0x00015fe0


	//   ....[108]....
        /*08c8*/ 	.word	0x00016310


	//   ....[109]....
        /*08cc*/ 	.word	0x000163b0


	//   ....[110]....
        /*08d0*/ 	.word	0x000164e0


	//   ....[111]....
        /*08d4*/ 	.word	0x00016550


	//   ....[112]....
        /*08d8*/ 	.word	0x000165d0


	//   ....[113]....
        /*08dc*/ 	.word	0x00016650


	//   ....[114]....
        /*08e0*/ 	.word	0x000166d0


	//   ....[115]....
        /*08e4*/ 	.word	0x00016760


	//   ....[116]....
        /*08e8*/ 	.word	0x00016800


	//   ....[117]....
        /*08ec*/ 	.word	0x000168a0


	//   ....[118]....
        /*08f0*/ 	.word	0x00016910


	//   ....[119]....
        /*08f4*/ 	.word	0x00016980


	//   ....[120]....
        /*08f8*/ 	.word	0x000169f0


	//   ....[121]....
        /*08fc*/ 	.word	0x00016a70


	//   ....[122]....
        /*0900*/ 	.word	0x00016af0


	//   ....[123]....
        /*0904*/ 	.word	0x00016b90


	//   ....[124]....
        /*0908*/ 	.word	0x00016c20


	//   ....[125]....
        /*090c*/ 	.word	0x00016d50


	//----- nvinfo : EIATTR_REG_RECONFIG
	.align		4
.L_152:
        /*0910*/ 	.byte	0x01, 0x54
	.zero		2


	//----- nvinfo : EIATTR_SYSCALL_OFFSETS
	.align		4
        /*0914*/ 	.byte	0x04, 0x46
        /*0916*/ 	.short	(.L_154 - .L_153)


	//   ....[0]....
.L_153:
        /*0918*/ 	.word	0x00001520


	//   ....[1]....
        /*091c*/ 	.word	0x000106a0


	//   ....[2]....
        /*0920*/ 	.word	0x00010800


	//   ....[3]....
        /*0924*/ 	.word	0x00010900


	//   ....[4]....
        /*0928*/ 	.word	0x000112a0


	//----- nvinfo : EIATTR_MBARRIER_INSTR_OFFSETS
	.align		4
.L_154:
        /*092c*/ 	.byte	0x04, 0x39
        /*092e*/ 	.short	(.L_156 - .L_155)


	//   ....[0]....
.L_155:
        /*0930*/ 	.word	0x00000250
        /*0934*/ 	.word	0x000000ff
        /*0938*/ 	.word	0x00034800
        /*093c*/ 	.short	0x0100
        /*093e*/ 	.byte	0x08
	.zero		1


	//   ....[1]....
        /*0940*/ 	.word	0x00000260
        /*0944*/ 	.word	0x000000ff
        /*0948*/ 	.word	0x00034820
        /*094c*/ 	.short	0x0100
        /*094e*/ 	.byte	0x08
	.zero		1


	//   ....[2]....
        /*0950*/ 	.word	0x00000350
        /*0954*/ 	.word	0x000000ff
        /*0958*/ 	.word	0x00034830
        /*095c*/ 	.short	0x0100
        /*095e*/ 	.byte	0x08
	.zero		1


	//   ....[3]....
        /*0960*/ 	.word	0x00000360
        /*0964*/ 	.word	0x000000ff
        /*0968*/ 	.word	0x00034840
        /*096c*/ 	.short	0x0100
        /*096e*/ 	.byte	0x08
	.zero		1


	//   ....[4]....
        /*0970*/ 	.word	0x00000370
        /*0974*/ 	.word	0x000000ff
        /*0978*/ 	.word	0x00034838
        /*097c*/ 	.short	0x0100
        /*097e*/ 	.byte	0x08
	.zero		1


	//   ....[5]....
        /*0980*/ 	.word	0x00000380
        /*0984*/ 	.word	0x000000ff
        /*0988*/ 	.word	0x00034848
        /*098c*/ 	.short	0x0100
        /*098e*/ 	.byte	0x08
	.zero		1


	//   ....[6]....
        /*0990*/ 	.word	0x000004b0
        /*0994*/ 	.word	0x000000ff
        /*0998*/ 	.word	0x00034850
        /*099c*/ 	.short	0x0100
        /*099e*/ 	.byte	0x08
	.zero		1


	//   ....[7]....
        /*09a0*/ 	.word	0x000004c0
        /*09a4*/ 	.word	0x000000ff
        /*09a8*/ 	.word	0x00034860
        /*09ac*/ 	.short	0x0100
        /*09ae*/ 	.byte	0x08
	.zero		1


	//   ....[8]....
        /*09b0*/ 	.word	0x000004d0
        /*09b4*/ 	.word	0x000000ff
        /*09b8*/ 	.word	0x00034858
        /*09bc*/ 	.short	0x0100
        /*09be*/ 	.byte	0x08
	.zero		1


	//   ....[9]....
        /*09c0*/ 	.word	0x000004e0
        /*09c4*/ 	.word	0x000000ff
        /*09c8*/ 	.word	0x00034868
        /*09cc*/ 	.short	0x0100
        /*09ce*/ 	.byte	0x08
	.zero		1


	//   ....[10]....
        /*09d0*/ 	.word	0x000005d0
        /*09d4*/ 	.word	0x000000ff
        /*09d8*/ 	.word	0x00034870
        /*09dc*/ 	.short	0x0100
        /*09de*/ 	.byte	0x06
	.zero		1


	//   ....[11]....
        /*09e0*/ 	.word	0x000005e0
        /*09e4*/ 	.word	0x000000ff
        /*09e8*/ 	.word	0x00034880
        /*09ec*/ 	.short	0x0100
        /*09ee*/ 	.byte	0x06
	.zero		1


	//   ....[12]....
        /*09f0*/ 	.word	0x000005f0
        /*09f4*/ 	.word	0x000000ff
        /*09f8*/ 	.word	0x00034878
        /*09fc*/ 	.short	0x0100
        /*09fe*/ 	.byte	0x06
	.zero		1


	//   ....[13]....
        /*0a00*/ 	.word	0x00000600
        /*0a04*/ 	.word	0x000000ff
        /*0a08*/ 	.word	0x00034888
        /*0a0c*/ 	.short	0x0100
        /*0a0e*/ 	.byte	0x06
	.zero		1


	//   ....[14]....
        /*0a10*/ 	.word	0x00000730
        /*0a14*/ 	.word	0x000000ff
        /*0a18*/ 	.word	0x00034890
        /*0a1c*/ 	.short	0x0100
        /*0a1e*/ 	.byte	0x08
	.zero		1


	//   ....[15]....
        /*0a20*/ 	.word	0x00000740
        /*0a24*/ 	.word	0x000000ff
        /*0a28*/ 	.word	0x000348a0
        /*0a2c*/ 	.short	0x0100
        /*0a2e*/ 	.byte	0x08
	.zero		1


	//   ....[16]....
        /*0a30*/ 	.word	0x00000750
        /*0a34*/ 	.word	0x000000ff
        /*0a38*/ 	.word	0x00034898
        /*0a3c*/ 	.short	0x0100
        /*0a3e*/ 	.byte	0x08
	.zero		1


	//   ....[17]....
        /*0a40*/ 	.word	0x00000760
        /*0a44*/ 	.word	0x000000ff
        /*0a48*/ 	.word	0x000348a8
        /*0a4c*/ 	.short	0x0100
        /*0a4e*/ 	.byte	0x08
	.zero		1


	//   ....[18]....
        /*0a50*/ 	.word	0x00000890
        /*0a54*/ 	.word	0x000000ff
        /*0a58*/ 	.word	0x000348b0
        /*0a5c*/ 	.short	0x0100
        /*0a5e*/ 	.byte	0x08
	.zero		1


	//   ....[19]....
        /*0a60*/ 	.word	0x000008a0
        /*0a64*/ 	.word	0x000000ff
        /*0a68*/ 	.word	0x000348c0
        /*0a6c*/ 	.short	0x0100
        /*0a6e*/ 	.byte	0x08
	.zero		1


	//   ....[20]....
        /*0a70*/ 	.word	0x000008b0
        /*0a74*/ 	.word	0x000000ff
        /*0a78*/ 	.word	0x000348b8
        /*0a7c*/ 	.short	0x0100
        /*0a7e*/ 	.byte	0x08
	.zero		1


	//   ....[21]....
        /*0a80*/ 	.word	0x000008c0
        /*0a84*/ 	.word	0x000000ff
        /*0a88*/ 	.word	0x000348c8
        /*0a8c*/ 	.short	0x0100
        /*0a8e*/ 	.byte	0x08
	.zero		1


	//   ....[22]....
        /*0a90*/ 	.word	0x000015d0
        /*0a94*/ 	.word	0x00000000
        /*0a98*/ 	.word	0x00034800
        /*0a9c*/ 	.short	0x010a
        /*0a9e*/ 	.byte	0x3f
	.zero		1


	//   ....[23]....
        /*0aa0*/ 	.word	0x00001640
        /*0aa4*/ 	.word	0x0000000a
        /*0aa8*/ 	.word	0x00034830
        /*0aac*/ 	.short	0x010a
        /*0aae*/ 	.byte	0x3f
	.zero		1


	//   ....[24]....
        /*0ab0*/ 	.word	0x000016b0
        /*0ab4*/ 	.word	0x0000000a
        /*0ab8*/ 	.word	0x00034830
        /*0abc*/ 	.short	0x010a
        /*0abe*/ 	.byte	0x3f
	.zero		1


	//   ....[25]....
        /*0ac0*/ 	.word	0x000063e0
        /*0ac4*/ 	.word	0x0000000b
        /*0ac8*/ 	.word	0x00000000
        /*0acc*/ 	.short	0x0101
        /*0ace*/ 	.byte	0x3f
	.zero		1


	//   ....[26]....
        /*0ad0*/ 	.word	0x00007190
        /*0ad4*/ 	.word	0x00000000
        /*0ad8*/ 	.word	0x00034830
        /*0adc*/ 	.short	0x010a
        /*0ade*/ 	.byte	0x3f
	.zero		1


	//   ....[27]....
        /*0ae0*/ 	.word	0x000071d0
        /*0ae4*/ 	.word	0x00000000
        /*0ae8*/ 	.word	0x00034830
        /*0aec*/ 	.short	0x010a
        /*0aee*/ 	.byte	0x3f
	.zero		1


	//   ....[28]....
        /*0af0*/ 	.word	0x000098a0
        /*0af4*/ 	.word	0x000000ff
        /*0af8*/ 	.word	0x00034850
        /*0afc*/ 	.short	0x010a
        /*0afe*/ 	.byte	0x06
	.zero		1


	//   ....[29]....
        /*0b00*/ 	.word	0x000098e0
        /*0b04*/ 	.word	0x000000ff
        /*0b08*/ 	.word	0x00034850
        /*0b0c*/ 	.short	0x010a
        /*0b0e*/ 	.byte	0x06
	.zero		1


	//   ....[30]....
        /*0b10*/ 	.word	0x0000b980
        /*0b14*/ 	.word	0x00000080
        /*0b18*/ 	.word	0x00000000
        /*0b1c*/ 	.short	0x0101
        /*0b1e*/ 	.byte	0x3f
	.zero		1


	//   ....[31]....
        /*0b20*/ 	.word	0x0000ba10
        /*0b24*/ 	.word	0x00000082
        /*0b28*/ 	.word	0x00000000
        /*0b2c*/ 	.short	0x0101
        /*0b2e*/ 	.byte	0x3f
	.zero		1


	//   ....[32]....
        /*0b30*/ 	.word	0x0000c780
        /*0b34*/ 	.word	0x00000008
        /*0b38*/ 	.word	0x00034850
        /*0b3c*/ 	.short	0x010a
        /*0b3e*/ 	.byte	0x3f
	.zero		1


	//   ....[33]....
        /*0b40*/ 	.word	0x0000c7c0
        /*0b44*/ 	.word	0x00000008
        /*0b48*/ 	.word	0x00034850
        /*0b4c*/ 	.short	0x010a
        /*0b4e*/ 	.byte	0x3f
	.zero		1


	//   ....[34]....
        /*0b50*/ 	.word	0x0000d050
        /*0b54*/ 	.word	0x00000007
        /*0b58*/ 	.word	0x00000000
        /*0b5c*/ 	.short	0x0101
        /*0b5e*/ 	.byte	0x3f
	.zero		1


	//   ....[35]....
        /*0b60*/ 	.word	0x0000e440
        /*0b64*/ 	.word	0x0000001c
        /*0b68*/ 	.word	0x00000000
        /*0b6c*/ 	.short	0x0101
        /*0b6e*/ 	.byte	0x3f
	.zero		1


	//   ....[36]....
        /*0b70*/ 	.word	0x00010d50
        /*0b74*/ 	.word	0x00000000
        /*0b78*/ 	.word	0x00034840
        /*0b7c*/ 	.short	0x010a
        /*0b7e*/ 	.byte	0x3f
	.zero		1


	//   ....[37]....
        /*0b80*/ 	.word	0x00011c70
        /*0b84*/ 	.word	0x00000009
        /*0b88*/ 	.word	0x00034800
        /*0b8c*/ 	.short	0x0107
        /*0b8e*/ 	.byte	0x3f
	.zero		1


	//   ....[38]....
        /*0b90*/ 	.word	0x00011d80
        /*0b94*/ 	.word	0x00000002
        /*0b98*/ 	.word	0x00034800
        /*0b9c*/ 	.short	0x0101
        /*0b9e*/ 	.byte	0x3f
	.zero		1


	//   ....[39]....
        /*0ba0*/ 	.word	0x00011da0
        /*0ba4*/ 	.word	0x00000002
        /*0ba8*/ 	.word	0x00034820
        /*0bac*/ 	.short	0x010a
        /*0bae*/ 	.byte	0x3f
	.zero		1


	//   ....[40]....
        /*0bb0*/ 	.word	0x00012130
        /*0bb4*/ 	.word	0x00000003
        /*0bb8*/ 	.word	0x00034840
        /*0bbc*/ 	.short	0x010a
        /*0bbe*/ 	.byte	0x3f
	.zero		1


	//   ....[41]....
        /*0bc0*/ 	.word	0x000124f0
        /*0bc4*/ 	.word	0x00000003
        /*0bc8*/ 	.word	0x00000060
        /*0bcc*/ 	.short	0x010a
        /*0bce*/ 	.byte	0x3f
	.zero		1


	//   ....[42]....
        /*0bd0*/ 	.word	0x00012bf0
        /*0bd4*/ 	.word	0x00000003
        /*0bd8*/ 	.word	0x00034840
        /*0bdc*/ 	.short	0x010a
        /*0bde*/ 	.byte	0x3f
	.zero		1


	//   ....[43]....
        /*0be0*/ 	.word	0x00012fb0
        /*0be4*/ 	.word	0x00000002
        /*0be8*/ 	.word	0x00000060
        /*0bec*/ 	.short	0x010a
        /*0bee*/ 	.byte	0x3f
	.zero		1


	//   ....[44]....
        /*0bf0*/ 	.word	0x000135e0
        /*0bf4*/ 	.word	0x00000002
        /*0bf8*/ 	.word	0x00034840
        /*0bfc*/ 	.short	0x010a
        /*0bfe*/ 	.byte	0x3f
	.zero		1


	//   ....[45]....
        /*0c00*/ 	.word	0x000139a0
        /*0c04*/ 	.word	0x00000002
        /*0c08*/ 	.word	0x00000060
        /*0c0c*/ 	.short	0x010a
        /*0c0e*/ 	.byte	0x3f
	.zero		1


	//   ....[46]....
        /*0c10*/ 	.word	0x00013f60
        /*0c14*/ 	.word	0x00000002
        /*0c18*/ 	.word	0x00034860
        /*0c1c*/ 	.short	0x010a
        /*0c1e*/ 	.byte	0x3f
	.zero		1


	//   ....[47]....
        /*0c20*/ 	.word	0x00014e60
        /*0c24*/ 	.word	0x00000000
        /*0c28*/ 	.word	0x00034820
        /*0c2c*/ 	.short	0x010a
        /*0c2e*/ 	.byte	0x3f
	.zero		1


	//   ....[48]....
        /*0c30*/ 	.word	0x00015020
        /*0c34*/ 	.word	0x00000006
        /*0c38*/ 	.word	0x00000000
        /*0c3c*/ 	.short	0x010a
        /*0c3e*/ 	.byte	0x3f
	.zero		1


	//   ....[49]....
        /*0c40*/ 	.word	0x00015090
        /*0c44*/ 	.word	0x00000007
        /*0c48*/ 	.word	0x00000000
        /*0c4c*/ 	.short	0x010a
        /*0c4e*/ 	.byte	0x3f
	.zero		1


	//   ....[50]....
        /*0c50*/ 	.word	0x00015100
        /*0c54*/ 	.word	0x00000004
        /*0c58*/ 	.word	0x00000000
        /*0c5c*/ 	.short	0x010a
        /*0c5e*/ 	.byte	0x3f
	.zero		1


	//   ....[51]....
        /*0c60*/ 	.word	0x00015130
        /*0c64*/ 	.word	0x00000003
        /*0c68*/ 	.word	0x00000000
        /*0c6c*/ 	.short	0x010a
        /*0c6e*/ 	.byte	0x3f
	.zero		1


	//   ....[52]....
        /*0c70*/ 	.word	0x00015190
        /*0c74*/ 	.word	0x00000000
        /*0c78*/ 	.word	0x00034800
        /*0c7c*/ 	.short	0x010a
        /*0c7e*/ 	.byte	0x3f
	.zero		1


	//   ....[53]....
        /*0c80*/ 	.word	0x000151e0
        /*0c84*/ 	.word	0x0000000a
        /*0c88*/ 	.word	0x00034830
        /*0c8c*/ 	.short	0x010a
        /*0c8e*/ 	.byte	0x3f
	.zero		1


	//   ....[54]....
        /*0c90*/ 	.word	0x00015230
        /*0c94*/ 	.word	0x00000000
        /*0c98*/ 	.word	0x00034830
        /*0c9c*/ 	.short	0x010a
        /*0c9e*/ 	.byte	0x3f
	.zero		1


	//   ....[55]....
        /*0ca0*/ 	.word	0x00015290
        /*0ca4*/ 	.word	0x0000000f
        /*0ca8*/ 	.word	0x00034850
        /*0cac*/ 	.short	0x010a
        /*0cae*/ 	.byte	0x3f
	.zero		1


	//   ....[56]....
        /*0cb0*/ 	.word	0x000152e0
        /*0cb4*/ 	.word	0x00000008
        /*0cb8*/ 	.word	0x00034850
        /*0cbc*/ 	.short	0x010a
        /*0cbe*/ 	.byte	0x3f
	.zero		1


	//   ....[57]....
        /*0cc0*/ 	.word	0x00015480
        /*0cc4*/ 	.word	0x00000000
        /*0cc8*/ 	.word	0x00034840
        /*0ccc*/ 	.short	0x010a
        /*0cce*/ 	.byte	0x3f
	.zero		1


	//   ....[58]....
        /*0cd0*/ 	.word	0x00016030
        /*0cd4*/ 	.word	0x00000002
        /*0cd8*/ 	.word	0x00034820
        /*0cdc*/ 	.short	0x010a
        /*0cde*/ 	.byte	0x3f
	.zero		1


	//   ....[59]....
        /*0ce0*/ 	.word	0x00016080
        /*0ce4*/ 	.word	0x00000003
        /*0ce8*/ 	.word	0x00034840
        /*0cec*/ 	.short	0x010a
        /*0cee*/ 	.byte	0x3f
	.zero		1


	//   ....[60]....
        /*0cf0*/ 	.word	0x000160d0
        /*0cf4*/ 	.word	0x00000003
        /*0cf8*/ 	.word	0x00000060
        /*0cfc*/ 	.short	0x010a
        /*0cfe*/ 	.byte	0x3f
	.zero		1


	//   ....[61]....
        /*0d00*/ 	.word	0x00016120
        /*0d04*/ 	.word	0x00000003
        /*0d08*/ 	.word	0x00034840
        /*0d0c*/ 	.short	0x010a
        /*0d0e*/ 	.byte	0x3f
	.zero		1


	//   ....[62]....
        /*0d10*/ 	.word	0x00016170
        /*0d14*/ 	.word	0x00000002
        /*0d18*/ 	.word	0x00000060
        /*0d1c*/ 	.short	0x010a
        /*0d1e*/ 	.byte	0x3f
	.zero		1


	//   ....[63]....
        /*0d20*/ 	.word	0x000161c0
        /*0d24*/ 	.word	0x00000002
        /*0d28*/ 	.word	0x00034840
        /*0d2c*/ 	.short	0x010a
        /*0d2e*/ 	.byte	0x3f
	.zero		1


	//   ....[64]....
        /*0d30*/ 	.word	0x00016210
        /*0d34*/ 	.word	0x00000002
        /*0d38*/ 	.word	0x00000060
        /*0d3c*/ 	.short	0x010a
        /*0d3e*/ 	.byte	0x3f
	.zero		1


	//   ....[65]....
        /*0d40*/ 	.word	0x00016260
        /*0d44*/ 	.word	0x00000002
        /*0d48*/ 	.word	0x00034860
        /*0d4c*/ 	.short	0x010a
        /*0d4e*/ 	.byte	0x3f
	.zero		1


	//   ....[66]....
        /*0d50*/ 	.word	0x00016c70
        /*0d54*/ 	.word	0x00000000
        /*0d58*/ 	.word	0x00034820
        /*0d5c*/ 	.short	0x010a
        /*0d5e*/ 	.byte	0x3f
	.zero		1


	//   ....[67]....
        /*0d60*/ 	.word	0x00016e10
        /*0d64*/ 	.word	0x00000006
        /*0d68*/ 	.word	0x00000000
        /*0d6c*/ 	.short	0x010a
        /*0d6e*/ 	.byte	0x3f
	.zero		1


	//   ....[68]....
        /*0d70*/ 	.word	0x00016e60
        /*0d74*/ 	.word	0x00000007
        /*0d78*/ 	.word	0x00000000
        /*0d7c*/ 	.short	0x010a
        /*0d7e*/ 	.byte	0x3f
	.zero		1


	//   ....[69]....
        /*0d80*/ 	.word	0x00016eb0
        /*0d84*/ 	.word	0x00000004
        /*0d88*/ 	.word	0x00000000
        /*0d8c*/ 	.short	0x010a
        /*0d8e*/ 	.byte	0x3f
	.zero		1


	//----- nvinfo : EIATTR_NUM_MBARRIERS
	.align		4
.L_156:
        /*0d90*/ 	.byte	0x03, 0x38
        /*0d92*/ 	.short	0x0016


	//----- nvinfo : EIATTR_EXIT_INSTR_OFFSETS
	.align		4
        /*0d94*/ 	.byte	0x04, 0x1c
        /*0d96*/ 	.short	(.L_158 - .L_157)


	//   ....[0]....
.L_157:
        /*0d98*/ 	.word	0x00000a60


	//   ....[1]....
        /*0d9c*/ 	.word	0x0000f3a0


	//   ....[2]....
        /*0da0*/ 	.word	0x00015180


	//----- nvinfo : EIATTR_MAX_THREADS
	.align		4
.L_158:
        /*0da4*/ 	.byte	0x04, 0x05
        /*0da6*/ 	.short	(.L_160 - .L_159)
.L_159:
        /*0da8*/ 	.word	0x00000180
        /*0dac*/ 	.word	0x00000001
        /*0db0*/ 	.word	0x00000001


	//----- nvinfo : EIATTR_CRS_STACK_SIZE
	.align		4
.L_160:
        /*0db4*/ 	.byte	0x04, 0x1e
        /*0db6*/ 	.short	(.L_162 - .L_161)
.L_161:
        /*0db8*/ 	.word	0x00000000


	//----- nvinfo : EIATTR_CBANK_PARAM_SIZE
	.align		4
.L_162:
        /*0dbc*/ 	.byte	0x03, 0x19
        /*0dbe*/ 	.short	0x0af0


	//----- nvinfo : EIATTR_PARAM_CBANK
	.align		4
        /*0dc0*/ 	.byte	0x04, 0x0a
        /*0dc2*/ 	.short	(.L_164 - .L_163)
	.align		4
.L_163:
        /*0dc4*/ 	.word	index@(.nv.constant0._ZN7cutlass13device_kernelIN5flash11enable_sm90INS1_16FlashAttnFwdSm90INS1_25CollectiveMainloopFwdSm90ILi2EN4cute5tupleIJNS5_1CILi1EEES8_S8_EEENS6_IJNS7_ILi128EEENS7_ILi176EEESA_EEELi128ENS_10bfloat16_tEfNS_4arch4Sm90ELb0ELb0ELb1ELb1ELb0ELb0ELb0ELb1ELb1ELb1ELb0ELb0EEENS1_21CollectiveEpilogueFwdINS6_IJSA_SA_SB_EEES9_SD_SF_Li256ELb1ELb1ELb0ELb0EEENS1_36VarlenDynamicPersistentTileSchedulerILi128ELi176ELi256ELi128ELb0ELb1ELb1ELb0ELb1ELb1EEEEEEEEEvNT_6ParamsE)
        /*0dc8*/ 	.short	0x0210
        /*0dca*/ 	.short	0x0af0


	//----- nvinfo : EIATTR_SW_WAR
	.align		4
.L_164:
        /*0dcc*/ 	.byte	0x04, 0x36
        /*0dce*/ 	.short	(.L_166 - .L_165)
.L_165:
        /*0dd0*/ 	.word	0x00000008
.L_166:


//--------------------- .nv.info._ZN7cutlass13device_kernelIN5flash11enable_sm90INS1_16FlashAttnFwdSm90INS1_25CollectiveMainloopFwdSm90ILi2EN4cute5tupleIJNS5_1CILi1EEES8_S8_EEENS6_IJNS7_ILi128EEENS7_ILi176EEESA_EEELi128ENS_10bfloat16_tEfNS_4arch4Sm90ELb0ELb0ELb1ELb1ELb0ELb1ELb0ELb1ELb1ELb1ELb0ELb0EEENS1_21CollectiveEpilogueFwdINS6_IJSA_SA_SB_EEES9_SD_SF_Li256ELb1ELb1ELb0ELb0EEENS1_36VarlenDynamicPersistentTileSchedulerILi128ELi176ELi256ELi128ELb0ELb1ELb1ELb0ELb1ELb1EEEEEEEEEvNT_6ParamsE --------------------------
	.section	.nv.info._ZN7cutlass13device_kernelIN5flash11enable_sm90INS1_16FlashAttnFwdSm90INS1_25CollectiveMainloopFwdSm90ILi2EN4cute5tupleIJNS5_1CILi1EEES8_S8_EEENS6_IJNS7_ILi128EEENS7_ILi176EEESA_EEELi128ENS_10bfloat16_tEfNS_4arch4Sm90ELb0ELb0ELb1ELb1ELb0ELb1ELb0ELb1ELb1ELb1ELb0ELb0EEENS1_21CollectiveEpilogueFwdINS6_IJSA_SA_SB_EEES9_SD_SF_Li256ELb1ELb1ELb0ELb0EEENS1_36VarlenDynamicPersistentTileSchedulerILi128ELi176ELi256ELi128ELb0ELb1ELb1ELb0ELb1ELb1EEEEEEEEEvNT_6ParamsE,"",@"SHT_CUDA_INFO"
	.sectionflags	@""
	.align	4


	//----- nvinfo : EIATTR_CUDA_API_VERSION
	.align		4
        /*0000*/ 	.byte	0x04, 0x37
        /*0002*/ 	.short	(.L_168 - .L_167)
.L_167:
        /*0004*/ 	.word	0x00000082


	//----- nvinfo : EIATTR_KPARAM_INFO
	.align		4
.L_168:
        /*0008*/ 	.byte	0x04, 0x17
        /*000a*/ 	.short	(.L_170 - .L_169)
.L_169:
        /*000c*/ 	.word	0x00000000
        /*0010*/ 	.short	0x0000
        /*0012*/ 	.short	0x0070
        /*0014*/ 	.byte	0x00, 0xf0, 0x01, 0x2a


	//----- nvinfo : EIATTR_SPARSE_MMA_MASK
	.align		4
.L_170:
        /*0018*/ 	.byte	0x03, 0x50
        /*001a*/ 	.short	0x0000


	//----- nvinfo : EIATTR_MAXREG_COUNT
	.align		4
        /*001c*/ 	.byte	0x03, 0x1b
        /*001e*/ 	.short	0x00a8


	//----- nvinfo : EIATTR_NUM_BARRIERS
	.align		4
        /*0020*/ 	.byte	0x02, 0x4c
        /*0022*/ 	.byte	0x10
	.zero		1


	//----- nvinfo : EIATTR_EXTERNS
	.align		4
        /*0024*/ 	.byte	0x04, 0x0f
        /*0026*/ 	.short	(.L_172 - .L_171)


	//   ....[0]....
	.align		4
.L_171:
        /*0028*/ 	.word	index@(__assertfail)


	//----- nvinfo : EIATTR_ANNOTATIONS
	.align		4
.L_172:
        /*002c*/ 	.byte	0x04, 0x55
        /*002e*/ 	.short	(.L_174 - .L_173)


	//   ....[0]....
.L_173:
        /* <DEDUP_REMOVED lines=133> */


	//----- nvinfo : EIATTR_MERCURY_ISA_VERSION
	.align		4
.L_174:
        /*0870*/ 	.byte	0x03, 0x5f
        /*0872*/ 	.short	0x0101


	//----- nvinfo : EIATTR_UNUSED_LOAD_BYTE_OFFSET
	.align		4
        /*0874*/ 	.byte	0x04, 0x44
        /*0876*/ 	.short	(.L_176 - .L_175)


	//   ....[0]....
.L_175:
        /*0878*/ 	.word	0x00000ab0
        /*087c*/ 	.word	0x0000fff0


	//   ....[1]....
        /*0880*/ 	.word	0x0001e4e0
        /*0884*/ 	.word	0x0000fff0


	//----- nvinfo : EIATTR_INT_WARP_WIDE_INSTR_OFFSETS
	.align		4
.L_176:
        /*0888*/ 	.byte	0x04, 0x31
        /*088a*/ 	.short	(.L_178 - .L_177)


	//   ....[0]....
.L_177:
        /*088c*/ 	.word	0x00000180


	//   ....[1]....
        /*0890*/ 	.word	0x00000220


	//   ....[2]....
        /*0894*/ 	.word	0x00000290


	//   ....[3]....
        /*0898*/ 	.word	0x00022bb0


	//   ....[4]....
        /*089c*/ 	.word	0x00022c50


	//   ....[5]....
        /*08a0*/ 	.word	0x00026550


	//   ....[6]....
        /*08a4*/ 	.word	0x000265c0


	//----- nvinfo : EIATTR_COOP_GROUP_MASK_REGIDS
	.align		4
.L_178:
        /*08a8*/ 	.byte	0x04, 0x29
        /*08aa*/ 	.short	(.L_180 - .L_179)


	//   ....[0]....
.L_179:
        /*08ac*/ 	.word	0xffffffff


	//   ....[1]....
        /*08b0*/ 	.word	0xffffffff


	//   ....[2]....
        /*08b4*/ 	.word	0xffffffff


	//   ....[3]....
        /*08b8*/ 	.word	0xffffffff


	//   ....[4]....
        /*08bc*/ 	.word	0xffffffff


	//   ....[5]....
        /*08c0*/ 	.word	0xffffffff


	//   ....[6]....
        /*08c4*/ 	.word	0xffffffff


	//   ....[7]....
        /*08c8*/ 	.word	0xffffffff


	//   ....[8]....
        /*08cc*/ 	.word	0xffffffff


	//   ....[9]....
        /*08d0*/ 	.word	0xffffffff


	//   ....[10]....
        /*08d4*/ 	.word	0xffffffff


	//   ....[11]....
        /*08d8*/ 	.word	0xffffffff


	//   ....[12]....
        /*08dc*/ 	.word	0xffffffff


	//   ....[13]....
        /*08e0*/ 	.word	0xffffffff


	//   ....[14]....
        /*08e4*/ 	.word	0xffffffff


	//   ....[15]....
        /*08e8*/ 	.word	0xffffffff


	//   ....[16]....
        /*08ec*/ 	.word	0xffffffff


	//   ....[17]....
        /*08f0*/ 	.word	0xffffffff


	//   ....[18]....
        /*08f4*/ 	.word	0xffffffff


	//   ....[19]....
        /*08f8*/ 	.word	0xffffffff


	//   ....[20]....
        /*08fc*/ 	.word	0xffffffff


	//   ....[21]....
        /*0900*/ 	.word	0xffffffff


	//   ....[22]....
        /*0904*/ 	.word	0xffffffff


	//   ....[23]....
        /*0908*/ 	.word	0xffffffff


	//   ....[24]....
        /*090c*/ 	.word	0xffffffff


	//   ....[25]....
        /*0910*/ 	.word	0xffffffff


	//   ....[26]....
        /*0914*/ 	.word	0xffffffff


	//   ....[27]....
        /*0918*/ 	.word	0xffffffff


	//   ....[28]....
        /*091c*/ 	.word	0xffffffff


	//   ....[29]....
        /*0920*/ 	.word	0xffffffff


	//   ....[30]....
        /*0924*/ 	.word	0xffffffff


	//   ....[31]....
        /*0928*/ 	.word	0xffffffff


	//   ....[32]....
        /*092c*/ 	.word	0xffffffff


	//   ....[33]....
        /*0930*/ 	.word	0xffffffff


	//   ....[34]....
        /*0934*/ 	.word	0xffffffff


	//   ....[35]....
        /*0938*/ 	.word	0xffffffff


	//   ....[36]....
        /*093c*/ 	.word	0xffffffff


	//   ....[37]....
        /*0940*/ 	.word	0xffffffff


	//   ....[38]....
        /*0944*/ 	.word	0xffffffff


	//   ....[39]....
        /*0948*/ 	.word	0xffffffff


	//   ....[40]....
        /*094c*/ 	.word	0xffffffff


	//   ....[41]....
        /*0950*/ 	.word	0xffffffff


	//   ....[42]....
        /*0954*/ 	.word	0xffffffff


	//   ....[43]....
        /*0958*/ 	.word	0xffffffff


	//   ....[44]....
        /*095c*/ 	.word	0xffffffff


	//   ....[45]....
        /*0960*/ 	.word	0xffffffff


	//   ....[46]....
        /*0964*/ 	.word	0xffffffff


	//   ....[47]....
        /*0968*/ 	.word	0xffffffff


	//   ....[48]....
        /*096c*/ 	.word	0xffffffff


	//   ....[49]....
        /*0970*/ 	.word	0xffffffff


	//   ....[50]....
        /*0974*/ 	.word	0xffffffff


	//   ....[51]....
        /*0978*/ 	.word	0xffffffff


	//   ....[52]....
        /*097c*/ 	.word	0xffffffff


	//   ....[53]....
        /*0980*/ 	.word	0xffffffff


	//   ....[54]....
        /*0984*/ 	.word	0xffffffff


	//   ....[55]....
        /*0988*/ 	.word	0xffffffff


	//   ....[56]....
        /*098c*/ 	.word	0xffffffff


	//   ....[57]....
        /*0990*/ 	.word	0xffffffff


	//   ....[58]....
        /*0994*/ 	.word	0xffffffff


	//   ....[59]....
        /*0998*/ 	.word	0xffffffff


	//   ....[60]....
        /*099c*/ 	.word	0xffffffff


	//   ....[61]....
        /*09a0*/ 	.word	0xffffffff


	//   ....[62]....
        /*09a4*/ 	.word	0xffffffff


	//   ....[63]....
        /*09a8*/ 	.word	0xffffffff


	//   ....[64]....
        /*09ac*/ 	.word	0xffffffff


	//   ....[65]....
        /*09b0*/ 	.word	0xffffffff


	//   ....[66]....
        /*09b4*/ 	.word	0xffffffff


	//   ....[67]....
        /*09b8*/ 	.word	0xffffffff


	//   ....[68]....
        /*09bc*/ 	.word	0xffffffff


	//   ....[69]....
        /*09c0*/ 	.word	0xffffffff


	//   ....[70]....
        /*09c4*/ 	.word	0xffffffff


	//   ....[71]....
        /*09c8*/ 	.word	0xffffffff


	//   ....[72]....
        /*09cc*/ 	.word	0xffffffff


	//   ....[73]....
        /*09d0*/ 	.word	0xffffffff


	//   ....[74]....
        /*09d4*/ 	.word	0xffffffff


	//   ....[75]....
        /*09d8*/ 	.word	0xffffffff


	//   ....[76]....
        /*09dc*/ 	.word	0xffffffff


	//   ....[77]....
        /*09e0*/ 	.word	0xffffffff


	//   ....[78]....
        /*09e4*/ 	.word	0xffffffff


	//   ....[79]....
        /*09e8*/ 	.word	0xffffffff


	//   ....[80]....
        /*09ec*/ 	.word	0xffffffff


	//   ....[81]....
        /*09f0*/ 	.word	0xffffffff


	//   ....[82]....
        /*09f4*/ 	.word	0xffffffff


	//   ....[83]....
        /*09f8*/ 	.word	0xffffffff


	//   ....[84]....
        /*09fc*/ 	.word	0xffffffff


	//   ....[85]....
        /*0a00*/ 	.word	0xffffffff


	//   ....[86]....
        /*0a04*/ 	.word	0xffffffff


	//   ....[87]....
        /*0a08*/ 	.word	0xffffffff


	//   ....[88]....
        /*0a0c*/ 	.word	0xffffffff


	//   ....[89]....
        /*0a10*/ 	.word	0xffffffff


	//   ....[90]....
        /*0a14*/ 	.word	0xffffffff


	//   ....[91]....
        /*0a18*/ 	.word	0xffffffff


	//   ....[92]....
        /*0a1c*/ 	.word	0xffffffff


	//   ....[93]....
        /*0a20*/ 	.word	0xffffffff


	//   ....[94]....
        /*0a24*/ 	.word	0xffffffff


	//   ....[95]....
        /*0a28*/ 	.word	0xffffffff


	//   ....[96]....
        /*0a2c*/ 	.word	0xffffffff


	//   ....[97]....
        /*0a30*/ 	.word	0xffffffff


	//   ....[98]....
        /*0a34*/ 	.word	0xffffffff


	//   ....[99]....
        /*0a38*/ 	.word	0xffffffff


	//   ....[100]....
        /*0a3c*/ 	.word	0x0500000f


	//   ....[101]....
        /*0a40*/ 	.word	0x0500000f


	//   ....[102]....
        /*0a44*/ 	.word	0x0500000f


	//   ....[103]....
        /*0a48*/ 	.word	0x0500000f


	//   ....[104]....
        /*0a4c*/ 	.word	0x0500000f


	//   ....[105]....
        /*0a50*/ 	.word	0x0500000f


	//   ....[106]....
        /*0a54*/ 	.word	0x0500000f


	//   ....[107]....
        /*0a58*/ 	.word	0x0500000f


	//   ....[108]....
        /*0a5c*/ 	.word	0x0500000f


	//   ....[109]....
        /*0a60*/ 	.word	0x0500000f


	//   ....[110]....
        /*0a64*/ 	.word	0x0500000f


	//   ....[111]....
        /*0a68*/ 	.word	0x0500000f


	//   ....[112]....
        /*0a6c*/ 	.word	0x0500000f


	//   ....[113]....
        /*0a70*/ 	.word	0x0500000f


	//   ....[114]....
        /*0a74*/ 	.word	0x0500000f


	//   ....[115]....
        /*0a78*/ 	.word	0x0500000f


	//   ....[116]....
        /*0a7c*/ 	.word	0x0500000f


	//   ....[117]....
        /*0a80*/ 	.word	0x0500000f


	//   ....[118]....
        /*0a84*/ 	.word	0x0500000f


	//   ....[119]....
        /*0a88*/ 	.word	0x0500000f


	//   ....[120]....
        /*0a8c*/ 	.word	0x0500000f


	//   ....[121]....
        /*0a90*/ 	.word	0x0500000f


	//   ....[122]....
        /*0a94*/ 	.word	0x0500000f


	//   ....[123]....
        /*0a98*/ 	.word	0x0500000f


	//   ....[124]....
        /*0a9c*/ 	.word	0x0500000f


	//   ....[125]....
        /*0aa0*/ 	.word	0x0500000f


	//   ....[126]....
        /*0aa4*/ 	.word	0x0500000f


	//   ....[127]....
        /*0aa8*/ 	.word	0x0500000f


	//   ....[128]....
        /*0aac*/ 	.word	0x0500000f


	//   ....[129]....
        /*0ab0*/ 	.word	0x0500000f


	//   ....[130]....
        /*0ab4*/ 	.word	0x0500000f


	//   ....[131]....
        /*0ab8*/ 	.word	0x0500000f


	//   ....[132]....
        /*0abc*/ 	.word	0x0500000f


	//   ....[133]....
        /*0ac0*/ 	.word	0x0500000f


	//   ....[134]....
        /*0ac4*/ 	.word	0x0500000f


	//   ....[135]....
        /*0ac8*/ 	.word	0x0500000f


	//   ....[136]....
        /*0acc*/ 	.word	0x0500000f


	//   ....[137]....
        /*0ad0*/ 	.word	0x0500000f


	//   ....[138]....
        /*0ad4*/ 	.word	0x0500000f


	//   ....[139]....
        /*0ad8*/ 	.word	0x0500000f


	//   ....[140]....
        /*0adc*/ 	.word	0x0500000f


	//   ....[141]....
        /*0ae0*/ 	.word	0x0500000f


	//   ....[142]....
        /*0ae4*/ 	.word	0x0500000f


	//   ....[143]....
        /*0ae8*/ 	.word	0x0500000f


	//   ....[144]....
        /*0aec*/ 	.word	0x0500000f


	//   ....[145]....
        /*0af0*/ 	.word	0x0500000f


	//   ....[146]....
        /*0af4*/ 	.word	0x0500000f


	//   ....[147]....
        /*0af8*/ 	.word	0x0500000f


	//   ....[148]....
        /*0afc*/ 	.word	0x0500000f


	//   ....[149]....
        /*0b00*/ 	.word	0x0500000f


	//   ....[150]....
        /*0b04*/ 	.word	0x0500000f


	//   ....[151]....
        /*0b08*/ 	.word	0x0500000f


	//   ....[152]....
        /*0b0c*/ 	.word	0x0500000f


	//----- nvinfo : EIATTR_COOP_GROUP_INSTR_OFFSETS
	.align		4
.L_180:
        /*0b10*/ 	.byte	0x04, 0x28
        /*0b12*/ 	.short	(.L_182 - .L_181)


	//   ....[0]....
.L_181:
        /*0b14*/ 	.word	0x00000060


	//   ....[1]....
        /*0b18*/ 	.word	0x00000190


	//   ....[2]....
        /*0b1c*/ 	.word	0x00000240


	//   ....[3]....
        /*0b20*/ 	.word	0x00000400


	//   ....[4]....
        /*0b24*/ 	.word	0x00000560


	//   ....[5]....
        /*0b28*/ 	.word	0x00000680


	//   ....[6]....
        /*0b2c*/ 	.word	0x000007e0


	//   ....[7]....
        /*0b30*/ 	.word	0x0000cbb0


	//   ....[8]....
        /*0b34*/ 	.word	0x0000d170


	//   ....[9]....
        /*0b38*/ 	.word	0x0000d180


	//   ....[10]....
        /*0b3c*/ 	.word	0x0000d190


	//   ....[11]....
        /*0b40*/ 	.word	0x0000d1a0


	//   ....[12]....
        /*0b44*/ 	.word	0x0000ec20


	//   ....[13]....
        /*0b48*/ 	.word	0x0000ec30


	//   ....[14]....
        /*0b4c*/ 	.word	0x0000ec40


	//   ....[15]....
        /*0b50*/ 	.word	0x0000ec50


	//   ....[16]....
        /*0b54*/ 	.word	0x00015390


	//   ....[17]....
        /*0b58*/ 	.word	0x000153b0


	//   ....[18]....
        /*0b5c*/ 	.word	0x00015840


	//   ....[19]....
        /*0b60*/ 	.word	0x00015890


	//   ....[20]....
        /*0b64*/ 	.word	0x0001b940


	//   ....[21]....
        /*0b68*/ 	.word	0x0001b9a0


	//   ....[22]....
        /*0b6c*/ 	.word	0x0001c2f0


	//   ....[23]....
        /*0b70*/ 	.word	0x0001c350


	//   ....[24]....
        /*0b74*/ 	.word	0x0001d9c0


	//   ....[25]....
        /*0b78*/ 	.word	0x0001de20


	//   ....[26]....
        /*0b7c*/ 	.word	0x0001de30


	//   ....[27]....
        /*0b80*/ 	.word	0x0001de60


	//   ....[28]....
        /*0b84*/ 	.word	0x0001f0c0


	//   ....[29]....
        /*0b88*/ 	.word	0x0001f0f0


	//   ....[30]....
        /*0b8c*/ 	.word	0x0001f150


	//   ....[31]....
        /*0b90*/ 	.word	0x0001f190


	//   ....[32]....
        /*0b94*/ 	.word	0x0001f6f0


	//   ....[33]....
        /*0b98*/ 	.word	0x0001f710


	//   ....[34]....
        /*0b9c*/ 	.word	0x0001f7e0


	//   ....[35]....
        /*0ba0*/ 	.word	0x0001f800


	//   ....[36]....
        /*0ba4*/ 	.word	0x0001f8d0


	//   ....[37]....
        /*0ba8*/ 	.word	0x0001f8f0


	//   ....[38]....
        /*0bac*/ 	.word	0x0001f9d0


	//   ....[39]....
        /*0bb0*/ 	.word	0x0001f9f0


	//   ....[40]....
        /*0bb4*/ 	.word	0x00020290


	//   ....[41]....
        /*0bb8*/ 	.word	0x000202a0


	//   ....[42]....
        /*0bbc*/ 	.word	0x000203c0


	//   ....[43]....
        /*0bc0*/ 	.word	0x000203d0


	//   ....[44]....
        /*0bc4*/ 	.word	0x000204f0


	//   ....[45]....
        /*0bc8*/ 	.word	0x00020500


	//   ....[46]....
        /*0bcc*/ 	.word	0x00020620


	//   ....[47]....
        /*0bd0*/ 	.word	0x00020630


	//   ....[48]....
        /*0bd4*/ 	.word	0x000207b0


	//   ....[49]....
        /*0bd8*/ 	.word	0x00020990


	//   ....[50]....
        /*0bdc*/ 	.word	0x000209c0


	//   ....[51]....
        /*0be0*/ 	.word	0x000209f0


	//   ....[52]....
        /*0be4*/ 	.word	0x00020a20


	//   ....[53]....
        /*0be8*/ 	.word	0x00020a50


	//   ....[54]....
        /*0bec*/ 	.word	0x00020a80


	//   ....[55]....
        /*0bf0*/ 	.word	0x00020c00


	//   ....[56]....
        /*0bf4*/ 	.word	0x00020c30


	//   ....[57]....
        /*0bf8*/ 	.word	0x00020c60


	//   ....[58]....
        /*0bfc*/ 	.word	0x00020c90


	//   ....[59]....
        /*0c00*/ 	.word	0x00020cc0


	//   ....[60]....
        /*0c04*/ 	.word	0x00020cf0


	//   ....[61]....
        /*0c08*/ 	.word	0x00020d80


	//   ....[62]....
        /*0c0c*/ 	.word	0x00020db0


	//   ....[63]....
        /*0c10*/ 	.word	0x00020e40


	//   ....[64]....
        /*0c14*/ 	.word	0x00021a00


	//   ....[65]....
        /*0c18*/ 	.word	0x000231e0


	//   ....[66]....
        /*0c1c*/ 	.word	0x00023e50


	//   ....[67]....
        /*0c20*/ 	.word	0x00023e80


	//   ....[68]....
        /*0c24*/ 	.word	0x00023ea0


	//   ....[69]....
        /*0c28*/ 	.word	0x00023ec0


	//   ....[70]....
        /*0c2c*/ 	.word	0x00023fd0


	//   ....[71]....
        /*0c30*/ 	.word	0x00023fe0


	//   ....[72]....
        /*0c34*/ 	.word	0x00024070


	//   ....[73]....
        /*0c38*/ 	.word	0x00024080


	//   ....[74]....
        /*0c3c*/ 	.word	0x00024110


	//   ....[75]....
        /*0c40*/ 	.word	0x00024120


	//   ....[76]....
        /*0c44*/ 	.word	0x000241b0


	//   ....[77]....
        /*0c48*/ 	.word	0x000241c0


	//   ....[78]....
        /*0c4c*/ 	.word	0x00024250


	//   ....[79]....
        /*0c50*/ 	.word	0x00024260


	//   ....[80]....
        /*0c54*/ 	.word	0x000242b0


	//   ....[81]....
        /*0c58*/ 	.word	0x000242e0


	//   ....[82]....
        /*0c5c*/ 	.word	0x00026c90


	//   ....[83]....
        /*0c60*/ 	.word	0x00026cc0


	//   ....[84]....
        /*0c64*/ 	.word	0x00026d00


	//   ....[85]....
        /*0c68*/ 	.word	0x00026d30


	//   ....[86]....
        /*0c6c*/ 	.word	0x00026d60


	//   ....[87]....
        /*0c70*/ 	.word	0x00026d90


	//   ....[88]....
        /*0c74*/ 	.word	0x00026dc0


	//   ....[89]....
        /*0c78*/ 	.word	0x00026df0


	//   ....[90]....
        /*0c7c*/ 	.word	0x00026f80


	//   ....[91]....
        /*0c80*/ 	.word	0x00026fb0


	//   ....[92]....
        /*0c84*/ 	.word	0x00026fe0


	//   ....[93]....
        /*0c88*/ 	.word	0x00027010


	//   ....[94]....
        /*0c8c*/ 	.word	0x00027040


	//   ....[95]....
        /*0c90*/ 	.word	0x00027070


	//   ....[96]....
        /*0c94*/ 	.word	0x00027130


	//   ....[97]....
        /*0c98*/ 	.word	0x00027150


	//   ....[98]....
        /*0c9c*/ 	.word	0x000271c0


	//   ....[99]....
        /*0ca0*/ 	.word	0x00027650


	//   ....[100]....
        /*0ca4*/ 	.word	0x00027ae0


	//   ....[101]....
        /*0ca8*/ 	.word	0x00027b90


	//   ....[102]....
        /*0cac*/ 	.word	0x00027c20


	//   ....[103]....
        /*0cb0*/ 	.word	0x00027c70


	//   ....[104]....
        /*0cb4*/ 	.word	0x00027cc0


	//   ....[105]....
        /*0cb8*/ 	.word	0x00027da0


	//   ....[106]....
        /*0cbc*/ 	.word	0x00027e30


	//   ....[107]....
        /*0cc0*/ 	.word	0x00027e80


	//   ....[108]....
        /*0cc4*/ 	.word	0x00027ed0


	//   ....[109]....
        /*0cc8*/ 	.word	0x000280e0


	//   ....[110]....
        /*0ccc*/ 	.word	0x00028130


	//   ....[111]....
        /*0cd0*/ 	.word	0x000281c0


	//   ....[112]....
        /*0cd4*/ 	.word	0x00028250


	//   ....[113]....
        /*0cd8*/ 	.word	0x000282e0


	//   ....[114]....
        /*0cdc*/ 	.word	0x00028370


	//   ....[115]....
        /*0ce0*/ 	.word	0x00028400


	//   ....[116]....
        /*0ce4*/ 	.word	0x00028490


	//   ....[117]....
        /*0ce8*/ 	.word	0x00028550


	//   ....[118]....
        /*0cec*/ 	.word	0x00028840


	//   ....[119]....
        /*0cf0*/ 	.word	0x000289b0


	//   ....[120]....
        /*0cf4*/ 	.word	0x00028a00


	//   ....[121]....
        /*0cf8*/ 	.word	0x00028b90


	//   ....[122]....
        /*0cfc*/ 	.word	0x00028be0


	//   ....[123]....
        /*0d00*/ 	.word	0x00028d10


	//   ....[124]....
        /*0d04*/ 	.word	0x00028d60


	//   ....[125]....
        /*0d08*/ 	.word	0x00028e80


	//   ....[126]....
        /*0d0c*/ 	.word	0x00028ed0


	//   ....[127]....
        /*0d10*/ 	.word	0x00028ff0


	//   ....[128]....
        /*0d14*/ 	.word	0x00029040


	//   ....[129]....
        /*0d18*/ 	.word	0x00029160


	//   ....[130]....
        /*0d1c*/ 	.word	0x000291b0


	//   ....[131]....
        /*0d20*/ 	.word	0x000292b0


	//   ....[132]....
        /*0d24*/ 	.word	0x00029320


	//   ....[133]....
        /*0d28*/ 	.word	0x00029420


	//   ....[134]....
        /*0d2c*/ 	.word	0x00029470


	//   ....[135]....
        /*0d30*/ 	.word	0x000297a0


	//   ....[136]....
        /*0d34*/ 	.word	0x00029840


	//   ....[137]....
        /*0d38*/ 	.word	0x00029970


	//   ....[138]....
        /*0d3c*/ 	.word	0x000299f0


	//   ....[139]....
        /*0d40*/ 	.word	0x00029a70


	//   ....[140]....
        /*0d44*/ 	.word	0x00029af0


	//   ....[141]....
        /*0d48*/ 	.word	0x00029b70


	//   ....[142]....
        /*0d4c*/ 	.word	0x00029c00


	//   ....[143]....
        /*0d50*/ 	.word	0x00029ca0


	//   ....[144]....
        /*0d54*/ 	.word	0x00029d50


	//   ....[145]....
        /*0d58*/ 	.word	0x00029dd0


	//   ....[146]....
        /*0d5c*/ 	.word	0x00029e50


	//   ....[147]....
        /*0d60*/ 	.word	0x00029ed0


	//   ....[148]....
        /*0d64*/ 	.word	0x00029f60


	//   ....[149]....
        /*0d68*/ 	.word	0x00029fe0


	//   ....[150]....
        /*0d6c*/ 	.word	0x0002a080


	//   ....[151]....
        /*0d70*/ 	.word	0x0002a110


	//   ....[152]....
        /*0d74*/ 	.word	0x0002a240


	//----- nvinfo : EIATTR_REG_RECONFIG
	.align		4
.L_182:
        /*0d78*/ 	.byte	0x01, 0x54
	.zero		2


	//----- nvinfo : EIATTR_SYSCALL_OFFSETS
	.align		4
        /*0d7c*/ 	.byte	0x04, 0x46
        /*0d7e*/ 	.short	(.L_184 - .L_183)


	//   ....[0]....
.L_183:
        /*0d80*/ 	.word	0x00001b10


	//   ....[1]....
        /*0d84*/ 	.word	0x00001c60


	//   ....[2]....
        /*0d88*/ 	.word	0x0000cd60


	//   ....[3]....
        /*0d8c*/ 	.word	0x0000d0d0


	//   ....[4]....
        /*0d90*/ 	.word	0x00022dc0


	//   ....[5]....
        /*0d94*/ 	.word	0x00022f20


	//   ....[6]....
        /*0d98*/ 	.word	0x00023020


	//   ....[7]....
        /*0d9c*/ 	.word	0x00023a00


	//----- nvinfo : EIATTR_MBARRIER_INSTR_OFFSETS
	.align		4
.L_184:
        /*0da0*/ 	.byte	0x04, 0x39
        /*0da2*/ 	.short	(.L_186 - .L_185)


	//   ....[0]....
.L_185:
        /*0da4*/ 	.word	0x000002b0
        /*0da8*/ 	.word	0x000000ff
        /*0dac*/ 	.word	0x00034800
        /*0db0*/ 	.short	0x0100
        /*0db2*/ 	.byte	0x08
	.zero		1


	//   ....[1]....
        /*0db4*/ 	.word	0x000002c0
        /*0db8*/ 	.word	0x000000ff
        /*0dbc*/ 	.word	0x00034820
        /*0dc0*/ 	.short	0x0100
        /*0dc2*/ 	.byte	0x08
	.zero		1


	//   ....[2]....
        /*0dc4*/ 	.word	0x000003b0
        /*0dc8*/ 	.word	0x000000ff
        /*0dcc*/ 	.word	0x00034830
        /*0dd0*/ 	.short	0x0100
        /*0dd2*/ 	.byte	0x08
	.zero		1


	//   ....[3]....
        /*0dd4*/ 	.word	0x000003c0
        /*0dd8*/ 	.word	0x000000ff
        /*0ddc*/ 	.word	0x00034840
        /*0de0*/ 	.short	0x0100
        /*0de2*/ 	.byte	0x08
	.zero		1


	//   ....[4]....
        /*0de4*/ 	.word	0x000003d0
        /*0de8*/ 	.word	0x000000ff
        /*0dec*/ 	.word	0x00034838
        /*0df0*/ 	.short	0x0100
        /*0df2*/ 	.byte	0x08
	.zero		1


	//   ....[5]....
        /*0df4*/ 	.word	0x000003e0
        /*0df8*/ 	.word	0x000000ff
        /*0dfc*/ 	.word	0x00034848
        /*0e00*/ 	.short	0x0100
        /*0e02*/ 	.byte	0x08
	.zero		1


	//   ....[6]....
        /*0e04*/ 	.word	0x00000510
        /*0e08*/ 	.word	0x000000ff
        /*0e0c*/ 	.word	0x00034850
        /*0e10*/ 	.short	0x0100
        /*0e12*/ 	.byte	0x08
	.zero		1


	//   ....[7]....
        /*0e14*/ 	.word	0x00000520
        /*0e18*/ 	.word	0x000000ff
        /*0e1c*/ 	.word	0x00034860
        /*0e20*/ 	.short	0x0100
        /*0e22*/ 	.byte	0x08
	.zero		1


	//   ....[8]....
        /*0e24*/ 	.word	0x00000530
        /*0e28*/ 	.word	0x000000ff
        /*0e2c*/ 	.word	0x00034858
        /*0e30*/ 	.short	0x0100
        /*0e32*/ 	.byte	0x08
	.zero		1


	//   ....[9]....
        /*0e34*/ 	.word	0x00000540
        /*0e38*/ 	.word	0x000000ff
        /*0e3c*/ 	.word	0x00034868
        /*0e40*/ 	.short	0x0100
        /*0e42*/ 	.byte	0x08
	.zero		1


	//   ....[10]....
        /*0e44*/ 	.word	0x00000630
        /*0e48*/ 	.word	0x000000ff
        /*0e4c*/ 	.word	0x00034870
        /*0e50*/ 	.short	0x0100
        /*0e52*/ 	.byte	0x06
	.zero		1


	//   ....[11]....
        /*0e54*/ 	.word	0x00000640
        /*0e58*/ 	.word	0x000000ff
        /*0e5c*/ 	.word	0x00034880
        /*0e60*/ 	.short	0x0100
        /*0e62*/ 	.byte	0x06
	.zero		1


	//   ....[12]....
        /*0e64*/ 	.word	0x00000650
        /*0e68*/ 	.word	0x000000ff
        /*0e6c*/ 	.word	0x00034878
        /*0e70*/ 	.short	0x0100
        /*0e72*/ 	.byte	0x06
	.zero		1


	//   ....[13]....
        /*0e74*/ 	.word	0x00000660
        /*0e78*/ 	.word	0x000000ff
        /*0e7c*/ 	.word	0x00034888
        /*0e80*/ 	.short	0x0100
        /*0e82*/ 	.byte	0x06
	.zero		1


	//   ....[14]....
        /*0e84*/ 	.word	0x00000790
        /*0e88*/ 	.word	0x000000ff
        /*0e8c*/ 	.word	0x00034890
        /*0e90*/ 	.short	0x0100
        /*0e92*/ 	.byte	0x08
	.zero		1


	//   ....[15]....
        /*0e94*/ 	.word	0x000007a0
        /*0e98*/ 	.word	0x000000ff
        /*0e9c*/ 	.word	0x000348a0
        /*0ea0*/ 	.short	0x0100
        /*0ea2*/ 	.byte	0x08
	.zero		1


	//   ....[16]....
        /*0ea4*/ 	.word	0x000007b0
        /*0ea8*/ 	.word	0x000000ff
        /*0eac*/ 	.word	0x00034898
        /*0eb0*/ 	.short	0x0100
        /*0eb2*/ 	.byte	0x08
	.zero		1


	//   ....[17]....
        /*0eb4*/ 	.word	0x000007c0
        /*0eb8*/ 	.word	0x000000ff
        /*0ebc*/ 	.word	0x000348a8
        /*0ec0*/ 	.short	0x0100
        /*0ec2*/ 	.byte	0x08
	.zero		1


	//   ....[18]....
        /*0ec4*/ 	.word	0x000008f0
        /*0ec8*/ 	.word	0x000000ff
        /*0ecc*/ 	.word	0x000348b0
        /*0ed0*/ 	.short	0x0100
        /*0ed2*/ 	.byte	0x08
	.zero		1


	//   ....[19]....
        /*0ed4*/ 	.word	0x00000900
        /*0ed8*/ 	.word	0x000000ff
        /*0edc*/ 	.word	0x000348c0
        /*0ee0*/ 	.short	0x0100
        /*0ee2*/ 	.byte	0x08
	.zero		1


	//   ....[20]....
        /*0ee4*/ 	.word	0x00000910
        /*0ee8*/ 	.word	0x000000ff
        /*0eec*/ 	.word	0x000348b8
        /*0ef0*/ 	.short	0x0100
        /*0ef2*/ 	.byte	0x08
	.zero		1


	//   ....[21]....
        /*0ef4*/ 	.word	0x00000920
        /*0ef8*/ 	.word	0x000000ff
        /*0efc*/ 	.word	0x000348c8
        /*0f00*/ 	.short	0x0100
        /*0f02*/ 	.byte	0x08
	.zero		1


	//   ....[22]....
        /*0f04*/ 	.word	0x00003fb0
        /*0f08*/ 	.word	0x00000003
        /*0f0c*/ 	.word	0x00034890
        /*0f10*/ 	.short	0x010a
        /*0f12*/ 	.byte	0x3f
	.zero		1


	//   ....[23]....
        /*0f14*/ 	.word	0x00007d10
        /*0f18*/ 	.word	0x00000003
        /*0f1c*/ 	.word	0x00034890
        /*0f20*/ 	.short	0x010a
        /*0f22*/ 	.byte	0x3f
	.zero		1


	//   ....[24]....
        /*0f24*/ 	.word	0x0000b450
        /*0f28*/ 	.word	0x00000003
        /*0f2c*/ 	.word	0x00034890
        /*0f30*/ 	.short	0x010a
        /*0f32*/ 	.byte	0x3f
	.zero		1


	//   ....[25]....
        /*0f34*/ 	.word	0x0000be20
        /*0f38*/ 	.word	0x0000002c
        /*0f3c*/ 	.word	0x00000000
        /*0f40*/ 	.short	0x0101
        /*0f42*/ 	.byte	0x3f
	.zero		1


	//   ....[26]....
        /*0f44*/ 	.word	0x0000be60
        /*0f48*/ 	.word	0x00000003
        /*0f4c*/ 	.word	0x000348b0
        /*0f50*/ 	.short	0x010a
        /*0f52*/ 	.byte	0x3f
	.zero		1


	//   ....[27]....
        /*0f54*/ 	.word	0x0000c7c0
        /*0f58*/ 	.word	0x00000003
        /*0f5c*/ 	.word	0x00000000
        /*0f60*/ 	.short	0x0101
        /*0f62*/ 	.byte	0x3f
	.zero		1


	//   ....[28]....
        /*0f64*/ 	.word	0x0000cdf0
        /*0f68*/ 	.word	0x00000002
        /*0f6c*/ 	.word	0x00034800
        /*0f70*/ 	.short	0x010a
        /*0f72*/ 	.byte	0x3f
	.zero		1


	//   ....[29]....
        /*0f74*/ 	.word	0x0000ce40
        /*0f78*/ 	.word	0x00000002
        /*0f7c*/ 	.word	0x00034800
        /*0f80*/ 	.short	0x010a
        /*0f82*/ 	.byte	0x3f
	.zero		1


	//   ....[30]....
        /*0f84*/ 	.word	0x0000d440
        /*0f88*/ 	.word	0x00000002
        /*0f8c*/ 	.word	0x00034800
        /*0f90*/ 	.short	0x010a
        /*0f92*/ 	.byte	0x3f
	.zero		1


	//   ....[31]....
        /*0f94*/ 	.word	0x0000ee30
        /*0f98*/ 	.word	0x00000002
        /*0f9c*/ 	.word	0x00034800
        /*0fa0*/ 	.short	0x010a
        /*0fa2*/ 	.byte	0x3f
	.zero		1


	//   ....[32]....
        /*0fa4*/ 	.word	0x00010b80
        /*0fa8*/ 	.word	0x00000000
        /*0fac*/ 	.word	0x00034830
        /*0fb0*/ 	.short	0x010a
        /*0fb2*/ 	.byte	0x3f
	.zero		1


	//   ....[33]....
        /*0fb4*/ 	.word	0x00010c00
        /*0fb8*/ 	.word	0x00000000
        /*0fbc*/ 	.word	0x00034830
        /*0fc0*/ 	.short	0x010a
        /*0fc2*/ 	.byte	0x3f
	.zero		1


	//   ....[34]....
        /*0fc4*/ 	.word	0x00015ff0
        /*0fc8*/ 	.word	0x00000003
        /*0fcc*/ 	.word	0x00000000
        /*0fd0*/ 	.short	0x0101
        /*0fd2*/ 	.byte	0x3f
	.zero		1


	//   ....[35]....
        /*0fd4*/ 	.word	0x00017300
        /*0fd8*/ 	.word	0x00000007
        /*0fdc*/ 	.word	0x00034830
        /*0fe0*/ 	.short	0x010a
        /*0fe2*/ 	.byte	0x3f
	.zero		1


	//   ....[36]....
        /*0fe4*/ 	.word	0x00017350
        /*0fe8*/ 	.word	0x00000007
        /*0fec*/ 	.word	0x00034830
        /*0ff0*/ 	.short	0x010a
        /*0ff2*/ 	.byte	0x3f
	.zero		1


	//   ....[37]....
        /*0ff4*/ 	.word	0x0001a870
        /*0ff8*/ 	.word	0x00000007
        /*0ffc*/ 	.word	0x00034850
        /*1000*/ 	.short	0x010a
        /*1002*/ 	.byte	0x3f
	.zero		1


	//   ....[38]....
        /*1004*/ 	.word	0x0001a8b0
        /*1008*/ 	.word	0x00000007
        /*100c*/ 	.word	0x00034850
        /*1010*/ 	.short	0x010a
        /*1012*/ 	.byte	0x3f
	.zero		1


	//   ....[39]....
        /*1014*/ 	.word	0x0001cb40
        /*1018*/ 	.word	0x00000083
        /*101c*/ 	.word	0x00000000
        /*1020*/ 	.short	0x0101
        /*1022*/ 	.byte	0x3f
	.zero		1


	//   ....[40]....
        /*1024*/ 	.word	0x0001cbe0
        /*1028*/ 	.word	0x00000086
        /*102c*/ 	.word	0x00000000
        /*1030*/ 	.short	0x0101
        /*1032*/ 	.byte	0x3f
	.zero		1


	//   ....[41]....
        /*1034*/ 	.word	0x0001d870
        /*1038*/ 	.word	0x00000009
        /*103c*/ 	.word	0x00034850
        /*1040*/ 	.short	0x010a
        /*1042*/ 	.byte	0x3f
	.zero		1


	//   ....[42]....
        /*1044*/ 	.word	0x0001d8f0
        /*1048*/ 	.word	0x00000009
        /*104c*/ 	.word	0x00034850
        /*1050*/ 	.short	0x010a
        /*1052*/ 	.byte	0x3f
	.zero		1


	//   ....[43]....
        /*1054*/ 	.word	0x0001e1d0
        /*1058*/ 	.word	0x00000008
        /*105c*/ 	.word	0x00000000
        /*1060*/ 	.short	0x0101
        /*1062*/ 	.byte	0x3f
	.zero		1


	//   ....[44]....
        /*1064*/ 	.word	0x0001f700
        /*1068*/ 	.word	0x00000000
        /*106c*/ 	.word	0x00000000
        /*1070*/ 	.short	0x0101
        /*1072*/ 	.byte	0x3f
	.zero		1


	//   ....[45]....
        /*1074*/ 	.word	0x00021af0
        /*1078*/ 	.word	0x00000004
        /*107c*/ 	.word	0x00034820
        /*1080*/ 	.short	0x010a
        /*1082*/ 	.byte	0x3f
	.zero		1


	//   ....[46]....
        /*1084*/ 	.word	0x00021bd0
        /*1088*/ 	.word	0x00000004
        /*108c*/ 	.word	0x000348a0
        /*1090*/ 	.short	0x010a
        /*1092*/ 	.byte	0x3f
	.zero		1


	//   ....[47]....
        /*1094*/ 	.word	0x00021f20
        /*1098*/ 	.word	0x00000004
        /*109c*/ 	.word	0x000348c0
        /*10a0*/ 	.short	0x010a
        /*10a2*/ 	.byte	0x3f
	.zero		1


	//   ....[48]....
        /*10a4*/ 	.word	0x000223d0
        /*10a8*/ 	.word	0x00000006
        /*10ac*/ 	.word	0x000348a0
        /*10b0*/ 	.short	0x010a
        /*10b2*/ 	.byte	0x3f
	.zero		1


	//   ....[49]....
        /*10b4*/ 	.word	0x00022710
        /*10b8*/ 	.word	0x00000006
        /*10bc*/ 	.word	0x000348c0
        /*10c0*/ 	.short	0x010a
        /*10c2*/ 	.byte	0x3f
	.zero		1


	//   ....[50]....
        /*10c4*/ 	.word	0x00023490
        /*10c8*/ 	.word	0x00000000
        /*10cc*/ 	.word	0x00034840
        /*10d0*/ 	.short	0x010a
        /*10d2*/ 	.byte	0x3f
	.zero		1


	//   ....[51]....
        /*10d4*/ 	.word	0x000243e0
        /*10d8*/ 	.word	0x00000009
        /*10dc*/ 	.word	0x00034800
        /*10e0*/ 	.short	0x0107
        /*10e2*/ 	.byte	0x3f
	.zero		1


	//   ....[52]....
        /*10e4*/ 	.word	0x000244f0
        /*10e8*/ 	.word	0x00000002
        /*10ec*/ 	.word	0x00034800
        /*10f0*/ 	.short	0x0101
        /*10f2*/ 	.byte	0x3f
	.zero		1


	//   ....[53]....
        /*10f4*/ 	.word	0x00024510
        /*10f8*/ 	.word	0x00000002
        /*10fc*/ 	.word	0x00034820
        /*1100*/ 	.short	0x010a
        /*1102*/ 	.byte	0x3f
	.zero		1


	//   ....[54]....
        /*1104*/ 	.word	0x000248a0
        /*1108*/ 	.word	0x00000003
        /*110c*/ 	.word	0x00034840
        /*1110*/ 	.short	0x010a
        /*1112*/ 	.byte	0x3f
	.zero		1


	//   ....[55]....
        /*1114*/ 	.word	0x00024c60
        /*1118*/ 	.word	0x00000003
        /*111c*/ 	.word	0x00000060
        /*1120*/ 	.short	0x010a
        /*1122*/ 	.byte	0x3f
	.zero		1


	//   ....[56]....
        /*1124*/ 	.word	0x00025360
        /*1128*/ 	.word	0x00000003
        /*112c*/ 	.word	0x00034840
        /*1130*/ 	.short	0x010a
        /*1132*/ 	.byte	0x3f
	.zero		1


	//   ....[57]....
        /*1134*/ 	.word	0x00025720
        /*1138*/ 	.word	0x00000002
        /*113c*/ 	.word	0x00000060
        /*1140*/ 	.short	0x010a
        /*1142*/ 	.byte	0x3f
	.zero		1


	//   ....[58]....
        /*1144*/ 	.word	0x00025d50
        /*1148*/ 	.word	0x00000002
        /*114c*/ 	.word	0x00034840
        /*1150*/ 	.short	0x010a
        /*1152*/ 	.byte	0x3f
	.zero		1


	//   ....[59]....
        /*1154*/ 	.word	0x00026110
        /*1158*/ 	.word	0x00000002
        /*115c*/ 	.word	0x00000060
        /*1160*/ 	.short	0x010a
        /*1162*/ 	.byte	0x3f
	.zero		1


	//   ....[60]....
        /*1164*/ 	.word	0x000266d0
        /*1168*/ 	.word	0x00000002
        /*116c*/ 	.word	0x00034860
        /*1170*/ 	.short	0x010a
        /*1172*/ 	.byte	0x3f
	.zero		1


	//   ....[61]....
        /*1174*/ 	.word	0x000275d0
        /*1178*/ 	.word	0x00000000
        /*117c*/ 	.word	0x00034820
        /*1180*/ 	.short	0x010a
        /*1182*/ 	.byte	0x3f
	.zero		1


	//   ....[62]....
        /*1184*/ 	.word	0x00027780
        /*1188*/ 	.word	0x00000006
        /*118c*/ 	.word	0x00000000
        /*1190*/ 	.short	0x010a
        /*1192*/ 	.byte	0x3f
	.zero		1


	//   ....[63]....
        /*1194*/ 	.word	0x000277f0
        /*1198*/ 	.word	0x00000007
        /*119c*/ 	.word	0x00000000
        /*11a0*/ 	.short	0x010a
        /*11a2*/ 	.byte	0x3f
	.zero		1


	//   ....[64]....
        /*11a4*/ 	.word	0x00027860
        /*11a8*/ 	.word	0x00000004
        /*11ac*/ 	.word	0x00000000
        /*11b0*/ 	.short	0x010a
        /*11b2*/ 	.byte	0x3f
	.zero		1


	//   ....[65]....
        /*11b4*/ 	.word	0x00027890
        /*11b8*/ 	.word	0x00000003
        /*11bc*/ 	.word	0x00000000
        /*11c0*/ 	.short	0x010a
        /*11c2*/ 	.byte	0x3f
	.zero		1


	//   ....[66]....
        /*11c4*/ 	.word	0x000278f0
        /*11c8*/ 	.word	0x00000003
        /*11cc*/ 	.word	0x00034890
        /*11d0*/ 	.short	0x010a
        /*11d2*/ 	.byte	0x3f
	.zero		1


	//   ....[67]....
        /*11d4*/ 	.word	0x00027940
        /*11d8*/ 	.word	0x00000003
        /*11dc*/ 	.word	0x00034890
        /*11e0*/ 	.short	0x010a
        /*11e2*/ 	.byte	0x3f
	.zero		1


	//   ....[68]....
        /*11e4*/ 	.word	0x00027990
        /*11e8*/ 	.word	0x00000003
        /*11ec*/ 	.word	0x00034890
        /*11f0*/ 	.short	0x010a
        /*11f2*/ 	.byte	0x3f
	.zero		1


	//   ....[69]....
        /*11f4*/ 	.word	0x000279e0
        /*11f8*/ 	.word	0x00000003
        /*11fc*/ 	.word	0x000348b0
        /*1200*/ 	.short	0x010a
        /*1202*/ 	.byte	0x3f
	.zero		1


	//   ....[70]....
        /*1204*/ 	.word	0x00027cf0
        /*1208*/ 	.word	0x00000002
        /*120c*/ 	.word	0x00034800
        /*1210*/ 	.short	0x010a
        /*1212*/ 	.byte	0x3f
	.zero		1


	//   ....[71]....
        /*1214*/ 	.word	0x00027f00
        /*1218*/ 	.word	0x00000002
        /*121c*/ 	.word	0x00034800
        /*1220*/ 	.short	0x010a
        /*1222*/ 	.byte	0x3f
	.zero		1


	//   ....[72]....
        /*1224*/ 	.word	0x00027f50
        /*1228*/ 	.word	0x00000000
        /*122c*/ 	.word	0x00034830
        /*1230*/ 	.short	0x010a
        /*1232*/ 	.byte	0x3f
	.zero		1


	//   ....[73]....
        /*1234*/ 	.word	0x00027fa0
        /*1238*/ 	.word	0x00000007
        /*123c*/ 	.word	0x00034830
        /*1240*/ 	.short	0x010a
        /*1242*/ 	.byte	0x3f
	.zero		1


	//   ....[74]....
        /*1244*/ 	.word	0x00027ff0
        /*1248*/ 	.word	0x00000007
        /*124c*/ 	.word	0x00034850
        /*1250*/ 	.short	0x010a
        /*1252*/ 	.byte	0x3f
	.zero		1


	//   ....[75]....
        /*1254*/ 	.word	0x00028040
        /*1258*/ 	.word	0x00000009
        /*125c*/ 	.word	0x00034850
        /*1260*/ 	.short	0x010a
        /*1262*/ 	.byte	0x3f
	.zero		1


	//   ....[76]....
        /*1264*/ 	.word	0x00028620
        /*1268*/ 	.word	0x00000003
        /*126c*/ 	.word	0x00034820
        /*1270*/ 	.short	0x010a
        /*1272*/ 	.byte	0x3f
	.zero		1


	//   ....[77]....
        /*1274*/ 	.word	0x00028670
        /*1278*/ 	.word	0x00000004
        /*127c*/ 	.word	0x000348a0
        /*1280*/ 	.short	0x010a
        /*1282*/ 	.byte	0x3f
	.zero		1


	//   ....[78]....
        /*1284*/ 	.word	0x000286c0
        /*1288*/ 	.word	0x00000004
        /*128c*/ 	.word	0x000348c0
        /*1290*/ 	.short	0x010a
        /*1292*/ 	.byte	0x3f
	.zero		1


	//   ....[79]....
        /*1294*/ 	.word	0x00028710
        /*1298*/ 	.word	0x00000006
        /*129c*/ 	.word	0x000348a0
        /*12a0*/ 	.short	0x010a
        /*12a2*/ 	.byte	0x3f
	.zero		1


	//   ....[80]....
        /*12a4*/ 	.word	0x00028760
        /*12a8*/ 	.word	0x00000006
        /*12ac*/ 	.word	0x000348c0
        /*12b0*/ 	.short	0x010a
        /*12b2*/ 	.byte	0x3f
	.zero		1


	//   ....[81]....
        /*12b4*/ 	.word	0x00028900
        /*12b8*/ 	.word	0x00000000
        /*12bc*/ 	.word	0x00034840
        /*12c0*/ 	.short	0x010a
        /*12c2*/ 	.byte	0x3f
	.zero		1


	//   ....[82]....
        /*12c4*/ 	.word	0x000294c0
        /*12c8*/ 	.word	0x00000002
        /*12cc*/ 	.word	0x00034820
        /*12d0*/ 	.short	0x010a
        /*12d2*/ 	.byte	0x3f
	.zero		1


	//   ....[83]....
        /*12d4*/ 	.word	0x00029510
        /*12d8*/ 	.word	0x00000003
        /*12dc*/ 	.word	0x00034840
        /*12e0*/ 	.short	0x010a
        /*12e2*/ 	.byte	0x3f
	.zero		1


	//   ....[84]....
        /*12e4*/ 	.word	0x00029560
        /*12e8*/ 	.word	0x00000003
        /*12ec*/ 	.word	0x00000060
        /*12f0*/ 	.short	0x010a
        /*12f2*/ 	.byte	0x3f
	.zero		1


	//   ....[85]....
        /*12f4*/ 	.word	0x000295b0
        /*12f8*/ 	.word	0x00000003
        /*12fc*/ 	.word	0x00034840
        /*1300*/ 	.short	0x010a
        /*1302*/ 	.byte	0x3f
	.zero		1


	//   ....[86]....
        /*1304*/ 	.word	0x00029600
        /*1308*/ 	.word	0x00000002
        /*130c*/ 	.word	0x00000060
        /*1310*/ 	.short	0x010a
        /*1312*/ 	.byte	0x3f
	.zero		1


	//   ....[87]....
        /*1314*/ 	.word	0x00029650
        /*1318*/ 	.word	0x00000002
        /*131c*/ 	.word	0x00034840
        /*1320*/ 	.short	0x010a
        /*1322*/ 	.byte	0x3f
	.zero		1


	//   ....[88]....
        /*1324*/ 	.word	0x000296a0
        /*1328*/ 	.word	0x00000002
        /*132c*/ 	.word	0x00000060
        /*1330*/ 	.short	0x010a
        /*1332*/ 	.byte	0x3f
	.zero		1


	//   ....[89]....
        /*1334*/ 	.word	0x000296f0
        /*1338*/ 	.word	0x00000002
        /*133c*/ 	.word	0x00034860
        /*1340*/ 	.short	0x010a
        /*1342*/ 	.byte	0x3f
	.zero		1


	//   ....[90]....
        /*1344*/ 	.word	0x0002a160
        /*1348*/ 	.word	0x00000000
        /*134c*/ 	.word	0x00034820
        /*1350*/ 	.short	0x010a
        /*1352*/ 	.byte	0x3f
	.zero		1


	//   ....[91]....
        /*1354*/ 	.word	0x0002a300
        /*1358*/ 	.word	0x00000006
        /*135c*/ 	.word	0x00000000
        /*1360*/ 	.short	0x010a
        /*1362*/ 	.byte	0x3f
	.zero		1


	//   ....[92]....
        /*1364*/ 	.word	0x0002a350
        /*1368*/ 	.word	0x00000007
        /*136c*/ 	.word	0x00000000
        /*1370*/ 	.short	0x010a
        /*1372*/ 	.byte	0x3f
	.zero		1


	//   ....[93]....
        /*1374*/ 	.word	0x0002a3a0
        /*1378*/ 	.word	0x00000004
        /*137c*/ 	.word	0x00000000
        /*1380*/ 	.short	0x010a
        /*1382*/ 	.byte	0x3f
	.zero		1


	//----- nvinfo : EIATTR_NUM_MBARRIERS
	.align		4
.L_186:
        /*1384*/ 	.byte	0x03, 0x38
        /*1386*/ 	.short	0x0016


	//----- nvinfo : EIATTR_EXIT_INSTR_OFFSETS
	.align		4
        /*1388*/ 	.byte	0x04, 0x1c
        /*138a*/ 	.short	(.L_188 - .L_187)


	//   ....[0]....
.L_187:
        /*138c*/ 	.word	0x000278e0


	//----- nvinfo : EIATTR_MAX_THREADS
	.align		4
.L_188:
        /*1390*/ 	.byte	0x04, 0x05
        /*1392*/ 	.short	(.L_190 - .L_189)
.L_189:
        /*1394*/ 	.word	0x00000180
        /*1398*/ 	.word	0x00000001
        /*139c*/ 	.word	0x00000001


	//----- nvinfo : EIATTR_CRS_STACK_SIZE
	.align		4
.L_190:
        /*13a0*/ 	.byte	0x04, 0x1e
        /*13a2*/ 	.short	(.L_192 - .L_191)
.L_191:
        /*13a4*/ 	.word	0x00000000


	//----- nvinfo : EIATTR_CBANK_PARAM_SIZE
	.align		4
.L_192:
        /*13a8*/ 	.byte	0x03, 0x19
        /*13aa*/ 	.short	0x0af0


	//----- nvinfo : EIATTR_PARAM_CBANK
	.align		4
        /*13ac*/ 	.byte	0x04, 0x0a
        /*13ae*/ 	.short	(.L_194 - .L_193)
	.align		4
.L_193:
        /*13b0*/ 	.word	index@(.nv.constant0._ZN7cutlass13device_kernelIN5flash11enable_sm90INS1_16FlashAttnFwdSm90INS1_25CollectiveMainloopFwdSm90ILi2EN4cute5tupleIJNS5_1CILi1EEES8_S8_EEENS6_IJNS7_ILi128EEENS7_ILi176EEESA_EEELi128ENS_10bfloat16_tEfNS_4arch4Sm90ELb0ELb0ELb1ELb1ELb0ELb1ELb0ELb1ELb1ELb1ELb0ELb0EEENS1_21CollectiveEpilogueFwdINS6_IJSA_SA_SB_EEES9_SD_SF_Li256ELb1ELb1ELb0ELb0EEENS1_36VarlenDynamicPersistentTileSchedulerILi128ELi176ELi256ELi128ELb0ELb1ELb1ELb0ELb1ELb1EEEEEEEEEvNT_6ParamsE)
        /*13b4*/ 	.short	0x0210
        /*13b6*/ 	.short	0x0af0


	//----- nvinfo : EIATTR_SW_WAR
	.align		4
.L_194:
        /*13b8*/ 	.byte	0x04, 0x36
        /*13ba*/ 	.short	(.L_196 - .L_195)
.L_195:
        /*13bc*/ 	.word	0x00000008
.L_196:


//--------------------- .nv.info._ZN7cutlass13device_kernelIN5flash11enable_sm90INS1_16FlashAttnFwdSm90INS1_25CollectiveMainloopFwdSm90ILi2EN4cute5tupleIJNS5_1CILi1EEES8_S8_EEENS6_IJNS7_ILi128EEESA_SA_EEELi128ENS_10bfloat16_tEfNS_4arch4Sm90ELb0ELb1ELb1ELb0ELb0ELb0ELb0ELb1ELb1ELb1ELb0ELb0EEENS1_21CollectiveEpilogueFwdISB_S9_SC_SE_Li256ELb0ELb1ELb0ELb0EEENS1_30DynamicPersistentTileSchedulerILi256ELi128ELb0ELb1ELb1EEEEEEEEEvNT_6ParamsE --------------------------
	.section	.nv.info._ZN7cutlass13device_kernelIN5flash11enable_sm90INS1_16FlashAttnFwdSm90INS1_25CollectiveMainloopFwdSm90ILi2EN4cute5tupleIJNS5_1CILi1EEES8_S8_EEENS6_IJNS7_ILi128EEESA_SA_EEELi128ENS_10bfloat16_tEfNS_4arch4Sm90ELb0ELb1ELb1ELb0ELb0ELb0ELb0ELb1ELb1ELb1ELb0ELb0EEENS1_21CollectiveEpilogueFwdISB_S9_SC_SE_Li256ELb0ELb1ELb0ELb0EEENS1_30DynamicPersistentTileSchedulerILi256ELi128ELb0ELb1ELb1EEEEEEEEEvNT_6ParamsE,"",@"SHT_CUDA_INFO"
	.sectionflags	@""
	.align	4


	//----- nvinfo : EIATTR_CUDA_API_VERSION
	.align		4
        /*0000*/ 	.byte	0x04, 0x37
        /*0002*/ 	.short	(.L_198 - .L_197)
.L_197:
        /*0004*/ 	.word	0x00000082


	//----- nvinfo : EIATTR_KPARAM_INFO
	.align		4
.L_198:
        /*0008*/ 	.byte	0x04, 0x17
        /*000a*/ 	.short	(.L_200 - .L_199)
.L_199:
        /*000c*/ 	.word	0x00000000
        /*0010*/ 	.short	0x0000
        /*0012*/ 	.short	0x0070
        /*0014*/ 	.byte	0x00, 0xf0, 0x01, 0x2a


	//----- nvinfo : EIATTR_SPARSE_MMA_MASK
	.align		4
.L_200:
        /*0018*/ 	.byte	0x03, 0x50
        /*001a*/ 	.short	0x0000


	//----- nvinfo : EIATTR_MAXREG_COUNT
	.align		4
        /*001c*/ 	.byte	0x03, 0x1b
        /*001e*/ 	.short	0x00a8


	//----- nvinfo : EIATTR_NUM_BARRIERS
	.align		4
        /*0020*/ 	.byte	0x02, 0x4c
        /*0022*/ 	.byte	0x10
	.zero		1


	//----- nvinfo : EIATTR_EXTERNS
	.align		4
        /*0024*/ 	.byte	0x04, 0x0f
        /*0026*/ 	.short	(.L_202 - .L_201)


	//   ....[0]....
	.align		4
.L_201:
        /*0028*/ 	.word	index@(__assertfail)


	//----- nvinfo : EIATTR_ANNOTATIONS
	.align		4
.L_202:
        /*002c*/ 	.byte	0x04, 0x55
        /*002e*/ 	.short	(.L_204 - .L_203)


	//   ....[0]....
.L_203:
        /* <DEDUP_REMOVED lines=24> */


	//----- nvinfo : EIATTR_MERCURY_ISA_VERSION
	.align		4
.L_204:
        /*01a0*/ 	.byte	0x03, 0x5f
        /*01a2*/ 	.short	0x0101


	//----- nvinfo : EIATTR_INT_WARP_WIDE_INSTR_OFFSETS
	.align		4
        /*01a4*/ 	.byte	0x04, 0x31
        /*01a6*/ 	.short	(.L_206 - .L_205)


	//   ....[0]....
.L_205:
        /*01a8*/ 	.word	0x00000130


	//   ....[1]....
        /*01ac*/ 	.word	0x00000170


	//   ....[2]....
        /*01b0*/ 	.word	0x000001e0


	//   ....[3]....
        /*01b4*/ 	.word	0x000122b0


	//   ....[4]....
        /*01b8*/ 	.word	0x00012340


	//   ....[5]....
        /*01bc*/ 	.word	0x000156a0


	//   ....[6]....
        /*01c0*/ 	.word	0x00015730


	//----- nvinfo : EIATTR_COOP_GROUP_MASK_REGIDS
	.align		4
.L_206:
        /*01c4*/ 	.byte	0x04, 0x29
        /*01c6*/ 	.short	(.L_208 - .L_207)


	//   ....[0]....
.L_207:
        /*01c8*/ 	.word	0xffffffff


	//   ....[1]....
        /*01cc*/ 	.word	0xffffffff


	//   ....[2]....
        /*01d0*/ 	.word	0xffffffff


	//   ....[3]....
        /*01d4*/ 	.word	0xffffffff


	//   ....[4]....
        /*01d8*/ 	.word	0xffffffff


	//   ....[5]....
        /*01dc*/ 	.word	0xffffffff


	//   ....[6]....
        /*01e0*/ 	.word	0xffffffff


	//   ....[7]....
        /*01e4*/ 	.word	0xffffffff


	//   ....[8]....
        /*01e8*/ 	.word	0xffffffff


	//   ....[9]....
        /*01ec*/ 	.word	0xffffffff


	//   ....[10]....
        /*01f0*/ 	.word	0xffffffff


	//   ....[11]....
        /*01f4*/ 	.word	0xffffffff


	//   ....[12]....
        /*01f8*/ 	.word	0xffffffff


	//   ....[13]....
        /*01fc*/ 	.word	0xffffffff


	//   ....[14]....
        /*0200*/ 	.word	0xffffffff


	//   ....[15]....
        /*0204*/ 	.word	0xffffffff


	//   ....[16]....
        /*0208*/ 	.word	0xffffffff


	//   ....[17]....
        /*020c*/ 	.word	0xffffffff


	//   ....[18]....
        /*0210*/ 	.word	0xffffffff


	//   ....[19]....
        /*0214*/ 	.word	0xffffffff


	//   ....[20]....
        /*0218*/ 	.word	0xffffffff


	//   ....[21]....
        /*021c*/ 	.word	0xffffffff


	//   ....[22]....
        /*0220*/ 	.word	0xffffffff


	//   ....[23]....
        /*0224*/ 	.word	0xffffffff


	//   ....[24]....
        /*0228*/ 	.word	0xffffffff


	//   ....[25]....
        /*022c*/ 	.word	0xffffffff


	//   ....[26]....
        /*0230*/ 	.word	0xffffffff


	//   ....[27]....
        /*0234*/ 	.word	0xffffffff


	//   ....[28]....
        /*0238*/ 	.word	0xffffffff


	//   ....[29]....
        /*023c*/ 	.word	0xffffffff


	//   ....[30]....
        /*0240*/ 	.word	0xffffffff


	//   ....[31]....
        /*0244*/ 	.word	0xffffffff


	//   ....[32]....
        /*0248*/ 	.word	0xffffffff


	//   ....[33]....
        /*024c*/ 	.word	0xffffffff


	//   ....[34]....
        /*0250*/ 	.word	0xffffffff


	//   ....[35]....
        /*0254*/ 	.word	0xffffffff


	//   ....[36]....
        /*0258*/ 	.word	0xffffffff


	//   ....[37]....
        /*025c*/ 	.word	0xffffffff


	//   ....[38]....
        /*0260*/ 	.word	0xffffffff


	//   ....[39]....
        /*0264*/ 	.word	0xffffffff


	//   ....[40]....
        /*0268*/ 	.word	0xffffffff


	//   ....[41]....
        /*026c*/ 	.word	0xffffffff


	//   ....[42]....
        /*0270*/ 	.word	0xffffffff


	//   ....[43]....
        /*0274*/ 	.word	0xffffffff


	//   ....[44]....
        /*0278*/ 	.word	0xffffffff


	//   ....[45]....
        /*027c*/ 	.word	0xffffffff


	//   ....[46]....
        /*0280*/ 	.word	0xffffffff


	//   ....[47]....
        /*0284*/ 	.word	0xffffffff


	//   ....[48]....
        /*0288*/ 	.word	0xffffffff


	//   ....[49]....
        /*028c*/ 	.word	0xffffffff


	//   ....[50]....
        /*0290*/ 	.word	0xffffffff


	//   ....[51]....
        /*0294*/ 	.word	0xffffffff


	//   ....[52]....
        /*0298*/ 	.word	0xffffffff


	//   ....[53]....
        /*029c*/ 	.word	0xffffffff


	//   ....[54]....
        /*02a0*/ 	.word	0xffffffff


	//   ....[55]....
        /*02a4*/ 	.word	0xffffffff


	//   ....[56]....
        /*02a8*/ 	.word	0xffffffff


	//   ....[57]....
        /*02ac*/ 	.word	0xffffffff


	//   ....[58]....
        /*02b0*/ 	.word	0xffffffff


	//   ....[59]....
        /*02b4*/ 	.word	0xffffffff


	//   ....[60]....
        /*02b8*/ 	.word	0xffffffff


	//   ....[61]....
        /*02bc*/ 	.word	0xffffffff


	//   ....[62]....
        /*02c0*/ 	.word	0xffffffff


	//   ....[63]....
        /*02c4*/ 	.word	0xffffffff


	//   ....[64]....
        /*02c8*/ 	.word	0xffffffff


	//   ....[65]....
        /*02cc*/ 	.word	0xffffffff


	//   ....[66]....
        /*02d0*/ 	.word	0xffffffff


	//   ....[67]....
        /*02d4*/ 	.word	0xffffffff


	//   ....[68]....
        /*02d8*/ 	.word	0xffffffff


	//   ....[69]....
        /*02dc*/ 	.word	0xffffffff


	//   ....[70]....
        /*02e0*/ 	.word	0xffffffff


	//   ....[71]....
        /*02e4*/ 	.word	0xffffffff


	//   ....[72]....
        /*02e8*/ 	.word	0xffffffff


	//   ....[73]....
        /*02ec*/ 	.word	0xffffffff


	//   ....[74]....
        /*02f0*/ 	.word	0x0500000f


	//   ....[75]....
        /*02f4*/ 	.word	0x0500000f


	//   ....[76]....
        /*02f8*/ 	.word	0x0500000f


	//   ....[77]....
        /*02fc*/ 	.word	0x0500000f


	//   ....[78]....
        /*0300*/ 	.word	0x0500000f


	//   ....[79]....
        /*0304*/ 	.word	0x0500000f


	//   ....[80]....
        /*0308*/ 	.word	0x0500000f


	//   ....[81]....
        /*030c*/ 	.word	0x0500000f


	//   ....[82]....
        /*0310*/ 	.word	0x0500000f


	//   ....[83]....
        /*0314*/ 	.word	0x0500000f


	//   ....[84]....
        /*0318*/ 	.word	0x0500000f


	//   ....[85]....
        /*031c*/ 	.word	0x0500000f


	//   ....[86]....
        /*0320*/ 	.word	0x0500000f


	//   ....[87]....
        /*0324*/ 	.word	0x0500000f


	//   ....[88]....
        /*0328*/ 	.word	0x0500000f


	//   ....[89]....
        /*032c*/ 	.word	0x0500000f


	//   ....[90]....
        /*0330*/ 	.word	0x0500000f


	//   ....[91]....
        /*0334*/ 	.word	0x0500000f


	//   ....[92]....
        /*0338*/ 	.word	0x0500000f


	//----- nvinfo : EIATTR_COOP_GROUP_INSTR_OFFSETS
	.align		4
.L_208:
        /*033c*/ 	.byte	0x04, 0x28
        /*033e*/ 	.short	(.L_210 - .L_209)


	//   ....[0]....
.L_209:
        /*0340*/ 	.word	0x00000070


	//   ....[1]....
        /*0344*/ 	.word	0x00000140


	//   ....[2]....
        /*0348*/ 	.word	0x00000190


	//   ....[3]....
        /*034c*/ 	.word	0x000003c0


	//   ....[4]....
        /*0350*/ 	.word	0x00000520


	//   ....[5]....
        /*0354*/ 	.word	0x00000640


	//   ....[6]....
        /*0358*/ 	.word	0x000007a0


	//   ....[7]....
        /*035c*/ 	.word	0x000017c0


	//   ....[8]....
        /*0360*/ 	.word	0x00002100


	//   ....[9]....
        /*0364*/ 	.word	0x00002ab0


	//   ....[10]....
        /*0368*/ 	.word	0x00003c70


	//   ....[11]....
        /*036c*/ 	.word	0x00003d10


	//   ....[12]....
        /*0370*/ 	.word	0x000046c0


	//   ....[13]....
        /*0374*/ 	.word	0x00004730


	//   ....[14]....
        /*0378*/ 	.word	0x00006560


	//   ....[15]....
        /*037c*/ 	.word	0x000067b0


	//   ....[16]....
        /*0380*/ 	.word	0x00007330


	//   ....[17]....
        /*0384*/ 	.word	0x00007350


	//   ....[18]....
        /*0388*/ 	.word	0x00007db0


	//   ....[19]....
        /*038c*/ 	.word	0x00007e50


	//   ....[20]....
        /*0390*/ 	.word	0x0000a250


	//   ....[21]....
        /*0394*/ 	.word	0x0000a2f0


	//   ....[22]....
        /*0398*/ 	.word	0x0000a3f0


	//   ....[23]....
        /*039c*/ 	.word	0x0000a580


	//   ....[24]....
        /*03a0*/ 	.word	0x0000c6c0


	//   ....[25]....
        /*03a4*/ 	.word	0x0000cb80


	//   ....[26]....
        /*03a8*/ 	.word	0x0000d6f0


	//   ....[27]....
        /*03ac*/ 	.word	0x0000d7f0


	//   ....[28]....
        /*03b0*/ 	.word	0x0000e050


	//   ....[29]....
        /*03b4*/ 	.word	0x0000e160


	//   ....[30]....
        /*03b8*/ 	.word	0x0000f1e0


	//   ....[31]....
        /*03bc*/ 	.word	0x0000f220


	//   ....[32]....
        /*03c0*/ 	.word	0x0000f320


	//   ....[33]....
        /*03c4*/ 	.word	0x0000f340


	//   ....[34]....
        /*03c8*/ 	.word	0x00010440


	//   ....[35]....
        /*03cc*/ 	.word	0x000104a0


	//   ....[36]....
        /*03d0*/ 	.word	0x000104f0


	//   ....[37]....
        /*03d4*/ 	.word	0x00010550


	//   ....[38]....
        /*03d8*/ 	.word	0x00010a20


	//   ....[39]....
        /*03dc*/ 	.word	0x00010a60


	//   ....[40]....
        /*03e0*/ 	.word	0x00010b20


	//   ....[41]....
        /*03e4*/ 	.word	0x00010b40


	//   ....[42]....
        /*03e8*/ 	.word	0x00010c00


	//   ....[43]....
        /*03ec*/ 	.word	0x00010c20


	//   ....[44]....
        /*03f0*/ 	.word	0x00010cf0


	//   ....[45]....
        /*03f4*/ 	.word	0x00010d10


	//   ....[46]....
        /*03f8*/ 	.word	0x000113b0


	//   ....[47]....
        /*03fc*/ 	.word	0x000113d0


	//   ....[48]....
        /*0400*/ 	.word	0x00011490


	//   ....[49]....
        /*0404*/ 	.word	0x000114b0


	//   ....[50]....
        /*0408*/ 	.word	0x00011570


	//   ....[51]....
        /*040c*/ 	.word	0x00011590


	//   ....[52]....
        /*0410*/ 	.word	0x00011660


	//   ....[53]....
        /*0414*/ 	.word	0x00011680


	//   ....[54]....
        /*0418*/ 	.word	0x00011800


	//   ....[55]....
        /*041c*/ 	.word	0x000128b0


	//   ....[56]....
        /*0420*/ 	.word	0x000132a0


	//   ....[57]....
        /*0424*/ 	.word	0x000132b0


	//   ....[58]....
        /*0428*/ 	.word	0x00013320


	//   ....[59]....
        /*042c*/ 	.word	0x00013360


	//   ....[60]....
        /*0430*/ 	.word	0x00013400


	//   ....[61]....
        /*0434*/ 	.word	0x00013410


	//   ....[62]....
        /*0438*/ 	.word	0x00013490


	//   ....[63]....
        /*043c*/ 	.word	0x000134a0


	//   ....[64]....
        /*0440*/ 	.word	0x00013520


	//   ....[65]....
        /*0444*/ 	.word	0x00013530


	//   ....[66]....
        /*0448*/ 	.word	0x000135b0


	//   ....[67]....
        /*044c*/ 	.word	0x000135c0


	//   ....[68]....
        /*0450*/ 	.word	0x00013640


	//   ....[69]....
        /*0454*/ 	.word	0x00013650


	//   ....[70]....
        /*0458*/ 	.word	0x00013660


	//   ....[71]....
        /*045c*/ 	.word	0x00013670


	//   ....[72]....
        /*0460*/ 	.word	0x00015c80


	//   ....[73]....
        /*0464*/ 	.word	0x00015e70


	//   ....[74]....
        /*0468*/ 	.word	0x000164a0


	//   ....[75]....
        /*046c*/ 	.word	0x00016620


	//   ....[76]....
        /*0470*/ 	.word	0x00016670


	//   ....[77]....
        /*0474*/ 	.word	0x00016700


	//   ....[78]....
        /*0478*/ 	.word	0x000167e0


	//   ....[79]....
        /*047c*/ 	.word	0x00016840


	//   ....[80]....
        /*0480*/ 	.word	0x00016950


	//   ....[81]....
        /*0484*/ 	.word	0x000169b0


	//   ....[82]....
        /*0488*/ 	.word	0x00016aa0


	//   ....[83]....
        /*048c*/ 	.word	0x00016b00


	//   ....[84]....
        /*0490*/ 	.word	0x00016bf0


	//   ....[85]....
        /*0494*/ 	.word	0x00016c50


	//   ....[86]....
        /*0498*/ 	.word	0x00016d40


	//   ....[87]....
        /*049c*/ 	.word	0x00016da0


	//   ....[88]....
        /*04a0*/ 	.word	0x00016e80


	//   ....[89]....
        /*04a4*/ 	.word	0x00016ee0


	//   ....[90]....
        /*04a8*/ 	.word	0x00016fb0


	//   ....[91]....
        /*04ac*/ 	.word	0x000172d0


	//   ....[92]....
        /*04b0*/ 	.word	0x000173f0


	//----- nvinfo : EIATTR_REG_RECONFIG
	.align		4
.L_210:
        /*04b4*/ 	.byte	0x01, 0x54
	.zero		2


	//----- nvinfo : EIATTR_SYSCALL_OFFSETS
	.align		4
        /*04b8*/ 	.byte	0x04, 0x46
        /*04ba*/ 	.short	(.L_212 - .L_211)


	//   ....[0]....
.L_211:
        /*04bc*/ 	.word	0x000019a0


	//   ....[1]....
        /*04c0*/ 	.word	0x000124b0


	//   ....[2]....
        /*04c4*/ 	.word	0x00012600


	//   ....[3]....
        /*04c8*/ 	.word	0x000126f0


	//   ....[4]....
        /*04cc*/ 	.word	0x00012ea0


	//----- nvinfo : EIATTR_MBARRIER_INSTR_OFFSETS
	.align		4
.L_212:
        /*04d0*/ 	.byte	0x04, 0x39
        /*04d2*/ 	.short	(.L_214 - .L_213)


	//   ....[0]....
.L_213:
        /*04d4*/ 	.word	0x00000270
        /*04d8*/ 	.word	0x000000ff
        /*04dc*/ 	.word	0x00028800
        /*04e0*/ 	.short	0x0100
        /*04e2*/ 	.byte	0x08
	.zero		1


	//   ....[1]....
        /*04e4*/ 	.word	0x00000280
        /*04e8*/ 	.word	0x000000ff
        /*04ec*/ 	.word	0x00028820
        /*04f0*/ 	.short	0x0100
        /*04f2*/ 	.byte	0x08
	.zero		1


	//   ....[2]....
        /*04f4*/ 	.word	0x00000370
        /*04f8*/ 	.word	0x000000ff
        /*04fc*/ 	.word	0x00028830
        /*0500*/ 	.short	0x0100
        /*0502*/ 	.byte	0x08
	.zero		1


	//   ....[3]....
        /*0504*/ 	.word	0x00000380
        /*0508*/ 	.word	0x000000ff
        /*050c*/ 	.word	0x00028840
        /*0510*/ 	.short	0x0100
        /*0512*/ 	.byte	0x08
	.zero		1


	//   ....[4]....
        /*0514*/ 	.word	0x00000390
        /*0518*/ 	.word	0x000000ff
        /*051c*/ 	.word	0x00028838
        /*0520*/ 	.short	0x0100
        /*0522*/ 	.byte	0x08
	.zero		1


	//   ....[5]....
        /*0524*/ 	.word	0x000003a0
        /*0528*/ 	.word	0x000000ff
        /*052c*/ 	.word	0x00028848
        /*0530*/ 	.short	0x0100
        /*0532*/ 	.byte	0x08
	.zero		1


	//   ....[6]....
        /*0534*/ 	.word	0x000004d0
        /*0538*/ 	.word	0x000000ff
        /*053c*/ 	.word	0x00028850
        /*0540*/ 	.short	0x0100
        /*0542*/ 	.byte	0x08
	.zero		1


	//   ....[7]....
        /*0544*/ 	.word	0x000004e0
        /*0548*/ 	.word	0x000000ff
        /*054c*/ 	.word	0x00028860
        /*0550*/ 	.short	0x0100
        /*0552*/ 	.byte	0x08
	.zero		1


	//   ....[8]....
        /*0554*/ 	.word	0x000004f0
        /*0558*/ 	.word	0x000000ff
        /*055c*/ 	.word	0x00028858
        /*0560*/ 	.short	0x0100
        /*0562*/ 	.byte	0x08
	.zero		1


	//   ....[9]....
        /*0564*/ 	.word	0x00000500
        /*0568*/ 	.word	0x000000ff
        /*056c*/ 	.word	0x00028868
        /*0570*/ 	.short	0x0100
        /*0572*/ 	.byte	0x08
	.zero		1


	//   ....[10]....
        /*0574*/ 	.word	0x000005f0
        /*0578*/ 	.word	0x000000ff
        /*057c*/ 	.word	0x00028870
        /*0580*/ 	.short	0x0100
        /*0582*/ 	.byte	0x06
	.zero		1


	//   ....[11]....
        /*0584*/ 	.word	0x00000600
        /*0588*/ 	.word	0x000000ff
        /*058c*/ 	.word	0x00028880
        /*0590*/ 	.short	0x0100
        /*0592*/ 	.byte	0x06
	.zero		1


	//   ....[12]....
        /*0594*/ 	.word	0x00000610
        /*0598*/ 	.word	0x000000ff
        /*059c*/ 	.word	0x00028878
        /*05a0*/ 	.short	0x0100
        /*05a2*/ 	.byte	0x06
	.zero		1


	//   ....[13]....
        /*05a4*/ 	.word	0x00000620
        /*05a8*/ 	.word	0x000000ff
        /*05ac*/ 	.word	0x00028888
        /*05b0*/ 	.short	0x0100
        /*05b2*/ 	.byte	0x06
	.zero		1


	//   ....[14]....
        /*05b4*/ 	.word	0x00000750
        /*05b8*/ 	.word	0x000000ff
        /*05bc*/ 	.word	0x00028890
        /*05c0*/ 	.short	0x0100
        /*05c2*/ 	.byte	0x08
	.zero		1


	//   ....[15]....
        /*05c4*/ 	.word	0x00000760
        /*05c8*/ 	.word	0x000000ff
        /*05cc*/ 	.word	0x000288a0
        /*05d0*/ 	.short	0x0100
        /*05d2*/ 	.byte	0x08
	.zero		1


	//   ....[16]....
        /*05d4*/ 	.word	0x00000770
        /*05d8*/ 	.word	0x000000ff
        /*05dc*/ 	.word	0x00028898
        /*05e0*/ 	.short	0x0100
        /*05e2*/ 	.byte	0x08
	.zero		1


	//   ....[17]....
        /*05e4*/ 	.word	0x00000780
        /*05e8*/ 	.word	0x000000ff
        /*05ec*/ 	.word	0x000288a8
        /*05f0*/ 	.short	0x0100
        /*05f2*/ 	.byte	0x08
	.zero		1


	//   ....[18]....
        /*05f4*/ 	.word	0x000008b0
        /*05f8*/ 	.word	0x000000ff
        /*05fc*/ 	.word	0x000288b0
        /*0600*/ 	.short	0x0100
        /*0602*/ 	.byte	0x08
	.zero		1


	//   ....[19]....
        /*0604*/ 	.word	0x000008c0
        /*0608*/ 	.word	0x000000ff
        /*060c*/ 	.word	0x000288c0
        /*0610*/ 	.short	0x0100
        /*0612*/ 	.byte	0x08
	.zero		1


	//   ....[20]....
        /*0614*/ 	.word	0x000008d0
        /*0618*/ 	.word	0x000000ff
        /*061c*/ 	.word	0x000288b8
        /*0620*/ 	.short	0x0100
        /*0622*/ 	.byte	0x08
	.zero		1


	//   ....[21]....
        /*0624*/ 	.word	0x000008e0
        /*0628*/ 	.word	0x000000ff
        /*062c*/ 	.word	0x000288c8
        /*0630*/ 	.short	0x0100
        /*0632*/ 	.byte	0x08
	.zero		1


	//   ....[22]....
        /*0634*/ 	.word	0x00001a20
        /*0638*/ 	.word	0x000000ff
        /*063c*/ 	.word	0x00028800
        /*0640*/ 	.short	0x010a
        /*0642*/ 	.byte	0x29
	.zero		1


	//   ....[23]....
        /*0644*/ 	.word	0x00001aa0
        /*0648*/ 	.word	0x0000000b
        /*064c*/ 	.word	0x00028830
        /*0650*/ 	.short	0x010a
        /*0652*/ 	.byte	0x3f
	.zero		1


	//   ....[24]....
        /*0654*/ 	.word	0x00001b00
        /*0658*/ 	.word	0x0000000b
        /*065c*/ 	.word	0x00028830
        /*0660*/ 	.short	0x010a
        /*0662*/ 	.byte	0x3f
	.zero		1


	//   ....[25]....
        /*0664*/ 	.word	0x00002500
        /*0668*/ 	.word	0x00000003
        /*066c*/ 	.word	0x00000000
        /*0670*/ 	.short	0x0101
        /*0672*/ 	.byte	0x3f
	.zero		1


	//   ....[26]....
        /*0674*/ 	.word	0x000055e0
        /*0678*/ 	.word	0x000000ff
        /*067c*/ 	.word	0x00028830
        /*0680*/ 	.short	0x010a
        /*0682*/ 	.byte	0x06
	.zero		1


	//   ....[27]....
        /*0684*/ 	.word	0x00005620
        /*0688*/ 	.word	0x000000ff
        /*068c*/ 	.word	0x00028830
        /*0690*/ 	.short	0x010a
        /*0692*/ 	.byte	0x06
	.zero		1


	//   ....[28]....
        /*0694*/ 	.word	0x00005940
        /*0698*/ 	.word	0x000000ff
        /*069c*/ 	.word	0x00028850
        /*06a0*/ 	.short	0x010a
        /*06a2*/ 	.byte	0x06
	.zero		1


	//   ....[29]....
        /*06a4*/ 	.word	0x00005980
        /*06a8*/ 	.word	0x000000ff
        /*06ac*/ 	.word	0x00028850
        /*06b0*/ 	.short	0x010a
        /*06b2*/ 	.byte	0x06
	.zero		1


	//   ....[30]....
        /*06b4*/ 	.word	0x000065f0
        /*06b8*/ 	.word	0x00000031
        /*06bc*/ 	.word	0x00000000
        /*06c0*/ 	.short	0x0101
        /*06c2*/ 	.byte	0x3f
	.zero		1


	//   ....[31]....
        /*06c4*/ 	.word	0x00008370
        /*06c8*/ 	.word	0x0000001e
        /*06cc*/ 	.word	0x00000000
        /*06d0*/ 	.short	0x0101
        /*06d2*/ 	.byte	0x3f
	.zero		1


	//   ....[32]....
        /*06d4*/ 	.word	0x00009150
        /*06d8*/ 	.word	0x000000ff
        /*06dc*/ 	.word	0x00028830
        /*06e0*/ 	.short	0x010a
        /*06e2*/ 	.byte	0x06
	.zero		1


	//   ....[33]....
        /*06e4*/ 	.word	0x00009190
        /*06e8*/ 	.word	0x000000ff
        /*06ec*/ 	.word	0x00028830
        /*06f0*/ 	.short	0x010a
        /*06f2*/ 	.byte	0x06
	.zero		1


	//   ....[34]....
        /*06f4*/ 	.word	0x000094b0
        /*06f8*/ 	.word	0x000000ff
        /*06fc*/ 	.word	0x00028850
        /*0700*/ 	.short	0x010a
        /*0702*/ 	.byte	0x06
	.zero		1


	//   ....[35]....
        /*0704*/ 	.word	0x000094f0
        /*0708*/ 	.word	0x000000ff
        /*070c*/ 	.word	0x00028850
        /*0710*/ 	.short	0x010a
        /*0712*/ 	.byte	0x06
	.zero		1


	//   ....[36]....
        /*0714*/ 	.word	0x0000ae00
        /*0718*/ 	.word	0x00000015
        /*071c*/ 	.word	0x00000000
        /*0720*/ 	.short	0x0101
        /*0722*/ 	.byte	0x3f
	.zero		1


	//   ....[37]....
        /*0724*/ 	.word	0x0000ae90
        /*0728*/ 	.word	0x00000023
        /*072c*/ 	.word	0x00000000
        /*0730*/ 	.short	0x0101
        /*0732*/ 	.byte	0x3f
	.zero		1


	//   ....[38]....
        /*0734*/ 	.word	0x0000b980
        /*0738*/ 	.word	0x000000ff
        /*073c*/ 	.word	0x00028830
        /*0740*/ 	.short	0x010a
        /*0742*/ 	.byte	0x06
	.zero		1


	//   ....[39]....
        /*0744*/ 	.word	0x0000b9c0
        /*0748*/ 	.word	0x000000ff
        /*074c*/ 	.word	0x00028830
        /*0750*/ 	.short	0x010a
        /*0752*/ 	.byte	0x06
	.zero		1


	//   ....[40]....
        /*0754*/ 	.word	0x0000bce0
        /*0758*/ 	.word	0x000000ff
        /*075c*/ 	.word	0x00028850
        /*0760*/ 	.short	0x010a
        /*0762*/ 	.byte	0x06
	.zero		1


	//   ....[41]....
        /*0764*/ 	.word	0x0000bd20
        /*0768*/ 	.word	0x000000ff
        /*076c*/ 	.word	0x00028850
        /*0770*/ 	.short	0x010a
        /*0772*/ 	.byte	0x06
	.zero		1


	//   ....[42]....
        /*0774*/ 	.word	0x0000c910
        /*0778*/ 	.word	0x00000036
        /*077c*/ 	.word	0x00000000
        /*0780*/ 	.short	0x0101
        /*0782*/ 	.byte	0x3f
	.zero		1


	//   ....[43]....
        /*0784*/ 	.word	0x0000e890
        /*0788*/ 	.word	0x00000019
        /*078c*/ 	.word	0x00000000
        /*0790*/ 	.short	0x0101
        /*0792*/ 	.byte	0x3f
	.zero		1


	//   ....[44]....
        /*0794*/ 	.word	0x0000f150
        /*0798*/ 	.word	0x000000ff
        /*079c*/ 	.word	0x00028850
        /*07a0*/ 	.short	0x010a
        /*07a2*/ 	.byte	0x05
	.zero		1


	//   ....[45]....
        /*07a4*/ 	.word	0x0000f190
        /*07a8*/ 	.word	0x000000ff
        /*07ac*/ 	.word	0x00028850
        /*07b0*/ 	.short	0x010a
        /*07b2*/ 	.byte	0x05
	.zero		1


	//   ....[46]....
        /*07b4*/ 	.word	0x0000f6b0
        /*07b8*/ 	.word	0x00000003
        /*07bc*/ 	.word	0x00000000
        /*07c0*/ 	.short	0x0101
        /*07c2*/ 	.byte	0x3f
	.zero		1


	//   ....[47]....
        /*07c4*/ 	.word	0x00010a50
        /*07c8*/ 	.word	0x00000025
        /*07cc*/ 	.word	0x00000000
        /*07d0*/ 	.short	0x0101
        /*07d2*/ 	.byte	0x3f
	.zero		1


	//   ....[48]....
        /*07d4*/ 	.word	0x00012ae0
        /*07d8*/ 	.word	0x00000003
        /*07dc*/ 	.word	0x00028840
        /*07e0*/ 	.short	0x010a
        /*07e2*/ 	.byte	0x3f
	.zero		1


	//   ....[49]....
        /*07e4*/ 	.word	0x00013790
        /*07e8*/ 	.word	0x00000011
        /*07ec*/ 	.word	0x00028800
        /*07f0*/ 	.short	0x0107
        /*07f2*/ 	.byte	0x3f
	.zero		1


	//   ....[50]....
        /*07f4*/ 	.word	0x000138a0
        /*07f8*/ 	.word	0x00000011
        /*07fc*/ 	.word	0x00028800
        /*0800*/ 	.short	0x0101
        /*0802*/ 	.byte	0x3f
	.zero		1


	//   ....[51]....
        /*0804*/ 	.word	0x000138c0
        /*0808*/ 	.word	0x00000011
        /*080c*/ 	.word	0x00028820
        /*0810*/ 	.short	0x010a
        /*0812*/ 	.byte	0x3f
	.zero		1


	//   ....[52]....
        /*0814*/ 	.word	0x00013bf0
        /*0818*/ 	.word	0x00000007
        /*081c*/ 	.word	0x00028840
        /*0820*/ 	.short	0x010a
        /*0822*/ 	.byte	0x3f
	.zero		1


	//   ....[53]....
        /*0824*/ 	.word	0x00013f80
        /*0828*/ 	.word	0x00000007
        /*082c*/ 	.word	0x00000060
        /*0830*/ 	.short	0x010a
        /*0832*/ 	.byte	0x3f
	.zero		1


	//   ....[54]....
        /*0834*/ 	.word	0x000145e0
        /*0838*/ 	.word	0x00000003
        /*083c*/ 	.word	0x00028840
        /*0840*/ 	.short	0x010a
        /*0842*/ 	.byte	0x3f
	.zero		1


	//   ....[55]....
        /*0844*/ 	.word	0x00014970
        /*0848*/ 	.word	0x00000002
        /*084c*/ 	.word	0x00000060
        /*0850*/ 	.short	0x010a
        /*0852*/ 	.byte	0x3f
	.zero		1


	//   ....[56]....
        /*0854*/ 	.word	0x00014f10
        /*0858*/ 	.word	0x00000002
        /*085c*/ 	.word	0x00028840
        /*0860*/ 	.short	0x010a
        /*0862*/ 	.byte	0x3f
	.zero		1


	//   ....[57]....
        /*0864*/ 	.word	0x000152a0
        /*0868*/ 	.word	0x00000002
        /*086c*/ 	.word	0x00000060
        /*0870*/ 	.short	0x010a
        /*0872*/ 	.byte	0x3f
	.zero		1


	//   ....[58]....
        /*0874*/ 	.word	0x000157f0
        /*0878*/ 	.word	0x00000003
        /*087c*/ 	.word	0x00028860
        /*0880*/ 	.short	0x010a
        /*0882*/ 	.byte	0x3f
	.zero		1


	//   ....[59]....
        /*0884*/ 	.word	0x00015df0
        /*0888*/ 	.word	0x00000000
        /*088c*/ 	.word	0x00028820
        /*0890*/ 	.short	0x010a
        /*0892*/ 	.byte	0x3f
	.zero		1


	//   ....[60]....
        /*0894*/ 	.word	0x00015fc0
        /*0898*/ 	.word	0x00000006
        /*089c*/ 	.word	0x00000000
        /*08a0*/ 	.short	0x010a
        /*08a2*/ 	.byte	0x3f
	.zero		1


	//   ....[61]....
        /*08a4*/ 	.word	0x00016010
        /*08a8*/ 	.word	0x00000003
        /*08ac*/ 	.word	0x00000000
        /*08b0*/ 	.short	0x010a
        /*08b2*/ 	.byte	0x3f
	.zero		1


	//   ....[62]....
        /*08b4*/ 	.word	0x00016070
        /*08b8*/ 	.word	0x00000012
        /*08bc*/ 	.word	0x00000000
        /*08c0*/ 	.short	0x010a
        /*08c2*/ 	.byte	0x3f
	.zero		1


	//   ....[63]....
        /*08c4*/ 	.word	0x000160a0
        /*08c8*/ 	.word	0x00000003
        /*08cc*/ 	.word	0x00000000
        /*08d0*/ 	.short	0x010a
        /*08d2*/ 	.byte	0x3f
	.zero		1


	//   ....[64]....
        /*08d4*/ 	.word	0x00016110
        /*08d8*/ 	.word	0x00000003
        /*08dc*/ 	.word	0x00028800
        /*08e0*/ 	.short	0x010a
        /*08e2*/ 	.byte	0x3f
	.zero		1


	//   ....[65]....
        /*08e4*/ 	.word	0x00016160
        /*08e8*/ 	.word	0x0000000b
        /*08ec*/ 	.word	0x00028830
        /*08f0*/ 	.short	0x010a
        /*08f2*/ 	.byte	0x3f
	.zero		1


	//   ....[66]....
        /*08f4*/ 	.word	0x000161c0
        /*08f8*/ 	.word	0x00000007
        /*08fc*/ 	.word	0x00028830
        /*0900*/ 	.short	0x010a
        /*0902*/ 	.byte	0x3f
	.zero		1


	//   ....[67]....
        /*0904*/ 	.word	0x00016220
        /*0908*/ 	.word	0x00000007
        /*090c*/ 	.word	0x00028850
        /*0910*/ 	.short	0x010a
        /*0912*/ 	.byte	0x3f
	.zero		1


	//   ....[68]....
        /*0914*/ 	.word	0x00016280
        /*0918*/ 	.word	0x00000005
        /*091c*/ 	.word	0x00028830
        /*0920*/ 	.short	0x010a
        /*0922*/ 	.byte	0x3f
	.zero		1


	//   ....[69]....
        /*0924*/ 	.word	0x000162e0
        /*0928*/ 	.word	0x00000005
        /*092c*/ 	.word	0x00028850
        /*0930*/ 	.short	0x010a
        /*0932*/ 	.byte	0x3f
	.zero		1


	//   ....[70]....
        /*0934*/ 	.word	0x00016340
        /*0938*/ 	.word	0x00000005
        /*093c*/ 	.word	0x00028830
        /*0940*/ 	.short	0x010a
        /*0942*/ 	.byte	0x3f
	.zero		1


	//   ....[71]....
        /*0944*/ 	.word	0x000163a0
        /*0948*/ 	.word	0x00000005
        /*094c*/ 	.word	0x00028850
        /*0950*/ 	.short	0x010a
        /*0952*/ 	.byte	0x3f
	.zero		1


	//   ....[72]....
        /*0954*/ 	.word	0x00016400
        /*0958*/ 	.word	0x00000008
        /*095c*/ 	.word	0x00028850
        /*0960*/ 	.short	0x010a
        /*0962*/ 	.byte	0x3f
	.zero		1


	//   ....[73]....
        /*0964*/ 	.word	0x00016550
        /*0968*/ 	.word	0x00000003
        /*096c*/ 	.word	0x00028840
        /*0970*/ 	.short	0x010a
        /*0972*/ 	.byte	0x3f
	.zero		1


	//   ....[74]....
        /*0974*/ 	.word	0x00016ff0
        /*0978*/ 	.word	0x00000011
        /*097c*/ 	.word	0x00028820
        /*0980*/ 	.short	0x010a
        /*0982*/ 	.byte	0x3f
	.zero		1


	//   ....[75]....
        /*0984*/ 	.word	0x00017040
        /*0988*/ 	.word	0x00000007
        /*098c*/ 	.word	0x00028840
        /*0990*/ 	.short	0x010a
        /*0992*/ 	.byte	0x3f
	.zero		1


	//   ....[76]....
        /*0994*/ 	.word	0x00017090
        /*0998*/ 	.word	0x00000007
        /*099c*/ 	.word	0x00000060
        /*09a0*/ 	.short	0x010a
        /*09a2*/ 	.byte	0x3f
	.zero		1


	//   ....[77]....
        /*09a4*/ 	.word	0x000170e0
        /*09a8*/ 	.word	0x00000003
        /*09ac*/ 	.word	0x00028840
        /*09b0*/ 	.short	0x010a
        /*09b2*/ 	.byte	0x3f
	.zero		1


	//   ....[78]....
        /*09b4*/ 	.word	0x00017130
        /*09b8*/ 	.word	0x00000002
        /*09bc*/ 	.word	0x00000060
        /*09c0*/ 	.short	0x010a
        /*09c2*/ 	.byte	0x3f
	.zero		1


	//   ....[79]....
        /*09c4*/ 	.word	0x00017180
        /*09c8*/ 	.word	0x00000002
        /*09cc*/ 	.word	0x00028840
        /*09d0*/ 	.short	0x010a
        /*09d2*/ 	.byte	0x3f
	.zero		1


	//   ....[80]....
        /*09d4*/ 	.word	0x000171d0
        /*09d8*/ 	.word	0x00000002
        /*09dc*/ 	.word	0x00000060
        /*09e0*/ 	.short	0x010a
        /*09e2*/ 	.byte	0x3f
	.zero		1


	//   ....[81]....
        /*09e4*/ 	.word	0x00017220
        /*09e8*/ 	.word	0x00000003
        /*09ec*/ 	.word	0x00028860
        /*09f0*/ 	.short	0x010a
        /*09f2*/ 	.byte	0x3f
	.zero		1


	//   ....[82]....
        /*09f4*/ 	.word	0x00017310
        /*09f8*/ 	.word	0x00000000
        /*09fc*/ 	.word	0x00028820
        /*0a00*/ 	.short	0x010a
        /*0a02*/ 	.byte	0x3f
	.zero		1


	//   ....[83]....
        /*0a04*/ 	.word	0x000174b0
        /*0a08*/ 	.word	0x00000006
        /*0a0c*/ 	.word	0x00000000
        /*0a10*/ 	.short	0x010a
        /*0a12*/ 	.byte	0x3f
	.zero		1


	//   ....[84]....
        /*0a14*/ 	.word	0x00017500
        /*0a18*/ 	.word	0x00000003
        /*0a1c*/ 	.word	0x00000000
        /*0a20*/ 	.short	0x010a
        /*0a22*/ 	.byte	0x3f
	.zero		1


	//   ....[85]....
        /*0a24*/ 	.word	0x00017550
        /*0a28*/ 	.word	0x00000012
        /*0a2c*/ 	.word	0x00000000
        /*0a30*/ 	.short	0x010a
        /*0a32*/ 	.byte	0x3f
	.zero		1


	//----- nvinfo : EIATTR_NUM_MBARRIERS
	.align		4
.L_214:
        /*0a34*/ 	.byte	0x03, 0x38
        /*0a36*/ 	.short	0x0016


	//----- nvinfo : EIATTR_EXIT_INSTR_OFFSETS
	.align		4
        /*0a38*/ 	.byte	0x04, 0x1c
        /*0a3a*/ 	.short	(.L_216 - .L_215)


	//   ....[0]....
.L_215:
        /*0a3c*/ 	.word	0x00000a40


	//   ....[1]....
        /*0a40*/ 	.word	0x00011780


	//   ....[2]....
        /*0a44*/ 	.word	0x000160f0


	//----- nvinfo : EIATTR_MAX_THREADS
	.align		4
.L_216:
        /*0a48*/ 	.byte	0x04, 0x05
        /*0a4a*/ 	.short	(.L_218 - .L_217)
.L_217:
        /*0a4c*/ 	.word	0x00000180
        /*0a50*/ 	.word	0x00000001
        /*0a54*/ 	.word	0x00000001


	//----- nvinfo : EIATTR_CRS_STACK_SIZE
	.align		4
.L_218:
        /*0a58*/ 	.byte	0x04, 0x1e
        /*0a5a*/ 	.short	(.L_220 - .L_219)
.L_219:
        /*0a5c*/ 	.word	0x00000000


	//----- nvinfo : EIATTR_CBANK_PARAM_SIZE
	.align		4
.L_220:
        /*0a60*/ 	.byte	0x03, 0x19
        /*0a62*/ 	.short	0x0af0


	//----- nvinfo : EIATTR_PARAM_CBANK
	.align		4
        /*0a64*/ 	.byte	0x04, 0x0a
        /*0a66*/ 	.short	(.L_222 - .L_221)
	.align		4
.L_221:
        /*0a68*/ 	.word	index@(.nv.constant0._ZN7cutlass13device_kernelIN5flash11enable_sm90INS1_16FlashAttnFwdSm90INS1_25CollectiveMainloopFwdSm90ILi2EN4cute5tupleIJNS5_1CILi1EEES8_S8_EEENS6_IJNS7_ILi128EEESA_SA_EEELi128ENS_10bfloat16_tEfNS_4arch4Sm90ELb0ELb1ELb1ELb0ELb0ELb0ELb0ELb1ELb1ELb1ELb0ELb0EEENS1_21CollectiveEpilogueFwdISB_S9_SC_SE_Li256ELb0ELb1ELb0ELb0EEENS1_30DynamicPersistentTileSchedulerILi256ELi128ELb0ELb1ELb1EEEEEEEEEvNT_6ParamsE)
        /*0a6c*/ 	.short	0x0210
        /*0a6e*/ 	.short	0x0af0


	//----- nvinfo : EIATTR_SW_WAR
	.align		4
.L_222:
        /*0a70*/ 	.byte	0x04, 0x36
        /*0a72*/ 	.short	(.L_224 - .L_223)
.L_223:
        /*0a74*/ 	.word	0x00000008
.L_224:


//--------------------- .nv.info._ZN7cutlass13device_kernelIN5flash11enable_sm90INS1_16FlashAttnFwdSm90INS1_25CollectiveMainloopFwdSm90ILi2EN4cute5tupleIJNS5_1CILi1EEES8_S8_EEENS6_IJNS7_ILi128EEESA_SA_EEELi128ENS_10bfloat16_tEfNS_4arch4Sm90ELb0ELb1ELb1ELb1ELb0ELb0ELb0ELb1ELb1ELb1ELb0ELb0EEENS1_21CollectiveEpilogueFwdISB_S9_SC_SE_Li256ELb1ELb1ELb0ELb0EEENS1_36VarlenDynamicPersistentTileSchedulerILi128ELi128ELi256ELi128ELb0ELb1ELb1ELb1ELb0ELb1EEEEEEEEEvNT_6ParamsE --------------------------
	.section	.nv.info._ZN7cutlass13device_kernelIN5flash11enable_sm90INS1_16FlashAttnFwdSm90INS1_25CollectiveMainloopFwdSm90ILi2EN4cute5tupleIJNS5_1CILi1EEES8_S8_EEENS6_IJNS7_ILi128EEESA_SA_EEELi128ENS_10bfloat16_tEfNS_4arch4Sm90ELb0ELb1ELb1ELb1ELb0ELb0ELb0ELb1ELb1ELb1ELb0ELb0EEENS1_21CollectiveEpilogueFwdISB_S9_SC_SE_Li256ELb1ELb1ELb0ELb0EEENS1_36VarlenDynamicPersistentTileSchedulerILi128ELi128ELi256ELi128ELb0ELb1ELb1ELb1ELb0ELb1EEEEEEEEEvNT_6ParamsE,"",@"SHT_CUDA_INFO"
	.sectionflags	@""
	.align	4


	//----- nvinfo : EIATTR_CUDA_API_VERSION
	.align		4
        /*0000*/ 	.byte	0x04, 0x37
        /*0002*/ 	.short	(.L_226 - .L_225)
.L_225:
        /*0004*/ 	.word	0x00000082


	//----- nvinfo : EIATTR_KPARAM_INFO
	.align		4
.L_226:
        /*0008*/ 	.byte	0x04, 0x17
        /*000a*/ 	.short	(.L_228 - .L_227)
.L_227:
        /*000c*/ 	.word	0x00000000
        /*0010*/ 	.short	0x0000
        /*0012*/ 	.short	0x0070
        /*0014*/ 	.byte	0x00, 0xf0, 0x01, 0x2a


	//----- nvinfo : EIATTR_SPARSE_MMA_MASK
	.align		4
.L_228:
        /*0018*/ 	.byte	0x03, 0x50
        /*001a*/ 	.short	0x0000


	//----- nvinfo : EIATTR_MAXREG_COUNT
	.align		4
        /*001c*/ 	.byte	0x03, 0x1b
        /*001e*/ 	.short	0x00a8


	//----- nvinfo : EIATTR_NUM_BARRIERS
	.align		4
        /*0020*/ 	.byte	0x02, 0x4c
        /*0022*/ 	.byte	0x10
	.zero		1


	//----- nvinfo : EIATTR_EXTERNS
	.align		4
        /*0024*/ 	.byte	0x04, 0x0f
        /*0026*/ 	.short	(.L_230 - .L_229)


	//   ....[0]....
	.align		4
.L_229:
        /*0028*/ 	.word	index@(__assertfail)


	//----- nvinfo : EIATTR_ANNOTATIONS
	.align		4
.L_230:
        /*002c*/ 	.byte	0x04, 0x55
        /*002e*/ 	.short	(.L_232 - .L_231)


	//   ....[0]....
.L_231:
        /* <DEDUP_REMOVED lines=62> */


	//----- nvinfo : EIATTR_MERCURY_ISA_VERSION
	.align		4
.L_232:
        /*03f8*/ 	.byte	0x03, 0x5f
        /*03fa*/ 	.short	0x0101


	//----- nvinfo : EIATTR_UNUSED_LOAD_BYTE_OFFSET
	.align		4
        /*03fc*/ 	.byte	0x04, 0x44
        /*03fe*/ 	.short	(.L_234 - .L_233)


	//   ....[0]....
.L_233:
        /*0400*/ 	.word	0x00000a40
        /*0404*/ 	.word	0x0000fff0


	//   ....[1]....
        /*0408*/ 	.word	0x0000fc90
        /*040c*/ 	.word	0x0000fff0


	//----- nvinfo : EIATTR_INT_WARP_WIDE_INSTR_OFFSETS
	.align		4
.L_234:
        /*0410*/ 	.byte	0x04, 0x31
        /*0412*/ 	.short	(.L_236 - .L_235)


	//   ....[0]....
.L_235:
        /*0414*/ 	.word	0x00000130


	//   ....[1]....
        /*0418*/ 	.word	0x00000170


	//   ....[2]....
        /*041c*/ 	.word	0x000001e0


	//   ....[3]....
        /*0420*/ 	.word	0x000133c0


	//   ....[4]....
        /*0424*/ 	.word	0x00013450


	//   ....[5]....
        /*0428*/ 	.word	0x00016bf0


	//   ....[6]....
        /*042c*/ 	.word	0x00016c80


	//----- nvinfo : EIATTR_COOP_GROUP_MASK_REGIDS
	.align		4
.L_236:
        /*0430*/ 	.byte	0x04, 0x29
        /*0432*/ 	.short	(.L_238 - .L_237)


	//   ....[0]....
.L_237:
        /*0434*/ 	.word	0xffffffff


	//   ....[1]....
        /*0438*/ 	.word	0xffffffff


	//   ....[2]....
        /*043c*/ 	.word	0xffffffff


	//   ....[3]....
        /*0440*/ 	.word	0xffffffff


	//   ....[4]....
        /*0444*/ 	.word	0xffffffff


	//   ....[5]....
        /*0448*/ 	.word	0xffffffff


	//   ....[6]....
        /*044c*/ 	.word	0xffffffff


	//   ....[7]....
        /*0450*/ 	.word	0xffffffff


	//   ....[8]....
        /*0454*/ 	.word	0xffffffff


	//   ....[9]....
        /*0458*/ 	.word	0xffffffff


	//   ....[10]....
        /*045c*/ 	.word	0xffffffff


	//   ....[11]....
        /*0460*/ 	.word	0xffffffff


	//   ....[12]....
        /*0464*/ 	.word	0xffffffff


	//   ....[13]....
        /*0468*/ 	.word	0xffffffff


	//   ....[14]....
        /*046c*/ 	.word	0xffffffff


	//   ....[15]....
        /*0470*/ 	.word	0xffffffff


	//   ....[16]....
        /*0474*/ 	.word	0xffffffff


	//   ....[17]....
        /*0478*/ 	.word	0xffffffff


	//   ....[18]....
        /*047c*/ 	.word	0xffffffff


	//   ....[19]....
        /*0480*/ 	.word	0xffffffff


	//   ....[20]....
        /*0484*/ 	.word	0xffffffff


	//   ....[21]....
        /*0488*/ 	.word	0xffffffff


	//   ....[22]....
        /*048c*/ 	.word	0xffffffff


	//   ....[23]....
        /*0490*/ 	.word	0xffffffff


	//   ....[24]....
        /*0494*/ 	.word	0xffffffff


	//   ....[25]....
        /*0498*/ 	.word	0xffffffff


	//   ....[26]....
        /*049c*/ 	.word	0xffffffff


	//   ....[27]....
        /*04a0*/ 	.word	0xffffffff


	//   ....[28]....
        /*04a4*/ 	.word	0xffffffff


	//   ....[29]....
        /*04a8*/ 	.word	0xffffffff


	//   ....[30]....
        /*04ac*/ 	.word	0xffffffff


	//   ....[31]....
        /*04b0*/ 	.word	0xffffffff


	//   ....[32]....
        /*04b4*/ 	.word	0xffffffff


	//   ....[33]....
        /*04b8*/ 	.word	0xffffffff


	//   ....[34]....
        /*04bc*/ 	.word	0xffffffff


	//   ....[35]....
        /*04c0*/ 	.word	0xffffffff


	//   ....[36]....
        /*04c4*/ 	.word	0xffffffff


	//   ....[37]....
        /*04c8*/ 	.word	0xffffffff


	//   ....[38]....
        /*04cc*/ 	.word	0xffffffff


	//   ....[39]....
        /*04d0*/ 	.word	0xffffffff


	//   ....[40]....
        /*04d4*/ 	.word	0xffffffff


	//   ....[41]....
        /*04d8*/ 	.word	0xffffffff


	//   ....[42]....
        /*04dc*/ 	.word	0xffffffff


	//   ....[43]....
        /*04e0*/ 	.word	0xffffffff


	//   ....[44]....
        /*04e4*/ 	.word	0xffffffff


	//   ....[45]....
        /*04e8*/ 	.word	0xffffffff


	//   ....[46]....
        /*04ec*/ 	.word	0xffffffff


	//   ....[47]....
        /*04f0*/ 	.word	0xffffffff


	//   ....[48]....
        /*04f4*/ 	.word	0xffffffff


	//   ....[49]....
        /*04f8*/ 	.word	0xffffffff


	//   ....[50]....
        /*04fc*/ 	.word	0xffffffff


	//   ....[51]....
        /*0500*/ 	.word	0xffffffff


	//   ....[52]....
        /*0504*/ 	.word	0xffffffff


	//   ....[53]....
        /*0508*/ 	.word	0xffffffff


	//   ....[54]....
        /*050c*/ 	.word	0xffffffff


	//   ....[55]....
        /*0510*/ 	.word	0xffffffff


	//   ....[56]....
        /*0514*/ 	.word	0xffffffff


	//   ....[57]....
        /*0518*/ 	.word	0xffffffff


	//   ....[58]....
        /*051c*/ 	.word	0xffffffff


	//   ....[59]....
        /*0520*/ 	.word	0xffffffff


	//   ....[60]....
        /*0524*/ 	.word	0xffffffff


	//   ....[61]....
        /*0528*/ 	.word	0xffffffff


	//   ....[62]....
        /*052c*/ 	.word	0xffffffff


	//   ....[63]....
        /*0530*/ 	.word	0xffffffff


	//   ....[64]....
        /*0534*/ 	.word	0xffffffff


	//   ....[65]....
        /*0538*/ 	.word	0xffffffff


	//   ....[66]....
        /*053c*/ 	.word	0xffffffff


	//   ....[67]....
        /*0540*/ 	.word	0xffffffff


	//   ....[68]....
        /*0544*/ 	.word	0xffffffff


	//   ....[69]....
        /*0548*/ 	.word	0xffffffff


	//   ....[70]....
        /*054c*/ 	.word	0xffffffff


	//   ....[71]....
        /*0550*/ 	.word	0xffffffff


	//   ....[72]....
        /*0554*/ 	.word	0xffffffff


	//   ....[73]....
        /*0558*/ 	.word	0xffffffff


	//   ....[74]....
        /*055c*/ 	.word	0xffffffff


	//   ....[75]....
        /*0560*/ 	.word	0xffffffff


	//   ....[76]....
        /*0564*/ 	.word	0xffffffff


	//   ....[77]....
        /*0568*/ 	.word	0xffffffff


	//   ....[78]....
        /*056c*/ 	.word	0xffffffff


	//   ....[79]....
        /*0570*/ 	.word	0xffffffff


	//   ....[80]....
        /*0574*/ 	.word	0xffffffff


	//   ....[81]....
        /*0578*/ 	.word	0xffffffff


	//   ....[82]....
        /*057c*/ 	.word	0xffffffff


	//   ....[83]....
        /*0580*/ 	.word	0xffffffff


	//   ....[84]....
        /*0584*/ 	.word	0xffffffff


	//   ....[85]....
        /*0588*/ 	.word	0xffffffff


	//   ....[86]....
        /*058c*/ 	.word	0xffffffff


	//   ....[87]....
        /*0590*/ 	.word	0xffffffff


	//   ....[88]....
        /*0594*/ 	.word	0xffffffff


	//   ....[89]....
        /*0598*/ 	.word	0xffffffff


	//   ....[90]....
        /*059c*/ 	.word	0xffffffff


	//   ....[91]....
        /*05a0*/ 	.word	0xffffffff


	//   ....[92]....
        /*05a4*/ 	.word	0xffffffff


	//   ....[93]....
        /*05a8*/ 	.word	0xffffffff


	//   ....[94]....
        /*05ac*/ 	.word	0xffffffff


	//   ....[95]....
        /*05b0*/ 	.word	0xffffffff


	//   ....[96]....
        /*05b4*/ 	.word	0xffffffff


	//   ....[97]....
        /*05b8*/ 	.word	0xffffffff


	//   ....[98]....
        /*05bc*/ 	.word	0xffffffff


	//   ....[99]....
        /*05c0*/ 	.word	0xffffffff


	//   ....[100]....
        /*05c4*/ 	.word	0xffffffff


	//   ....[101]....
        /*05c8*/ 	.word	0xffffffff


	//   ....[102]....
        /*05cc*/ 	.word	0xffffffff


	//   ....[103]....
        /*05d0*/ 	.word	0xffffffff


	//   ....[104]....
        /*05d4*/ 	.word	0xffffffff


	//   ....[105]....
        /*05d8*/ 	.word	0x0500000f


	//   ....[106]....
        /*05dc*/ 	.word	0x0500000f


	//   ....[107]....
        /*05e0*/ 	.word	0x0500000f


	//   ....[108]....
        /*05e4*/ 	.word	0x0500000f


	//   ....[109]....
        /*05e8*/ 	.word	0x0500000f


	//   ....[110]....
        /*05ec*/ 	.word	0x0500000f


	//   ....[111]....
        /*05f0*/ 	.word	0x0500000f


	//   ....[112]....
        /*05f4*/ 	.word	0x0500000f


	//   ....[113]....
        /*05f8*/ 	.word	0x0500000f


	//   ....[114]....
        /*05fc*/ 	.word	0x0500000f


	//   ....[115]....
        /*0600*/ 	.word	0x0500000f


	//   ....[116]....
        /*0604*/ 	.word	0x0500000f


	//   ....[117]....
        /*0608*/ 	.word	0x0500000f


	//   ....[118]....
        /*060c*/ 	.word	0x0500000f


	//   ....[119]....
        /*0610*/ 	.word	0x0500000f


	//   ....[120]....
        /*0614*/ 	.word	0x0500000f


	//   ....[121]....
        /*0618*/ 	.word	0x0500000f


	//   ....[122]....
        /*061c*/ 	.word	0x0500000f


	//   ....[123]....
        /*0620*/ 	.word	0x0500000f


	//   ....[124]....
        /*0624*/ 	.word	0x0500000f


	//   ....[125]....
        /*0628*/ 	.word	0x0500000f


	//   ....[126]....
        /*062c*/ 	.word	0x0500000f


	//   ....[127]....
        /*0630*/ 	.word	0x0500000f


	//   ....[128]....
        /*0634*/ 	.word	0x0500000f


	//   ....[129]....
        /*0638*/ 	.word	0x0500000f


	//   ....[130]....
        /*063c*/ 	.word	0x0500000f


	//   ....[131]....
        /*0640*/ 	.word	0x0500000f


	//   ....[132]....
        /*0644*/ 	.word	0x0500000f


	//   ....[133]....
        /*0648*/ 	.word	0x0500000f


	//   ....[134]....
        /*064c*/ 	.word	0x0500000f


	//   ....[135]....
        /*0650*/ 	.word	0x0500000f


	//   ....[136]....
        /*0654*/ 	.word	0x0500000f


	//   ....[137]....
        /*0658*/ 	.word	0x0500000f


	//   ....[138]....
        /*065c*/ 	.word	0x0500000f


	//   ....[139]....
        /*0660*/ 	.word	0x0500000f


	//----- nvinfo : EIATTR_COOP_GROUP_INSTR_OFFSETS
	.align		4
.L_238:
        /*0664*/ 	.byte	0x04, 0x28
        /*0666*/ 	.short	(.L_240 - .L_239)


	//   ....[0]....
.L_239:
        /*0668*/ 	.word	0x00000070


	//   ....[1]....
        /*066c*/ 	.word	0x00000140


	//   ....[2]....
        /*0670*/ 	.word	0x00000190


	//   ....[3]....
        /*0674*/ 	.word	0x000003c0


	//   ....[4]....
        /*0678*/ 	.word	0x00000520


	//   ....[5]....
        /*067c*/ 	.word	0x00000640


	//   ....[6]....
        /*0680*/ 	.word	0x000007a0


	//   ....[7]....
        /*0684*/ 	.word	0x00001960


	//   ....[8]....
        /*0688*/ 	.word	0x000023b0


	//   ....[9]....
        /*068c*/ 	.word	0x000030d0


	//   ....[10]....
        /*0690*/ 	.word	0x00004110


	//   ....[11]....
        /*0694*/ 	.word	0x00004140


	//   ....[12]....
        /*0698*/ 	.word	0x00004840


	//   ....[13]....
        /*069c*/ 	.word	0x000048b0


	//   ....[14]....
        /*06a0*/ 	.word	0x000066f0


	//   ....[15]....
        /*06a4*/ 	.word	0x00006910


	//   ....[16]....
        /*06a8*/ 	.word	0x000073e0


	//   ....[17]....
        /*06ac*/ 	.word	0x00007400


	//   ....[18]....
        /*06b0*/ 	.word	0x00007f30


	//   ....[19]....
        /*06b4*/ 	.word	0x00007fd0


	//   ....[20]....
        /*06b8*/ 	.word	0x0000a3c0


	//   ....[21]....
        /*06bc*/ 	.word	0x0000a3f0


	//   ....[22]....
        /*06c0*/ 	.word	0x0000a6d0


	//   ....[23]....
        /*06c4*/ 	.word	0x0000a750


	//   ....[24]....
        /*06c8*/ 	.word	0x0000ca20


	//   ....[25]....
        /*06cc*/ 	.word	0x0000cc90


	//   ....[26]....
        /*06d0*/ 	.word	0x0000d760


	//   ....[27]....
        /*06d4*/ 	.word	0x0000d780


	//   ....[28]....
        /*06d8*/ 	.word	0x0000e280


	//   ....[29]....
        /*06dc*/ 	.word	0x0000e320


	//   ....[30]....
        /*06e0*/ 	.word	0x0000f360


	//   ....[31]....
        /*06e4*/ 	.word	0x0000f3a0


	//   ....[32]....
        /*06e8*/ 	.word	0x0000f480


	//   ....[33]....
        /*06ec*/ 	.word	0x0000f4a0


	//   ....[34]....
        /*06f0*/ 	.word	0x000107b0


	//   ....[35]....
        /*06f4*/ 	.word	0x000107f0


	//   ....[36]....
        /*06f8*/ 	.word	0x00010830


	//   ....[37]....
        /*06fc*/ 	.word	0x00010870


	//   ....[38]....
        /*0700*/ 	.word	0x00010df0


	//   ....[39]....
        /*0704*/ 	.word	0x00010e30


	//   ....[40]....
        /*0708*/ 	.word	0x00010ef0


	//   ....[41]....
        /*070c*/ 	.word	0x00010f10


	//   ....[42]....
        /*0710*/ 	.word	0x00010fd0


	//   ....[43]....
        /*0714*/ 	.word	0x00010ff0


	//   ....[44]....
        /*0718*/ 	.word	0x000110c0


	//   ....[45]....
        /*071c*/ 	.word	0x000110e0


	//   ....[46]....
        /*0720*/ 	.word	0x000119b0


	//   ....[47]....
        /*0724*/ 	.word	0x000119d0


	//   ....[48]....
        /*0728*/ 	.word	0x00011a90


	//   ....[49]....
        /*072c*/ 	.word	0x00011ab0


	//   ....[50]....
        /*0730*/ 	.word	0x00011b70


	//   ....[51]....
        /*0734*/ 	.word	0x00011b90


	//   ....[52]....
        /*0738*/ 	.word	0x00011c60


	//   ....[53]....
        /*073c*/ 	.word	0x00011c80


	//   ....[54]....
        /*0740*/ 	.word	0x00011de0


	//   ....[55]....
        /*0744*/ 	.word	0x00011fc0


	//   ....[56]....
        /*0748*/ 	.word	0x00011ff0


	//   ....[57]....
        /*074c*/ 	.word	0x00012020


	//   ....[58]....
        /*0750*/ 	.word	0x00012050


	//   ....[59]....
        /*0754*/ 	.word	0x00012080


	//   ....[60]....
        /*0758*/ 	.word	0x000120b0


	//   ....[61]....
        /*075c*/ 	.word	0x00012220


	//   ....[62]....
        /*0760*/ 	.word	0x00012250


	//   ....[63]....
        /*0764*/ 	.word	0x00012280


	//   ....[64]....
        /*0768*/ 	.word	0x000122b0


	//   ....[65]....
        /*076c*/ 	.word	0x000122e0


	//   ....[66]....
        /*0770*/ 	.word	0x00012310


	//   ....[67]....
        /*0774*/ 	.word	0x000123b0


	//   ....[68]....
        /*0778*/ 	.word	0x00012410


	//   ....[69]....
        /*077c*/ 	.word	0x000124a0


	//   ....[70]....
        /*0780*/ 	.word	0x00013980


	//   ....[71]....
        /*0784*/ 	.word	0x00014550


	//   ....[72]....
        /*0788*/ 	.word	0x00014570


	//   ....[73]....
        /*078c*/ 	.word	0x000145b0


	//   ....[74]....
        /*0790*/ 	.word	0x000145c0


	//   ....[75]....
        /*0794*/ 	.word	0x000146d0


	//   ....[76]....
        /*0798*/ 	.word	0x000146e0


	//   ....[77]....
        /*079c*/ 	.word	0x00014770


	//   ....[78]....
        /*07a0*/ 	.word	0x00014780


	//   ....[79]....
        /*07a4*/ 	.word	0x00014810


	//   ....[80]....
        /*07a8*/ 	.word	0x00014820


	//   ....[81]....
        /*07ac*/ 	.word	0x000148b0


	//   ....[82]....
        /*07b0*/ 	.word	0x000148c0


	//   ....[83]....
        /*07b4*/ 	.word	0x00014950


	//   ....[84]....
        /*07b8*/ 	.word	0x00014960


	//   ....[85]....
        /*07bc*/ 	.word	0x000149b0


	//   ....[86]....
        /*07c0*/ 	.word	0x000149e0


	//   ....[87]....
        /*07c4*/ 	.word	0x000172f0


	//   ....[88]....
        /*07c8*/ 	.word	0x00017350


	//   ....[89]....
        /*07cc*/ 	.word	0x00017380


	//   ....[90]....
        /*07d0*/ 	.word	0x00017390


	//   ....[91]....
        /*07d4*/ 	.word	0x000173c0


	//   ....[92]....
        /*07d8*/ 	.word	0x000173f0


	//   ....[93]....
        /*07dc*/ 	.word	0x00017420


	//   ....[94]....
        /*07e0*/ 	.word	0x00017450


	//   ....[95]....
        /*07e4*/ 	.word	0x000175d0


	//   ....[96]....
        /*07e8*/ 	.word	0x00017600


	//   ....[97]....
        /*07ec*/ 	.word	0x00017630


	//   ....[98]....
        /*07f0*/ 	.word	0x00017660


	//   ....[99]....
        /*07f4*/ 	.word	0x00017690


	//   ....[100]....
        /*07f8*/ 	.word	0x000176c0


	//   ....[101]....
        /*07fc*/ 	.word	0x00017780


	//   ....[102]....
        /*0800*/ 	.word	0x000177a0


	//   ....[103]....
        /*0804*/ 	.word	0x00017810


	//   ....[104]....
        /*0808*/ 	.word	0x00017ed0


	//   ....[105]....
        /*080c*/ 	.word	0x00018560


	//   ....[106]....
        /*0810*/ 	.word	0x00018730


	//   ....[107]....
        /*0814*/ 	.word	0x00018780


	//   ....[108]....
        /*0818*/ 	.word	0x000187e0


	//   ....[109]....
        /*081c*/ 	.word	0x00018880


	//   ....[110]....
        /*0820*/ 	.word	0x00018940


	//   ....[111]....
        /*0824*/ 	.word	0x00018a50


	//   ....[112]....
        /*0828*/ 	.word	0x00018ab0


	//   ....[113]....
        /*082c*/ 	.word	0x00018bb0


	//   ....[114]....
        /*0830*/ 	.word	0x00018c10


	//   ....[115]....
        /*0834*/ 	.word	0x00018d10


	//   ....[116]....
        /*0838*/ 	.word	0x00018d70


	//   ....[117]....
        /*083c*/ 	.word	0x00018e70


	//   ....[118]....
        /*0840*/ 	.word	0x00018ed0


	//   ....[119]....
        /*0844*/ 	.word	0x00018fb0


	//   ....[120]....
        /*0848*/ 	.word	0x00019030


	//   ....[121]....
        /*084c*/ 	.word	0x00019110


	//   ....[122]....
        /*0850*/ 	.word	0x00019440


	//   ....[123]....
        /*0854*/ 	.word	0x000194e0


	//   ....[124]....
        /*0858*/ 	.word	0x00019600


	//   ....[125]....
        /*085c*/ 	.word	0x00019670


	//   ....[126]....
        /*0860*/ 	.word	0x000196e0


	//   ....[127]....
        /*0864*/ 	.word	0x00019750


	//   ....[128]....
        /*0868*/ 	.word	0x000197c0


	//   ....[129]....
        /*086c*/ 	.word	0x00019840


	//   ....[130]....
        /*0870*/ 	.word	0x000198d0


	//   ....[131]....
        /*0874*/ 	.word	0x00019970


	//   ....[132]....
        /*0878*/ 	.word	0x000199e0


	//   ....[133]....
        /*087c*/ 	.word	0x00019a50


	//   ....[134]....
        /*0880*/ 	.word	0x00019ac0


	//   ....[135]....
        /*0884*/ 	.word	0x00019b40


	//   ....[136]....
        /*0888*/ 	.word	0x00019bb0


	//   ....[137]....
        /*088c*/ 	.word	0x00019c50


	//   ....[138]....
        /*0890*/ 	.word	0x00019ce0


	//   ....[139]....
        /*0894*/ 	.word	0x00019e10


	//----- nvinfo : EIATTR_REG_RECONFIG
	.align		4
.L_240:
        /*0898*/ 	.byte	0x01, 0x54
	.zero		2


	//----- nvinfo : EIATTR_SYSCALL_OFFSETS
	.align		4
        /*089c*/ 	.byte	0x04, 0x46
        /*089e*/ 	.short	(.L_242 - .L_241)


	//   ....[0]....
.L_241:
        /*08a0*/ 	.word	0x00001b40


	//   ....[1]....
        /*08a4*/ 	.word	0x000135c0


	//   ....[2]....
        /*08a8*/ 	.word	0x00013710


	//   ....[3]....
        /*08ac*/ 	.word	0x00013800


	//   ....[4]....
        /*08b0*/ 	.word	0x000140c0


	//----- nvinfo : EIATTR_MBARRIER_INSTR_OFFSETS
	.align		4
.L_242:
        /*08b4*/ 	.byte	0x04, 0x39
        /*08b6*/ 	.short	(.L_244 - .L_243)


	//   ....[0]....
.L_243:
        /*08b8*/ 	.word	0x00000270
        /*08bc*/ 	.word	0x000000ff
        /*08c0*/ 	.word	0x00028800
        /*08c4*/ 	.short	0x0100
        /*08c6*/ 	.byte	0x08
	.zero		1


	//   ....[1]....
        /*08c8*/ 	.word	0x00000280
        /*08cc*/ 	.word	0x000000ff
        /*08d0*/ 	.word	0x00028820
        /*08d4*/ 	.short	0x0100
        /*08d6*/ 	.byte	0x08
	.zero		1


	//   ....[2]....
        /*08d8*/ 	.word	0x00000370
        /*08dc*/ 	.word	0x000000ff
        /*08e0*/ 	.word	0x00028830
        /*08e4*/ 	.short	0x0100
        /*08e6*/ 	.byte	0x08
	.zero		1


	//   ....[3]....
        /*08e8*/ 	.word	0x00000380
        /*08ec*/ 	.word	0x000000ff
        /*08f0*/ 	.word	0x00028840
        /*08f4*/ 	.short	0x0100
        /*08f6*/ 	.byte	0x08
	.zero		1


	//   ....[4]....
        /*08f8*/ 	.word	0x00000390
        /*08fc*/ 	.word	0x000000ff
        /*0900*/ 	.word	0x00028838
        /*0904*/ 	.short	0x0100
        /*0906*/ 	.byte	0x08
	.zero		1


	//   ....[5]....
        /*0908*/ 	.word	0x000003a0
        /*090c*/ 	.word	0x000000ff
        /*0910*/ 	.word	0x00028848
        /*0914*/ 	.short	0x0100
        /*0916*/ 	.byte	0x08
	.zero		1


	//   ....[6]....
        /*0918*/ 	.word	0x000004d0
        /*091c*/ 	.word	0x000000ff
        /*0920*/ 	.word	0x00028850
        /*0924*/ 	.short	0x0100
        /*0926*/ 	.byte	0x08
	.zero		1


	//   ....[7]....
        /*0928*/ 	.word	0x000004e0
        /*092c*/ 	.word	0x000000ff
        /*0930*/ 	.word	0x00028860
        /*0934*/ 	.short	0x0100
        /*0936*/ 	.byte	0x08
	.zero		1


	//   ....[8]....
        /*0938*/ 	.word	0x000004f0
        /*093c*/ 	.word	0x000000ff
        /*0940*/ 	.word	0x00028858
        /*0944*/ 	.short	0x0100
        /*0946*/ 	.byte	0x08
	.zero		1


	//   ....[9]....
        /*0948*/ 	.word	0x00000500
        /*094c*/ 	.word	0x000000ff
        /*0950*/ 	.word	0x00028868
        /*0954*/ 	.short	0x0100
        /*0956*/ 	.byte	0x08
	.zero		1


	//   ....[10]....
        /*0958*/ 	.word	0x000005f0
        /*095c*/ 	.word	0x000000ff
        /*0960*/ 	.word	0x00028870
        /*0964*/ 	.short	0x0100
        /*0966*/ 	.byte	0x06
	.zero		1


	//   ....[11]....
        /*0968*/ 	.word	0x00000600
        /*096c*/ 	.word	0x000000ff
        /*0970*/ 	.word	0x00028880
        /*0974*/ 	.short	0x0100
        /*0976*/ 	.byte	0x06
	.zero		1


	//   ....[12]....
        /*0978*/ 	.word	0x00000610
        /*097c*/ 	.word	0x000000ff
        /*0980*/ 	.word	0x00028878
        /*0984*/ 	.short	0x0100
        /*0986*/ 	.byte	0x06
	.zero		1


	//   ....[13]....
        /*0988*/ 	.word	0x00000620
        /*098c*/ 	.word	0x000000ff
        /*0990*/ 	.word	0x00028888
        /*0994*/ 	.short	0x0100
        /*0996*/ 	.byte	0x06
	.zero		1


	//   ....[14]....
        /*0998*/ 	.word	0x00000750
        /*099c*/ 	.word	0x000000ff
        /*09a0*/ 	.word	0x00028890
        /*09a4*/ 	.short	0x0100
        /*09a6*/ 	.byte	0x08
	.zero		1


	//   ....[15]....
        /*09a8*/ 	.word	0x00000760
        /*09ac*/ 	.word	0x000000ff
        /*09b0*/ 	.word	0x000288a0
        /*09b4*/ 	.short	0x0100
        /*09b6*/ 	.byte	0x08
	.zero		1


	//   ....[16]....
        /*09b8*/ 	.word	0x00000770
        /*09bc*/ 	.word	0x000000ff
        /*09c0*/ 	.word	0x00028898
        /*09c4*/ 	.short	0x0100
        /*09c6*/ 	.byte	0x08
	.zero		1


	//   ....[17]....
        /*09c8*/ 	.word	0x00000780
        /*09cc*/ 	.word	0x000000ff
        /*09d0*/ 	.word	0x000288a8
        /*09d4*/ 	.short	0x0100
        /*09d6*/ 	.byte	0x08
	.zero		1


	//   ....[18]....
        /*09d8*/ 	.word	0x000008b0
        /*09dc*/ 	.word	0x000000ff
        /*09e0*/ 	.word	0x000288b0
        /*09e4*/ 	.short	0x0100
        /*09e6*/ 	.byte	0x08
	.zero		1


	//   ....[19]....
        /*09e8*/ 	.word	0x000008c0
        /*09ec*/ 	.word	0x000000ff
        /*09f0*/ 	.word	0x000288c0
        /*09f4*/ 	.short	0x0100
        /*09f6*/ 	.byte	0x08
	.zero		1


	//   ....[20]....
        /*09f8*/ 	.word	0x000008d0
        /*09fc*/ 	.word	0x000000ff
        /*0a00*/ 	.word	0x000288b8
        /*0a04*/ 	.short	0x0100
        /*0a06*/ 	.byte	0x08
	.zero		1


	//   ....[21]....
        /*0a08*/ 	.word	0x000008e0
        /*0a0c*/ 	.word	0x000000ff
        /*0a10*/ 	.word	0x000288c8
        /*0a14*/ 	.short	0x0100
        /*0a16*/ 	.byte	0x08
	.zero		1


	//   ....[22]....
        /*0a18*/ 	.word	0x00001bc0
        /*0a1c*/ 	.word	0x000000ff
        /*0a20*/ 	.word	0x00028800
        /*0a24*/ 	.short	0x010a
        /*0a26*/ 	.byte	0x29
	.zero		1


	//   ....[23]....
        /*0a28*/ 	.word	0x00001c40
        /*0a2c*/ 	.word	0x00000007
        /*0a30*/ 	.word	0x00028830
        /*0a34*/ 	.short	0x010a
        /*0a36*/ 	.byte	0x3f
	.zero		1


	//   ....[24]....
        /*0a38*/ 	.word	0x00001ca0
        /*0a3c*/ 	.word	0x00000007
        /*0a40*/ 	.word	0x00028830
        /*0a44*/ 	.short	0x010a
        /*0a46*/ 	.byte	0x3f
	.zero		1


	//   ....[25]....
        /*0a48*/ 	.word	0x00002360
        /*0a4c*/ 	.word	0x00000003
        /*0a50*/ 	.word	0x00000000
        /*0a54*/ 	.short	0x0101
        /*0a56*/ 	.byte	0x3f
	.zero		1


	//   ....[26]....
        /*0a58*/ 	.word	0x00005760
        /*0a5c*/ 	.word	0x000000ff
        /*0a60*/ 	.word	0x00028830
        /*0a64*/ 	.short	0x010a
        /*0a66*/ 	.byte	0x06
	.zero		1


	//   ....[27]....
        /*0a68*/ 	.word	0x000057a0
        /*0a6c*/ 	.word	0x000000ff
        /*0a70*/ 	.word	0x00028830
        /*0a74*/ 	.short	0x010a
        /*0a76*/ 	.byte	0x06
	.zero		1


	//   ....[28]....
        /*0a78*/ 	.word	0x00005ac0
        /*0a7c*/ 	.word	0x000000ff
        /*0a80*/ 	.word	0x00028850
        /*0a84*/ 	.short	0x010a
        /*0a86*/ 	.byte	0x06
	.zero		1


	//   ....[29]....
        /*0a88*/ 	.word	0x00005b00
        /*0a8c*/ 	.word	0x000000ff
        /*0a90*/ 	.word	0x00028850
        /*0a94*/ 	.short	0x010a
        /*0a96*/ 	.byte	0x06
	.zero		1


	//   ....[30]....
        /*0a98*/ 	.word	0x00006730
        /*0a9c*/ 	.word	0x00000033
        /*0aa0*/ 	.word	0x00000000
        /*0aa4*/ 	.short	0x0101
        /*0aa6*/ 	.byte	0x3f
	.zero		1


	//   ....[31]....
        /*0aa8*/ 	.word	0x00008480
        /*0aac*/ 	.word	0x0000001c
        /*0ab0*/ 	.word	0x00000000
        /*0ab4*/ 	.short	0x0101
        /*0ab6*/ 	.byte	0x3f
	.zero		1


	//   ....[32]....
        /*0ab8*/ 	.word	0x000092e0
        /*0abc*/ 	.word	0x000000ff
        /*0ac0*/ 	.word	0x00028830
        /*0ac4*/ 	.short	0x010a
        /*0ac6*/ 	.byte	0x06
	.zero		1


	//   ....[33]....
        /*0ac8*/ 	.word	0x00009320
        /*0acc*/ 	.word	0x000000ff
        /*0ad0*/ 	.word	0x00028830
        /*0ad4*/ 	.short	0x010a
        /*0ad6*/ 	.byte	0x06
	.zero		1


	//   ....[34]....
        /*0ad8*/ 	.word	0x00009640
        /*0adc*/ 	.word	0x000000ff
        /*0ae0*/ 	.word	0x00028850
        /*0ae4*/ 	.short	0x010a
        /*0ae6*/ 	.byte	0x06
	.zero		1


	//   ....[35]....
        /*0ae8*/ 	.word	0x00009680
        /*0aec*/ 	.word	0x000000ff
        /*0af0*/ 	.word	0x00028850
        /*0af4*/ 	.short	0x010a
        /*0af6*/ 	.byte	0x06
	.zero		1


	//   ....[36]....
        /*0af8*/ 	.word	0x0000af50
        /*0afc*/ 	.word	0x0000001b
        /*0b00*/ 	.word	0x00000000
        /*0b04*/ 	.short	0x0101
        /*0b06*/ 	.byte	0x3f
	.zero		1


	//   ....[37]....
        /*0b08*/ 	.word	0x0000b000
        /*0b0c*/ 	.word	0x00000023
        /*0b10*/ 	.word	0x00000000
        /*0b14*/ 	.short	0x0101
        /*0b16*/ 	.byte	0x3f
	.zero		1


	//   ....[38]....
        /*0b18*/ 	.word	0x0000bb00
        /*0b1c*/ 	.word	0x000000ff
        /*0b20*/ 	.word	0x00028830
        /*0b24*/ 	.short	0x010a
        /*0b26*/ 	.byte	0x06
	.zero		1


	//   ....[39]....
        /*0b28*/ 	.word	0x0000bb40
        /*0b2c*/ 	.word	0x000000ff
        /*0b30*/ 	.word	0x00028830
        /*0b34*/ 	.short	0x010a
        /*0b36*/ 	.byte	0x06
	.zero		1


	//   ....[40]....
        /*0b38*/ 	.word	0x0000be60
        /*0b3c*/ 	.word	0x000000ff
        /*0b40*/ 	.word	0x00028850
        /*0b44*/ 	.short	0x010a
        /*0b46*/ 	.byte	0x06
	.zero		1


	//   ....[41]....
        /*0b48*/ 	.word	0x0000bea0
        /*0b4c*/ 	.word	0x000000ff
        /*0b50*/ 	.word	0x00028850
        /*0b54*/ 	.short	0x010a
        /*0b56*/ 	.byte	0x06
	.zero		1


	//   ....[42]....
        /*0b58*/ 	.word	0x0000ca90
        /*0b5c*/ 	.word	0x00000036
        /*0b60*/ 	.word	0x00000000
        /*0b64*/ 	.short	0x0101
        /*0b66*/ 	.byte	0x3f
	.zero		1


	//   ....[43]....
        /*0b68*/ 	.word	0x0000e2e0
        /*0b6c*/ 	.word	0x00000022
        /*0b70*/ 	.word	0x00000000
        /*0b74*/ 	.short	0x0101
        /*0b76*/ 	.byte	0x3f
	.zero		1


	//   ....[44]....
        /*0b78*/ 	.word	0x0000f2d0
        /*0b7c*/ 	.word	0x000000ff
        /*0b80*/ 	.word	0x00028850
        /*0b84*/ 	.short	0x010a
        /*0b86*/ 	.byte	0x05
	.zero		1


	//   ....[45]....
        /*0b88*/ 	.word	0x0000f310
        /*0b8c*/ 	.word	0x000000ff
        /*0b90*/ 	.word	0x00028850
        /*0b94*/ 	.short	0x010a
        /*0b96*/ 	.byte	0x05
	.zero		1


	//   ....[46]....
        /*0b98*/ 	.word	0x0000f830
        /*0b9c*/ 	.word	0x00000007
        /*0ba0*/ 	.word	0x00000000
        /*0ba4*/ 	.short	0x0101
        /*0ba6*/ 	.byte	0x3f
	.zero		1


	//   ....[47]....
        /*0ba8*/ 	.word	0x00010e20
        /*0bac*/ 	.word	0x00000003
        /*0bb0*/ 	.word	0x00000000
        /*0bb4*/ 	.short	0x0101
        /*0bb6*/ 	.byte	0x3f
	.zero		1


	//   ....[48]....
        /*0bb8*/ 	.word	0x00013c10
        /*0bbc*/ 	.word	0x00000000
        /*0bc0*/ 	.word	0x00028840
        /*0bc4*/ 	.short	0x010a
        /*0bc6*/ 	.byte	0x3f
	.zero		1


	//   ....[49]....
        /*0bc8*/ 	.word	0x00014ad0
        /*0bcc*/ 	.word	0x00000009
        /*0bd0*/ 	.word	0x00028800
        /*0bd4*/ 	.short	0x0107
        /*0bd6*/ 	.byte	0x3f
	.zero		1


	//   ....[50]....
        /*0bd8*/ 	.word	0x00014be0
        /*0bdc*/ 	.word	0x00000002
        /*0be0*/ 	.word	0x00028800
        /*0be4*/ 	.short	0x0101
        /*0be6*/ 	.byte	0x3f
	.zero		1


	//   ....[51]....
        /*0be8*/ 	.word	0x00014c00
        /*0bec*/ 	.word	0x00000002
        /*0bf0*/ 	.word	0x00028820
        /*0bf4*/ 	.short	0x010a
        /*0bf6*/ 	.byte	0x3f
	.zero		1


	//   ....[52]....
        /*0bf8*/ 	.word	0x00014f80
        /*0bfc*/ 	.word	0x00000003
        /*0c00*/ 	.word	0x00028840
        /*0c04*/ 	.short	0x010a
        /*0c06*/ 	.byte	0x3f
	.zero		1


	//   ....[53]....
        /*0c08*/ 	.word	0x00015340
        /*0c0c*/ 	.word	0x00000003
        /*0c10*/ 	.word	0x00000060
        /*0c14*/ 	.short	0x010a
        /*0c16*/ 	.byte	0x3f
	.zero		1


	//   ....[54]....
        /*0c18*/ 	.word	0x00015a30
        /*0c1c*/ 	.word	0x00000003
        /*0c20*/ 	.word	0x00028840
        /*0c24*/ 	.short	0x010a
        /*0c26*/ 	.byte	0x3f
	.zero		1


	//   ....[55]....
        /*0c28*/ 	.word	0x00015df0
        /*0c2c*/ 	.word	0x00000002
        /*0c30*/ 	.word	0x00000060
        /*0c34*/ 	.short	0x010a
        /*0c36*/ 	.byte	0x3f
	.zero		1


	//   ....[56]....
        /*0c38*/ 	.word	0x00016400
        /*0c3c*/ 	.word	0x00000002
        /*0c40*/ 	.word	0x00028840
        /*0c44*/ 	.short	0x010a
        /*0c46*/ 	.byte	0x3f
	.zero		1


	//   ....[57]....
        /*0c48*/ 	.word	0x000167c0
        /*0c4c*/ 	.word	0x00000002
        /*0c50*/ 	.word	0x00000060
        /*0c54*/ 	.short	0x010a
        /*0c56*/ 	.byte	0x3f
	.zero		1


	//   ....[58]....
        /*0c58*/ 	.word	0x00016d60
        /*0c5c*/ 	.word	0x00000000
        /*0c60*/ 	.word	0x00028860
        /*0c64*/ 	.short	0x010a
        /*0c66*/ 	.byte	0x3f
	.zero		1


	//   ....[59]....
        /*0c68*/ 	.word	0x00017e50
        /*0c6c*/ 	.word	0x00000000
        /*0c70*/ 	.word	0x00028820
        /*0c74*/ 	.short	0x010a
        /*0c76*/ 	.byte	0x3f
	.zero		1


	//   ....[60]....
        /*0c78*/ 	.word	0x00018010
        /*0c7c*/ 	.word	0x00000006
        /*0c80*/ 	.word	0x00000000
        /*0c84*/ 	.short	0x010a
        /*0c86*/ 	.byte	0x3f
	.zero		1


	//   ....[61]....
        /*0c88*/ 	.word	0x00018080
        /*0c8c*/ 	.word	0x00000007
        /*0c90*/ 	.word	0x00000000
        /*0c94*/ 	.short	0x010a
        /*0c96*/ 	.byte	0x3f
	.zero		1


	//   ....[62]....
        /*0c98*/ 	.word	0x000180f0
        /*0c9c*/ 	.word	0x00000004
        /*0ca0*/ 	.word	0x00000000
        /*0ca4*/ 	.short	0x010a
        /*0ca6*/ 	.byte	0x3f
	.zero		1


	//   ....[63]....
        /*0ca8*/ 	.word	0x00018120
        /*0cac*/ 	.word	0x00000003
        /*0cb0*/ 	.word	0x00000000
        /*0cb4*/ 	.short	0x010a
        /*0cb6*/ 	.byte	0x3f
	.zero		1


	//   ....[64]....
        /*0cb8*/ 	.word	0x00018190
        /*0cbc*/ 	.word	0x00000003
        /*0cc0*/ 	.word	0x00028800
        /*0cc4*/ 	.short	0x010a
        /*0cc6*/ 	.byte	0x3f
	.zero		1


	//   ....[65]....
        /*0cc8*/ 	.word	0x000181e0
        /*0ccc*/ 	.word	0x00000007
        /*0cd0*/ 	.word	0x00028830
        /*0cd4*/ 	.short	0x010a
        /*0cd6*/ 	.byte	0x3f
	.zero		1


	//   ....[66]....
        /*0cd8*/ 	.word	0x00018240
        /*0cdc*/ 	.word	0x00000007
        /*0ce0*/ 	.word	0x00028830
        /*0ce4*/ 	.short	0x010a
        /*0ce6*/ 	.byte	0x3f
	.zero		1


	//   ....[67]....
        /*0ce8*/ 	.word	0x000182a0
        /*0cec*/ 	.word	0x00000007
        /*0cf0*/ 	.word	0x00028850
        /*0cf4*/ 	.short	0x010a
        /*0cf6*/ 	.byte	0x3f
	.zero		1


	//   ....[68]....
        /*0cf8*/ 	.word	0x00018300
        /*0cfc*/ 	.word	0x00000005
        /*0d00*/ 	.word	0x00028830
        /*0d04*/ 	.short	0x010a
        /*0d06*/ 	.byte	0x3f
	.zero		1


	//   ....[69]....
        /*0d08*/ 	.word	0x00018360
        /*0d0c*/ 	.word	0x00000005
        /*0d10*/ 	.word	0x00028850
        /*0d14*/ 	.short	0x010a
        /*0d16*/ 	.byte	0x3f
	.zero		1


	//   ....[70]....
        /*0d18*/ 	.word	0x000183c0
        /*0d1c*/ 	.word	0x00000005
        /*0d20*/ 	.word	0x00028830
        /*0d24*/ 	.short	0x010a
        /*0d26*/ 	.byte	0x3f
	.zero		1


	//   ....[71]....
        /*0d28*/ 	.word	0x00018420
        /*0d2c*/ 	.word	0x00000005
        /*0d30*/ 	.word	0x00028850
        /*0d34*/ 	.short	0x010a
        /*0d36*/ 	.byte	0x3f
	.zero		1


	//   ....[72]....
        /*0d38*/ 	.word	0x00018480
        /*0d3c*/ 	.word	0x00000008
        /*0d40*/ 	.word	0x00028850
        /*0d44*/ 	.short	0x010a
        /*0d46*/ 	.byte	0x3f
	.zero		1


	//   ....[73]....
        /*0d48*/ 	.word	0x00018620
        /*0d4c*/ 	.word	0x00000000
        /*0d50*/ 	.word	0x00028840
        /*0d54*/ 	.short	0x010a
        /*0d56*/ 	.byte	0x3f
	.zero		1


	//   ....[74]....
        /*0d58*/ 	.word	0x00019160
        /*0d5c*/ 	.word	0x00000002
        /*0d60*/ 	.word	0x00028820
        /*0d64*/ 	.short	0x010a
        /*0d66*/ 	.byte	0x3f
	.zero		1


	//   ....[75]....
        /*0d68*/ 	.word	0x000191b0
        /*0d6c*/ 	.word	0x00000003
        /*0d70*/ 	.word	0x00028840
        /*0d74*/ 	.short	0x010a
        /*0d76*/ 	.byte	0x3f
	.zero		1


	//   ....[76]....
        /*0d78*/ 	.word	0x00019200
        /*0d7c*/ 	.word	0x00000003
        /*0d80*/ 	.word	0x00000060
        /*0d84*/ 	.short	0x010a
        /*0d86*/ 	.byte	0x3f
	.zero		1


	//   ....[77]....
        /*0d88*/ 	.word	0x00019250
        /*0d8c*/ 	.word	0x00000003
        /*0d90*/ 	.word	0x00028840
        /*0d94*/ 	.short	0x010a
        /*0d96*/ 	.byte	0x3f
	.zero		1


	//   ....[78]....
        /*0d98*/ 	.word	0x000192a0
        /*0d9c*/ 	.word	0x00000002
        /*0da0*/ 	.word	0x00000060
        /*0da4*/ 	.short	0x010a
        /*0da6*/ 	.byte	0x3f
	.zero		1


	//   ....[79]....
        /*0da8*/ 	.word	0x000192f0
        /*0dac*/ 	.word	0x00000002
        /*0db0*/ 	.word	0x00028840
        /*0db4*/ 	.short	0x010a
        /*0db6*/ 	.byte	0x3f
	.zero		1


	//   ....[80]....
        /*0db8*/ 	.word	0x00019340
        /*0dbc*/ 	.word	0x00000002
        /*0dc0*/ 	.word	0x00000060
        /*0dc4*/ 	.short	0x010a
        /*0dc6*/ 	.byte	0x3f
	.zero		1


	//   ....[81]....
        /*0dc8*/ 	.word	0x00019390
        /*0dcc*/ 	.word	0x00000000
        /*0dd0*/ 	.word	0x00028860
        /*0dd4*/ 	.short	0x010a
        /*0dd6*/ 	.byte	0x3f
	.zero		1


	//   ....[82]....
        /*0dd8*/ 	.word	0x00019d30
        /*0ddc*/ 	.word	0x00000000
        /*0de0*/ 	.word	0x00028820
        /*0de4*/ 	.short	0x010a
        /*0de6*/ 	.byte	0x3f
	.zero		1


	//   ....[83]....
        /*0de8*/ 	.word	0x00019ed0
        /*0dec*/ 	.word	0x00000006
        /*0df0*/ 	.word	0x00000000
        /*0df4*/ 	.short	0x010a
        /*0df6*/ 	.byte	0x3f
	.zero		1


	//   ....[84]....
        /*0df8*/ 	.word	0x00019f20
        /*0dfc*/ 	.word	0x00000007
        /*0e00*/ 	.word	0x00000000
        /*0e04*/ 	.short	0x010a
        /*0e06*/ 	.byte	0x3f
	.zero		1


	//   ....[85]....
        /*0e08*/ 	.word	0x00019f70
        /*0e0c*/ 	.word	0x00000004
        /*0e10*/ 	.word	0x00000000
        /*0e14*/ 	.short	0x010a
        /*0e16*/ 	.byte	0x3f
	.zero		1


	//----- nvinfo : EIATTR_NUM_MBARRIERS
	.align		4
.L_244:
        /*0e18*/ 	.byte	0x03, 0x38
        /*0e1a*/ 	.short	0x0016


	//----- nvinfo : EIATTR_EXIT_INSTR_OFFSETS
	.align		4
        /*0e1c*/ 	.byte	0x04, 0x1c
        /*0e1e*/ 	.short	(.L_246 - .L_245)


	//   ....[0]....
.L_245:
        /*0e20*/ 	.word	0x00000a80


	//   ....[1]....
        /*0e24*/ 	.word	0x00011d80


	//   ....[2]....
        /*0e28*/ 	.word	0x00018170


	//----- nvinfo : EIATTR_MAX_THREADS
	.align		4
.L_246:
        /*0e2c*/ 	.byte	0x04, 0x05
        /*0e2e*/ 	.short	(.L_248 - .L_247)
.L_247:
        /*0e30*/ 	.word	0x00000180
        /*0e34*/ 	.word	0x00000001
        /*0e38*/ 	.word	0x00000001


	//----- nvinfo : EIATTR_CRS_STACK_SIZE
	.align		4
.L_248:
        /*0e3c*/ 	.byte	0x04, 0x1e
        /*0e3e*/ 	.short	(.L_250 - .L_249)
.L_249:
        /*0e40*/ 	.word	0x00000000


	//----- nvinfo : EIATTR_CBANK_PARAM_SIZE
	.align		4
.L_250:
        /*0e44*/ 	.byte	0x03, 0x19
        /*0e46*/ 	.short	0x0af0


	//----- nvinfo : EIATTR_PARAM_CBANK
	.align		4
        /*0e48*/ 	.byte	0x04, 0x0a
        /*0e4a*/ 	.short	(.L_252 - .L_251)
	.align		4
.L_251:
        /*0e4c*/ 	.word	index@(.nv.constant0._ZN7cutlass13device_kernelIN5flash11enable_sm90INS1_16FlashAttnFwdSm90INS1_25CollectiveMainloopFwdSm90ILi2EN4cute5tupleIJNS5_1CILi1EEES8_S8_EEENS6_IJNS7_ILi128EEESA_SA_EEELi128ENS_10bfloat16_tEfNS_4arch4Sm90ELb0ELb1ELb1ELb1ELb0ELb0ELb0ELb1ELb1ELb1ELb0ELb0EEENS1_21CollectiveEpilogueFwdISB_S9_SC_SE_Li256ELb1ELb1ELb0ELb0EEENS1_36VarlenDynamicPersistentTileSchedulerILi128ELi128ELi256ELi128ELb0ELb1ELb1ELb1ELb0ELb1EEEEEEEEEvNT_6ParamsE)
        /*0e50*/ 	.short	0x0210
        /*0e52*/ 	.short	0x0af0


	//----- nvinfo : EIATTR_SW_WAR
	.align		4
.L_252:
        /*0e54*/ 	.byte	0x04, 0x36
        /*0e56*/ 	.short	(.L_254 - .L_253)
.L_253:
        /*0e58*/ 	.word	0x00000008
.L_254:


//--------------------- .nv.info._ZN7cutlass13device_kernelIN5flash11enable_sm90INS1_16FlashAttnFwdSm90INS1_25CollectiveMainloopFwdSm90ILi2EN4cute5tupleIJNS5_1CILi1EEES8_S8_EEENS6_IJNS7_ILi128EEESA_SA_EEELi128ENS_10bfloat16_tEfNS_4arch4Sm90ELb0ELb1ELb1ELb1ELb0ELb1ELb0ELb1ELb1ELb1ELb0ELb0EEENS1_21CollectiveEpilogueFwdISB_S9_SC_SE_Li256ELb1ELb1ELb0ELb0EEENS1_36VarlenDynamicPersistentTileSchedulerILi128ELi128ELi256ELi128ELb0ELb1ELb1ELb1ELb0ELb1EEEEEEEEEvNT_6ParamsE --------------------------
	.section	.nv.info._ZN7cutlass13device_kernelIN5flash11enable_sm90INS1_16FlashAttnFwdSm90INS1_25CollectiveMainloopFwdSm90ILi2EN4cute5tupleIJNS5_1CILi1EEES8_S8_EEENS6_IJNS7_ILi128EEESA_SA_EEELi128ENS_10bfloat16_tEfNS_4arch4Sm90ELb0ELb1ELb1ELb1ELb0ELb1ELb0ELb1ELb1ELb1ELb0ELb0EEENS1_21CollectiveEpilogueFwdISB_S9_SC_SE_Li256ELb1ELb1ELb0ELb0EEENS1_36VarlenDynamicPersistentTileSchedulerILi128ELi128ELi256ELi128ELb0ELb1ELb1ELb1ELb0ELb1EEEEEEEEEvNT_6ParamsE,"",@"SHT_CUDA_INFO"
	.sectionflags	@""
	.align	4


	//----- nvinfo : EIATTR_CUDA_API_VERSION
	.align		4
        /*0000*/ 	.byte	0x04, 0x37
        /*0002*/ 	.short	(.L_256 - .L_255)
.L_255:
        /*0004*/ 	.word	0x00000082


	//----- nvinfo : EIATTR_KPARAM_INFO
	.align		4
.L_256:
        /*0008*/ 	.byte	0x04, 0x17
        /*000a*/ 	.short	(.L_258 - .L_257)
.L_257:
        /*000c*/ 	.word	0x00000000
        /*0010*/ 	.short	0x0000
        /*0012*/ 	.short	0x0070
        /*0014*/ 	.byte	0x00, 0xf0, 0x01, 0x2a


	//----- nvinfo : EIATTR_SPARSE_MMA_MASK
	.align		4
.L_258:
        /*0018*/ 	.byte	0x03, 0x50
        /*001a*/ 	.short	0x0000


	//----- nvinfo : EIATTR_MAXREG_COUNT
	.align		4
        /*001c*/ 	.byte	0x03, 0x1b
        /*001e*/ 	.short	0x00a8


	//----- nvinfo : EIATTR_NUM_BARRIERS
	.align		4
        /*0020*/ 	.byte	0x02, 0x4c
        /*0022*/ 	.byte	0x10
	.zero		1


	//----- nvinfo : EIATTR_EXTERNS
	.align		4
        /*0024*/ 	.byte	0x04, 0x0f
        /*0026*/ 	.short	(.L_260 - .L_259)


	//   ....[0]....
	.align		4
.L_259:
        /*0028*/ 	.word	index@(__assertfail)


	//----- nvinfo : EIATTR_ANNOTATIONS
	.align		4
.L_260:
        /*002c*/ 	.byte	0x04, 0x55
        /*002e*/ 	.short	(.L_262 - .L_261)


	//   ....[0]....
.L_261:
        /* <DEDUP_REMOVED lines=75> */


	//----- nvinfo : EIATTR_MERCURY_ISA_VERSION
	.align		4
.L_262:
        /*04d0*/ 	.byte	0x03, 0x5f
        /*04d2*/ 	.short	0x0101


	//----- nvinfo : EIATTR_UNUSED_LOAD_BYTE_OFFSET
	.align		4
        /*04d4*/ 	.byte	0x04, 0x44
        /*04d6*/ 	.short	(.L_264 - .L_263)


	//   ....[0]....
.L_263:
        /*04d8*/ 	.word	0x00000ab0
        /*04dc*/ 	.word	0x0000fff0


	//   ....[1]....
        /*04e0*/ 	.word	0x0001d280
        /*04e4*/ 	.word	0x0000fff0


	//----- nvinfo : EIATTR_INT_WARP_WIDE_INSTR_OFFSETS
	.align		4
.L_264:
        /*04e8*/ 	.byte	0x04, 0x31
        /*04ea*/ 	.short	(.L_266 - .L_265)


	//   ....[0]....
.L_265:
        /*04ec*/ 	.word	0x00000180


	//   ....[1]....
        /*04f0*/ 	.word	0x00000220


	//   ....[2]....
        /*04f4*/ 	.word	0x00000290


	//   ....[3]....
        /*04f8*/ 	.word	0x00022020


	//   ....[4]....
        /*04fc*/ 	.word	0x000220b0


	//   ....[5]....
        /*0500*/ 	.word	0x00025840


	//   ....[6]....
        /*0504*/ 	.word	0x000258a0


	//----- nvinfo : EIATTR_COOP_GROUP_MASK_REGIDS
	.align		4
.L_266:
        /*0508*/ 	.byte	0x04, 0x29
        /*050a*/ 	.short	(.L_268 - .L_267)


	//   ....[0]....
.L_267:
        /*050c*/ 	.word	0xffffffff


	//   ....[1]....
        /*0510*/ 	.word	0xffffffff


	//   ....[2]....
        /*0514*/ 	.word	0xffffffff


	//   ....[3]....
        /*0518*/ 	.word	0xffffffff


	//   ....[4]....
        /*051c*/ 	.word	0xffffffff


	//   ....[5]....
        /*0520*/ 	.word	0xffffffff


	//   ....[6]....
        /*0524*/ 	.word	0xffffffff


	//   ....[7]....
        /*0528*/ 	.word	0xffffffff


	//   ....[8]....
        /*052c*/ 	.word	0xffffffff


	//   ....[9]....
        /*0530*/ 	.word	0xffffffff


	//   ....[10]....
        /*0534*/ 	.word	0xffffffff


	//   ....[11]....
        /*0538*/ 	.word	0xffffffff


	//   ....[12]....
        /*053c*/ 	.word	0xffffffff


	//   ....[13]....
        /*0540*/ 	.word	0xffffffff


	//   ....[14]....
        /*0544*/ 	.word	0xffffffff


	//   ....[15]....
        /*0548*/ 	.word	0xffffffff


	//   ....[16]....
        /*054c*/ 	.word	0xffffffff


	//   ....[17]....
        /*0550*/ 	.word	0xffffffff


	//   ....[18]....
        /*0554*/ 	.word	0xffffffff


	//   ....[19]....
        /*0558*/ 	.word	0xffffffff


	//   ....[20]....
        /*055c*/ 	.word	0xffffffff


	//   ....[21]....
        /*0560*/ 	.word	0xffffffff


	//   ....[22]....
        /*0564*/ 	.word	0xffffffff


	//   ....[23]....
        /*0568*/ 	.word	0xffffffff


	//   ....[24]....
        /*056c*/ 	.word	0xffffffff


	//   ....[25]....
        /*0570*/ 	.word	0xffffffff


	//   ....[26]....
        /*0574*/ 	.word	0xffffffff


	//   ....[27]....
        /*0578*/ 	.word	0xffffffff


	//   ....[28]....
        /*057c*/ 	.word	0xffffffff


	//   ....[29]....
        /*0580*/ 	.word	0xffffffff


	//   ....[30]....
        /*0584*/ 	.word	0xffffffff


	//   ....[31]....
        /*0588*/ 	.word	0xffffffff


	//   ....[32]....
        /*058c*/ 	.word	0xffffffff


	//   ....[33]....
        /*0590*/ 	.word	0xffffffff


	//   ....[34]....
        /*0594*/ 	.word	0xffffffff


	//   ....[35]....
        /*0598*/ 	.word	0xffffffff


	//   ....[36]....
        /*059c*/ 	.word	0xffffffff


	//   ....[37]....
        /*05a0*/ 	.word	0xffffffff


	//   ....[38]....
        /*05a4*/ 	.word	0xffffffff


	//   ....[39]....
        /*05a8*/ 	.word	0xffffffff


	//   ....[40]....
        /*05ac*/ 	.word	0xffffffff


	//   ....[41]....
        /*05b0*/ 	.word	0xffffffff


	//   ....[42]....
        /*05b4*/ 	.word	0xffffffff


	//   ....[43]....
        /*05b8*/ 	.word	0xffffffff


	//   ....[44]....
        /*05bc*/ 	.word	0xffffffff


	//   ....[45]....
        /*05c0*/ 	.word	0xffffffff


	//   ....[46]....
        /*05c4*/ 	.word	0xffffffff


	//   ....[47]....
        /*05c8*/ 	.word	0xffffffff


	//   ....[48]....
        /*05cc*/ 	.word	0xffffffff


	//   ....[49]....
        /*05d0*/ 	.word	0xffffffff


	//   ....[50]....
        /*05d4*/ 	.word	0xffffffff


	//   ....[51]....
        /*05d8*/ 	.word	0xffffffff


	//   ....[52]....
        /*05dc*/ 	.word	0xffffffff


	//   ....[53]....
        /*05e0*/ 	.word	0xffffffff


	//   ....[54]....
        /*05e4*/ 	.word	0xffffffff


	//   ....[55]....
        /*05e8*/ 	.word	0xffffffff


	//   ....[56]....
        /*05ec*/ 	.word	0xffffffff


	//   ....[57]....
        /*05f0*/ 	.word	0xffffffff


	//   ....[58]....
        /*05f4*/ 	.word	0xffffffff


	//   ....[59]....
        /*05f8*/ 	.word	0xffffffff


	//   ....[60]....
        /*05fc*/ 	.word	0xffffffff


	//   ....[61]....
        /*0600*/ 	.word	0xffffffff


	//   ....[62]....
        /*0604*/ 	.word	0xffffffff


	//   ....[63]....
        /*0608*/ 	.word	0xffffffff


	//   ....[64]....
        /*060c*/ 	.word	0xffffffff


	//   ....[65]....
        /*0610*/ 	.word	0xffffffff


	//   ....[66]....
        /*0614*/ 	.word	0xffffffff


	//   ....[67]....
        /*0618*/ 	.word	0xffffffff


	//   ....[68]....
        /*061c*/ 	.word	0xffffffff


	//   ....[69]....
        /*0620*/ 	.word	0xffffffff


	//   ....[70]....
        /*0624*/ 	.word	0xffffffff


	//   ....[71]....
        /*0628*/ 	.word	0xffffffff


	//   ....[72]....
        /*062c*/ 	.word	0xffffffff


	//   ....[73]....
        /*0630*/ 	.word	0xffffffff


	//   ....[74]....
        /*0634*/ 	.word	0xffffffff


	//   ....[75]....
        /*0638*/ 	.word	0xffffffff


	//   ....[76]....
        /*063c*/ 	.word	0xffffffff


	//   ....[77]....
        /*0640*/ 	.word	0xffffffff


	//   ....[78]....
        /*0644*/ 	.word	0xffffffff


	//   ....[79]....
        /*0648*/ 	.word	0xffffffff


	//   ....[80]....
        /*064c*/ 	.word	0xffffffff


	//   ....[81]....
        /*0650*/ 	.word	0xffffffff


	//   ....[82]....
        /*0654*/ 	.word	0xffffffff


	//   ....[83]....
        /*0658*/ 	.word	0xffffffff


	//   ....[84]....
        /*065c*/ 	.word	0xffffffff


	//   ....[85]....
        /*0660*/ 	.word	0xffffffff


	//   ....[86]....
        /*0664*/ 	.word	0xffffffff


	//   ....[87]....
        /*0668*/ 	.word	0xffffffff


	//   ....[88]....
        /*066c*/ 	.word	0xffffffff


	//   ....[89]....
        /*0670*/ 	.word	0xffffffff


	//   ....[90]....
        /*0674*/ 	.word	0xffffffff


	//   ....[91]....
        /*0678*/ 	.word	0xffffffff


	//   ....[92]....
        /*067c*/ 	.word	0xffffffff


	//   ....[93]....
        /*0680*/ 	.word	0xffffffff


	//   ....[94]....
        /*0684*/ 	.word	0xffffffff


	//   ....[95]....
        /*0688*/ 	.word	0xffffffff


	//   ....[96]....
        /*068c*/ 	.word	0xffffffff


	//   ....[97]....
        /*0690*/ 	.word	0xffffffff


	//   ....[98]....
        /*0694*/ 	.word	0xffffffff


	//   ....[99]....
        /*0698*/ 	.word	0xffffffff


	//   ....[100]....
        /*069c*/ 	.word	0xffffffff


	//   ....[101]....
        /*06a0*/ 	.word	0xffffffff


	//   ....[102]....
        /*06a4*/ 	.word	0xffffffff


	//   ....[103]....
        /*06a8*/ 	.word	0xffffffff


	//   ....[104]....
        /*06ac*/ 	.word	0xffffffff


	//   ....[105]....
        /*06b0*/ 	.word	0xffffffff


	//   ....[106]....
        /*06b4*/ 	.word	0xffffffff


	//   ....[107]....
        /*06b8*/ 	.word	0xffffffff


	//   ....[108]....
        /*06bc*/ 	.word	0xffffffff


	//   ....[109]....
        /*06c0*/ 	.word	0xffffffff


	//   ....[110]....
        /*06c4*/ 	.word	0xffffffff


	//   ....[111]....
        /*06c8*/ 	.word	0xffffffff


	//   ....[112]....
        /*06cc*/ 	.word	0xffffffff


	//   ....[113]....
        /*06d0*/ 	.word	0xffffffff


	//   ....[114]....
        /*06d4*/ 	.word	0xffffffff


	//   ....[115]....
        /*06d8*/ 	.word	0xffffffff


	//   ....[116]....
        /*06dc*/ 	.word	0xffffffff


	//   ....[117]....
        /*06e0*/ 	.word	0xffffffff


	//   ....[118]....
        /*06e4*/ 	.word	0xffffffff


	//   ....[119]....
        /*06e8*/ 	.word	0xffffffff


	//   ....[120]....
        /*06ec*/ 	.word	0xffffffff


	//   ....[121]....
        /*06f0*/ 	.word	0xffffffff


	//   ....[122]....
        /*06f4*/ 	.word	0xffffffff


	//   ....[123]....
        /*06f8*/ 	.word	0xffffffff


	//   ....[124]....
        /*06fc*/ 	.word	0xffffffff


	//   ....[125]....
        /*0700*/ 	.word	0xffffffff


	//   ....[126]....
        /*0704*/ 	.word	0xffffffff


	//   ....[127]....
        /*0708*/ 	.word	0xffffffff


	//   ....[128]....
        /*070c*/ 	.word	0xffffffff


	//   ....[129]....
        /*0710*/ 	.word	0xffffffff


	//   ....[130]....
        /*0714*/ 	.word	0xffffffff


	//   ....[131]....
        /*0718*/ 	.word	0xffffffff


	//   ....[132]....
        /*071c*/ 	.word	0xffffffff


	//   ....[133]....
        /*0720*/ 	.word	0xffffffff


	//   ....[134]....
        /*0724*/ 	.word	0xffffffff


	//   ....[135]....
        /*0728*/ 	.word	0xffffffff


	//   ....[136]....
        /*072c*/ 	.word	0xffffffff


	//   ....[137]....
        /*0730*/ 	.word	0xffffffff


	//   ....[138]....
        /*0734*/ 	.word	0x0500000f


	//   ....[139]....
        /*0738*/ 	.word	0x0500000f


	//   ....[140]....
        /*073c*/ 	.word	0x0500000f


	//   ....[141]....
        /*0740*/ 	.word	0x0500000f


	//   ....[142]....
        /*0744*/ 	.word	0x0500000f


	//   ....[143]....
        /*0748*/ 	.word	0x0500000f


	//   ....[144]....
        /*074c*/ 	.word	0x0500000f


	//   ....[145]....
        /*0750*/ 	.word	0x0500000f


	//   ....[146]....
        /*0754*/ 	.word	0x0500000f


	//   ....[147]....
        /*0758*/ 	.word	0x0500000f


	//   ....[148]....
        /*075c*/ 	.word	0x0500000f


	//   ....[149]....
        /*0760*/ 	.word	0x0500000f


	//   ....[150]....
        /*0764*/ 	.word	0x0500000f


	//   ....[151]....
        /*0768*/ 	.word	0x0500000f


	//   ....[152]....
        /*076c*/ 	.word	0x0500000f


	//   ....[153]....
        /*0770*/ 	.word	0x0500000f


	//   ....[154]....
        /*0774*/ 	.word	0x0500000f


	//   ....[155]....
        /*0778*/ 	.word	0x0500000f


	//   ....[156]....
        /*077c*/ 	.word	0x0500000f


	//   ....[157]....
        /*0780*/ 	.word	0x0500000f


	//   ....[158]....
        /*0784*/ 	.word	0x0500000f


	//   ....[159]....
        /*0788*/ 	.word	0x0500000f


	//   ....[160]....
        /*078c*/ 	.word	0x0500000f


	//   ....[161]....
        /*0790*/ 	.word	0x0500000f


	//   ....[162]....
        /*0794*/ 	.word	0x0500000f


	//   ....[163]....
        /*0798*/ 	.word	0x0500000f


	//   ....[164]....
        /*079c*/ 	.word	0x0500000f


	//   ....[165]....
        /*07a0*/ 	.word	0x0500000f


	//   ....[166]....
        /*07a4*/ 	.word	0x0500000f


	//   ....[167]....
        /*07a8*/ 	.word	0x0500000f


	//   ....[168]....
        /*07ac*/ 	.word	0x0500000f


	//   ....[169]....
        /*07b0*/ 	.word	0x0500000f


	//   ....[170]....
        /*07b4*/ 	.word	0x0500000f


	//   ....[171]....
        /*07b8*/ 	.word	0x0500000f


	//   ....[172]....
        /*07bc*/ 	.word	0x0500000f


	//   ....[173]....
        /*07c0*/ 	.word	0x0500000f


	//   ....[174]....
        /*07c4*/ 	.word	0x0500000f


	//   ....[175]....
        /*07c8*/ 	.word	0x0500000f


	//   ....[176]....
        /*07cc*/ 	.word	0x0500000f


	//   ....[177]....
        /*07d0*/ 	.word	0x0500000f


	//   ....[178]....
        /*07d4*/ 	.word	0x0500000f


	//   ....[179]....
        /*07d8*/ 	.word	0x0500000f


	//   ....[180]....
        /*07dc*/ 	.word	0x0500000f


	//   ....[181]....
        /*07e0*/ 	.word	0x0500000f


	//   ....[182]....
        /*07e4*/ 	.word	0x0500000f


	//   ....[183]....
        /*07e8*/ 	.word	0x0500000f


	//   ....[184]....
        /*07ec*/ 	.word	0x0500000f


	//   ....[185]....
        /*07f0*/ 	.word	0x0500000f


	//   ....[186]....
        /*07f4*/ 	.word	0x0500000f


	//   ....[187]....
        /*07f8*/ 	.word	0x0500000f


	//   ....[188]....
        /*07fc*/ 	.word	0x0500000f


	//   ....[189]....
        /*0800*/ 	.word	0x0500000f


	//   ....[190]....
        /*0804*/ 	.word	0x0500000f


	//   ....[191]....
        /*0808*/ 	.word	0x0500000f


	//   ....[192]....
        /*080c*/ 	.word	0x0500000f


	//   ....[193]....
        /*0810*/ 	.word	0x0500000f


	//   ....[194]....
        /*0814*/ 	.word	0x0500000f


	//   ....[195]....
        /*0818*/ 	.word	0x0500000f


	//   ....[196]....
        /*081c*/ 	.word	0x0500000f


	//   ....[197]....
        /*0820*/ 	.word	0x0500000f


	//   ....[198]....
        /*0824*/ 	.word	0x0500000f


	//   ....[199]....
        /*0828*/ 	.word	0x0500000f


	//   ....[200]....
        /*082c*/ 	.word	0x0500000f


	//   ....[201]....
        /*0830*/ 	.word	0x0500000f


	//   ....[202]....
        /*0834*/ 	.word	0x0500000f


	//   ....[203]....
        /*0838*/ 	.word	0x0500000f


	//   ....[204]....
        /*083c*/ 	.word	0x0500000f


	//   ....[205]....
        /*0840*/ 	.word	0x0500000f


	//   ....[206]....
        /*0844*/ 	.word	0x0500000f


	//   ....[207]....
        /*0848*/ 	.word	0x0500000f


	//   ....[208]....
        /*084c*/ 	.word	0x0500000f


	//   ....[209]....
        /*0850*/ 	.word	0x0500000f


	//   ....[210]....
        /*0854*/ 	.word	0x0500000f


	//   ....[211]....
        /*0858*/ 	.word	0x0500000f


	//   ....[212]....
        /*085c*/ 	.word	0x0500000f


	//   ....[213]....
        /*0860*/ 	.word	0x0500000f


	//   ....[214]....
        /*0864*/ 	.word	0x0500000f


	//----- nvinfo : EIATTR_COOP_GROUP_INSTR_OFFSETS
	.align		4
.L_268:
        /*0868*/ 	.byte	0x04, 0x28
        /*086a*/ 	.short	(.L_270 - .L_269)


	//   ....[0]....
.L_269:
        /*086c*/ 	.word	0x00000060


	//   ....[1]....
        /*0870*/ 	.word	0x00000190


	//   ....[2]....
        /*0874*/ 	.word	0x00000240


	//   ....[3]....
        /*0878*/ 	.word	0x00000400


	//   ....[4]....
        /*087c*/ 	.word	0x00000560


	//   ....[5]....
        /*0880*/ 	.word	0x00000680


	//   ....[6]....
        /*0884*/ 	.word	0x000007e0


	//   ....[7]....
        /*0888*/ 	.word	0x00009430


	//   ....[8]....
        /*088c*/ 	.word	0x00009af0


	//   ....[9]....
        /*0890*/ 	.word	0x00009b00


	//   ....[10]....
        /*0894*/ 	.word	0x00009b10


	//   ....[11]....
        /*0898*/ 	.word	0x00009b20


	//   ....[12]....
        /*089c*/ 	.word	0x00009e60


	//   ....[13]....
        /*08a0*/ 	.word	0x00009e70


	//   ....[14]....
        /*08a4*/ 	.word	0x00009e80


	//   ....[15]....
        /*08a8*/ 	.word	0x00009e90


	//   ....[16]....
        /*08ac*/ 	.word	0x0000a1b0


	//   ....[17]....
        /*08b0*/ 	.word	0x0000a1c0


	//   ....[18]....
        /*08b4*/ 	.word	0x0000a1d0


	//   ....[19]....
        /*08b8*/ 	.word	0x0000a1e0


	//   ....[20]....
        /*08bc*/ 	.word	0x0000a520


	//   ....[21]....
        /*08c0*/ 	.word	0x0000a530


	//   ....[22]....
        /*08c4*/ 	.word	0x0000a540


	//   ....[23]....
        /*08c8*/ 	.word	0x0000a550


	//   ....[24]....
        /*08cc*/ 	.word	0x0000c440


	//   ....[25]....
        /*08d0*/ 	.word	0x0000c460


	//   ....[26]....
        /*08d4*/ 	.word	0x0000c470


	//   ....[27]....
        /*08d8*/ 	.word	0x0000c480


	//   ....[28]....
        /*08dc*/ 	.word	0x0000c590


	//   ....[29]....
        /*08e0*/ 	.word	0x0000c5b0


	//   ....[30]....
        /*08e4*/ 	.word	0x0000c650


	//   ....[31]....
        /*08e8*/ 	.word	0x0000c680


	//   ....[32]....
        /*08ec*/ 	.word	0x0000c9d0


	//   ....[33]....
        /*08f0*/ 	.word	0x0000c9f0


	//   ....[34]....
        /*08f4*/ 	.word	0x0000ca10


	//   ....[35]....
        /*08f8*/ 	.word	0x0000ca20


	//   ....[36]....
        /*08fc*/ 	.word	0x0000caf0


	//   ....[37]....
        /*0900*/ 	.word	0x0000cb10


	//   ....[38]....
        /*0904*/ 	.word	0x0000cb20


	//   ....[39]....
        /*0908*/ 	.word	0x0000cba0


	//   ....[40]....
        /*090c*/ 	.word	0x0000f2e0


	//   ....[41]....
        /*0910*/ 	.word	0x00010540


	//   ....[42]....
        /*0914*/ 	.word	0x00010c10


	//   ....[43]....
        /*0918*/ 	.word	0x00010cd0


	//   ....[44]....
        /*091c*/ 	.word	0x00011620


	//   ....[45]....
        /*0920*/ 	.word	0x00011690


	//   ....[46]....
        /*0924*/ 	.word	0x000137c0


	//   ....[47]....
        /*0928*/ 	.word	0x00013a70


	//   ....[48]....
        /*092c*/ 	.word	0x00014730


	//   ....[49]....
        /*0930*/ 	.word	0x000147e0


	//   ....[50]....
        /*0934*/ 	.word	0x00014fa0


	//   ....[51]....
        /*0938*/ 	.word	0x00015030


	//   ....[52]....
        /*093c*/ 	.word	0x00017540


	//   ....[53]....
        /*0940*/ 	.word	0x00017560


	//   ....[54]....
        /*0944*/ 	.word	0x00017a80


	//   ....[55]....
        /*0948*/ 	.word	0x00017b00


	//   ....[56]....
        /*094c*/ 	.word	0x00019e70


	//   ....[57]....
        /*0950*/ 	.word	0x0001a1b0


	//   ....[58]....
        /*0954*/ 	.word	0x0001ae70


	//   ....[59]....
        /*0958*/ 	.word	0x0001af20


	//   ....[60]....
        /*095c*/ 	.word	0x0001b900


	//   ....[61]....
        /*0960*/ 	.word	0x0001b990


	//   ....[62]....
        /*0964*/ 	.word	0x0001c8d0


	//   ....[63]....
        /*0968*/ 	.word	0x0001cc70


	//   ....[64]....
        /*096c*/ 	.word	0x0001cca0


	//   ....[65]....
        /*0970*/ 	.word	0x0001ccb0


	//   ....[66]....
        /*0974*/ 	.word	0x0001dca0


	//   ....[67]....
        /*0978*/ 	.word	0x0001dce0


	//   ....[68]....
        /*097c*/ 	.word	0x0001dd20


	//   ....[69]....
        /*0980*/ 	.word	0x0001dd50


	//   ....[70]....
        /*0984*/ 	.word	0x0001e320


	//   ....[71]....
        /*0988*/ 	.word	0x0001e340


	//   ....[72]....
        /*098c*/ 	.word	0x0001e400


	//   ....[73]....
        /*0990*/ 	.word	0x0001e420


	//   ....[74]....
        /*0994*/ 	.word	0x0001e4e0


	//   ....[75]....
        /*0998*/ 	.word	0x0001e500


	//   ....[76]....
        /*099c*/ 	.word	0x0001e5d0


	//   ....[77]....
        /*09a0*/ 	.word	0x0001e5f0


	//   ....[78]....
        /*09a4*/ 	.word	0x0001edc0


	//   ....[79]....
        /*09a8*/ 	.word	0x0001edd0


	//   ....[80]....
        /*09ac*/ 	.word	0x0001eee0


	//   ....[81]....
        /*09b0*/ 	.word	0x0001eef0


	//   ....[82]....
        /*09b4*/ 	.word	0x0001f000


	//   ....[83]....
        /*09b8*/ 	.word	0x0001f010


	//   ....[84]....
        /*09bc*/ 	.word	0x0001f120


	//   ....[85]....
        /*09c0*/ 	.word	0x0001f130


	//   ....[86]....
        /*09c4*/ 	.word	0x0001f2a0


	//   ....[87]....
        /*09c8*/ 	.word	0x0001f470


	//   ....[88]....
        /*09cc*/ 	.word	0x0001f4a0


	//   ....[89]....
        /*09d0*/ 	.word	0x0001f4d0


	//   ....[90]....
        /*09d4*/ 	.word	0x0001f500


	//   ....[91]....
        /*09d8*/ 	.word	0x0001f530


	//   ....[92]....
        /*09dc*/ 	.word	0x0001f560


	//   ....[93]....
        /*09e0*/ 	.word	0x0001f6d0


	//   ....[94]....
        /*09e4*/ 	.word	0x0001f700


	//   ....[95]....
        /*09e8*/ 	.word	0x0001f730


	//   ....[96]....
        /*09ec*/ 	.word	0x0001f760


	//   ....[97]....
        /*09f0*/ 	.word	0x0001f790


	//   ....[98]....
        /*09f4*/ 	.word	0x0001f7c0


	//   ....[99]....
        /*09f8*/ 	.word	0x0001f860


	//   ....[100]....
        /*09fc*/ 	.word	0x0001f8c0


	//   ....[101]....
        /*0a00*/ 	.word	0x0001f950


	//   ....[102]....
        /*0a04*/ 	.word	0x00020a10


	//   ....[103]....
        /*0a08*/ 	.word	0x000225e0


	//   ....[104]....
        /*0a0c*/ 	.word	0x000231d0


	//   ....[105]....
        /*0a10*/ 	.word	0x000231e0


	//   ....[106]....
        /*0a14*/ 	.word	0x00023210


	//   ....[107]....
        /*0a18*/ 	.word	0x00023220


	//   ....[108]....
        /*0a1c*/ 	.word	0x00023330


	//   ....[109]....
        /*0a20*/ 	.word	0x00023340


	//   ....[110]....
        /*0a24*/ 	.word	0x000233d0


	//   ....[111]....
        /*0a28*/ 	.word	0x000233e0


	//   ....[112]....
        /*0a2c*/ 	.word	0x00023470


	//   ....[113]....
        /*0a30*/ 	.word	0x00023480


	//   ....[114]....
        /*0a34*/ 	.word	0x00023510


	//   ....[115]....
        /*0a38*/ 	.word	0x00023520


	//   ....[116]....
        /*0a3c*/ 	.word	0x000235b0


	//   ....[117]....
        /*0a40*/ 	.word	0x000235c0


	//   ....[118]....
        /*0a44*/ 	.word	0x00023610


	//   ....[119]....
        /*0a48*/ 	.word	0x00023640


	//   ....[120]....
        /*0a4c*/ 	.word	0x00025f90


	//   ....[121]....
        /*0a50*/ 	.word	0x00025fc0


	//   ....[122]....
        /*0a54*/ 	.word	0x00025fd0


	//   ....[123]....
        /*0a58*/ 	.word	0x00026000


	//   ....[124]....
        /*0a5c*/ 	.word	0x00026030


	//   ....[125]....
        /*0a60*/ 	.word	0x00026060


	//   ....[126]....
        /*0a64*/ 	.word	0x00026090


	//   ....[127]....
        /*0a68*/ 	.word	0x000260a0


	//   ....[128]....
        /*0a6c*/ 	.word	0x00026220


	//   ....[129]....
        /*0a70*/ 	.word	0x00026250


	//   ....[130]....
        /*0a74*/ 	.word	0x00026280


	//   ....[131]....
        /*0a78*/ 	.word	0x000262b0


	//   ....[132]....
        /*0a7c*/ 	.word	0x000262e0


	//   ....[133]....
        /*0a80*/ 	.word	0x00026310


	//   ....[134]....
        /*0a84*/ 	.word	0x000263d0


	//   ....[135]....
        /*0a88*/ 	.word	0x000263f0


	//   ....[136]....
        /*0a8c*/ 	.word	0x00026460


	//   ....[137]....
        /*0a90*/ 	.word	0x00026b30


	//   ....[138]....
        /*0a94*/ 	.word	0x00026f70


	//   ....[139]....
        /*0a98*/ 	.word	0x00027020


	//   ....[140]....
        /*0a9c*/ 	.word	0x000270b0


	//   ....[141]....
        /*0aa0*/ 	.word	0x00027100


	//   ....[142]....
        /*0aa4*/ 	.word	0x00027150


	//   ....[143]....
        /*0aa8*/ 	.word	0x000271e0


	//   ....[144]....
        /*0aac*/ 	.word	0x00027270


	//   ....[145]....
        /*0ab0*/ 	.word	0x000272c0


	//   ....[146]....
        /*0ab4*/ 	.word	0x00027310


	//   ....[147]....
        /*0ab8*/ 	.word	0x000273a0


	//   ....[148]....
        /*0abc*/ 	.word	0x00027430


	//   ....[149]....
        /*0ac0*/ 	.word	0x00027480


	//   ....[150]....
        /*0ac4*/ 	.word	0x000274d0


	//   ....[151]....
        /*0ac8*/ 	.word	0x00027560


	//   ....[152]....
        /*0acc*/ 	.word	0x000275f0


	//   ....[153]....
        /*0ad0*/ 	.word	0x00027640


	//   ....[154]....
        /*0ad4*/ 	.word	0x00027690


	//   ....[155]....
        /*0ad8*/ 	.word	0x00027780


	//   ....[156]....
        /*0adc*/ 	.word	0x00027830


	//   ....[157]....
        /*0ae0*/ 	.word	0x000278b0


	//   ....[158]....
        /*0ae4*/ 	.word	0x00027950


	//   ....[159]....
        /*0ae8*/ 	.word	0x000279e0


	//   ....[160]....
        /*0aec*/ 	.word	0x00027aa0


	//   ....[161]....
        /*0af0*/ 	.word	0x00027b20


	//   ....[162]....
        /*0af4*/ 	.word	0x00027b90


	//   ....[163]....
        /*0af8*/ 	.word	0x00027d30


	//   ....[164]....
        /*0afc*/ 	.word	0x00027dd0


	//   ....[165]....
        /*0b00*/ 	.word	0x00027e50


	//   ....[166]....
        /*0b04*/ 	.word	0x00027ec0


	//   ....[167]....
        /*0b08*/ 	.word	0x00028030


	//   ....[168]....
        /*0b0c*/ 	.word	0x00028160


	//   ....[169]....
        /*0b10*/ 	.word	0x000281d0


	//   ....[170]....
        /*0b14*/ 	.word	0x00028220


	//   ....[171]....
        /*0b18*/ 	.word	0x000285a0


	//   ....[172]....
        /*0b1c*/ 	.word	0x000285f0


	//   ....[173]....
        /*0b20*/ 	.word	0x00028680


	//   ....[174]....
        /*0b24*/ 	.word	0x00028710


	//   ....[175]....
        /*0b28*/ 	.word	0x000287a0


	//   ....[176]....
        /*0b2c*/ 	.word	0x00028830


	//   ....[177]....
        /*0b30*/ 	.word	0x000288c0


	//   ....[178]....
        /*0b34*/ 	.word	0x00028950


	//   ....[179]....
        /*0b38*/ 	.word	0x00028a10


	//   ....[180]....
        /*0b3c*/ 	.word	0x00028d00


	//   ....[181]....
        /*0b40*/ 	.word	0x00028ee0


	//   ....[182]....
        /*0b44*/ 	.word	0x00028f30


	//   ....[183]....
        /*0b48*/ 	.word	0x00028f90


	//   ....[184]....
        /*0b4c*/ 	.word	0x00029030


	//   ....[185]....
        /*0b50*/ 	.word	0x000290f0


	//   ....[186]....
        /*0b54*/ 	.word	0x00029200


	//   ....[187]....
        /*0b58*/ 	.word	0x00029260


	//   ....[188]....
        /*0b5c*/ 	.word	0x00029360


	//   ....[189]....
        /*0b60*/ 	.word	0x000293c0


	//   ....[190]....
        /*0b64*/ 	.word	0x000294c0


	//   ....[191]....
        /*0b68*/ 	.word	0x00029520


	//   ....[192]....
        /*0b6c*/ 	.word	0x00029620


	//   ....[193]....
        /*0b70*/ 	.word	0x00029680


	//   ....[194]....
        /*0b74*/ 	.word	0x00029760


	//   ....[195]....
        /*0b78*/ 	.word	0x000297e0


	//   ....[196]....
        /*0b7c*/ 	.word	0x000298c0


	//   ....[197]....
        /*0b80*/ 	.word	0x00029bf0


	//   ....[198]....
        /*0b84*/ 	.word	0x00029c90


	//   ....[199]....
        /*0b88*/ 	.word	0x00029db0


	//   ....[200]....
        /*0b8c*/ 	.word	0x00029e30


	//   ....[201]....
        /*0b90*/ 	.word	0x00029eb0


	//   ....[202]....
        /*0b94*/ 	.word	0x00029f30


	//   ....[203]....
        /*0b98*/ 	.word	0x00029fb0


	//   ....[204]....
        /*0b9c*/ 	.word	0x0002a040


	//   ....[205]....
        /*0ba0*/ 	.word	0x0002a0e0


	//   ....[206]....
        /*0ba4*/ 	.word	0x0002a180


	//   ....[207]....
        /*0ba8*/ 	.word	0x0002a200


	//   ....[208]....
        /*0bac*/ 	.word	0x0002a280


	//   ....[209]....
        /*0bb0*/ 	.word	0x0002a300


	//   ....[210]....
        /*0bb4*/ 	.word	0x0002a390


	//   ....[211]....
        /*0bb8*/ 	.word	0x0002a410


	//   ....[212]....
        /*0bbc*/ 	.word	0x0002a4b0


	//   ....[213]....
        /*0bc0*/ 	.word	0x0002a540


	//   ....[214]....
        /*0bc4*/ 	.word	0x0002a670


	//----- nvinfo : EIATTR_REG_RECONFIG
	.align		4
.L_270:
        /*0bc8*/ 	.byte	0x01, 0x54
	.zero		2


	//----- nvinfo : EIATTR_SYSCALL_OFFSETS
	.align		4
        /*0bcc*/ 	.byte	0x04, 0x46
        /*0bce*/ 	.short	(.L_272 - .L_271)


	//   ....[0]....
.L_271:
        /*0bd0*/ 	.word	0x00001cb0


	//   ....[1]....
        /*0bd4*/ 	.word	0x00001e00


	//   ....[2]....
        /*0bd8*/ 	.word	0x000095c0


	//   ....[3]....
        /*0bdc*/ 	.word	0x000098b0


	//   ....[4]....
        /*0be0*/ 	.word	0x00022220


	//   ....[5]....
        /*0be4*/ 	.word	0x00022370


	//   ....[6]....
        /*0be8*/ 	.word	0x00022460


	//   ....[7]....
        /*0bec*/ 	.word	0x00022d20


	//----- nvinfo : EIATTR_MBARRIER_INSTR_OFFSETS
	.align		4
.L_272:
        /*0bf0*/ 	.byte	0x04, 0x39
        /*0bf2*/ 	.short	(.L_274 - .L_273)


	//   ....[0]....
.L_273:
        /*0bf4*/ 	.word	0x000002b0
        /*0bf8*/ 	.word	0x000000ff
        /*0bfc*/ 	.word	0x00028800
        /*0c00*/ 	.short	0x0100
        /*0c02*/ 	.byte	0x08
	.zero		1


	//   ....[1]....
        /*0c04*/ 	.word	0x000002c0
        /*0c08*/ 	.word	0x000000ff
        /*0c0c*/ 	.word	0x00028820
        /*0c10*/ 	.short	0x0100
        /*0c12*/ 	.byte	0x08
	.zero		1


	//   ....[2]....
        /*0c14*/ 	.word	0x000003b0
        /*0c18*/ 	.word	0x000000ff
        /*0c1c*/ 	.word	0x00028830
        /*0c20*/ 	.short	0x0100
        /*0c22*/ 	.byte	0x08
	.zero		1


	//   ....[3]....
        /*0c24*/ 	.word	0x000003c0
        /*0c28*/ 	.word	0x000000ff
        /*0c2c*/ 	.word	0x00028840
        /*0c30*/ 	.short	0x0100
        /*0c32*/ 	.byte	0x08
	.zero		1


	//   ....[4]....
        /*0c34*/ 	.word	0x000003d0
        /*0c38*/ 	.word	0x000000ff
        /*0c3c*/ 	.word	0x00028838
        /*0c40*/ 	.short	0x0100
        /*0c42*/ 	.byte	0x08
	.zero		1


	//   ....[5]....
        /*0c44*/ 	.word	0x000003e0
        /*0c48*/ 	.word	0x000000ff
        /*0c4c*/ 	.word	0x00028848
        /*0c50*/ 	.short	0x0100
        /*0c52*/ 	.byte	0x08
	.zero		1


	//   ....[6]....
        /*0c54*/ 	.word	0x00000510
        /*0c58*/ 	.word	0x000000ff
        /*0c5c*/ 	.word	0x00028850
        /*0c60*/ 	.short	0x0100
        /*0c62*/ 	.byte	0x08
	.zero		1


	//   ....[7]....
        /*0c64*/ 	.word	0x00000520
        /*0c68*/ 	.word	0x000000ff
        /*0c6c*/ 	.word	0x00028860
        /*0c70*/ 	.short	0x0100
        /*0c72*/ 	.byte	0x08
	.zero		1


	//   ....[8]....
        /*0c74*/ 	.word	0x00000530
        /*0c78*/ 	.word	0x000000ff
        /*0c7c*/ 	.word	0x00028858
        /*0c80*/ 	.short	0x0100
        /*0c82*/ 	.byte	0x08
	.zero		1


	//   ....[9]....
        /*0c84*/ 	.word	0x00000540
        /*0c88*/ 	.word	0x000000ff
        /*0c8c*/ 	.word	0x00028868
        /*0c90*/ 	.short	0x0100
        /*0c92*/ 	.byte	0x08
	.zero		1


	//   ....[10]....
        /*0c94*/ 	.word	0x00000630
        /*0c98*/ 	.word	0x000000ff
        /*0c9c*/ 	.word	0x00028870
        /*0ca0*/ 	.short	0x0100
        /*0ca2*/ 	.byte	0x06
	.zero		1


	//   ....[11]....
        /*0ca4*/ 	.word	0x00000640
        /*0ca8*/ 	.word	0x000000ff
        /*0cac*/ 	.word	0x00028880
        /*0cb0*/ 	.short	0x0100
        /*0cb2*/ 	.byte	0x06
	.zero		1


	//   ....[12]....
        /*0cb4*/ 	.word	0x00000650
        /*0cb8*/ 	.word	0x000000ff
        /*0cbc*/ 	.word	0x00028878
        /*0cc0*/ 	.short	0x0100
        /*0cc2*/ 	.byte	0x06
	.zero		1


	//   ....[13]....
        /*0cc4*/ 	.word	0x00000660
        /*0cc8*/ 	.word	0x000000ff
        /*0ccc*/ 	.word	0x00028888
        /*0cd0*/ 	.short	0x0100
        /*0cd2*/ 	.byte	0x06
	.zero		1


	//   ....[14]....
        /*0cd4*/ 	.word	0x00000790
        /*0cd8*/ 	.word	0x000000ff
        /*0cdc*/ 	.word	0x00028890
        /*0ce0*/ 	.short	0x0100
        /*0ce2*/ 	.byte	0x08
	.zero		1


	//   ....[15]....
        /*0ce4*/ 	.word	0x000007a0
        /*0ce8*/ 	.word	0x000000ff
        /*0cec*/ 	.word	0x000288a0
        /*0cf0*/ 	.short	0x0100
        /*0cf2*/ 	.byte	0x08
	.zero		1


	//   ....[16]....
        /*0cf4*/ 	.word	0x000007b0
        /*0cf8*/ 	.word	0x000000ff
        /*0cfc*/ 	.word	0x00028898
        /*0d00*/ 	.short	0x0100
        /*0d02*/ 	.byte	0x08
	.zero		1


	//   ....[17]....
        /*0d04*/ 	.word	0x000007c0
        /*0d08*/ 	.word	0x000000ff
        /*0d0c*/ 	.word	0x000288a8
        /*0d10*/ 	.short	0x0100
        /*0d12*/ 	.byte	0x08
	.zero		1


	//   ....[18]....
        /*0d14*/ 	.word	0x000008f0
        /*0d18*/ 	.word	0x000000ff
        /*0d1c*/ 	.word	0x000288b0
        /*0d20*/ 	.short	0x0100
        /*0d22*/ 	.byte	0x08
	.zero		1


	//   ....[19]....
        /*0d24*/ 	.word	0x00000900
        /*0d28*/ 	.word	0x000000ff
        /*0d2c*/ 	.word	0x000288c0
        /*0d30*/ 	.short	0x0100
        /*0d32*/ 	.byte	0x08
	.zero		1


	//   ....[20]....
        /*0d34*/ 	.word	0x00000910
        /*0d38*/ 	.word	0x000000ff
        /*0d3c*/ 	.word	0x000288b8
        /*0d40*/ 	.short	0x0100
        /*0d42*/ 	.byte	0x08
	.zero		1


	//   ....[21]....
        /*0d44*/ 	.word	0x00000920
        /*0d48*/ 	.word	0x000000ff
        /*0d4c*/ 	.word	0x000288c8
        /*0d50*/ 	.short	0x0100
        /*0d52*/ 	.byte	0x08
	.zero		1


	//   ....[22]....
        /*0d54*/ 	.word	0x000034c0
        /*0d58*/ 	.word	0x0000006a
        /*0d5c*/ 	.word	0x00028890
        /*0d60*/ 	.short	0x010a
        /*0d62*/ 	.byte	0x3f
	.zero		1


	//   ....[23]....
        /*0d64*/ 	.word	0x00005d70
        /*0d68*/ 	.word	0x0000006a
        /*0d6c*/ 	.word	0x00028890
        /*0d70*/ 	.short	0x010a
        /*0d72*/ 	.byte	0x3f
	.zero		1


	//   ....[24]....
        /*0d74*/ 	.word	0x00007fc0
        /*0d78*/ 	.word	0x0000006a
        /*0d7c*/ 	.word	0x00028890
        /*0d80*/ 	.short	0x010a
        /*0d82*/ 	.byte	0x3f
	.zero		1


	//   ....[25]....
        /*0d84*/ 	.word	0x00008620
        /*0d88*/ 	.word	0x0000002c
        /*0d8c*/ 	.word	0x00000000
        /*0d90*/ 	.short	0x0101
        /*0d92*/ 	.byte	0x3f
	.zero		1


	//   ....[26]....
        /*0d94*/ 	.word	0x00008660
        /*0d98*/ 	.word	0x0000006a
        /*0d9c*/ 	.word	0x000288b0
        /*0da0*/ 	.short	0x010a
        /*0da2*/ 	.byte	0x3f
	.zero		1


	//   ....[27]....
        /*0da4*/ 	.word	0x00008cb0
        /*0da8*/ 	.word	0x0000006a
        /*0dac*/ 	.word	0x00000000
        /*0db0*/ 	.short	0x0101
        /*0db2*/ 	.byte	0x3f
	.zero		1


	//   ....[28]....
        /*0db4*/ 	.word	0x00009640
        /*0db8*/ 	.word	0x00000002
        /*0dbc*/ 	.word	0x00028800
        /*0dc0*/ 	.short	0x010a
        /*0dc2*/ 	.byte	0x3f
	.zero		1


	//   ....[29]....
        /*0dc4*/ 	.word	0x00009690
        /*0dc8*/ 	.word	0x00000002
        /*0dcc*/ 	.word	0x00028800
        /*0dd0*/ 	.short	0x010a
        /*0dd2*/ 	.byte	0x3f
	.zero		1


	//   ....[30]....
        /*0dd4*/ 	.word	0x0000a790
        /*0dd8*/ 	.word	0x00000002
        /*0ddc*/ 	.word	0x00028800
        /*0de0*/ 	.short	0x010a
        /*0de2*/ 	.byte	0x3f
	.zero		1


	//   ....[31]....
        /*0de4*/ 	.word	0x0000ce50
        /*0de8*/ 	.word	0x00000002
        /*0dec*/ 	.word	0x00028800
        /*0df0*/ 	.short	0x010a
        /*0df2*/ 	.byte	0x3f
	.zero		1


	//   ....[32]....
        /*0df4*/ 	.word	0x0000eae0
        /*0df8*/ 	.word	0x00000008
        /*0dfc*/ 	.word	0x00028830
        /*0e00*/ 	.short	0x010a
        /*0e02*/ 	.byte	0x3f
	.zero		1


	//   ....[33]....
        /*0e04*/ 	.word	0x0000eb50
        /*0e08*/ 	.word	0x00000008
        /*0e0c*/ 	.word	0x00028830
        /*0e10*/ 	.short	0x010a
        /*0e12*/ 	.byte	0x3f
	.zero		1


	//   ....[34]....
        /*0e14*/ 	.word	0x0000f590
        /*0e18*/ 	.word	0x00000008
        /*0e1c*/ 	.word	0x00000000
        /*0e20*/ 	.short	0x0101
        /*0e22*/ 	.byte	0x3f
	.zero		1


	//   ....[35]....
        /*0e24*/ 	.word	0x000126c0
        /*0e28*/ 	.word	0x00000007
        /*0e2c*/ 	.word	0x00028830
        /*0e30*/ 	.short	0x010a
        /*0e32*/ 	.byte	0x3f
	.zero		1


	//   ....[36]....
        /*0e34*/ 	.word	0x00012710
        /*0e38*/ 	.word	0x00000007
        /*0e3c*/ 	.word	0x00028830
        /*0e40*/ 	.short	0x010a
        /*0e42*/ 	.byte	0x3f
	.zero		1


	//   ....[37]....
        /*0e44*/ 	.word	0x00012b60
        /*0e48*/ 	.word	0x00000007
        /*0e4c*/ 	.word	0x00028850
        /*0e50*/ 	.short	0x010a
        /*0e52*/ 	.byte	0x3f
	.zero		1


	//   ....[38]....
        /*0e54*/ 	.word	0x00012ba0
        /*0e58*/ 	.word	0x00000007
        /*0e5c*/ 	.word	0x00028850
        /*0e60*/ 	.short	0x010a
        /*0e62*/ 	.byte	0x3f
	.zero		1


	//   ....[39]....
        /*0e64*/ 	.word	0x000138e0
        /*0e68*/ 	.word	0x00000007
        /*0e6c*/ 	.word	0x00000000
        /*0e70*/ 	.short	0x0101
        /*0e72*/ 	.byte	0x3f
	.zero		1


	//   ....[40]....
        /*0e74*/ 	.word	0x00015700
        /*0e78*/ 	.word	0x00000033
        /*0e7c*/ 	.word	0x00000000
        /*0e80*/ 	.short	0x0101
        /*0e82*/ 	.byte	0x3f
	.zero		1


	//   ....[41]....
        /*0e84*/ 	.word	0x000163d0
        /*0e88*/ 	.word	0x00000006
        /*0e8c*/ 	.word	0x00028830
        /*0e90*/ 	.short	0x010a
        /*0e92*/ 	.byte	0x3f
	.zero		1


	//   ....[42]....
        /*0e94*/ 	.word	0x00016420
        /*0e98*/ 	.word	0x00000006
        /*0e9c*/ 	.word	0x00028830
        /*0ea0*/ 	.short	0x010a
        /*0ea2*/ 	.byte	0x3f
	.zero		1


	//   ....[43]....
        /*0ea4*/ 	.word	0x00016870
        /*0ea8*/ 	.word	0x00000007
        /*0eac*/ 	.word	0x00028850
        /*0eb0*/ 	.short	0x010a
        /*0eb2*/ 	.byte	0x3f
	.zero		1


	//   ....[44]....
        /*0eb4*/ 	.word	0x000168b0
        /*0eb8*/ 	.word	0x00000007
        /*0ebc*/ 	.word	0x00028850
        /*0ec0*/ 	.short	0x010a
        /*0ec2*/ 	.byte	0x3f
	.zero		1


	//   ....[45]....
        /*0ec4*/ 	.word	0x00018300
        /*0ec8*/ 	.word	0x00000007
        /*0ecc*/ 	.word	0x00000000
        /*0ed0*/ 	.short	0x0101
        /*0ed2*/ 	.byte	0x3f
	.zero		1


	//   ....[46]....
        /*0ed4*/ 	.word	0x00018390
        /*0ed8*/ 	.word	0x0000000f
        /*0edc*/ 	.word	0x00000000
        /*0ee0*/ 	.short	0x0101
        /*0ee2*/ 	.byte	0x3f
	.zero		1


	//   ....[47]....
        /*0ee4*/ 	.word	0x00018e00
        /*0ee8*/ 	.word	0x00000006
        /*0eec*/ 	.word	0x00028830
        /*0ef0*/ 	.short	0x010a
        /*0ef2*/ 	.byte	0x3f
	.zero		1


	//   ....[48]....
        /*0ef4*/ 	.word	0x00018e50
        /*0ef8*/ 	.word	0x00000006
        /*0efc*/ 	.word	0x00028830
        /*0f00*/ 	.short	0x010a
        /*0f02*/ 	.byte	0x3f
	.zero		1


	//   ....[49]....
        /*0f04*/ 	.word	0x000192a0
        /*0f08*/ 	.word	0x00000007
        /*0f0c*/ 	.word	0x00028850
        /*0f10*/ 	.short	0x010a
        /*0f12*/ 	.byte	0x3f
	.zero		1


	//   ....[50]....
        /*0f14*/ 	.word	0x000192e0
        /*0f18*/ 	.word	0x00000007
        /*0f1c*/ 	.word	0x00028850
        /*0f20*/ 	.short	0x010a
        /*0f22*/ 	.byte	0x3f
	.zero		1


	//   ....[51]....
        /*0f24*/ 	.word	0x0001a000
        /*0f28*/ 	.word	0x00000044
        /*0f2c*/ 	.word	0x00000000
        /*0f30*/ 	.short	0x0101
        /*0f32*/ 	.byte	0x3f
	.zero		1


	//   ....[52]....
        /*0f34*/ 	.word	0x0001bef0
        /*0f38*/ 	.word	0x00000037
        /*0f3c*/ 	.word	0x00000000
        /*0f40*/ 	.short	0x0101
        /*0f42*/ 	.byte	0x3f
	.zero		1


	//   ....[53]....
        /*0f44*/ 	.word	0x0001c7d0
        /*0f48*/ 	.word	0x00000009
        /*0f4c*/ 	.word	0x00028850
        /*0f50*/ 	.short	0x010a
        /*0f52*/ 	.byte	0x3f
	.zero		1


	//   ....[54]....
        /*0f54*/ 	.word	0x0001c850
        /*0f58*/ 	.word	0x00000009
        /*0f5c*/ 	.word	0x00028850
        /*0f60*/ 	.short	0x010a
        /*0f62*/ 	.byte	0x3f
	.zero		1


	//   ....[55]....
        /*0f64*/ 	.word	0x0001ce00
        /*0f68*/ 	.word	0x0000000c
        /*0f6c*/ 	.word	0x00000000
        /*0f70*/ 	.short	0x0101
        /*0f72*/ 	.byte	0x3f
	.zero		1


	//   ....[56]....
        /*0f74*/ 	.word	0x0001e330
        /*0f78*/ 	.word	0x00000000
        /*0f7c*/ 	.word	0x00000000
        /*0f80*/ 	.short	0x0101
        /*0f82*/ 	.byte	0x3f
	.zero		1


	//   ....[57]....
        /*0f84*/ 	.word	0x00020b00
        /*0f88*/ 	.word	0x00000007
        /*0f8c*/ 	.word	0x00028820
        /*0f90*/ 	.short	0x010a
        /*0f92*/ 	.byte	0x3f
	.zero		1


	//   ....[58]....
        /*0f94*/ 	.word	0x00020be0
        /*0f98*/ 	.word	0x00000007
        /*0f9c*/ 	.word	0x000288a0
        /*0fa0*/ 	.short	0x010a
        /*0fa2*/ 	.byte	0x3f
	.zero		1


	//   ....[59]....
        /*0fa4*/ 	.word	0x00020f40
        /*0fa8*/ 	.word	0x00000007
        /*0fac*/ 	.word	0x000288c0
        /*0fb0*/ 	.short	0x010a
        /*0fb2*/ 	.byte	0x3f
	.zero		1


	//   ....[60]....
        /*0fb4*/ 	.word	0x00021410
        /*0fb8*/ 	.word	0x00000008
        /*0fbc*/ 	.word	0x000288a0
        /*0fc0*/ 	.short	0x010a
        /*0fc2*/ 	.byte	0x3f
	.zero		1


	//   ....[61]....
        /*0fc4*/ 	.word	0x00021750
        /*0fc8*/ 	.word	0x00000008
        /*0fcc*/ 	.word	0x000288c0
        /*0fd0*/ 	.short	0x010a
        /*0fd2*/ 	.byte	0x3f
	.zero		1


	//   ....[62]....
        /*0fd4*/ 	.word	0x00022870
        /*0fd8*/ 	.word	0x00000000
        /*0fdc*/ 	.word	0x00028840
        /*0fe0*/ 	.short	0x010a
        /*0fe2*/ 	.byte	0x3f
	.zero		1


	//   ....[63]....
        /*0fe4*/ 	.word	0x00023730
        /*0fe8*/ 	.word	0x00000009
        /*0fec*/ 	.word	0x00028800
        /*0ff0*/ 	.short	0x0107
        /*0ff2*/ 	.byte	0x3f
	.zero		1


	//   ....[64]....
        /*0ff4*/ 	.word	0x00023840
        /*0ff8*/ 	.word	0x00000002
        /*0ffc*/ 	.word	0x00028800
        /*1000*/ 	.short	0x0101
        /*1002*/ 	.byte	0x3f
	.zero		1


	//   ....[65]....
        /*1004*/ 	.word	0x00023860
        /*1008*/ 	.word	0x00000002
        /*100c*/ 	.word	0x00028820
        /*1010*/ 	.short	0x010a
        /*1012*/ 	.byte	0x3f
	.zero		1


	//   ....[66]....
        /*1014*/ 	.word	0x00023be0
        /*1018*/ 	.word	0x00000003
        /*101c*/ 	.word	0x00028840
        /*1020*/ 	.short	0x010a
        /*1022*/ 	.byte	0x3f
	.zero		1


	//   ....[67]....
        /*1024*/ 	.word	0x00023fa0
        /*1028*/ 	.word	0x00000003
        /*102c*/ 	.word	0x00000060
        /*1030*/ 	.short	0x010a
        /*1032*/ 	.byte	0x3f
	.zero		1


	//   ....[68]....
        /*1034*/ 	.word	0x00024680
        /*1038*/ 	.word	0x00000003
        /*103c*/ 	.word	0x00028840
        /*1040*/ 	.short	0x010a
        /*1042*/ 	.byte	0x3f
	.zero		1


	//   ....[69]....
        /*1044*/ 	.word	0x00024a40
        /*1048*/ 	.word	0x00000002
        /*104c*/ 	.word	0x00000060
        /*1050*/ 	.short	0x010a
        /*1052*/ 	.byte	0x3f
	.zero		1


	//   ....[70]....
        /*1054*/ 	.word	0x00025050
        /*1058*/ 	.word	0x00000002
        /*105c*/ 	.word	0x00028840
        /*1060*/ 	.short	0x010a
        /*1062*/ 	.byte	0x3f
	.zero		1


	//   ....[71]....
        /*1064*/ 	.word	0x00025410
        /*1068*/ 	.word	0x00000002
        /*106c*/ 	.word	0x00000060
        /*1070*/ 	.short	0x010a
        /*1072*/ 	.byte	0x3f
	.zero		1


	//   ....[72]....
        /*1074*/ 	.word	0x000259b0
        /*1078*/ 	.word	0x00000000
        /*107c*/ 	.word	0x00028860
        /*1080*/ 	.short	0x010a
        /*1082*/ 	.byte	0x3f
	.zero		1


	//   ....[73]....
        /*1084*/ 	.word	0x00026ab0
        /*1088*/ 	.word	0x00000000
        /*108c*/ 	.word	0x00028820
        /*1090*/ 	.short	0x010a
        /*1092*/ 	.byte	0x3f
	.zero		1


	//   ....[74]....
        /*1094*/ 	.word	0x00026c60
        /*1098*/ 	.word	0x00000006
        /*109c*/ 	.word	0x00000000
        /*10a0*/ 	.short	0x010a
        /*10a2*/ 	.byte	0x3f
	.zero		1


	//   ....[75]....
        /*10a4*/ 	.word	0x00026cd0
        /*10a8*/ 	.word	0x00000007
        /*10ac*/ 	.word	0x00000000
        /*10b0*/ 	.short	0x010a
        /*10b2*/ 	.byte	0x3f
	.zero		1


	//   ....[76]....
        /*10b4*/ 	.word	0x00026d40
        /*10b8*/ 	.word	0x00000004
        /*10bc*/ 	.word	0x00000000
        /*10c0*/ 	.short	0x010a
        /*10c2*/ 	.byte	0x3f
	.zero		1


	//   ....[77]....
        /*10c4*/ 	.word	0x00026d70
        /*10c8*/ 	.word	0x00000003
        /*10cc*/ 	.word	0x00000000
        /*10d0*/ 	.short	0x010a
        /*10d2*/ 	.byte	0x3f
	.zero		1


	//   ....[78]....
        /*10d4*/ 	.word	0x00026dd0
        /*10d8*/ 	.word	0x0000006a
        /*10dc*/ 	.word	0x00028890
        /*10e0*/ 	.short	0x010a
        /*10e2*/ 	.byte	0x3f
	.zero		1


	//   ....[79]....
        /*10e4*/ 	.word	0x00026e20
        /*10e8*/ 	.word	0x0000006a
        /*10ec*/ 	.word	0x00028890
        /*10f0*/ 	.short	0x010a
        /*10f2*/ 	.byte	0x3f
	.zero		1


	//   ....[80]....
        /*10f4*/ 	.word	0x00026e70
        /*10f8*/ 	.word	0x0000006a
        /*10fc*/ 	.word	0x00028890
        /*1100*/ 	.short	0x010a
        /*1102*/ 	.byte	0x3f
	.zero		1


	//   ....[81]....
        /*1104*/ 	.word	0x00026ec0
        /*1108*/ 	.word	0x0000006a
        /*110c*/ 	.word	0x000288b0
        /*1110*/ 	.short	0x010a
        /*1112*/ 	.byte	0x3f
	.zero		1


	//   ....[82]....
        /*1114*/ 	.word	0x000276c0
        /*1118*/ 	.word	0x00000002
        /*111c*/ 	.word	0x00028800
        /*1120*/ 	.short	0x010a
        /*1122*/ 	.byte	0x3f
	.zero		1


	//   ....[83]....
        /*1124*/ 	.word	0x00028280
        /*1128*/ 	.word	0x00000002
        /*112c*/ 	.word	0x00028800
        /*1130*/ 	.short	0x010a
        /*1132*/ 	.byte	0x3f
	.zero		1


	//   ....[84]....
        /*1134*/ 	.word	0x000282d0
        /*1138*/ 	.word	0x00000008
        /*113c*/ 	.word	0x00028830
        /*1140*/ 	.short	0x010a
        /*1142*/ 	.byte	0x3f
	.zero		1


	//   ....[85]....
        /*1144*/ 	.word	0x00028320
        /*1148*/ 	.word	0x00000007
        /*114c*/ 	.word	0x00028830
        /*1150*/ 	.short	0x010a
        /*1152*/ 	.byte	0x3f
	.zero		1


	//   ....[86]....
        /*1154*/ 	.word	0x00028370
        /*1158*/ 	.word	0x00000007
        /*115c*/ 	.word	0x00028850
        /*1160*/ 	.short	0x010a
        /*1162*/ 	.byte	0x3f
	.zero		1


	//   ....[87]....
        /*1164*/ 	.word	0x000283c0
        /*1168*/ 	.word	0x00000006
        /*116c*/ 	.word	0x00028830
        /*1170*/ 	.short	0x010a
        /*1172*/ 	.byte	0x3f
	.zero		1


	//   ....[88]....
        /*1174*/ 	.word	0x00028410
        /*1178*/ 	.word	0x00000007
        /*117c*/ 	.word	0x00028850
        /*1180*/ 	.short	0x010a
        /*1182*/ 	.byte	0x3f
	.zero		1


	//   ....[89]....
        /*1184*/ 	.word	0x00028460
        /*1188*/ 	.word	0x00000006
        /*118c*/ 	.word	0x00028830
        /*1190*/ 	.short	0x010a
        /*1192*/ 	.byte	0x3f
	.zero		1


	//   ....[90]....
        /*1194*/ 	.word	0x000284b0
        /*1198*/ 	.word	0x00000007
        /*119c*/ 	.word	0x00028850
        /*11a0*/ 	.short	0x010a
        /*11a2*/ 	.byte	0x3f
	.zero		1


	//   ....[91]....
        /*11a4*/ 	.word	0x00028500
        /*11a8*/ 	.word	0x00000009
        /*11ac*/ 	.word	0x00028850
        /*11b0*/ 	.short	0x010a
        /*11b2*/ 	.byte	0x3f
	.zero		1


	//   ....[92]....
        /*11b4*/ 	.word	0x00028ae0
        /*11b8*/ 	.word	0x00000006
        /*11bc*/ 	.word	0x00028820
        /*11c0*/ 	.short	0x010a
        /*11c2*/ 	.byte	0x3f
	.zero		1


	//   ....[93]....
        /*11c4*/ 	.word	0x00028b30
        /*11c8*/ 	.word	0x00000007
        /*11cc*/ 	.word	0x000288a0
        /*11d0*/ 	.short	0x010a
        /*11d2*/ 	.byte	0x3f
	.zero		1


	//   ....[94]....
        /*11d4*/ 	.word	0x00028b80
        /*11d8*/ 	.word	0x00000007
        /*11dc*/ 	.word	0x000288c0
        /*11e0*/ 	.short	0x010a
        /*11e2*/ 	.byte	0x3f
	.zero		1


	//   ....[95]....
        /*11e4*/ 	.word	0x00028bd0
        /*11e8*/ 	.word	0x00000008
        /*11ec*/ 	.word	0x000288a0
        /*11f0*/ 	.short	0x010a
        /*11f2*/ 	.byte	0x3f
	.zero		1


	//   ....[96]....
        /*11f4*/ 	.word	0x00028c20
        /*11f8*/ 	.word	0x00000008
        /*11fc*/ 	.word	0x000288c0
        /*1200*/ 	.short	0x010a
        /*1202*/ 	.byte	0x3f
	.zero		1


	//   ....[97]....
        /*1204*/ 	.word	0x00028dc0
        /*1208*/ 	.word	0x00000000
        /*120c*/ 	.word	0x00028840
        /*1210*/ 	.short	0x010a
        /*1212*/ 	.byte	0x3f
	.zero		1


	//   ....[98]....
        /*1214*/ 	.word	0x00029910
        /*1218*/ 	.word	0x00000002
        /*121c*/ 	.word	0x00028820
        /*1220*/ 	.short	0x010a
        /*1222*/ 	.byte	0x3f
	.zero		1


	//   ....[99]....
        /*1224*/ 	.word	0x00029960
        /*1228*/ 	.word	0x00000003
        /*122c*/ 	.word	0x00028840
        /*1230*/ 	.short	0x010a
        /*1232*/ 	.byte	0x3f
	.zero		1


	//   ....[100]....
        /*1234*/ 	.word	0x000299b0
        /*1238*/ 	.word	0x00000003
        /*123c*/ 	.word	0x00000060
        /*1240*/ 	.short	0x010a
        /*1242*/ 	.byte	0x3f
	.zero		1


	//   ....[101]....
        /*1244*/ 	.word	0x00029a00
        /*1248*/ 	.word	0x00000003
        /*124c*/ 	.word	0x00028840
        /*1250*/ 	.short	0x010a
        /*1252*/ 	.byte	0x3f
	.zero		1


	//   ....[102]....
        /*1254*/ 	.word	0x00029a50
        /*1258*/ 	.word	0x00000002
        /*125c*/ 	.word	0x00000060
        /*1260*/ 	.short	0x010a
        /*1262*/ 	.byte	0x3f
	.zero		1


	//   ....[103]....
        /*1264*/ 	.word	0x00029aa0
        /*1268*/ 	.word	0x00000002
        /*126c*/ 	.word	0x00028840
        /*1270*/ 	.short	0x010a
        /*1272*/ 	.byte	0x3f
	.zero		1


	//   ....[104]....
        /*1274*/ 	.word	0x00029af0
        /*1278*/ 	.word	0x00000002
        /*127c*/ 	.word	0x00000060
        /*1280*/ 	.short	0x010a
        /*1282*/ 	.byte	0x3f
	.zero		1


	//   ....[105]....
        /*1284*/ 	.word	0x00029b40
        /*1288*/ 	.word	0x00000000
        /*128c*/ 	.word	0x00028860
        /*1290*/ 	.short	0x010a
        /*1292*/ 	.byte	0x3f
	.zero		1


	//   ....[106]....
        /*1294*/ 	.word	0x0002a590
        /*1298*/ 	.word	0x00000000
        /*129c*/ 	.word	0x00028820
        /*12a0*/ 	.short	0x010a
        /*12a2*/ 	.byte	0x3f
	.zero		1


	//   ....[107]....
        /*12a4*/ 	.word	0x0002a730
        /*12a8*/ 	.word	0x00000006
        /*12ac*/ 	.word	0x00000000
        /*12b0*/ 	.short	0x010a
        /*12b2*/ 	.byte	0x3f
	.zero		1


	//   ....[108]....
        /*12b4*/ 	.word	0x0002a780
        /*12b8*/ 	.word	0x00000007
        /*12bc*/ 	.word	0x00000000
        /*12c0*/ 	.short	0x010a
        /*12c2*/ 	.byte	0x3f
	.zero		1


	//   ....[109]....
        /*12c4*/ 	.word	0x0002a7d0
        /*12c8*/ 	.word	0x00000004
        /*12cc*/ 	.word	0x00000000
        /*12d0*/ 	.short	0x010a
        /*12d2*/ 	.byte	0x3f
	.zero		1


	//----- nvinfo : EIATTR_NUM_MBARRIERS
	.align		4
.L_274:
        /*12d4*/ 	.byte	0x03, 0x38
        /*12d6*/ 	.short	0x0016


	//----- nvinfo : EIATTR_EXIT_INSTR_OFFSETS
	.align		4
        /*12d8*/ 	.byte	0x04, 0x1c
        /*12da*/ 	.short	(.L_276 - .L_275)


	//   ....[0]....
.L_275:
        /*12dc*/ 	.word	0x00026dc0


	//----- nvinfo : EIATTR_MAX_THREADS
	.align		4
.L_276:
        /*12e0*/ 	.byte	0x04, 0x05
        /*12e2*/ 	.short	(.L_278 - .L_277)
.L_277:
        /*12e4*/ 	.word	0x00000180
        /*12e8*/ 	.word	0x00000001
        /*12ec*/ 	.word	0x00000001


	//----- nvinfo : EIATTR_CRS_STACK_SIZE
	.align		4
.L_278:
        /*12f0*/ 	.byte	0x04, 0x1e
        /*12f2*/ 	.short	(.L_280 - .L_279)
.L_279:
        /*12f4*/ 	.word	0x00000000


	//----- nvinfo : EIATTR_CBANK_PARAM_SIZE
	.align		4
.L_280:
        /*12f8*/ 	.byte	0x03, 0x19
        /*12fa*/ 	.short	0x0af0


	//----- nvinfo : EIATTR_PARAM_CBANK
	.align		4
        /*12fc*/ 	.byte	0x04, 0x0a
        /*12fe*/ 	.short	(.L_282 - .L_281)
	.align		4
.L_281:
        /*1300*/ 	.word	index@(.nv.constant0._ZN7cutlass13device_kernelIN5flash11enable_sm90INS1_16FlashAttnFwdSm90INS1_25CollectiveMainloopFwdSm90ILi2EN4cute5tupleIJNS5_1CILi1EEES8_S8_EEENS6_IJNS7_ILi128EEESA_SA_EEELi128ENS_10bfloat16_tEfNS_4arch4Sm90ELb0ELb1ELb1ELb1ELb0ELb1ELb0ELb1ELb1ELb1ELb0ELb0EEENS1_21CollectiveEpilogueFwdISB_S9_SC_SE_Li256ELb1ELb1ELb0ELb0EEENS1_36VarlenDynamicPersistentTileSchedulerILi128ELi128ELi256ELi128ELb0ELb1ELb1ELb1ELb0ELb1EEEEEEEEEvNT_6ParamsE)
        /*1304*/ 	.short	0x0210
        /*1306*/ 	.short	0x0af0


	//----- nvinfo : EIATTR_SW_WAR
	.align		4
.L_282:
        /*1308*/ 	.byte	0x04, 0x36
        /*130a*/ 	.short	(.L_284 - .L_283)
.L_283:
        /*130c*/ 	.word	0x00000008
.L_284:


//--------------------- .nv.info._ZN7cutlass13device_kernelIN5flash11enable_sm90INS1_16FlashAttnFwdSm90INS1_25CollectiveMainloopFwdSm90ILi2EN4cute5tupleIJNS5_1CILi1EEES8_S8_EEENS6_IJNS7_ILi128EEESA_SA_EEELi128ENS_10bfloat16_tEfNS_4arch4Sm90ELb1ELb0ELb1ELb0ELb0ELb0ELb0ELb1ELb1ELb1ELb0ELb0EEENS1_21CollectiveEpilogueFwdISB_S9_SC_SE_Li256ELb0ELb1ELb0ELb0EEENS1_30DynamicPersistentTileSchedulerILi256ELi128ELb0ELb1ELb1EEEEEEEEEvNT_6ParamsE --------------------------
	.section	.nv.info._ZN7cutlass13device_kernelIN5flash11enable_sm90INS1_16FlashAttnFwdSm90INS1_25CollectiveMainloopFwdSm90ILi2EN4cute5tupleIJNS5_1CILi1EEES8_S8_EEENS6_IJNS7_ILi128EEESA_SA_EEELi128ENS_10bfloat16_tEfNS_4arch4Sm90ELb1ELb0ELb1ELb0ELb0ELb0ELb0ELb1ELb1ELb1ELb0ELb0EEENS1_21CollectiveEpilogueFwdISB_S9_SC_SE_Li256ELb0ELb1ELb0ELb0EEENS1_30DynamicPersistentTileSchedulerILi256ELi128ELb0ELb1ELb1EEEEEEEEEvNT_6ParamsE,"",@"SHT_CUDA_INFO"
	.sectionflags	@""
	.align	4


	//----- nvinfo : EIATTR_CUDA_API_VERSION
	.align		4
        /*0000*/ 	.byte	0x04, 0x37
        /*0002*/ 	.short	(.L_286 - .L_285)
.L_285:
        /*0004*/ 	.word	0x00000082


	//----- nvinfo : EIATTR_KPARAM_INFO
	.align		4
.L_286:
        /*0008*/ 	.byte	0x04, 0x17
        /*000a*/ 	.short	(.L_288 - .L_287)
.L_287:
        /*000c*/ 	.word	0x00000000
        /*0010*/ 	.short	0x0000
        /*0012*/ 	.short	0x0070
        /*0014*/ 	.byte	0x00, 0xf0, 0x01, 0x2a


	//----- nvinfo : EIATTR_SPARSE_MMA_MASK
	.align		4
.L_288:
        /*0018*/ 	.byte	0x03, 0x50
        /*001a*/ 	.short	0x0000


	//----- nvinfo : EIATTR_MAXREG_COUNT
	.align		4
        /*001c*/ 	.byte	0x03, 0x1b
        /*001e*/ 	.short	0x00a8


	//----- nvinfo : EIATTR_NUM_BARRIERS
	.align		4
        /*0020*/ 	.byte	0x02, 0x4c
        /*0022*/ 	.byte	0x10
	.zero		1


	//----- nvinfo : EIATTR_EXTERNS
	.align		4
        /*0024*/ 	.byte	0x04, 0x0f
        /*0026*/ 	.short	(.L_290 - .L_289)


	//   ....[0]....
	.align		4
.L_289:
        /*0028*/ 	.word	index@(__assertfail)


	//----- nvinfo : EIATTR_ANNOTATIONS
	.align		4
.L_290:
        /*002c*/ 	.byte	0x04, 0x55
        /*002e*/ 	.short	(.L_292 - .L_291)


	//   ....[0]....
.L_291:
        /* <DEDUP_REMOVED lines=25> */


	//----- nvinfo : EIATTR_MERCURY_ISA_VERSION
	.align		4
.L_292:
        /*01b0*/ 	.byte	0x03, 0x5f
        /*01b2*/ 	.short	0x0101


	//----- nvinfo : EIATTR_INT_WARP_WIDE_INSTR_OFFSETS
	.align		4
        /*01b4*/ 	.byte	0x04, 0x31
        /*01b6*/ 	.short	(.L_294 - .L_293)


	//   ....[0]....
.L_293:
        /*01b8*/ 	.word	0x00000130


	//   ....[1]....
        /*01bc*/ 	.word	0x00000170


	//   ....[2]....
        /*01c0*/ 	.word	0x000001e0


	//   ....[3]....
        /*01c4*/ 	.word	0x0000cb00


	//   ....[4]....
        /*01c8*/ 	.word	0x0000cb90


	//   ....[5]....
        /*01cc*/ 	.word	0x0000feb0


	//   ....[6]....
        /*01d0*/ 	.word	0x0000ff40


	//----- nvinfo : EIATTR_COOP_GROUP_MASK_REGIDS
	.align		4
.L_294:
        /*01d4*/ 	.byte	0x04, 0x29
        /*01d6*/ 	.short	(.L_296 - .L_295)


	//   ....[0]....
.L_295:
        /*01d8*/ 	.word	0xffffffff


	//   ....[1]....
        /*01dc*/ 	.word	0xffffffff


	//   ....[2]....
        /*01e0*/ 	.word	0xffffffff


	//   ....[3]....
        /*01e4*/ 	.word	0xffffffff


	//   ....[4]....
        /*01e8*/ 	.word	0xffffffff


	//   ....[5]....
        /*01ec*/ 	.word	0xffffffff


	//   ....[6]....
        /*01f0*/ 	.word	0xffffffff


	//   ....[7]....
        /*01f4*/ 	.word	0xffffffff


	//   ....[8]....
        /*01f8*/ 	.word	0xffffffff


	//   ....[9]....
        /*01fc*/ 	.word	0xffffffff


	//   ....[10]....
        /*0200*/ 	.word	0xffffffff


	//   ....[11]....
        /*0204*/ 	.word	0xffffffff


	//   ....[12]....
        /*0208*/ 	.word	0xffffffff


	//   ....[13]....
        /*020c*/ 	.word	0xffffffff


	//   ....[14]....
        /*0210*/ 	.word	0xffffffff


	//   ....[15]....
        /*0214*/ 	.word	0xffffffff


	//   ....[16]....
        /*0218*/ 	.word	0xffffffff


	//   ....[17]....
        /*021c*/ 	.word	0xffffffff


	//   ....[18]....
        /*0220*/ 	.word	0xffffffff


	//   ....[19]....
        /*0224*/ 	.word	0xffffffff


	//   ....[20]....
        /*0228*/ 	.word	0xffffffff


	//   ....[21]....
        /*022c*/ 	.word	0xffffffff


	//   ....[22]....
        /*0230*/ 	.word	0xffffffff


	//   ....[23]....
        /*0234*/ 	.word	0xffffffff


	//   ....[24]....
        /*0238*/ 	.word	0xffffffff


	//   ....[25]....
        /*023c*/ 	.word	0xffffffff


	//   ....[26]....
        /*0240*/ 	.word	0xffffffff


	//   ....[27]....
        /*0244*/ 	.word	0xffffffff


	//   ....[28]....
        /*0248*/ 	.word	0xffffffff


	//   ....[29]....
        /*024c*/ 	.word	0xffffffff


	//   ....[30]....
        /*0250*/ 	.word	0xffffffff


	//   ....[31]....
        /*0254*/ 	.word	0xffffffff


	//   ....[32]....
        /*0258*/ 	.word	0xffffffff


	//   ....[33]....
        /*025c*/ 	.word	0xffffffff


	//   ....[34]....
        /*0260*/ 	.word	0xffffffff


	//   ....[35]....
        /*0264*/ 	.word	0xffffffff


	//   ....[36]....
        /*0268*/ 	.word	0xffffffff


	//   ....[37]....
        /*026c*/ 	.word	0xffffffff


	//   ....[38]....
        /*0270*/ 	.word	0xffffffff


	//   ....[39]....
        /*0274*/ 	.word	0xffffffff


	//   ....[40]....
        /*0278*/ 	.word	0xffffffff


	//   ....[41]....
        /*027c*/ 	.word	0xffffffff


	//   ....[42]....
        /*0280*/ 	.word	0xffffffff


	//   ....[43]....
        /*0284*/ 	.word	0xffffffff


	//   ....[44]....
        /*0288*/ 	.word	0xffffffff


	//   ....[45]....
        /*028c*/ 	.word	0xffffffff


	//   ....[46]....
        /*0290*/ 	.word	0xffffffff


	//   ....[47]....
        /*0294*/ 	.word	0xffffffff


	//   ....[48]....
        /*0298*/ 	.word	0xffffffff


	//   ....[49]....
        /*029c*/ 	.word	0xffffffff


	//   ....[50]....
        /*02a0*/ 	.word	0xffffffff


	//   ....[51]....
        /*02a4*/ 	.word	0xffffffff


	//   ....[52]....
        /*02a8*/ 	.word	0xffffffff


	//   ....[53]....
        /*02ac*/ 	.word	0xffffffff


	//   ....[54]....
        /*02b0*/ 	.word	0xffffffff


	//   ....[55]....
        /*02b4*/ 	.word	0xffffffff


	//   ....[56]....
        /*02b8*/ 	.word	0xffffffff


	//   ....[57]....
        /*02bc*/ 	.word	0xffffffff


	//   ....[58]....
        /*02c0*/ 	.word	0xffffffff


	//   ....[59]....
        /*02c4*/ 	.word	0xffffffff


	//   ....[60]....
        /*02c8*/ 	.word	0xffffffff


	//   ....[61]....
        /*02cc*/ 	.word	0xffffffff


	//   ....[62]....
        /*02d0*/ 	.word	0xffffffff


	//   ....[63]....
        /*02d4*/ 	.word	0xffffffff


	//   ....[64]....
        /*02d8*/ 	.word	0xffffffff


	//   ....[65]....
        /*02dc*/ 	.word	0xffffffff


	//   ....[66]....
        /*02e0*/ 	.word	0xffffffff


	//   ....[67]....
        /*02e4*/ 	.word	0xffffffff


	//   ....[68]....
        /*02e8*/ 	.word	0x0500000f


	//   ....[69]....
        /*02ec*/ 	.word	0x0500000f


	//   ....[70]....
        /*02f0*/ 	.word	0x0500000f


	//   ....[71]....
        /*02f4*/ 	.word	0x0500000f


	//   ....[72]....
        /*02f8*/ 	.word	0x0500000f


	//   ....[73]....
        /*02fc*/ 	.word	0x0500000f


	//   ....[74]....
        /*0300*/ 	.word	0x0500000f


	//   ....[75]....
        /*0304*/ 	.word	0x0500000f


	//   ....[76]....
        /*0308*/ 	.word	0x0500000f


	//   ....[77]....
        /*030c*/ 	.word	0x0500000f


	//   ....[78]....
        /*0310*/ 	.word	0x0500000f


	//   ....[79]....
        /*0314*/ 	.word	0x0500000f


	//   ....[80]....
        /*0318*/ 	.word	0x0500000f


	//   ....[81]....
        /*031c*/ 	.word	0x0500000f


	//   ....[82]....
        /*0320*/ 	.word	0x0500000f


	//   ....[83]....
        /*0324*/ 	.word	0x0500000f


	//   ....[84]....
        /*0328*/ 	.word	0x0500000f


	//   ....[85]....
        /*032c*/ 	.word	0x0500000f


	//   ....[86]....
        /*0330*/ 	.word	0x0500000f


	//----- nvinfo : EIATTR_COOP_GROUP_INSTR_OFFSETS
	.align		4
.L_296:
        /*0334*/ 	.byte	0x04, 0x28
        /*0336*/ 	.short	(.L_298 - .L_297)


	//   ....[0]....
.L_297:
        /*0338*/ 	.word	0x00000070


	//   ....[1]....
        /*033c*/ 	.word	0x00000140


	//   ....[2]....
        /*0340*/ 	.word	0x00000190


	//   ....[3]....
        /*0344*/ 	.word	0x000003c0


	//   ....[4]....
        /*0348*/ 	.word	0x00000520


	//   ....[5]....
        /*034c*/ 	.word	0x00000640


	//   ....[6]....
        /*0350*/ 	.word	0x000007a0


	//   ....[7]....
        /*0354*/ 	.word	0x00001470


	//   ....[8]....
        /*0358*/ 	.word	0x00001ed0


	//   ....[9]....
        /*035c*/ 	.word	0x00002340


	//   ....[10]....
        /*0360*/ 	.word	0x00002b10


	//   ....[11]....
        /*0364*/ 	.word	0x00002be0


	//   ....[12]....
        /*0368*/ 	.word	0x000036f0


	//   ....[13]....
        /*036c*/ 	.word	0x00003750


	//   ....[14]....
        /*0370*/ 	.word	0x000050d0


	//   ....[15]....
        /*0374*/ 	.word	0x00005300


	//   ....[16]....
        /*0378*/ 	.word	0x000059f0


	//   ....[17]....
        /*037c*/ 	.word	0x00005b00


	//   ....[18]....
        /*0380*/ 	.word	0x00006380


	//   ....[19]....
        /*0384*/ 	.word	0x00006410


	//   ....[20]....
        /*0388*/ 	.word	0x000086e0


	//   ....[21]....
        /*038c*/ 	.word	0x00008710


	//   ....[22]....
        /*0390*/ 	.word	0x000089a0


	//   ....[23]....
        /*0394*/ 	.word	0x00008a50


	//   ....[24]....
        /*0398*/ 	.word	0x00009db0


	//   ....[25]....
        /*039c*/ 	.word	0x00009df0


	//   ....[26]....
        /*03a0*/ 	.word	0x00009ed0


	//   ....[27]....
        /*03a4*/ 	.word	0x00009ef0


	//   ....[28]....
        /*03a8*/ 	.word	0x0000aff0


	//   ....[29]....
        /*03ac*/ 	.word	0x0000b020


	//   ....[30]....
        /*03b0*/ 	.word	0x0000b050


	//   ....[31]....
        /*03b4*/ 	.word	0x0000b080


	//   ....[32]....
        /*03b8*/ 	.word	0x0000b5f0


	//   ....[33]....
        /*03bc*/ 	.word	0x0000b630


	//   ....[34]....
        /*03c0*/ 	.word	0x0000b6f0


	//   ....[35]....
        /*03c4*/ 	.word	0x0000b710


	//   ....[36]....
        /*03c8*/ 	.word	0x0000b7d0


	//   ....[37]....
        /*03cc*/ 	.word	0x0000b7f0


	//   ....[38]....
        /*03d0*/ 	.word	0x0000b8c0


	//   ....[39]....
        /*03d4*/ 	.word	0x0000b8e0


	//   ....[40]....
        /*03d8*/ 	.word	0x0000bf80


	//   ....[41]....
        /*03dc*/ 	.word	0x0000bfa0


	//   ....[42]....
        /*03e0*/ 	.word	0x0000c060


	//   ....[43]....
        /*03e4*/ 	.word	0x0000c080


	//   ....[44]....
        /*03e8*/ 	.word	0x0000c140


	//   ....[45]....
        /*03ec*/ 	.word	0x0000c160


	//   ....[46]....
        /*03f0*/ 	.word	0x0000c230


	//   ....[47]....
        /*03f4*/ 	.word	0x0000c250


	//   ....[48]....
        /*03f8*/ 	.word	0x0000c3b0


	//   ....[49]....
        /*03fc*/ 	.word	0x0000d100


	//   ....[50]....
        /*0400*/ 	.word	0x0000dae0


	//   ....[51]....
        /*0404*/ 	.word	0x0000daf0


	//   ....[52]....
        /*0408*/ 	.word	0x0000db60


	//   ....[53]....
        /*040c*/ 	.word	0x0000db90


	//   ....[54]....
        /*0410*/ 	.word	0x0000dc40


	//   ....[55]....
        /*0414*/ 	.word	0x0000dc50


	//   ....[56]....
        /*0418*/ 	.word	0x0000dcd0


	//   ....[57]....
        /*041c*/ 	.word	0x0000dce0


	//   ....[58]....
        /*0420*/ 	.word	0x0000dd60


	//   ....[59]....
        /*0424*/ 	.word	0x0000dd70


	//   ....[60]....
        /*0428*/ 	.word	0x0000ddf0


	//   ....[61]....
        /*042c*/ 	.word	0x0000de00


	//   ....[62]....
        /*0430*/ 	.word	0x0000de80


	//   ....[63]....
        /*0434*/ 	.word	0x0000de90


	//   ....[64]....
        /*0438*/ 	.word	0x0000dea0


	//   ....[65]....
        /*043c*/ 	.word	0x0000deb0


	//   ....[66]....
        /*0440*/ 	.word	0x000104a0


	//   ....[67]....
        /*0444*/ 	.word	0x00010690


	//   ....[68]....
        /*0448*/ 	.word	0x00010c00


	//   ....[69]....
        /*044c*/ 	.word	0x00010d80


	//   ....[70]....
        /*0450*/ 	.word	0x00010de0


	//   ....[71]....
        /*0454*/ 	.word	0x00010e70


	//   ....[72]....
        /*0458*/ 	.word	0x00010f50


	//   ....[73]....
        /*045c*/ 	.word	0x00010fb0


	//   ....[74]....
        /*0460*/ 	.word	0x000110c0


	//   ....[75]....
        /*0464*/ 	.word	0x00011120


	//   ....[76]....
        /*0468*/ 	.word	0x00011210


	//   ....[77]....
        /*046c*/ 	.word	0x00011270


	//   ....[78]....
        /*0470*/ 	.word	0x00011360


	//   ....[79]....
        /*0474*/ 	.word	0x000113c0


	//   ....[80]....
        /*0478*/ 	.word	0x000114b0


	//   ....[81]....
        /*047c*/ 	.word	0x00011510


	//   ....[82]....
        /*0480*/ 	.word	0x000115f0


	//   ....[83]....
        /*0484*/ 	.word	0x00011650


	//   ....[84]....
        /*0488*/ 	.word	0x00011720


	//   ....[85]....
        /*048c*/ 	.word	0x00011a40


	//   ....[86]....
        /*0490*/ 	.word	0x00011b60


	//----- nvinfo : EIATTR_REG_RECONFIG
	.align		4
.L_298:
        /*0494*/ 	.byte	0x01, 0x54
	.zero		2


	//----- nvinfo : EIATTR_SYSCALL_OFFSETS
	.align		4
        /*0498*/ 	.byte	0x04, 0x46
        /*049a*/ 	.short	(.L_300 - .L_299)


	//   ....[0]....
.L_299:
        /*049c*/ 	.word	0x00001650


	//   ....[1]....
        /*04a0*/ 	.word	0x0000cd00


	//   ....[2]....
        /*04a4*/ 	.word	0x0000ce50


	//   ....[3]....
        /*04a8*/ 	.word	0x0000cf40


	//   ....[4]....
        /*04ac*/ 	.word	0x0000d6b0


	//----- nvinfo : EIATTR_MBARRIER_INSTR_OFFSETS
	.align		4
.L_300:
        /*04b0*/ 	.byte	0x04, 0x39
        /*04b2*/ 	.short	(.L_302 - .L_301)


	//   ....[0]....
.L_301:
        /*04b4*/ 	.word	0x00000270
        /*04b8*/ 	.word	0x000000ff
        /*04bc*/ 	.word	0x00028800
        /*04c0*/ 	.short	0x0100
        /*04c2*/ 	.byte	0x08
	.zero		1


	//   ....[1]....
        /*04c4*/ 	.word	0x00000280
        /*04c8*/ 	.word	0x000000ff
        /*04cc*/ 	.word	0x00028820
        /*04d0*/ 	.short	0x0100
        /*04d2*/ 	.byte	0x08
	.zero		1


	//   ....[2]....
        /*04d4*/ 	.word	0x00000370
        /*04d8*/ 	.word	0x000000ff
        /*04dc*/ 	.word	0x00028830
        /*04e0*/ 	.short	0x0100
        /*04e2*/ 	.byte	0x08
	.zero		1


	//   ....[3]....
        /*04e4*/ 	.word	0x00000380
        /*04e8*/ 	.word	0x000000ff
        /*04ec*/ 	.word	0x00028840
        /*04f0*/ 	.short	0x0100
        /*04f2*/ 	.byte	0x08
	.zero		1


	//   ....[4]....
        /*04f4*/ 	.word	0x00000390
        /*04f8*/ 	.word	0x000000ff
        /*04fc*/ 	.word	0x00028838
        /*0500*/ 	.short	0x0100
        /*0502*/ 	.byte	0x08
	.zero		1


	//   ....[5]....
        /*0504*/ 	.word	0x000003a0
        /*0508*/ 	.word	0x000000ff
        /*050c*/ 	.word	0x00028848
        /*0510*/ 	.short	0x0100
        /*0512*/ 	.byte	0x08
	.zero		1


	//   ....[6]....
        /*0514*/ 	.word	0x000004d0
        /*0518*/ 	.word	0x000000ff
        /*051c*/ 	.word	0x00028850
        /*0520*/ 	.short	0x0100
        /*0522*/ 	.byte	0x08
	.zero		1


	//   ....[7]....
        /*0524*/ 	.word	0x000004e0
        /*0528*/ 	.word	0x000000ff
        /*052c*/ 	.word	0x00028860
        /*0530*/ 	.short	0x0100
        /*0532*/ 	.byte	0x08
	.zero		1


	//   ....[8]....
        /*0534*/ 	.word	0x000004f0
        /*0538*/ 	.word	0x000000ff
        /*053c*/ 	.word	0x00028858
        /*0540*/ 	.short	0x0100
        /*0542*/ 	.byte	0x08
	.zero		1


	//   ....[9]....
        /*0544*/ 	.word	0x00000500
        /*0548*/ 	.word	0x000000ff
        /*054c*/ 	.word	0x00028868
        /*0550*/ 	.short	0x0100
        /*0552*/ 	.byte	0x08
	.zero		1


	//   ....[10]....
        /*0554*/ 	.word	0x000005f0
        /*0558*/ 	.word	0x000000ff
        /*055c*/ 	.word	0x00028870
        /*0560*/ 	.short	0x0100
        /*0562*/ 	.byte	0x06
	.zero		1


	//   ....[11]....
        /*0564*/ 	.word	0x00000600
        /*0568*/ 	.word	0x000000ff
        /*056c*/ 	.word	0x00028880
        /*0570*/ 	.short	0x0100
        /*0572*/ 	.byte	0x06
	.zero		1


	//   ....[12]....
        /*0574*/ 	.word	0x00000610
        /*0578*/ 	.word	0x000000ff
        /*057c*/ 	.word	0x00028878
        /*0580*/ 	.short	0x0100
        /*0582*/ 	.byte	0x06
	.zero		1


	//   ....[13]....
        /*0584*/ 	.word	0x00000620
        /*0588*/ 	.word	0x000000ff
        /*058c*/ 	.word	0x00028888
        /*0590*/ 	.short	0x0100
        /*0592*/ 	.byte	0x06
	.zero		1


	//   ....[14]....
        /*0594*/ 	.word	0x00000750
        /*0598*/ 	.word	0x000000ff
        /*059c*/ 	.word	0x00028890
        /*05a0*/ 	.short	0x0100
        /*05a2*/ 	.byte	0x08
	.zero		1


	//   ....[15]....
        /*05a4*/ 	.word	0x00000760
        /*05a8*/ 	.word	0x000000ff
        /*05ac*/ 	.word	0x000288a0
        /*05b0*/ 	.short	0x0100
        /*05b2*/ 	.byte	0x08
	.zero		1


	//   ....[16]....
        /*05b4*/ 	.word	0x00000770
        /*05b8*/ 	.word	0x000000ff
        /*05bc*/ 	.word	0x00028898
        /*05c0*/ 	.short	0x0100
        /*05c2*/ 	.byte	0x08
	.zero		1


	//   ....[17]....
        /*05c4*/ 	.word	0x00000780
        /*05c8*/ 	.word	0x000000ff
        /*05cc*/ 	.word	0x000288a8
        /*05d0*/ 	.short	0x0100
        /*05d2*/ 	.byte	0x08
	.zero		1


	//   ....[18]....
        /*05d4*/ 	.word	0x000008b0
        /*05d8*/ 	.word	0x000000ff
        /*05dc*/ 	.word	0x000288b0
        /*05e0*/ 	.short	0x0100
        /*05e2*/ 	.byte	0x08
	.zero		1


	//   ....[19]....
        /*05e4*/ 	.word	0x000008c0
        /*05e8*/ 	.word	0x000000ff
        /*05ec*/ 	.word	0x000288c0
        /*05f0*/ 	.short	0x0100
        /*05f2*/ 	.byte	0x08
	.zero		1


	//   ....[20]....
        /*05f4*/ 	.word	0x000008d0
        /*05f8*/ 	.word	0x000000ff
        /*05fc*/ 	.word	0x000288b8
        /*0600*/ 	.short	0x0100
        /*0602*/ 	.byte	0x08
	.zero		1


	//   ....[21]....
        /*0604*/ 	.word	0x000008e0
        /*0608*/ 	.word	0x000000ff
        /*060c*/ 	.word	0x000288c8
        /*0610*/ 	.short	0x0100
        /*0612*/ 	.byte	0x08
	.zero		1


	//   ....[22]....
        /*0614*/ 	.word	0x000016d0
        /*0618*/ 	.word	0x000000ff
        /*061c*/ 	.word	0x00028800
        /*0620*/ 	.short	0x010a
        /*0622*/ 	.byte	0x29
	.zero		1


	//   ....[23]....
        /*0624*/ 	.word	0x00001750
        /*0628*/ 	.word	0x00000000
        /*062c*/ 	.word	0x00028830
        /*0630*/ 	.short	0x010a
        /*0632*/ 	.byte	0x3f
	.zero		1


	//   ....[24]....
        /*0634*/ 	.word	0x000017b0
        /*0638*/ 	.word	0x00000000
        /*063c*/ 	.word	0x00028830
        /*0640*/ 	.short	0x010a
        /*0642*/ 	.byte	0x3f
	.zero		1


	//   ....[25]....
        /*0644*/ 	.word	0x00002640
        /*0648*/ 	.word	0x00000000
        /*064c*/ 	.word	0x00000000
        /*0650*/ 	.short	0x0101
        /*0652*/ 	.byte	0x3f
	.zero		1


	//   ....[26]....
        /*0654*/ 	.word	0x00004480
        /*0658*/ 	.word	0x000000ff
        /*065c*/ 	.word	0x00028830
        /*0660*/ 	.short	0x010a
        /*0662*/ 	.byte	0x06
	.zero		1


	//   ....[27]....
        /*0664*/ 	.word	0x000044c0
        /*0668*/ 	.word	0x000000ff
        /*066c*/ 	.word	0x00028830
        /*0670*/ 	.short	0x010a
        /*0672*/ 	.byte	0x06
	.zero		1


	//   ....[28]....
        /*0674*/ 	.word	0x000047e0
        /*0678*/ 	.word	0x000000ff
        /*067c*/ 	.word	0x00028850
        /*0680*/ 	.short	0x010a
        /*0682*/ 	.byte	0x06
	.zero		1


	//   ....[29]....
        /*0684*/ 	.word	0x00004820
        /*0688*/ 	.word	0x000000ff
        /*068c*/ 	.word	0x00028850
        /*0690*/ 	.short	0x010a
        /*0692*/ 	.byte	0x06
	.zero		1


	//   ....[30]....
        /*0694*/ 	.word	0x00006700
        /*0698*/ 	.word	0x0000002d
        /*069c*/ 	.word	0x00000000
        /*06a0*/ 	.short	0x0101
        /*06a2*/ 	.byte	0x3f
	.zero		1


	//   ....[31]....
        /*06a4*/ 	.word	0x00006a10
        /*06a8*/ 	.word	0x0000002e
        /*06ac*/ 	.word	0x00000000
        /*06b0*/ 	.short	0x0101
        /*06b2*/ 	.byte	0x3f
	.zero		1


	//   ....[32]....
        /*06b4*/ 	.word	0x000075e0
        /*06b8*/ 	.word	0x000000ff
        /*06bc*/ 	.word	0x00028830
        /*06c0*/ 	.short	0x010a
        /*06c2*/ 	.byte	0x06
	.zero		1


	//   ....[33]....
        /*06c4*/ 	.word	0x00007620
        /*06c8*/ 	.word	0x000000ff
        /*06cc*/ 	.word	0x00028830
        /*06d0*/ 	.short	0x010a
        /*06d2*/ 	.byte	0x06
	.zero		1


	//   ....[34]....
        /*06d4*/ 	.word	0x00007940
        /*06d8*/ 	.word	0x000000ff
        /*06dc*/ 	.word	0x00028850
        /*06e0*/ 	.short	0x010a
        /*06e2*/ 	.byte	0x06
	.zero		1


	//   ....[35]....
        /*06e4*/ 	.word	0x00007980
        /*06e8*/ 	.word	0x000000ff
        /*06ec*/ 	.word	0x00028850
        /*06f0*/ 	.short	0x010a
        /*06f2*/ 	.byte	0x06
	.zero		1


	//   ....[36]....
        /*06f4*/ 	.word	0x00009320
        /*06f8*/ 	.word	0x0000001d
        /*06fc*/ 	.word	0x00000000
        /*0700*/ 	.short	0x0101
        /*0702*/ 	.byte	0x3f
	.zero		1


	//   ....[37]....
        /*0704*/ 	.word	0x000094d0
        /*0708*/ 	.word	0x0000001d
        /*070c*/ 	.word	0x00000000
        /*0710*/ 	.short	0x0101
        /*0712*/ 	.byte	0x3f
	.zero		1


	//   ....[38]....
        /*0714*/ 	.word	0x00009d20
        /*0718*/ 	.word	0x000000ff
        /*071c*/ 	.word	0x00028850
        /*0720*/ 	.short	0x010a
        /*0722*/ 	.byte	0x05
	.zero		1


	//   ....[39]....
        /*0724*/ 	.word	0x00009d60
        /*0728*/ 	.word	0x000000ff
        /*072c*/ 	.word	0x00028850
        /*0730*/ 	.short	0x010a
        /*0732*/ 	.byte	0x05
	.zero		1


	//   ....[40]....
        /*0734*/ 	.word	0x0000a280
        /*0738*/ 	.word	0x00000008
        /*073c*/ 	.word	0x00000000
        /*0740*/ 	.short	0x0101
        /*0742*/ 	.byte	0x3f
	.zero		1


	//   ....[41]....
        /*0744*/ 	.word	0x0000b620
        /*0748*/ 	.word	0x00000026
        /*074c*/ 	.word	0x00000000
        /*0750*/ 	.short	0x0101
        /*0752*/ 	.byte	0x3f
	.zero		1


	//   ....[42]....
        /*0754*/ 	.word	0x0000d300
        /*0758*/ 	.word	0x00000000
        /*075c*/ 	.word	0x00028840
        /*0760*/ 	.short	0x010a
        /*0762*/ 	.byte	0x3f
	.zero		1


	//   ....[43]....
        /*0764*/ 	.word	0x0000dfd0
        /*0768*/ 	.word	0x00000011
        /*076c*/ 	.word	0x00028800
        /*0770*/ 	.short	0x0107
        /*0772*/ 	.byte	0x3f
	.zero		1


	//   ....[44]....
        /*0774*/ 	.word	0x0000e0e0
        /*0778*/ 	.word	0x00000011
        /*077c*/ 	.word	0x00028800
        /*0780*/ 	.short	0x0101
        /*0782*/ 	.byte	0x3f
	.zero		1


	//   ....[45]....
        /*0784*/ 	.word	0x0000e100
        /*0788*/ 	.word	0x00000011
        /*078c*/ 	.word	0x00028820
        /*0790*/ 	.short	0x010a
        /*0792*/ 	.byte	0x3f
	.zero		1


	//   ....[46]....
        /*0794*/ 	.word	0x0000e430
        /*0798*/ 	.word	0x00000004
        /*079c*/ 	.word	0x00028840
        /*07a0*/ 	.short	0x010a
        /*07a2*/ 	.byte	0x3f
	.zero		1


	//   ....[47]....
        /*07a4*/ 	.word	0x0000e7b0
        /*07a8*/ 	.word	0x00000004
        /*07ac*/ 	.word	0x00000060
        /*07b0*/ 	.short	0x010a
        /*07b2*/ 	.byte	0x3f
	.zero		1


	//   ....[48]....
        /*07b4*/ 	.word	0x0000ee00
        /*07b8*/ 	.word	0x00000003
        /*07bc*/ 	.word	0x00028840
        /*07c0*/ 	.short	0x010a
        /*07c2*/ 	.byte	0x3f
	.zero		1


	//   ....[49]....
        /*07c4*/ 	.word	0x0000f190
        /*07c8*/ 	.word	0x00000002
        /*07cc*/ 	.word	0x00000060
        /*07d0*/ 	.short	0x010a
        /*07d2*/ 	.byte	0x3f
	.zero		1


	//   ....[50]....
        /*07d4*/ 	.word	0x0000f730
        /*07d8*/ 	.word	0x00000002
        /*07dc*/ 	.word	0x00028840
        /*07e0*/ 	.short	0x010a
        /*07e2*/ 	.byte	0x3f
	.zero		1


	//   ....[51]....
        /*07e4*/ 	.word	0x0000fac0
        /*07e8*/ 	.word	0x00000002
        /*07ec*/ 	.word	0x00000060
        /*07f0*/ 	.short	0x010a
        /*07f2*/ 	.byte	0x3f
	.zero		1


	//   ....[52]....
        /*07f4*/ 	.word	0x00010010
        /*07f8*/ 	.word	0x00000003
        /*07fc*/ 	.word	0x00028860
        /*0800*/ 	.short	0x010a
        /*0802*/ 	.byte	0x3f
	.zero		1


	//   ....[53]....
        /*0804*/ 	.word	0x00010610
        /*0808*/ 	.word	0x00000000
        /*080c*/ 	.word	0x00028820
        /*0810*/ 	.short	0x010a
        /*0812*/ 	.byte	0x3f
	.zero		1


	//   ....[54]....
        /*0814*/ 	.word	0x000107e0
        /*0818*/ 	.word	0x00000006
        /*081c*/ 	.word	0x00000000
        /*0820*/ 	.short	0x010a
        /*0822*/ 	.byte	0x3f
	.zero		1


	//   ....[55]....
        /*0824*/ 	.word	0x00010830
        /*0828*/ 	.word	0x00000003
        /*082c*/ 	.word	0x00000000
        /*0830*/ 	.short	0x010a
        /*0832*/ 	.byte	0x3f
	.zero		1


	//   ....[56]....
        /*0834*/ 	.word	0x00010890
        /*0838*/ 	.word	0x00000012
        /*083c*/ 	.word	0x00000000
        /*0840*/ 	.short	0x010a
        /*0842*/ 	.byte	0x3f
	.zero		1


	//   ....[57]....
        /*0844*/ 	.word	0x000108c0
        /*0848*/ 	.word	0x00000003
        /*084c*/ 	.word	0x00000000
        /*0850*/ 	.short	0x010a
        /*0852*/ 	.byte	0x3f
	.zero		1


	//   ....[58]....
        /*0854*/ 	.word	0x00010930
        /*0858*/ 	.word	0x00000003
        /*085c*/ 	.word	0x00028800
        /*0860*/ 	.short	0x010a
        /*0862*/ 	.byte	0x3f
	.zero		1


	//   ....[59]....
        /*0864*/ 	.word	0x00010980
        /*0868*/ 	.word	0x00000000
        /*086c*/ 	.word	0x00028830
        /*0870*/ 	.short	0x010a
        /*0872*/ 	.byte	0x3f
	.zero		1


	//   ....[60]....
        /*0874*/ 	.word	0x000109e0
        /*0878*/ 	.word	0x00000007
        /*087c*/ 	.word	0x00028830
        /*0880*/ 	.short	0x010a
        /*0882*/ 	.byte	0x3f
	.zero		1


	//   ....[61]....
        /*0884*/ 	.word	0x00010a40
        /*0888*/ 	.word	0x00000007
        /*088c*/ 	.word	0x00028850
        /*0890*/ 	.short	0x010a
        /*0892*/ 	.byte	0x3f
	.zero		1


	//   ....[62]....
        /*0894*/ 	.word	0x00010aa0
        /*0898*/ 	.word	0x00000005
        /*089c*/ 	.word	0x00028830
        /*08a0*/ 	.short	0x010a
        /*08a2*/ 	.byte	0x3f
	.zero		1


	//   ....[63]....
        /*08a4*/ 	.word	0x00010b00
        /*08a8*/ 	.word	0x00000005
        /*08ac*/ 	.word	0x00028850
        /*08b0*/ 	.short	0x010a
        /*08b2*/ 	.byte	0x3f
	.zero		1


	//   ....[64]....
        /*08b4*/ 	.word	0x00010b60
        /*08b8*/ 	.word	0x00000006
        /*08bc*/ 	.word	0x00028850
        /*08c0*/ 	.short	0x010a
        /*08c2*/ 	.byte	0x3f
	.zero		1


	//   ....[65]....
        /*08c4*/ 	.word	0x00010cb0
        /*08c8*/ 	.word	0x00000000
        /*08cc*/ 	.word	0x00028840
        /*08d0*/ 	.short	0x010a
        /*08d2*/ 	.byte	0x3f
	.zero		1


	//   ....[66]....
        /*08d4*/ 	.word	0x00011760
        /*08d8*/ 	.word	0x00000011
        /*08dc*/ 	.word	0x00028820
        /*08e0*/ 	.short	0x010a
        /*08e2*/ 	.byte	0x3f
	.zero		1


	//   ....[67]....
        /*08e4*/ 	.word	0x000117b0
        /*08e8*/ 	.word	0x00000004
        /*08ec*/ 	.word	0x00028840
        /*08f0*/ 	.short	0x010a
        /*08f2*/ 	.byte	0x3f
	.zero		1


	//   ....[68]....
        /*08f4*/ 	.word	0x00011800
        /*08f8*/ 	.word	0x00000004
        /*08fc*/ 	.word	0x00000060
        /*0900*/ 	.short	0x010a
        /*0902*/ 	.byte	0x3f
	.zero		1


	//   ....[69]....
        /*0904*/ 	.word	0x00011850
        /*0908*/ 	.word	0x00000003
        /*090c*/ 	.word	0x00028840
        /*0910*/ 	.short	0x010a
        /*0912*/ 	.byte	0x3f
	.zero		1


	//   ....[70]....
        /*0914*/ 	.word	0x000118a0
        /*0918*/ 	.word	0x00000002
        /*091c*/ 	.word	0x00000060
        /*0920*/ 	.short	0x010a
        /*0922*/ 	.byte	0x3f
	.zero		1


	//   ....[71]....
        /*0924*/ 	.word	0x000118f0
        /*0928*/ 	.word	0x00000002
        /*092c*/ 	.word	0x00028840
        /*0930*/ 	.short	0x010a
        /*0932*/ 	.byte	0x3f
	.zero		1


	//   ....[72]....
        /*0934*/ 	.word	0x00011940
        /*0938*/ 	.word	0x00000002
        /*093c*/ 	.word	0x00000060
        /*0940*/ 	.short	0x010a
        /*0942*/ 	.byte	0x3f
	.zero		1


	//   ....[73]....
        /*0944*/ 	.word	0x00011990
        /*0948*/ 	.word	0x00000003
        /*094c*/ 	.word	0x00028860
        /*0950*/ 	.short	0x010a
        /*0952*/ 	.byte	0x3f
	.zero		1


	//   ....[74]....
        /*0954*/ 	.word	0x00011a80
        /*0958*/ 	.word	0x00000000
        /*095c*/ 	.word	0x00028820
        /*0960*/ 	.short	0x010a
        /*0962*/ 	.byte	0x3f
	.zero		1


	//   ....[75]....
        /*0964*/ 	.word	0x00011c20
        /*0968*/ 	.word	0x00000006
        /*096c*/ 	.word	0x00000000
        /*0970*/ 	.short	0x010a
        /*0972*/ 	.byte	0x3f
	.zero		1


	//   ....[76]....
        /*0974*/ 	.word	0x00011c70
        /*0978*/ 	.word	0x00000003
        /*097c*/ 	.word	0x00000000
        /*0980*/ 	.short	0x010a
        /*0982*/ 	.byte	0x3f
	.zero		1


	//   ....[77]....
        /*0984*/ 	.word	0x00011cc0
        /*0988*/ 	.word	0x00000012
        /*098c*/ 	.word	0x00000000
        /*0990*/ 	.short	0x010a
        /*0992*/ 	.byte	0x3f
	.zero		1


	//----- nvinfo : EIATTR_NUM_MBARRIERS
	.align		4
.L_302:
        /*0994*/ 	.byte	0x03, 0x38
        /*0996*/ 	.short	0x0016


	//----- nvinfo : EIATTR_EXIT_INSTR_OFFSETS
	.align		4
        /*0998*/ 	.byte	0x04, 0x1c
        /*099a*/ 	.short	(.L_304 - .L_303)


	//   ....[0]....
.L_303:
        /*099c*/ 	.word	0x00000a40


	//   ....[1]....
        /*09a0*/ 	.word	0x0000c350


	//   ....[2]....
        /*09a4*/ 	.word	0x00010910


	//----- nvinfo : EIATTR_MAX_THREADS
	.align		4
.L_304:
        /*09a8*/ 	.byte	0x04, 0x05
        /*09aa*/ 	.short	(.L_306 - .L_305)
.L_305:
        /*09ac*/ 	.word	0x00000180
        /*09b0*/ 	.word	0x00000001
        /*09b4*/ 	.word	0x00000001


	//----- nvinfo : EIATTR_CRS_STACK_SIZE
	.align		4
.L_306:
        /*09b8*/ 	.byte	0x04, 0x1e
        /*09ba*/ 	.short	(.L_308 - .L_307)
.L_307:
        /*09bc*/ 	.word	0x00000000


	//----- nvinfo : EIATTR_CBANK_PARAM_SIZE
	.align		4
.L_308:
        /*09c0*/ 	.byte	0x03, 0x19
        /*09c2*/ 	.short	0x0af0


	//----- nvinfo : EIATTR_PARAM_CBANK
	.align		4
        /*09c4*/ 	.byte	0x04, 0x0a
        /*09c6*/ 	.short	(.L_310 - .L_309)
	.align		4
.L_309:
        /*09c8*/ 	.word	index@(.nv.constant0._ZN7cutlass13device_kernelIN5flash11enable_sm90INS1_16FlashAttnFwdSm90INS1_25CollectiveMainloopFwdSm90ILi2EN4cute5tupleIJNS5_1CILi1EEES8_S8_EEENS6_IJNS7_ILi128EEESA_SA_EEELi128ENS_10bfloat16_tEfNS_4arch4Sm90ELb1ELb0ELb1ELb0ELb0ELb0ELb0ELb1ELb1ELb1ELb0ELb0EEENS1_21CollectiveEpilogueFwdISB_S9_SC_SE_Li256ELb0ELb1ELb0ELb0EEENS1_30DynamicPersistentTileSchedulerILi256ELi128ELb0ELb1ELb1EEEEEEEEEvNT_6ParamsE)
        /*09cc*/ 	.short	0x0210
        /*09ce*/ 	.short	0x0af0


	//----- nvinfo : EIATTR_SW_WAR
	.align		4
.L_310:
        /*09d0*/ 	.byte	0x04, 0x36
        /*09d2*/ 	.short	(.L_312 - .L_311)
.L_311:
        /*09d4*/ 	.word	0x00000008
.L_312:


//--------------------- .nv.info._ZN7cutlass13device_kernelIN5flash11enable_sm90INS1_16FlashAttnFwdSm90INS1_25CollectiveMainloopFwdSm90ILi2EN4cute5tupleIJNS5_1CILi1EEES8_S8_EEENS6_IJNS7_ILi128EEESA_SA_EEELi128ENS_10bfloat16_tEfNS_4arch4Sm90ELb1ELb0ELb1ELb1ELb0ELb0ELb0ELb1ELb1ELb1ELb0ELb0EEENS1_21CollectiveEpilogueFwdISB_S9_SC_SE_Li256ELb1ELb1ELb0ELb0EEENS1_36VarlenDynamicPersistentTileSchedulerILi128ELi128ELi256ELi128ELb0ELb1ELb1ELb1ELb1ELb1EEEEEEEEEvNT_6ParamsE --------------------------
	.section	.nv.info._ZN7cutlass13device_kernelIN5flash11enable_sm90INS1_16FlashAttnFwdSm90INS1_25CollectiveMainloopFwdSm90ILi2EN4cute5tupleIJNS5_1CILi1EEES8_S8_EEENS6_IJNS7_ILi128EEESA_SA_EEELi128ENS_10bfloat16_tEfNS_4arch4Sm90ELb1ELb0ELb1ELb1ELb0ELb0ELb0ELb1ELb1ELb1ELb0ELb0EEENS1_21CollectiveEpilogueFwdISB_S9_SC_SE_Li256ELb1ELb1ELb0ELb0EEENS1_36VarlenDynamicPersistentTileSchedulerILi128ELi128ELi256ELi128ELb0ELb1ELb1ELb1ELb1ELb1EEEEEEEEEvNT_6ParamsE,"",@"SHT_CUDA_INFO"
	.sectionflags	@""
	.align	4


	//----- nvinfo : EIATTR_CUDA_API_VERSION
	.align		4
        /*0000*/ 	.byte	0x04, 0x37
        /*0002*/ 	.short	(.L_314 - .L_313)
.L_313:
        /*0004*/ 	.word	0x00000082


	//----- nvinfo : EIATTR_KPARAM_INFO
	.align		4
.L_314:
        /*0008*/ 	.byte	0x04, 0x17
        /*000a*/ 	.short	(.L_316 - .L_315)
.L_315:
        /*000c*/ 	.word	0x00000000
        /*0010*/ 	.short	0x0000
        /*0012*/ 	.short	0x0070
        /*0014*/ 	.byte	0x00, 0xf0, 0x01, 0x2a


	//----- nvinfo : EIATTR_SPARSE_MMA_MASK
	.align		4
.L_316:
        /*0018*/ 	.byte	0x03, 0x50
        /*001a*/ 	.short	0x0000


	//----- nvinfo : EIATTR_MAXREG_COUNT
	.align		4
        /*001c*/ 	.byte	0x03, 0x1b
        /*001e*/ 	.short	0x00a8


	//----- nvinfo : EIATTR_NUM_BARRIERS
	.align		4
        /*0020*/ 	.byte	0x02, 0x4c
        /*0022*/ 	.byte	0x10
	.zero		1


	//----- nvinfo : EIATTR_EXTERNS
	.align		4
        /*0024*/ 	.byte	0x04, 0x0f
        /*0026*/ 	.short	(.L_318 - .L_317)


	//   ....[0]....
	.align		4
.L_317:
        /*0028*/ 	.word	index@(__assertfail)


	//----- nvinfo : EIATTR_ANNOTATIONS
	.align		4
.L_318:
        /*002c*/ 	.byte	0x04, 0x55
        /*002e*/ 	.short	(.L_320 - .L_319)


	//   ....[0]....
.L_319:
        /* <DEDUP_REMOVED lines=74> */


	//----- nvinfo : EIATTR_MERCURY_ISA_VERSION
	.align		4
.L_320:
        /*04b8*/ 	.byte	0x03, 0x5f
        /*04ba*/ 	.short	0x0101


	//----- nvinfo : EIATTR_UNUSED_LOAD_BYTE_OFFSET
	.align		4
        /*04bc*/ 	.byte	0x04, 0x44
        /*04be*/ 	.short	(.L_322 - .L_321)


	//   ....[0]....
.L_321:
        /*04c0*/ 	.word	0x00000a30
        /*04c4*/ 	.word	0x0000fff0


	//   ....[1]....
        /*04c8*/ 	.word	0x0000a6a0
        /*04cc*/ 	.word	0x0000fff0


	//----- nvinfo : EIATTR_INT_WARP_WIDE_INSTR_OFFSETS
	.align		4
.L_322:
        /*04d0*/ 	.byte	0x04, 0x31
        /*04d2*/ 	.short	(.L_324 - .L_323)


	//   ....[0]....
.L_323:
        /*04d4*/ 	.word	0x00000120


	//   ....[1]....
        /*04d8*/ 	.word	0x000001c0


	//   ....[2]....
        /*04dc*/ 	.word	0x00000230


	//   ....[3]....
        /*04e0*/ 	.word	0x0000d950


	//   ....[4]....
        /*04e4*/ 	.word	0x0000d9e0


	//   ....[5]....
        /*04e8*/ 	.word	0x00011220


	//   ....[6]....
        /*04ec*/ 	.word	0x00011280


	//----- nvinfo : EIATTR_COOP_GROUP_MASK_REGIDS
	.align		4
.L_324:
        /*04f0*/ 	.byte	0x04, 0x29
        /*04f2*/ 	.short	(.L_326 - .L_325)


	//   ....[0]....
.L_325:
        /*04f4*/ 	.word	0xffffffff


	//   ....[1]....
        /*04f8*/ 	.word	0xffffffff


	//   ....[2]....
        /*04fc*/ 	.word	0xffffffff


	//   ....[3]....
        /*0500*/ 	.word	0xffffffff


	//   ....[4]....
        /*0504*/ 	.word	0xffffffff


	//   ....[5]....
        /*0508*/ 	.word	0xffffffff


	//   ....[6]....
        /*050c*/ 	.word	0xffffffff


	//   ....[7]....
        /*0510*/ 	.word	0xffffffff


	//   ....[8]....
        /*0514*/ 	.word	0xffffffff


	//   ....[9]....
        /*0518*/ 	.word	0xffffffff


	//   ....[10]....
        /*051c*/ 	.word	0xffffffff


	//   ....[11]....
        /*0520*/ 	.word	0xffffffff


	//   ....[12]....
        /*0524*/ 	.word	0xffffffff


	//   ....[13]....
        /*0528*/ 	.word	0xffffffff


	//   ....[14]....
        /*052c*/ 	.word	0xffffffff


	//   ....[15]....
        /*0530*/ 	.word	0xffffffff


	//   ....[16]....
        /*0534*/ 	.word	0xffffffff


	//   ....[17]....
        /*0538*/ 	.word	0xffffffff


	//   ....[18]....
        /*053c*/ 	.word	0xffffffff


	//   ....[19]....
        /*0540*/ 	.word	0xffffffff


	//   ....[20]....
        /*0544*/ 	.word	0xffffffff


	//   ....[21]....
        /*0548*/ 	.word	0xffffffff


	//   ....[22]....
        /*054c*/ 	.word	0xffffffff


	//   ....[23]....
        /*0550*/ 	.word	0xffffffff


	//   ....[24]....
        /*0554*/ 	.word	0xffffffff


	//   ....[25]....
        /*0558*/ 	.word	0xffffffff


	//   ....[26]....
        /*055c*/ 	.word	0xffffffff


	//   ....[27]....
        /*0560*/ 	.word	0xffffffff


	//   ....[28]....
        /*0564*/ 	.word	0xffffffff


	//   ....[29]....
        /*0568*/ 	.word	0xffffffff


	//   ....[30]....
        /*056c*/ 	.word	0xffffffff


	//   ....[31]....
        /*0570*/ 	.word	0xffffffff


	//   ....[32]....
        /*0574*/ 	.word	0xffffffff


	//   ....[33]....
        /*0578*/ 	.word	0xffffffff


	//   ....[34]....
        /*057c*/ 	.word	0xffffffff


	//   ....[35]....
        /*0580*/ 	.word	0xffffffff


	//   ....[36]....
        /*0584*/ 	.word	0xffffffff


	//   ....[37]....
        /*0588*/ 	.word	0xffffffff


	//   ....[38]....
        /*058c*/ 	.word	0xffffffff


	//   ....[39]....
        /*0590*/ 	.word	0xffffffff


	//   ....[40]....
        /*0594*/ 	.word	0xffffffff


	//   ....[41]....
        /*0598*/ 	.word	0xffffffff


	//   ....[42]....
        /*059c*/ 	.word	0xffffffff


	//   ....[43]....
        /*05a0*/ 	.word	0xffffffff


	//   ....[44]....
        /*05a4*/ 	.word	0xffffffff


	//   ....[45]....
        /*05a8*/ 	.word	0xffffffff


	//   ....[46]....
        /*05ac*/ 	.word	0xffffffff


	//   ....[47]....
        /*05b0*/ 	.word	0xffffffff


	//   ....[48]....
        /*05b4*/ 	.word	0xffffffff


	//   ....[49]....
        /*05b8*/ 	.word	0xffffffff


	//   ....[50]....
        /*05bc*/ 	.word	0xffffffff


	//   ....[51]....
        /*05c0*/ 	.word	0xffffffff


	//   ....[52]....
        /*05c4*/ 	.word	0xffffffff


	//   ....[53]....
        /*05c8*/ 	.word	0xffffffff


	//   ....[54]....
        /*05cc*/ 	.word	0xffffffff


	//   ....[55]....
        /*05d0*/ 	.word	0xffffffff


	//   ....[56]....
        /*05d4*/ 	.word	0xffffffff


	//   ....[57]....
        /*05d8*/ 	.word	0xffffffff


	//   ....[58]....
        /*05dc*/ 	.word	0xffffffff


	//   ....[59]....
        /*05e0*/ 	.word	0xffffffff


	//   ....[60]....
        /*05e4*/ 	.word	0xffffffff


	//   ....[61]....
        /*05e8*/ 	.word	0xffffffff


	//   ....[62]....
        /*05ec*/ 	.word	0xffffffff


	//   ....[63]....
        /*05f0*/ 	.word	0xffffffff


	//   ....[64]....
        /*05f4*/ 	.word	0xffffffff


	//   ....[65]....
        /*05f8*/ 	.word	0xffffffff


	//   ....[66]....
        /*05fc*/ 	.word	0xffffffff


	//   ....[67]....
        /*0600*/ 	.word	0xffffffff


	//   ....[68]....
        /*0604*/ 	.word	0xffffffff


	//   ....[69]....
        /*0608*/ 	.word	0xffffffff


	//   ....[70]....
        /*060c*/ 	.word	0xffffffff


	//   ....[71]....
        /*0610*/ 	.word	0xffffffff


	//   ....[72]....
        /*0614*/ 	.word	0xffffffff


	//   ....[73]....
        /*0618*/ 	.word	0xffffffff


	//   ....[74]....
        /*061c*/ 	.word	0xffffffff


	//   ....[75]....
        /*0620*/ 	.word	0xffffffff


	//   ....[76]....
        /*0624*/ 	.word	0xffffffff


	//   ....[77]....
        /*0628*/ 	.word	0xffffffff


	//   ....[78]....
        /*062c*/ 	.word	0xffffffff


	//   ....[79]....
        /*0630*/ 	.word	0xffffffff


	//   ....[80]....
        /*0634*/ 	.word	0xffffffff


	//   ....[81]....
        /*0638*/ 	.word	0xffffffff


	//   ....[82]....
        /*063c*/ 	.word	0xffffffff


	//   ....[83]....
        /*0640*/ 	.word	0xffffffff


	//   ....[84]....
        /*0644*/ 	.word	0xffffffff


	//   ....[85]....
        /*0648*/ 	.word	0xffffffff


	//   ....[86]....
        /*064c*/ 	.word	0xffffffff


	//   ....[87]....
        /*0650*/ 	.word	0xffffffff


	//   ....[88]....
        /*0654*/ 	.word	0xffffffff


	//   ....[89]....
        /*0658*/ 	.word	0xffffffff


	//   ....[90]....
        /*065c*/ 	.word	0xffffffff


	//   ....[91]....
        /*0660*/ 	.word	0xffffffff


	//   ....[92]....
        /*0664*/ 	.word	0xffffffff


	//   ....[93]....
        /*0668*/ 	.word	0xffffffff


	//   ....[94]....
        /*066c*/ 	.word	0xffffffff


	//   ....[95]....
        /*0670*/ 	.word	0xffffffff


	//   ....[96]....
        /*0674*/ 	.word	0xffffffff


	//   ....[97]....
        /*0678*/ 	.word	0xffffffff


	//   ....[98]....
        /*067c*/ 	.word	0xffffffff


	//   ....[99]....
        /*0680*/ 	.word	0x0500000f


	//   ....[100]....
        /*0684*/ 	.word	0x0500000f


	//   ....[101]....
        /*0688*/ 	.word	0x0500000f


	//   ....[102]....
        /*068c*/ 	.word	0x0500000f


	//   ....[103]....
        /*0690*/ 	.word	0x0500000f


	//   ....[104]....
        /*0694*/ 	.word	0x0500000f


	//   ....[105]....
        /*0698*/ 	.word	0x0500000f


	//   ....[106]....
        /*069c*/ 	.word	0x0500000f


	//   ....[107]....
        /*06a0*/ 	.word	0x0500000f


	//   ....[108]....
        /*06a4*/ 	.word	0x0500000f


	//   ....[109]....
        /*06a8*/ 	.word	0x0500000f


	//   ....[110]....
        /*06ac*/ 	.word	0x0500000f


	//   ....[111]....
        /*06b0*/ 	.word	0x0500000f


	//   ....[112]....
        /*06b4*/ 	.word	0x0500000f


	//   ....[113]....
        /*06b8*/ 	.word	0x0500000f


	//   ....[114]....
        /*06bc*/ 	.word	0x0500000f


	//   ....[115]....
        /*06c0*/ 	.word	0x0500000f


	//   ....[116]....
        /*06c4*/ 	.word	0x0500000f


	//   ....[117]....
        /*06c8*/ 	.word	0x0500000f


	//   ....[118]....
        /*06cc*/ 	.word	0x0500000f


	//   ....[119]....
        /*06d0*/ 	.word	0x0500000f


	//   ....[120]....
        /*06d4*/ 	.word	0x0500000f


	//   ....[121]....
        /*06d8*/ 	.word	0x0500000f


	//   ....[122]....
        /*06dc*/ 	.word	0x0500000f


	//   ....[123]....
        /*06e0*/ 	.word	0x0500000f


	//   ....[124]....
        /*06e4*/ 	.word	0x0500000f


	//   ....[125]....
        /*06e8*/ 	.word	0x0500000f


	//   ....[126]....
        /*06ec*/ 	.word	0x0500000f


	//   ....[127]....
        /*06f0*/ 	.word	0x0500000f


	//   ....[128]....
        /*06f4*/ 	.word	0x0500000f


	//   ....[129]....
        /*06f8*/ 	.word	0x0500000f


	//   ....[130]....
        /*06fc*/ 	.word	0x0500000f


	//   ....[131]....
        /*0700*/ 	.word	0x0500000f


	//   ....[132]....
        /*0704*/ 	.word	0x0500000f


	//   ....[133]....
        /*0708*/ 	.word	0x0500000f


	//----- nvinfo : EIATTR_COOP_GROUP_INSTR_OFFSETS
	.align		4
.L_326:
        /*070c*/ 	.byte	0x04, 0x28
        /*070e*/ 	.short	(.L_328 - .L_327)


	//   ....[0]....
.L_327:
        /*0710*/ 	.word	0x00000060


	//   ....[1]....
        /*0714*/ 	.word	0x00000130


	//   ....[2]....
        /*0718*/ 	.word	0x000001e0


	//   ....[3]....
        /*071c*/ 	.word	0x000003a0


	//   ....[4]....
        /*0720*/ 	.word	0x00000500


	//   ....[5]....
        /*0724*/ 	.word	0x00000620


	//   ....[6]....
        /*0728*/ 	.word	0x00000780


	//   ....[7]....
        /*072c*/ 	.word	0x000014f0


	//   ....[8]....
        /*0730*/ 	.word	0x00002060


	//   ....[9]....
        /*0734*/ 	.word	0x000021a0


	//   ....[10]....
        /*0738*/ 	.word	0x00002b00


	//   ....[11]....
        /*073c*/ 	.word	0x00002b70


	//   ....[12]....
        /*0740*/ 	.word	0x000035f0


	//   ....[13]....
        /*0744*/ 	.word	0x00003660


	//   ....[14]....
        /*0748*/ 	.word	0x00004fa0


	//   ....[15]....
        /*074c*/ 	.word	0x000051d0


	//   ....[16]....
        /*0750*/ 	.word	0x000059f0


	//   ....[17]....
        /*0754*/ 	.word	0x00005af0


	//   ....[18]....
        /*0758*/ 	.word	0x00006380


	//   ....[19]....
        /*075c*/ 	.word	0x000063d0


	//   ....[20]....
        /*0760*/ 	.word	0x00008700


	//   ....[21]....
        /*0764*/ 	.word	0x00008740


	//   ....[22]....
        /*0768*/ 	.word	0x000089a0


	//   ....[23]....
        /*076c*/ 	.word	0x00008a40


	//   ....[24]....
        /*0770*/ 	.word	0x00009d70


	//   ....[25]....
        /*0774*/ 	.word	0x00009da0


	//   ....[26]....
        /*0778*/ 	.word	0x00009e90


	//   ....[27]....
        /*077c*/ 	.word	0x00009eb0


	//   ....[28]....
        /*0780*/ 	.word	0x0000b100


	//   ....[29]....
        /*0784*/ 	.word	0x0000b140


	//   ....[30]....
        /*0788*/ 	.word	0x0000b180


	//   ....[31]....
        /*078c*/ 	.word	0x0000b1c0


	//   ....[32]....
        /*0790*/ 	.word	0x0000b720


	//   ....[33]....
        /*0794*/ 	.word	0x0000b760


	//   ....[34]....
        /*0798*/ 	.word	0x0000b820


	//   ....[35]....
        /*079c*/ 	.word	0x0000b840


	//   ....[36]....
        /*07a0*/ 	.word	0x0000b900


	//   ....[37]....
        /*07a4*/ 	.word	0x0000b920


	//   ....[38]....
        /*07a8*/ 	.word	0x0000b9f0


	//   ....[39]....
        /*07ac*/ 	.word	0x0000ba10


	//   ....[40]....
        /*07b0*/ 	.word	0x0000c210


	//   ....[41]....
        /*07b4*/ 	.word	0x0000c230


	//   ....[42]....
        /*07b8*/ 	.word	0x0000c2f0


	//   ....[43]....
        /*07bc*/ 	.word	0x0000c310


	//   ....[44]....
        /*07c0*/ 	.word	0x0000c3d0


	//   ....[45]....
        /*07c4*/ 	.word	0x0000c3f0


	//   ....[46]....
        /*07c8*/ 	.word	0x0000c4c0


	//   ....[47]....
        /*07cc*/ 	.word	0x0000c4e0


	//   ....[48]....
        /*07d0*/ 	.word	0x0000c620


	//   ....[49]....
        /*07d4*/ 	.word	0x0000c7f0


	//   ....[50]....
        /*07d8*/ 	.word	0x0000c820


	//   ....[51]....
        /*07dc*/ 	.word	0x0000c850


	//   ....[52]....
        /*07e0*/ 	.word	0x0000c880


	//   ....[53]....
        /*07e4*/ 	.word	0x0000c8b0


	//   ....[54]....
        /*07e8*/ 	.word	0x0000c8e0


	//   ....[55]....
        /*07ec*/ 	.word	0x0000ca50


	//   ....[56]....
        /*07f0*/ 	.word	0x0000ca80


	//   ....[57]....
        /*07f4*/ 	.word	0x0000cab0


	//   ....[58]....
        /*07f8*/ 	.word	0x0000cae0


	//   ....[59]....
        /*07fc*/ 	.word	0x0000cb10


	//   ....[60]....
        /*0800*/ 	.word	0x0000cb40


	//   ....[61]....
        /*0804*/ 	.word	0x0000cbe0


	//   ....[62]....
        /*0808*/ 	.word	0x0000cc40


	//   ....[63]....
        /*080c*/ 	.word	0x0000ccd0


	//   ....[64]....
        /*0810*/ 	.word	0x0000df50


	//   ....[65]....
        /*0814*/ 	.word	0x0000eb30


	//   ....[66]....
        /*0818*/ 	.word	0x0000eb40


	//   ....[67]....
        /*081c*/ 	.word	0x0000eb50


	//   ....[68]....
        /*0820*/ 	.word	0x0000ebc0


	//   ....[69]....
        /*0824*/ 	.word	0x0000ecc0


	//   ....[70]....
        /*0828*/ 	.word	0x0000ece0


	//   ....[71]....
        /*082c*/ 	.word	0x0000ed70


	//   ....[72]....
        /*0830*/ 	.word	0x0000ed90


	//   ....[73]....
        /*0834*/ 	.word	0x0000ee20


	//   ....[74]....
        /*0838*/ 	.word	0x0000ee40


	//   ....[75]....
        /*083c*/ 	.word	0x0000eed0


	//   ....[76]....
        /*0840*/ 	.word	0x0000eef0


	//   ....[77]....
        /*0844*/ 	.word	0x0000ef80


	//   ....[78]....
        /*0848*/ 	.word	0x0000efa0


	//   ....[79]....
        /*084c*/ 	.word	0x0000efb0


	//   ....[80]....
        /*0850*/ 	.word	0x0000efc0


	//   ....[81]....
        /*0854*/ 	.word	0x00011940


	//   ....[82]....
        /*0858*/ 	.word	0x000119a0


	//   ....[83]....
        /*085c*/ 	.word	0x000119d0


	//   ....[84]....
        /*0860*/ 	.word	0x000119e0


	//   ....[85]....
        /*0864*/ 	.word	0x00011a10


	//   ....[86]....
        /*0868*/ 	.word	0x00011a40


	//   ....[87]....
        /*086c*/ 	.word	0x00011a70


	//   ....[88]....
        /*0870*/ 	.word	0x00011aa0


	//   ....[89]....
        /*0874*/ 	.word	0x00011c20


	//   ....[90]....
        /*0878*/ 	.word	0x00011c50


	//   ....[91]....
        /*087c*/ 	.word	0x00011c80


	//   ....[92]....
        /*0880*/ 	.word	0x00011cb0


	//   ....[93]....
        /*0884*/ 	.word	0x00011ce0


	//   ....[94]....
        /*0888*/ 	.word	0x00011d10


	//   ....[95]....
        /*088c*/ 	.word	0x00011dd0


	//   ....[96]....
        /*0890*/ 	.word	0x00011df0


	//   ....[97]....
        /*0894*/ 	.word	0x00011e60


	//   ....[98]....
        /*0898*/ 	.word	0x00012520


	//   ....[99]....
        /*089c*/ 	.word	0x00012af0


	//   ....[100]....
        /*08a0*/ 	.word	0x00012c70


	//   ....[101]....
        /*08a4*/ 	.word	0x00012cd0


	//   ....[102]....
        /*08a8*/ 	.word	0x00012d60


	//   ....[103]....
        /*08ac*/ 	.word	0x00012e00


	//   ....[104]....
        /*08b0*/ 	.word	0x00012ed0


	//   ....[105]....
        /*08b4*/ 	.word	0x00012ff0


	//   ....[106]....
        /*08b8*/ 	.word	0x00013050


	//   ....[107]....
        /*08bc*/ 	.word	0x00013160


	//   ....[108]....
        /*08c0*/ 	.word	0x000131c0


	//   ....[109]....
        /*08c4*/ 	.word	0x000132d0


	//   ....[110]....
        /*08c8*/ 	.word	0x00013330


	//   ....[111]....
        /*08cc*/ 	.word	0x00013440


	//   ....[112]....
        /*08d0*/ 	.word	0x000134a0


	//   ....[113]....
        /*08d4*/ 	.word	0x000135a0


	//   ....[114]....
        /*08d8*/ 	.word	0x00013600


	//   ....[115]....
        /*08dc*/ 	.word	0x000136a0


	//   ....[116]....
        /*08e0*/ 	.word	0x00013a20


	//   ....[117]....
        /*08e4*/ 	.word	0x00013ac0


	//   ....[118]....
        /*08e8*/ 	.word	0x00013be0


	//   ....[119]....
        /*08ec*/ 	.word	0x00013c50


	//   ....[120]....
        /*08f0*/ 	.word	0x00013cc0


	//   ....[121]....
        /*08f4*/ 	.word	0x00013d30


	//   ....[122]....
        /*08f8*/ 	.word	0x00013da0


	//   ....[123]....
        /*08fc*/ 	.word	0x00013e20


	//   ....[124]....
        /*0900*/ 	.word	0x00013eb0


	//   ....[125]....
        /*0904*/ 	.word	0x00013f50


	//   ....[126]....
        /*0908*/ 	.word	0x00013fc0


	//   ....[127]....
        /*090c*/ 	.word	0x00014030


	//   ....[128]....
        /*0910*/ 	.word	0x000140a0


	//   ....[129]....
        /*0914*/ 	.word	0x00014120


	//   ....[130]....
        /*0918*/ 	.word	0x00014190


	//   ....[131]....
        /*091c*/ 	.word	0x00014230


	//   ....[132]....
        /*0920*/ 	.word	0x000142c0


	//   ....[133]....
        /*0924*/ 	.word	0x000143f0


	//----- nvinfo : EIATTR_REG_RECONFIG
	.align		4
.L_328:
        /*0928*/ 	.byte	0x01, 0x54
	.zero		2


	//----- nvinfo : EIATTR_SYSCALL_OFFSETS
	.align		4
        /*092c*/ 	.byte	0x04, 0x46
        /*092e*/ 	.short	(.L_330 - .L_329)


	//   ....[0]....
.L_329:
        /*0930*/ 	.word	0x000016d0


	//   ....[1]....
        /*0934*/ 	.word	0x0000db50


	//   ....[2]....
        /*0938*/ 	.word	0x0000dcb0


	//   ....[3]....
        /*093c*/ 	.word	0x0000ddb0


	//   ....[4]....
        /*0940*/ 	.word	0x0000e730


	//----- nvinfo : EIATTR_MBARRIER_INSTR_OFFSETS
	.align		4
.L_330:
        /*0944*/ 	.byte	0x04, 0x39
        /*0946*/ 	.short	(.L_332 - .L_331)


	//   ....[0]....
.L_331:
        /*0948*/ 	.word	0x00000250
        /*094c*/ 	.word	0x000000ff
        /*0950*/ 	.word	0x00028800
        /*0954*/ 	.short	0x0100
        /*0956*/ 	.byte	0x08
	.zero		1


	//   ....[1]....
        /*0958*/ 	.word	0x00000260
        /*095c*/ 	.word	0x000000ff
        /*0960*/ 	.word	0x00028820
        /*0964*/ 	.short	0x0100
        /*0966*/ 	.byte	0x08
	.zero		1


	//   ....[2]....
        /*0968*/ 	.word	0x00000350
        /*096c*/ 	.word	0x000000ff
        /*0970*/ 	.word	0x00028830
        /*0974*/ 	.short	0x0100
        /*0976*/ 	.byte	0x08
	.zero		1


	//   ....[3]....
        /*0978*/ 	.word	0x00000360
        /*097c*/ 	.word	0x000000ff
        /*0980*/ 	.word	0x00028840
        /*0984*/ 	.short	0x0100
        /*0986*/ 	.byte	0x08
	.zero		1


	//   ....[4]....
        /*0988*/ 	.word	0x00000370
        /*098c*/ 	.word	0x000000ff
        /*0990*/ 	.word	0x00028838
        /*0994*/ 	.short	0x0100
        /*0996*/ 	.byte	0x08
	.zero		1


	//   ....[5]....
        /*0998*/ 	.word	0x00000380
        /*099c*/ 	.word	0x000000ff
        /*09a0*/ 	.word	0x00028848
        /*09a4*/ 	.short	0x0100
        /*09a6*/ 	.byte	0x08
	.zero		1


	//   ....[6]....
        /*09a8*/ 	.word	0x000004b0
        /*09ac*/ 	.word	0x000000ff
        /*09b0*/ 	.word	0x00028850
        /*09b4*/ 	.short	0x0100
        /*09b6*/ 	.byte	0x08
	.zero		1


	//   ....[7]....
        /*09b8*/ 	.word	0x000004c0
        /*09bc*/ 	.word	0x000000ff
        /*09c0*/ 	.word	0x00028860
        /*09c4*/ 	.short	0x0100
        /*09c6*/ 	.byte	0x08
	.zero		1


	//   ....[8]....
        /*09c8*/ 	.word	0x000004d0
        /*09cc*/ 	.word	0x000000ff
        /*09d0*/ 	.word	0x00028858
        /*09d4*/ 	.short	0x0100
        /*09d6*/ 	.byte	0x08
	.zero		1


	//   ....[9]....
        /*09d8*/ 	.word	0x000004e0
        /*09dc*/ 	.word	0x000000ff
        /*09e0*/ 	.word	0x00028868
        /*09e4*/ 	.short	0x0100
        /*09e6*/ 	.byte	0x08
	.zero		1


	//   ....[10]....
        /*09e8*/ 	.word	0x000005d0
        /*09ec*/ 	.word	0x000000ff
        /*09f0*/ 	.word	0x00028870
        /*09f4*/ 	.short	0x0100
        /*09f6*/ 	.byte	0x06
	.zero		1


	//   ....[11]....
        /*09f8*/ 	.word	0x000005e0
        /*09fc*/ 	.word	0x000000ff
        /*0a00*/ 	.word	0x00028880
        /*0a04*/ 	.short	0x0100
        /*0a06*/ 	.byte	0x06
	.zero		1


	//   ....[12]....
        /*0a08*/ 	.word	0x000005f0
        /*0a0c*/ 	.word	0x000000ff
        /*0a10*/ 	.word	0x00028878
        /*0a14*/ 	.short	0x0100
        /*0a16*/ 	.byte	0x06
	.zero		1


	//   ....[13]....
        /*0a18*/ 	.word	0x00000600
        /*0a1c*/ 	.word	0x000000ff
        /*0a20*/ 	.word	0x00028888
        /*0a24*/ 	.short	0x0100
        /*0a26*/ 	.byte	0x06
	.zero		1


	//   ....[14]....
        /*0a28*/ 	.word	0x00000730
        /*0a2c*/ 	.word	0x000000ff
        /*0a30*/ 	.word	0x00028890
        /*0a34*/ 	.short	0x0100
        /*0a36*/ 	.byte	0x08
	.zero		1


	//   ....[15]....
        /*0a38*/ 	.word	0x00000740
        /*0a3c*/ 	.word	0x000000ff
        /*0a40*/ 	.word	0x000288a0
        /*0a44*/ 	.short	0x0100
        /*0a46*/ 	.byte	0x08
	.zero		1


	//   ....[16]....
        /*0a48*/ 	.word	0x00000750
        /*0a4c*/ 	.word	0x000000ff
        /*0a50*/ 	.word	0x00028898
        /*0a54*/ 	.short	0x0100
        /*0a56*/ 	.byte	0x08
	.zero		1


	//   ....[17]....
        /*0a58*/ 	.word	0x00000760
        /*0a5c*/ 	.word	0x000000ff
        /*0a60*/ 	.word	0x000288a8
        /*0a64*/ 	.short	0x0100
        /*0a66*/ 	.byte	0x08
	.zero		1


	//   ....[18]....
        /*0a68*/ 	.word	0x00000890
        /*0a6c*/ 	.word	0x000000ff
        /*0a70*/ 	.word	0x000288b0
        /*0a74*/ 	.short	0x0100
        /*0a76*/ 	.byte	0x08
	.zero		1


	//   ....[19]....
        /*0a78*/ 	.word	0x000008a0
        /*0a7c*/ 	.word	0x000000ff
        /*0a80*/ 	.word	0x000288c0
        /*0a84*/ 	.short	0x0100
        /*0a86*/ 	.byte	0x08
	.zero		1


	//   ....[20]....
        /*0a88*/ 	.word	0x000008b0
        /*0a8c*/ 	.word	0x000000ff
        /*0a90*/ 	.word	0x000288b8
        /*0a94*/ 	.short	0x0100
        /*0a96*/ 	.byte	0x08
	.zero		1


	//   ....[21]....
        /*0a98*/ 	.word	0x000008c0
        /*0a9c*/ 	.word	0x000000ff
        /*0aa0*/ 	.word	0x000288c8
        /*0aa4*/ 	.short	0x0100
        /*0aa6*/ 	.byte	0x08
	.zero		1


	//   ....[22]....
        /*0aa8*/ 	.word	0x00001730
        /*0aac*/ 	.word	0x000000ff
        /*0ab0*/ 	.word	0x00028800
        /*0ab4*/ 	.short	0x010a
        /*0ab6*/ 	.byte	0x26
	.zero		1


	//   ....[23]....
        /*0ab8*/ 	.word	0x000017b0
        /*0abc*/ 	.word	0x00000000
        /*0ac0*/ 	.word	0x00028830
        /*0ac4*/ 	.short	0x010a
        /*0ac6*/ 	.byte	0x3f
	.zero		1


	//   ....[24]....
        /*0ac8*/ 	.word	0x00001810
        /*0acc*/ 	.word	0x00000000
        /*0ad0*/ 	.word	0x00028830
        /*0ad4*/ 	.short	0x010a
        /*0ad6*/ 	.byte	0x3f
	.zero		1


	//   ....[25]....
        /*0ad8*/ 	.word	0x000024b0
        /*0adc*/ 	.word	0x00000000
        /*0ae0*/ 	.word	0x00000000
        /*0ae4*/ 	.short	0x0101
        /*0ae6*/ 	.byte	0x3f
	.zero		1


	//   ....[26]....
        /*0ae8*/ 	.word	0x00004420
        /*0aec*/ 	.word	0x000000ff
        /*0af0*/ 	.word	0x00028830
        /*0af4*/ 	.short	0x010a
        /*0af6*/ 	.byte	0x06
	.zero		1


	//   ....[27]....
        /*0af8*/ 	.word	0x00004460
        /*0afc*/ 	.word	0x000000ff
        /*0b00*/ 	.word	0x00028830
        /*0b04*/ 	.short	0x010a
        /*0b06*/ 	.byte	0x06
	.zero		1


	//   ....[28]....
        /*0b08*/ 	.word	0x000047a0
        /*0b0c*/ 	.word	0x000000ff
        /*0b10*/ 	.word	0x00028850
        /*0b14*/ 	.short	0x010a
        /*0b16*/ 	.byte	0x06
	.zero		1


	//   ....[29]....
        /*0b18*/ 	.word	0x000047e0
        /*0b1c*/ 	.word	0x000000ff
        /*0b20*/ 	.word	0x00028850
        /*0b24*/ 	.short	0x010a
        /*0b26*/ 	.byte	0x06
	.zero		1


	//   ....[30]....
        /*0b28*/ 	.word	0x000067d0
        /*0b2c*/ 	.word	0x00000034
        /*0b30*/ 	.word	0x00000000
        /*0b34*/ 	.short	0x0101
        /*0b36*/ 	.byte	0x3f
	.zero		1


	//   ....[31]....
        /*0b38*/ 	.word	0x000069b0
        /*0b3c*/ 	.word	0x00000034
        /*0b40*/ 	.word	0x00000000
        /*0b44*/ 	.short	0x0101
        /*0b46*/ 	.byte	0x3f
	.zero		1


	//   ....[32]....
        /*0b48*/ 	.word	0x00007580
        /*0b4c*/ 	.word	0x000000ff
        /*0b50*/ 	.word	0x00028830
        /*0b54*/ 	.short	0x010a
        /*0b56*/ 	.byte	0x06
	.zero		1


	//   ....[33]....
        /*0b58*/ 	.word	0x000075c0
        /*0b5c*/ 	.word	0x000000ff
        /*0b60*/ 	.word	0x00028830
        /*0b64*/ 	.short	0x010a
        /*0b66*/ 	.byte	0x06
	.zero		1


	//   ....[34]....
        /*0b68*/ 	.word	0x00007900
        /*0b6c*/ 	.word	0x000000ff
        /*0b70*/ 	.word	0x00028850
        /*0b74*/ 	.short	0x010a
        /*0b76*/ 	.byte	0x06
	.zero		1


	//   ....[35]....
        /*0b78*/ 	.word	0x00007940
        /*0b7c*/ 	.word	0x000000ff
        /*0b80*/ 	.word	0x00028850
        /*0b84*/ 	.short	0x010a
        /*0b86*/ 	.byte	0x06
	.zero		1


	//   ....[36]....
        /*0b88*/ 	.word	0x00009240
        /*0b8c*/ 	.word	0x0000001f
        /*0b90*/ 	.word	0x00000000
        /*0b94*/ 	.short	0x0101
        /*0b96*/ 	.byte	0x3f
	.zero		1


	//   ....[37]....
        /*0b98*/ 	.word	0x000093f0
        /*0b9c*/ 	.word	0x00000021
        /*0ba0*/ 	.word	0x00000000
        /*0ba4*/ 	.short	0x0101
        /*0ba6*/ 	.byte	0x3f
	.zero		1


	//   ....[38]....
        /*0ba8*/ 	.word	0x00009ce0
        /*0bac*/ 	.word	0x000000ff
        /*0bb0*/ 	.word	0x00028850
        /*0bb4*/ 	.short	0x010a
        /*0bb6*/ 	.byte	0x05
	.zero		1


	//   ....[39]....
        /*0bb8*/ 	.word	0x00009d20
        /*0bbc*/ 	.word	0x000000ff
        /*0bc0*/ 	.word	0x00028850
        /*0bc4*/ 	.short	0x010a
        /*0bc6*/ 	.byte	0x05
	.zero		1


	//   ....[40]....
        /*0bc8*/ 	.word	0x0000a240
        /*0bcc*/ 	.word	0x00000004
        /*0bd0*/ 	.word	0x00000000
        /*0bd4*/ 	.short	0x0101
        /*0bd6*/ 	.byte	0x3f
	.zero		1


	//   ....[41]....
        /*0bd8*/ 	.word	0x0000b750
        /*0bdc*/ 	.word	0x00000014
        /*0be0*/ 	.word	0x00000000
        /*0be4*/ 	.short	0x0101
        /*0be6*/ 	.byte	0x3f
	.zero		1


	//   ....[42]....
        /*0be8*/ 	.word	0x0000e1e0
        /*0bec*/ 	.word	0x00000000
        /*0bf0*/ 	.word	0x00028840
        /*0bf4*/ 	.short	0x010a
        /*0bf6*/ 	.byte	0x3f
	.zero		1


	//   ....[43]....
        /*0bf8*/ 	.word	0x0000f120
        /*0bfc*/ 	.word	0x00000008
        /*0c00*/ 	.word	0x00028800
        /*0c04*/ 	.short	0x0107
        /*0c06*/ 	.byte	0x3f
	.zero		1


	//   ....[44]....
        /*0c08*/ 	.word	0x0000f230
        /*0c0c*/ 	.word	0x00000002
        /*0c10*/ 	.word	0x00028800
        /*0c14*/ 	.short	0x0101
        /*0c16*/ 	.byte	0x3f
	.zero		1


	//   ....[45]....
        /*0c18*/ 	.word	0x0000f250
        /*0c1c*/ 	.word	0x00000002
        /*0c20*/ 	.word	0x00028820
        /*0c24*/ 	.short	0x010a
        /*0c26*/ 	.byte	0x3f
	.zero		1


	//   ....[46]....
        /*0c28*/ 	.word	0x0000f5b0
        /*0c2c*/ 	.word	0x00000002
        /*0c30*/ 	.word	0x00028840
        /*0c34*/ 	.short	0x010a
        /*0c36*/ 	.byte	0x3f
	.zero		1


	//   ....[47]....
        /*0c38*/ 	.word	0x0000f970
        /*0c3c*/ 	.word	0x00000002
        /*0c40*/ 	.word	0x00000060
        /*0c44*/ 	.short	0x010a
        /*0c46*/ 	.byte	0x3f
	.zero		1


	//   ....[48]....
        /*0c48*/ 	.word	0x00010040
        /*0c4c*/ 	.word	0x00000003
        /*0c50*/ 	.word	0x00028840
        /*0c54*/ 	.short	0x010a
        /*0c56*/ 	.byte	0x3f
	.zero		1


	//   ....[49]....
        /*0c58*/ 	.word	0x00010400
        /*0c5c*/ 	.word	0x00000002
        /*0c60*/ 	.word	0x00000060
        /*0c64*/ 	.short	0x010a
        /*0c66*/ 	.byte	0x3f
	.zero		1


	//   ....[50]....
        /*0c68*/ 	.word	0x00010a20
        /*0c6c*/ 	.word	0x00000002
        /*0c70*/ 	.word	0x00028840
        /*0c74*/ 	.short	0x010a
        /*0c76*/ 	.byte	0x3f
	.zero		1


	//   ....[51]....
        /*0c78*/ 	.word	0x00010de0
        /*0c7c*/ 	.word	0x00000002
        /*0c80*/ 	.word	0x00000060
        /*0c84*/ 	.short	0x010a
        /*0c86*/ 	.byte	0x3f
	.zero		1


	//   ....[52]....
        /*0c88*/ 	.word	0x00011390
        /*0c8c*/ 	.word	0x00000000
        /*0c90*/ 	.word	0x00028860
        /*0c94*/ 	.short	0x010a
        /*0c96*/ 	.byte	0x3f
	.zero		1


	//   ....[53]....
        /*0c98*/ 	.word	0x000124a0
        /*0c9c*/ 	.word	0x00000000
        /*0ca0*/ 	.word	0x00028820
        /*0ca4*/ 	.short	0x010a
        /*0ca6*/ 	.byte	0x3f
	.zero		1


	//   ....[54]....
        /*0ca8*/ 	.word	0x00012660
        /*0cac*/ 	.word	0x00000006
        /*0cb0*/ 	.word	0x00000000
        /*0cb4*/ 	.short	0x010a
        /*0cb6*/ 	.byte	0x3f
	.zero		1


	//   ....[55]....
        /*0cb8*/ 	.word	0x000126d0
        /*0cbc*/ 	.word	0x00000007
        /*0cc0*/ 	.word	0x00000000
        /*0cc4*/ 	.short	0x010a
        /*0cc6*/ 	.byte	0x3f
	.zero		1


	//   ....[56]....
        /*0cc8*/ 	.word	0x00012740
        /*0ccc*/ 	.word	0x00000004
        /*0cd0*/ 	.word	0x00000000
        /*0cd4*/ 	.short	0x010a
        /*0cd6*/ 	.byte	0x3f
	.zero		1


	//   ....[57]....
        /*0cd8*/ 	.word	0x00012770
        /*0cdc*/ 	.word	0x00000003
        /*0ce0*/ 	.word	0x00000000
        /*0ce4*/ 	.short	0x010a
        /*0ce6*/ 	.byte	0x3f
	.zero		1


	//   ....[58]....
        /*0ce8*/ 	.word	0x000127e0
        /*0cec*/ 	.word	0x00000003
        /*0cf0*/ 	.word	0x00028800
        /*0cf4*/ 	.short	0x010a
        /*0cf6*/ 	.byte	0x3f
	.zero		1


	//   ....[59]....
        /*0cf8*/ 	.word	0x00012830
        /*0cfc*/ 	.word	0x00000000
        /*0d00*/ 	.word	0x00028830
        /*0d04*/ 	.short	0x010a
        /*0d06*/ 	.byte	0x3f
	.zero		1


	//   ....[60]....
        /*0d08*/ 	.word	0x00012890
        /*0d0c*/ 	.word	0x00000009
        /*0d10*/ 	.word	0x00028830
        /*0d14*/ 	.short	0x010a
        /*0d16*/ 	.byte	0x3f
	.zero		1


	//   ....[61]....
        /*0d18*/ 	.word	0x000128f0
        /*0d1c*/ 	.word	0x00000009
        /*0d20*/ 	.word	0x00028850
        /*0d24*/ 	.short	0x010a
        /*0d26*/ 	.byte	0x3f
	.zero		1


	//   ....[62]....
        /*0d28*/ 	.word	0x00012950
        /*0d2c*/ 	.word	0x00000008
        /*0d30*/ 	.word	0x00028830
        /*0d34*/ 	.short	0x010a
        /*0d36*/ 	.byte	0x3f
	.zero		1


	//   ....[63]....
        /*0d38*/ 	.word	0x000129b0
        /*0d3c*/ 	.word	0x00000008
        /*0d40*/ 	.word	0x00028850
        /*0d44*/ 	.short	0x010a
        /*0d46*/ 	.byte	0x3f
	.zero		1


	//   ....[64]....
        /*0d48*/ 	.word	0x00012a10
        /*0d4c*/ 	.word	0x00000005
        /*0d50*/ 	.word	0x00028850
        /*0d54*/ 	.short	0x010a
        /*0d56*/ 	.byte	0x3f
	.zero		1


	//   ....[65]....
        /*0d58*/ 	.word	0x00012bb0
        /*0d5c*/ 	.word	0x00000000
        /*0d60*/ 	.word	0x00028840
        /*0d64*/ 	.short	0x010a
        /*0d66*/ 	.byte	0x3f
	.zero		1


	//   ....[66]....
        /*0d68*/ 	.word	0x00013740
        /*0d6c*/ 	.word	0x00000002
        /*0d70*/ 	.word	0x00028820
        /*0d74*/ 	.short	0x010a
        /*0d76*/ 	.byte	0x3f
	.zero		1


	//   ....[67]....
        /*0d78*/ 	.word	0x00013790
        /*0d7c*/ 	.word	0x00000002
        /*0d80*/ 	.word	0x00028840
        /*0d84*/ 	.short	0x010a
        /*0d86*/ 	.byte	0x3f
	.zero		1


	//   ....[68]....
        /*0d88*/ 	.word	0x000137e0
        /*0d8c*/ 	.word	0x00000002
        /*0d90*/ 	.word	0x00000060
        /*0d94*/ 	.short	0x010a
        /*0d96*/ 	.byte	0x3f
	.zero		1


	//   ....[69]....
        /*0d98*/ 	.word	0x00013830
        /*0d9c*/ 	.word	0x00000003
        /*0da0*/ 	.word	0x00028840
        /*0da4*/ 	.short	0x010a
        /*0da6*/ 	.byte	0x3f
	.zero		1


	//   ....[70]....
        /*0da8*/ 	.word	0x00013880
        /*0dac*/ 	.word	0x00000002
        /*0db0*/ 	.word	0x00000060
        /*0db4*/ 	.short	0x010a
        /*0db6*/ 	.byte	0x3f
	.zero		1


	//   ....[71]....
        /*0db8*/ 	.word	0x000138d0
        /*0dbc*/ 	.word	0x00000002
        /*0dc0*/ 	.word	0x00028840
        /*0dc4*/ 	.short	0x010a
        /*0dc6*/ 	.byte	0x3f
	.zero		1


	//   ....[72]....
        /*0dc8*/ 	.word	0x00013920
        /*0dcc*/ 	.word	0x00000002
        /*0dd0*/ 	.word	0x00000060
        /*0dd4*/ 	.short	0x010a
        /*0dd6*/ 	.byte	0x3f
	.zero		1


	//   ....[73]....
        /*0dd8*/ 	.word	0x00013970
        /*0ddc*/ 	.word	0x00000000
        /*0de0*/ 	.word	0x00028860
        /*0de4*/ 	.short	0x010a
        /*0de6*/ 	.byte	0x3f
	.zero		1


	//   ....[74]....
        /*0de8*/ 	.word	0x00014310
        /*0dec*/ 	.word	0x00000000
        /*0df0*/ 	.word	0x00028820
        /*0df4*/ 	.short	0x010a
        /*0df6*/ 	.byte	0x3f
	.zero		1


	//   ....[75]....
        /*0df8*/ 	.word	0x000144b0
        /*0dfc*/ 	.word	0x00000006
        /*0e00*/ 	.word	0x00000000
        /*0e04*/ 	.short	0x010a
        /*0e06*/ 	.byte	0x3f
	.zero		1


	//   ....[76]....
        /*0e08*/ 	.word	0x00014500
        /*0e0c*/ 	.word	0x00000007
        /*0e10*/ 	.word	0x00000000
        /*0e14*/ 	.short	0x010a
        /*0e16*/ 	.byte	0x3f
	.zero		1


	//   ....[77]....
        /*0e18*/ 	.word	0x00014550
        /*0e1c*/ 	.word	0x00000004
        /*0e20*/ 	.word	0x00000000
        /*0e24*/ 	.short	0x010a
        /*0e26*/ 	.byte	0x3f
	.zero		1


	//----- nvinfo : EIATTR_NUM_MBARRIERS
	.align		4
.L_332:
        /*0e28*/ 	.byte	0x03, 0x38
        /*0e2a*/ 	.short	0x0016


	//----- nvinfo : EIATTR_EXIT_INSTR_OFFSETS
	.align		4
        /*0e2c*/ 	.byte	0x04, 0x1c
        /*0e2e*/ 	.short	(.L_334 - .L_333)


	//   ....[0]....
.L_333:
        /*0e30*/ 	.word	0x00000a70


	//   ....[1]....
        /*0e34*/ 	.word	0x0000c5d0


	//   ....[2]....
        /*0e38*/ 	.word	0x000127c0


	//----- nvinfo : EIATTR_MAX_THREADS
	.align		4
.L_334:
        /*0e3c*/ 	.byte	0x04, 0x05
        /*0e3e*/ 	.short	(.L_336 - .L_335)
.L_335:
        /*0e40*/ 	.word	0x00000180
        /*0e44*/ 	.word	0x00000001
        /*0e48*/ 	.word	0x00000001


	//----- nvinfo : EIATTR_CRS_STACK_SIZE
	.align		4
.L_336:
        /*0e4c*/ 	.byte	0x04, 0x1e
        /*0e4e*/ 	.short	(.L_338 - .L_337)
.L_337:
        /*0e50*/ 	.word	0x00000000


	//----- nvinfo : EIATTR_CBANK_PARAM_SIZE
	.align		4
.L_338:
        /*0e54*/ 	.byte	0x03, 0x19
        /*0e56*/ 	.short	0x0af0


	//----- nvinfo : EIATTR_PARAM_CBANK
	.align		4
        /*0e58*/ 	.byte	0x04, 0x0a
        /*0e5a*/ 	.short	(.L_340 - .L_339)
	.align		4
.L_339:
        /*0e5c*/ 	.word	index@(.nv.constant0._ZN7cutlass13device_kernelIN5flash11enable_sm90INS1_16FlashAttnFwdSm90INS1_25CollectiveMainloopFwdSm90ILi2EN4cute5tupleIJNS5_1CILi1EEES8_S8_EEENS6_IJNS7_ILi128EEESA_SA_EEELi128ENS_10bfloat16_tEfNS_4arch4Sm90ELb1ELb0ELb1ELb1ELb0ELb0ELb0ELb1ELb1ELb1ELb0ELb0EEENS1_21CollectiveEpilogueFwdISB_S9_SC_SE_Li256ELb1ELb1ELb0ELb0EEENS1_36VarlenDynamicPersistentTileSchedulerILi128ELi128ELi256ELi128ELb0ELb1ELb1ELb1ELb1ELb1EEEEEEEEEvNT_6ParamsE)
        /*0e60*/ 	.short	0x0210
        /*0e62*/ 	.short	0x0af0


	//----- nvinfo : EIATTR_SW_WAR
	.align		4
.L_340:
        /*0e64*/ 	.byte	0x04, 0x36
        /*0e66*/ 	.short	(.L_342 - .L_341)
.L_341:
        /*0e68*/ 	.word	0x00000008
.L_342:


//--------------------- .nv.info._ZN7cutlass13device_kernelIN5flash11enable_sm90INS1_16FlashAttnFwdSm90INS1_25CollectiveMainloopFwdSm90ILi2EN4cute5tupleIJNS5_1CILi1EEES8_S8_EEENS6_IJNS7_ILi128EEESA_SA_EEELi128ENS_10bfloat16_tEfNS_4arch4Sm90ELb1ELb0ELb1ELb1ELb0ELb1ELb0ELb1ELb1ELb1ELb0ELb0EEENS1_21CollectiveEpilogueFwdISB_S9_SC_SE_Li256ELb1ELb1ELb0ELb0EEENS1_36VarlenDynamicPersistentTileSchedulerILi128ELi128ELi256ELi128ELb0ELb1ELb1ELb1ELb1ELb1EEEEEEEEEvNT_6ParamsE --------------------------
	.section	.nv.info._ZN7cutlass13device_kernelIN5flash11enable_sm90INS1_16FlashAttnFwdSm90INS1_25CollectiveMainloopFwdSm90ILi2EN4cute5tupleIJNS5_1CILi1EEES8_S8_EEENS6_IJNS7_ILi128EEESA_SA_EEELi128ENS_10bfloat16_tEfNS_4arch4Sm90ELb1ELb0ELb1ELb1ELb0ELb1ELb0ELb1ELb1ELb1ELb0ELb0EEENS1_21CollectiveEpilogueFwdISB_S9_SC_SE_Li256ELb1ELb1ELb0ELb0EEENS1_36VarlenDynamicPersistentTileSchedulerILi128ELi128ELi256ELi128ELb0ELb1ELb1ELb1ELb1ELb1EEEEEEEEEvNT_6ParamsE,"",@"SHT_CUDA_INFO"
	.sectionflags	@""
	.align	4


	//----- nvinfo : EIATTR_CUDA_API_VERSION
	.align		4
        /*0000*/ 	.byte	0x04, 0x37
        /*0002*/ 	.short	(.L_344 - .L_343)
.L_343:
        /*0004*/ 	.word	0x00000082


	//----- nvinfo : EIATTR_KPARAM_INFO
	.align		4
.L_344:
        /*0008*/ 	.byte	0x04, 0x17
        /*000a*/ 	.short	(.L_346 - .L_345)
.L_345:
        /*000c*/ 	.word	0x00000000
        /*0010*/ 	.short	0x0000
        /*0012*/ 	.short	0x0070
        /*0014*/ 	.byte	0x00, 0xf0, 0x01, 0x2a


	//----- nvinfo : EIATTR_SPARSE_MMA_MASK
	.align		4
.L_346:
        /*0018*/ 	.byte	0x03, 0x50
        /*001a*/ 	.short	0x0000


	//----- nvinfo : EIATTR_MAXREG_COUNT
	.align		4
        /*001c*/ 	.byte	0x03, 0x1b
        /*001e*/ 	.short	0x00a8


	//----- nvinfo : EIATTR_NUM_BARRIERS
	.align		4
        /*0020*/ 	.byte	0x02, 0x4c
        /*0022*/ 	.byte	0x10
	.zero		1


	//----- nvinfo : EIATTR_EXTERNS
	.align		4
        /*0024*/ 	.byte	0x04, 0x0f
        /*0026*/ 	.short	(.L_348 - .L_347)


	//   ....[0]....
	.align		4
.L_347:
        /*0028*/ 	.word	index@(__assertfail)


	//----- nvinfo : EIATTR_ANNOTATIONS
	.align		4
.L_348:
        /*002c*/ 	.byte	0x04, 0x55
        /*002e*/ 	.short	(.L_350 - .L_349)


	//   ....[0]....
.L_349:
        /* <DEDUP_REMOVED lines=88> */


	//----- nvinfo : EIATTR_MERCURY_ISA_VERSION
	.align		4
.L_350:
        /*05a0*/ 	.byte	0x03, 0x5f
        /*05a2*/ 	.short	0x0101


	//----- nvinfo : EIATTR_UNUSED_LOAD_BYTE_OFFSET
	.align		4
        /*05a4*/ 	.byte	0x04, 0x44
        /*05a6*/ 	.short	(.L_352 - .L_351)


	//   ....[0]....
.L_351:
        /*05a8*/ 	.word	0x00000ab0
        /*05ac*/ 	.word	0x0000fff0


	//   ....[1]....
        /*05b0*/ 	.word	0x000179c0
        /*05b4*/ 	.word	0x0000fff0


	//----- nvinfo : EIATTR_INT_WARP_WIDE_INSTR_OFFSETS
	.align		4
.L_352:
        /*05b8*/ 	.byte	0x04, 0x31
        /*05ba*/ 	.short	(.L_354 - .L_353)


	//   ....[0]....
.L_353:
        /*05bc*/ 	.word	0x00000180


	//   ....[1]....
        /*05c0*/ 	.word	0x00000220


	//   ....[2]....
        /*05c4*/ 	.word	0x00000290


	//   ....[3]....
        /*05c8*/ 	.word	0x0001c130


	//   ....[4]....
        /*05cc*/ 	.word	0x0001c1c0


	//   ....[5]....
        /*05d0*/ 	.word	0x0001fa50


	//   ....[6]....
        /*05d4*/ 	.word	0x0001fab0


	//----- nvinfo : EIATTR_COOP_GROUP_MASK_REGIDS
	.align		4
.L_354:
        /*05d8*/ 	.byte	0x04, 0x29
        /*05da*/ 	.short	(.L_356 - .L_355)


	//   ....[0]....
.L_355:
        /*05dc*/ 	.word	0xffffffff


	//   ....[1]....
        /*05e0*/ 	.word	0xffffffff


	//   ....[2]....
        /*05e4*/ 	.word	0xffffffff


	//   ....[3]....
        /*05e8*/ 	.word	0xffffffff


	//   ....[4]....
        /*05ec*/ 	.word	0xffffffff


	//   ....[5]....
        /*05f0*/ 	.word	0xffffffff


	//   ....[6]....
        /*05f4*/ 	.word	0xffffffff


	//   ....[7]....
        /*05f8*/ 	.word	0xffffffff


	//   ....[8]....
        /*05fc*/ 	.word	0xffffffff


	//   ....[9]....
        /*0600*/ 	.word	0xffffffff


	//   ....[10]....
        /*0604*/ 	.word	0xffffffff


	//   ....[11]....
        /*0608*/ 	.word	0xffffffff


	//   ....[12]....
        /*060c*/ 	.word	0xffffffff


	//   ....[13]....
        /*0610*/ 	.word	0xffffffff


	//   ....[14]....
        /*0614*/ 	.word	0xffffffff


	//   ....[15]....
        /*0618*/ 	.word	0xffffffff


	//   ....[16]....
        /*061c*/ 	.word	0xffffffff


	//   ....[17]....
        /*0620*/ 	.word	0xffffffff


	//   ....[18]....
        /*0624*/ 	.word	0xffffffff


	//   ....[19]....
        /*0628*/ 	.word	0xffffffff


	//   ....[20]....
        /*062c*/ 	.word	0xffffffff


	//   ....[21]....
        /*0630*/ 	.word	0xffffffff


	//   ....[22]....
        /*0634*/ 	.word	0xffffffff


	//   ....[23]....
        /*0638*/ 	.word	0xffffffff


	//   ....[24]....
        /*063c*/ 	.word	0xffffffff


	//   ....[25]....
        /*0640*/ 	.word	0xffffffff


	//   ....[26]....
        /*0644*/ 	.word	0xffffffff


	//   ....[27]....
        /*0648*/ 	.word	0xffffffff


	//   ....[28]....
        /*064c*/ 	.word	0xffffffff


	//   ....[29]....
        /*0650*/ 	.word	0xffffffff


	//   ....[30]....
        /*0654*/ 	.word	0xffffffff


	//   ....[31]....
        /*0658*/ 	.word	0xffffffff


	//   ....[32]....
        /*065c*/ 	.word	0xffffffff


	//   ....[33]....
        /*0660*/ 	.word	0xffffffff


	//   ....[34]....
        /*0664*/ 	.word	0xffffffff


	//   ....[35]....
        /*0668*/ 	.word	0xffffffff


	//   ....[36]....
        /*066c*/ 	.word	0xffffffff


	//   ....[37]....
        /*0670*/ 	.word	0xffffffff


	//   ....[38]....
        /*0674*/ 	.word	0xffffffff


	//   ....[39]....
        /*0678*/ 	.word	0xffffffff


	//   ....[40]....
        /*067c*/ 	.word	0xffffffff


	//   ....[41]....
        /*0680*/ 	.word	0xffffffff


	//   ....[42]....
        /*0684*/ 	.word	0xffffffff


	//   ....[43]....
        /*0688*/ 	.word	0xffffffff


	//   ....[44]....
        /*068c*/ 	.word	0xffffffff


	//   ....[45]....
        /*0690*/ 	.word	0xffffffff


	//   ....[46]....
        /*0694*/ 	.word	0xffffffff


	//   ....[47]....
        /*0698*/ 	.word	0xffffffff


	//   ....[48]....
        /*069c*/ 	.word	0xffffffff


	//   ....[49]....
        /*06a0*/ 	.word	0xffffffff


	//   ....[50]....
        /*06a4*/ 	.word	0xffffffff


	//   ....[51]....
        /*06a8*/ 	.word	0xffffffff


	//   ....[52]....
        /*06ac*/ 	.word	0xffffffff


	//   ....[53]....
        /*06b0*/ 	.word	0xffffffff


	//   ....[54]....
        /*06b4*/ 	.word	0xffffffff


	//   ....[55]....
        /*06b8*/ 	.word	0xffffffff


	//   ....[56]....
        /*06bc*/ 	.word	0xffffffff


	//   ....[57]....
        /*06c0*/ 	.word	0xffffffff


	//   ....[58]....
        /*06c4*/ 	.word	0xffffffff


	//   ....[59]....
        /*06c8*/ 	.word	0xffffffff


	//   ....[60]....
        /*06cc*/ 	.word	0xffffffff


	//   ....[61]....
        /*06d0*/ 	.word	0xffffffff


	//   ....[62]....
        /*06d4*/ 	.word	0xffffffff


	//   ....[63]....
        /*06d8*/ 	.word	0xffffffff


	//   ....[64]....
        /*06dc*/ 	.word	0xffffffff


	//   ....[65]....
        /*06e0*/ 	.word	0xffffffff


	//   ....[66]....
        /*06e4*/ 	.word	0xffffffff


	//   ....[67]....
        /*06e8*/ 	.word	0xffffffff


	//   ....[68]....
        /*06ec*/ 	.word	0xffffffff


	//   ....[69]....
        /*06f0*/ 	.word	0xffffffff


	//   ....[70]....
        /*06f4*/ 	.word	0xffffffff


	//   ....[71]....
        /*06f8*/ 	.word	0xffffffff


	//   ....[72]....
        /*06fc*/ 	.word	0xffffffff


	//   ....[73]....
        /*0700*/ 	.word	0xffffffff


	//   ....[74]....
        /*0704*/ 	.word	0xffffffff


	//   ....[75]....
        /*0708*/ 	.word	0xffffffff


	//   ....[76]....
        /*070c*/ 	.word	0xffffffff


	//   ....[77]....
        /*0710*/ 	.word	0xffffffff


	//   ....[78]....
        /*0714*/ 	.word	0xffffffff


	//   ....[79]....
        /*0718*/ 	.word	0xffffffff


	//   ....[80]....
        /*071c*/ 	.word	0xffffffff


	//   ....[81]....
        /*0720*/ 	.word	0xffffffff


	//   ....[82]....
        /*0724*/ 	.word	0xffffffff


	//   ....[83]....
        /*0728*/ 	.word	0xffffffff


	//   ....[84]....
        /*072c*/ 	.word	0xffffffff


	//   ....[85]....
        /*0730*/ 	.word	0xffffffff


	//   ....[86]....
        /*0734*/ 	.word	0xffffffff


	//   ....[87]....
        /*0738*/ 	.word	0xffffffff


	//   ....[88]....
        /*073c*/ 	.word	0xffffffff


	//   ....[89]....
        /*0740*/ 	.word	0xffffffff


	//   ....[90]....
        /*0744*/ 	.word	0xffffffff


	//   ....[91]....
        /*0748*/ 	.word	0xffffffff


	//   ....[92]....
        /*074c*/ 	.word	0xffffffff


	//   ....[93]....
        /*0750*/ 	.word	0xffffffff


	//   ....[94]....
        /*0754*/ 	.word	0xffffffff


	//   ....[95]....
        /*0758*/ 	.word	0xffffffff


	//   ....[96]....
        /*075c*/ 	.word	0xffffffff


	//   ....[97]....
        /*0760*/ 	.word	0xffffffff


	//   ....[98]....
        /*0764*/ 	.word	0xffffffff


	//   ....[99]....
        /*0768*/ 	.word	0xffffffff


	//   ....[100]....
        /*076c*/ 	.word	0xffffffff


	//   ....[101]....
        /*0770*/ 	.word	0xffffffff


	//   ....[102]....
        /*0774*/ 	.word	0xffffffff


	//   ....[103]....
        /*0778*/ 	.word	0xffffffff


	//   ....[104]....
        /*077c*/ 	.word	0xffffffff


	//   ....[105]....
        /*0780*/ 	.word	0xffffffff


	//   ....[106]....
        /*0784*/ 	.word	0xffffffff


	//   ....[107]....
        /*0788*/ 	.word	0xffffffff


	//   ....[108]....
        /*078c*/ 	.word	0xffffffff


	//   ....[109]....
        /*0790*/ 	.word	0xffffffff


	//   ....[110]....
        /*0794*/ 	.word	0xffffffff


	//   ....[111]....
        /*0798*/ 	.word	0xffffffff


	//   ....[112]....
        /*079c*/ 	.word	0xffffffff


	//   ....[113]....
        /*07a0*/ 	.word	0xffffffff


	//   ....[114]....
        /*07a4*/ 	.word	0xffffffff


	//   ....[115]....
        /*07a8*/ 	.word	0xffffffff


	//   ....[116]....
        /*07ac*/ 	.word	0xffffffff


	//   ....[117]....
        /*07b0*/ 	.word	0xffffffff


	//   ....[118]....
        /*07b4*/ 	.word	0xffffffff


	//   ....[119]....
        /*07b8*/ 	.word	0xffffffff


	//   ....[120]....
        /*07bc*/ 	.word	0xffffffff


	//   ....[121]....
        /*07c0*/ 	.word	0xffffffff


	//   ....[122]....
        /*07c4*/ 	.word	0xffffffff


	//   ....[123]....
        /*07c8*/ 	.word	0xffffffff


	//   ....[124]....
        /*07cc*/ 	.word	0xffffffff


	//   ....[125]....
        /*07d0*/ 	.word	0xffffffff


	//   ....[126]....
        /*07d4*/ 	.word	0xffffffff


	//   ....[127]....
        /*07d8*/ 	.word	0xffffffff


	//   ....[128]....
        /*07dc*/ 	.word	0xffffffff


	//   ....[129]....
        /*07e0*/ 	.word	0xffffffff


	//   ....[130]....
        /*07e4*/ 	.word	0xffffffff


	//   ....[131]....
        /*07e8*/ 	.word	0xffffffff


	//   ....[132]....
        /*07ec*/ 	.word	0x0500000f


	//   ....[133]....
        /*07f0*/ 	.word	0x0500000f


	//   ....[134]....
        /*07f4*/ 	.word	0x0500000f


	//   ....[135]....
        /*07f8*/ 	.word	0x0500000f


	//   ....[136]....
        /*07fc*/ 	.word	0x0500000f


	//   ....[137]....
        /*0800*/ 	.word	0x0500000f


	//   ....[138]....
        /*0804*/ 	.word	0x0500000f


	//   ....[139]....
        /*0808*/ 	.word	0x0500000f


	//   ....[140]....
        /*080c*/ 	.word	0x0500000f


	//   ....[141]....
        /*0810*/ 	.word	0x0500000f


	//   ....[142]....
        /*0814*/ 	.word	0x0500000f


	//   ....[143]....
        /*0818*/ 	.word	0x0500000f


	//   ....[144]....
        /*081c*/ 	.word	0x0500000f


	//   ....[145]....
        /*0820*/ 	.word	0x0500000f


	//   ....[146]....
        /*0824*/ 	.word	0x0500000f


	//   ....[147]....
        /*0828*/ 	.word	0x0500000f


	//   ....[148]....
        /*082c*/ 	.word	0x0500000f


	//   ....[149]....
        /*0830*/ 	.word	0x0500000f


	//   ....[150]....
        /*0834*/ 	.word	0x0500000f


	//   ....[151]....
        /*0838*/ 	.word	0x0500000f


	//   ....[152]....
        /*083c*/ 	.word	0x0500000f


	//   ....[153]....
        /*0840*/ 	.word	0x0500000f


	//   ....[154]....
        /*0844*/ 	.word	0x0500000f


	//   ....[155]....
        /*0848*/ 	.word	0x0500000f


	//   ....[156]....
        /*084c*/ 	.word	0x0500000f


	//   ....[157]....
        /*0850*/ 	.word	0x0500000f


	//   ....[158]....
        /*0854*/ 	.word	0x0500000f


	//   ....[159]....
        /*0858*/ 	.word	0x0500000f


	//   ....[160]....
        /*085c*/ 	.word	0x0500000f


	//   ....[161]....
        /*0860*/ 	.word	0x0500000f


	//   ....[162]....
        /*0864*/ 	.word	0x0500000f


	//   ....[163]....
        /*0868*/ 	.word	0x0500000f


	//   ....[164]....
        /*086c*/ 	.word	0x0500000f


	//   ....[165]....
        /*0870*/ 	.word	0x0500000f


	//   ....[166]....
        /*0874*/ 	.word	0x0500000f


	//   ....[167]....
        /*0878*/ 	.word	0x0500000f


	//   ....[168]....
        /*087c*/ 	.word	0x0500000f


	//   ....[169]....
        /*0880*/ 	.word	0x0500000f


	//   ....[170]....
        /*0884*/ 	.word	0x0500000f


	//   ....[171]....
        /*0888*/ 	.word	0x0500000f


	//   ....[172]....
        /*088c*/ 	.word	0x0500000f


	//   ....[173]....
        /*0890*/ 	.word	0x0500000f


	//   ....[174]....
        /*0894*/ 	.word	0x0500000f


	//   ....[175]....
        /*0898*/ 	.word	0x0500000f


	//   ....[176]....
        /*089c*/ 	.word	0x0500000f


	//   ....[177]....
        /*08a0*/ 	.word	0x0500000f


	//   ....[178]....
        /*08a4*/ 	.word	0x0500000f


	//   ....[179]....
        /*08a8*/ 	.word	0x0500000f


	//   ....[180]....
        /*08ac*/ 	.word	0x0500000f


	//   ....[181]....
        /*08b0*/ 	.word	0x0500000f


	//   ....[182]....
        /*08b4*/ 	.word	0x0500000f


	//   ....[183]....
        /*08b8*/ 	.word	0x0500000f


	//   ....[184]....
        /*08bc*/ 	.word	0x0500000f


	//   ....[185]....
        /*08c0*/ 	.word	0x0500000f


	//   ....[186]....
        /*08c4*/ 	.word	0x0500000f


	//   ....[187]....
        /*08c8*/ 	.word	0x0500000f


	//   ....[188]....
        /*08cc*/ 	.word	0x0500000f


	//   ....[189]....
        /*08d0*/ 	.word	0x0500000f


	//   ....[190]....
        /*08d4*/ 	.word	0x0500000f


	//   ....[191]....
        /*08d8*/ 	.word	0x0500000f


	//   ....[192]....
        /*08dc*/ 	.word	0x0500000f


	//   ....[193]....
        /*08e0*/ 	.word	0x0500000f


	//   ....[194]....
        /*08e4*/ 	.word	0x0500000f


	//   ....[195]....
        /*08e8*/ 	.word	0x0500000f


	//   ....[196]....
        /*08ec*/ 	.word	0x0500000f


	//   ....[197]....
        /*08f0*/ 	.word	0x0500000f


	//   ....[198]....
        /*08f4*/ 	.word	0x0500000f


	//   ....[199]....
        /*08f8*/ 	.word	0x0500000f


	//   ....[200]....
        /*08fc*/ 	.word	0x0500000f


	//   ....[201]....
        /*0900*/ 	.word	0x0500000f


	//   ....[202]....
        /*0904*/ 	.word	0x0500000f


	//   ....[203]....
        /*0908*/ 	.word	0x0500000f


	//   ....[204]....
        /*090c*/ 	.word	0x0500000f


	//   ....[205]....
        /*0910*/ 	.word	0x0500000f


	//   ....[206]....
        /*0914*/ 	.word	0x0500000f


	//   ....[207]....
        /*0918*/ 	.word	0x0500000f


	//   ....[208]....
        /*091c*/ 	.word	0x0500000f


	//----- nvinfo : EIATTR_COOP_GROUP_INSTR_OFFSETS
	.align		4
.L_356:
        /*0920*/ 	.byte	0x04, 0x28
        /*0922*/ 	.short	(.L_358 - .L_357)


	//   ....[0]....
.L_357:
        /*0924*/ 	.word	0x00000060


	//   ....[1]....
        /*0928*/ 	.word	0x00000190


	//   ....[2]....
        /*092c*/ 	.word	0x00000240


	//   ....[3]....
        /*0930*/ 	.word	0x00000400


	//   ....[4]....
        /*0934*/ 	.word	0x00000560


	//   ....[5]....
        /*0938*/ 	.word	0x00000680


	//   ....[6]....
        /*093c*/ 	.word	0x000007e0


	//   ....[7]....
        /*0940*/ 	.word	0x00008de0


	//   ....[8]....
        /*0944*/ 	.word	0x000094a0


	//   ....[9]....
        /*0948*/ 	.word	0x000094b0


	//   ....[10]....
        /*094c*/ 	.word	0x000094c0


	//   ....[11]....
        /*0950*/ 	.word	0x000094d0


	//   ....[12]....
        /*0954*/ 	.word	0x00009810


	//   ....[13]....
        /*0958*/ 	.word	0x00009820


	//   ....[14]....
        /*095c*/ 	.word	0x00009830


	//   ....[15]....
        /*0960*/ 	.word	0x00009840


	//   ....[16]....
        /*0964*/ 	.word	0x00009b60


	//   ....[17]....
        /*0968*/ 	.word	0x00009b70


	//   ....[18]....
        /*096c*/ 	.word	0x00009b80


	//   ....[19]....
        /*0970*/ 	.word	0x00009b90


	//   ....[20]....
        /*0974*/ 	.word	0x00009ed0


	//   ....[21]....
        /*0978*/ 	.word	0x00009ee0


	//   ....[22]....
        /*097c*/ 	.word	0x00009ef0


	//   ....[23]....
        /*0980*/ 	.word	0x00009f00


	//   ....[24]....
        /*0984*/ 	.word	0x0000bdf0


	//   ....[25]....
        /*0988*/ 	.word	0x0000be10


	//   ....[26]....
        /*098c*/ 	.word	0x0000be20


	//   ....[27]....
        /*0990*/ 	.word	0x0000be30


	//   ....[28]....
        /*0994*/ 	.word	0x0000bf40


	//   ....[29]....
        /*0998*/ 	.word	0x0000bf60


	//   ....[30]....
        /*099c*/ 	.word	0x0000c000


	//   ....[31]....
        /*09a0*/ 	.word	0x0000c030


	//   ....[32]....
        /*09a4*/ 	.word	0x0000c380


	//   ....[33]....
        /*09a8*/ 	.word	0x0000c3a0


	//   ....[34]....
        /*09ac*/ 	.word	0x0000c3c0


	//   ....[35]....
        /*09b0*/ 	.word	0x0000c3d0


	//   ....[36]....
        /*09b4*/ 	.word	0x0000c4a0


	//   ....[37]....
        /*09b8*/ 	.word	0x0000c4c0


	//   ....[38]....
        /*09bc*/ 	.word	0x0000c4d0


	//   ....[39]....
        /*09c0*/ 	.word	0x0000c550


	//   ....[40]....
        /*09c4*/ 	.word	0x0000ee50


	//   ....[41]....
        /*09c8*/ 	.word	0x0000ef90


	//   ....[42]....
        /*09cc*/ 	.word	0x0000f920


	//   ....[43]....
        /*09d0*/ 	.word	0x0000f9a0


	//   ....[44]....
        /*09d4*/ 	.word	0x00010400


	//   ....[45]....
        /*09d8*/ 	.word	0x00010480


	//   ....[46]....
        /*09dc*/ 	.word	0x000120a0


	//   ....[47]....
        /*09e0*/ 	.word	0x00012310


	//   ....[48]....
        /*09e4*/ 	.word	0x00012900


	//   ....[49]....
        /*09e8*/ 	.word	0x00012950


	//   ....[50]....
        /*09ec*/ 	.word	0x000133a0


	//   ....[51]....
        /*09f0*/ 	.word	0x00013410


	//   ....[52]....
        /*09f4*/ 	.word	0x000156b0


	//   ....[53]....
        /*09f8*/ 	.word	0x000156d0


	//   ....[54]....
        /*09fc*/ 	.word	0x00015c50


	//   ....[55]....
        /*0a00*/ 	.word	0x00015d30


	//   ....[56]....
        /*0a04*/ 	.word	0x00017010


	//   ....[57]....
        /*0a08*/ 	.word	0x000173b0


	//   ....[58]....
        /*0a0c*/ 	.word	0x000173e0


	//   ....[59]....
        /*0a10*/ 	.word	0x000173f0


	//   ....[60]....
        /*0a14*/ 	.word	0x000183d0


	//   ....[61]....
        /*0a18*/ 	.word	0x00018410


	//   ....[62]....
        /*0a1c*/ 	.word	0x00018450


	//   ....[63]....
        /*0a20*/ 	.word	0x00018480


	//   ....[64]....
        /*0a24*/ 	.word	0x00018a50


	//   ....[65]....
        /*0a28*/ 	.word	0x00018a70


	//   ....[66]....
        /*0a2c*/ 	.word	0x00018b30


	//   ....[67]....
        /*0a30*/ 	.word	0x00018b50


	//   ....[68]....
        /*0a34*/ 	.word	0x00018c10


	//   ....[69]....
        /*0a38*/ 	.word	0x00018c30


	//   ....[70]....
        /*0a3c*/ 	.word	0x00018d00


	//   ....[71]....
        /*0a40*/ 	.word	0x00018d20


	//   ....[72]....
        /*0a44*/ 	.word	0x000194e0


	//   ....[73]....
        /*0a48*/ 	.word	0x000194f0


	//   ....[74]....
        /*0a4c*/ 	.word	0x00019600


	//   ....[75]....
        /*0a50*/ 	.word	0x00019610


	//   ....[76]....
        /*0a54*/ 	.word	0x00019720


	//   ....[77]....
        /*0a58*/ 	.word	0x00019730


	//   ....[78]....
        /*0a5c*/ 	.word	0x00019840


	//   ....[79]....
        /*0a60*/ 	.word	0x00019850


	//   ....[80]....
        /*0a64*/ 	.word	0x000199c0


	//   ....[81]....
        /*0a68*/ 	.word	0x00019b90


	//   ....[82]....
        /*0a6c*/ 	.word	0x00019bc0


	//   ....[83]....
        /*0a70*/ 	.word	0x00019bf0


	//   ....[84]....
        /*0a74*/ 	.word	0x00019c20


	//   ....[85]....
        /*0a78*/ 	.word	0x00019c50


	//   ....[86]....
        /*0a7c*/ 	.word	0x00019c80


	//   ....[87]....
        /*0a80*/ 	.word	0x00019df0


	//   ....[88]....
        /*0a84*/ 	.word	0x00019e20


	//   ....[89]....
        /*0a88*/ 	.word	0x00019e50


	//   ....[90]....
        /*0a8c*/ 	.word	0x00019e80


	//   ....[91]....
        /*0a90*/ 	.word	0x00019eb0


	//   ....[92]....
        /*0a94*/ 	.word	0x00019ee0


	//   ....[93]....
        /*0a98*/ 	.word	0x00019f80


	//   ....[94]....
        /*0a9c*/ 	.word	0x00019fe0


	//   ....[95]....
        /*0aa0*/ 	.word	0x0001a070


	//   ....[96]....
        /*0aa4*/ 	.word	0x0001ae90


	//   ....[97]....
        /*0aa8*/ 	.word	0x0001c730


	//   ....[98]....
        /*0aac*/ 	.word	0x0001d360


	//   ....[99]....
        /*0ab0*/ 	.word	0x0001d370


	//   ....[100]....
        /*0ab4*/ 	.word	0x0001d3b0


	//   ....[101]....
        /*0ab8*/ 	.word	0x0001d3f0


	//   ....[102]....
        /*0abc*/ 	.word	0x0001d480


	//   ....[103]....
        /*0ac0*/ 	.word	0x0001d510


	//   ....[104]....
        /*0ac4*/ 	.word	0x0001d540


	//   ....[105]....
        /*0ac8*/ 	.word	0x0001d5c0


	//   ....[106]....
        /*0acc*/ 	.word	0x0001d5f0


	//   ....[107]....
        /*0ad0*/ 	.word	0x0001d670


	//   ....[108]....
        /*0ad4*/ 	.word	0x0001d6a0


	//   ....[109]....
        /*0ad8*/ 	.word	0x0001d720


	//   ....[110]....
        /*0adc*/ 	.word	0x0001d750


	//   ....[111]....
        /*0ae0*/ 	.word	0x0001d7d0


	//   ....[112]....
        /*0ae4*/ 	.word	0x0001d7e0


	//   ....[113]....
        /*0ae8*/ 	.word	0x0001d860


	//   ....[114]....
        /*0aec*/ 	.word	0x000201c0


	//   ....[115]....
        /*0af0*/ 	.word	0x000201f0


	//   ....[116]....
        /*0af4*/ 	.word	0x00020200


	//   ....[117]....
        /*0af8*/ 	.word	0x00020230


	//   ....[118]....
        /*0afc*/ 	.word	0x00020260


	//   ....[119]....
        /*0b00*/ 	.word	0x00020290


	//   ....[120]....
        /*0b04*/ 	.word	0x000202c0


	//   ....[121]....
        /*0b08*/ 	.word	0x000202d0


	//   ....[122]....
        /*0b0c*/ 	.word	0x00020450


	//   ....[123]....
        /*0b10*/ 	.word	0x00020480


	//   ....[124]....
        /*0b14*/ 	.word	0x000204b0


	//   ....[125]....
        /*0b18*/ 	.word	0x000204e0


	//   ....[126]....
        /*0b1c*/ 	.word	0x00020510


	//   ....[127]....
        /*0b20*/ 	.word	0x00020540


	//   ....[128]....
        /*0b24*/ 	.word	0x00020600


	//   ....[129]....
        /*0b28*/ 	.word	0x00020620


	//   ....[130]....
        /*0b2c*/ 	.word	0x00020690


	//   ....[131]....
        /*0b30*/ 	.word	0x00020d60


	//   ....[132]....
        /*0b34*/ 	.word	0x000211a0


	//   ....[133]....
        /*0b38*/ 	.word	0x00021250


	//   ....[134]....
        /*0b3c*/ 	.word	0x000212e0


	//   ....[135]....
        /*0b40*/ 	.word	0x00021330


	//   ....[136]....
        /*0b44*/ 	.word	0x00021380


	//   ....[137]....
        /*0b48*/ 	.word	0x00021410


	//   ....[138]....
        /*0b4c*/ 	.word	0x000214a0


	//   ....[139]....
        /*0b50*/ 	.word	0x000214f0


	//   ....[140]....
        /*0b54*/ 	.word	0x00021540


	//   ....[141]....
        /*0b58*/ 	.word	0x000215d0


	//   ....[142]....
        /*0b5c*/ 	.word	0x00021660


	//   ....[143]....
        /*0b60*/ 	.word	0x000216b0


	//   ....[144]....
        /*0b64*/ 	.word	0x00021700


	//   ....[145]....
        /*0b68*/ 	.word	0x00021790


	//   ....[146]....
        /*0b6c*/ 	.word	0x00021820


	//   ....[147]....
        /*0b70*/ 	.word	0x00021870


	//   ....[148]....
        /*0b74*/ 	.word	0x000218c0


	//   ....[149]....
        /*0b78*/ 	.word	0x000219b0


	//   ....[150]....
        /*0b7c*/ 	.word	0x00021a60


	//   ....[151]....
        /*0b80*/ 	.word	0x00021ae0


	//   ....[152]....
        /*0b84*/ 	.word	0x00021b80


	//   ....[153]....
        /*0b88*/ 	.word	0x00021c10


	//   ....[154]....
        /*0b8c*/ 	.word	0x00021cd0


	//   ....[155]....
        /*0b90*/ 	.word	0x00021d50


	//   ....[156]....
        /*0b94*/ 	.word	0x00021dc0


	//   ....[157]....
        /*0b98*/ 	.word	0x00021f60


	//   ....[158]....
        /*0b9c*/ 	.word	0x00022000


	//   ....[159]....
        /*0ba0*/ 	.word	0x00022080


	//   ....[160]....
        /*0ba4*/ 	.word	0x000220f0


	//   ....[161]....
        /*0ba8*/ 	.word	0x00022260


	//   ....[162]....
        /*0bac*/ 	.word	0x00022390


	//   ....[163]....
        /*0bb0*/ 	.word	0x00022400


	//   ....[164]....
        /*0bb4*/ 	.word	0x00022450


	//   ....[165]....
        /*0bb8*/ 	.word	0x00022730


	//   ....[166]....
        /*0bbc*/ 	.word	0x00022780


	//   ....[167]....
        /*0bc0*/ 	.word	0x00022810


	//   ....[168]....
        /*0bc4*/ 	.word	0x000228a0


	//   ....[169]....
        /*0bc8*/ 	.word	0x00022930


	//   ....[170]....
        /*0bcc*/ 	.word	0x000229c0


	//   ....[171]....
        /*0bd0*/ 	.word	0x00022a50


	//   ....[172]....
        /*0bd4*/ 	.word	0x00022ae0


	//   ....[173]....
        /*0bd8*/ 	.word	0x00022ba0


	//   ....[174]....
        /*0bdc*/ 	.word	0x00022e90


	//   ....[175]....
        /*0be0*/ 	.word	0x00023010


	//   ....[176]....
        /*0be4*/ 	.word	0x00023070


	//   ....[177]....
        /*0be8*/ 	.word	0x00023100


	//   ....[178]....
        /*0bec*/ 	.word	0x000231a0


	//   ....[179]....
        /*0bf0*/ 	.word	0x00023270


	//   ....[180]....
        /*0bf4*/ 	.word	0x000232f0


	//   ....[181]....
        /*0bf8*/ 	.word	0x000233e0


	//   ....[182]....
        /*0bfc*/ 	.word	0x00023470


	//   ....[183]....
        /*0c00*/ 	.word	0x00023550


	//   ....[184]....
        /*0c04*/ 	.word	0x000235e0


	//   ....[185]....
        /*0c08*/ 	.word	0x000236c0


	//   ....[186]....
        /*0c0c*/ 	.word	0x00023750


	//   ....[187]....
        /*0c10*/ 	.word	0x00023830


	//   ....[188]....
        /*0c14*/ 	.word	0x000238c0


	//   ....[189]....
        /*0c18*/ 	.word	0x00023990


	//   ....[190]....
        /*0c1c*/ 	.word	0x00023a90


	//   ....[191]....
        /*0c20*/ 	.word	0x00023dc0


	//   ....[192]....
        /*0c24*/ 	.word	0x00023e60


	//   ....[193]....
        /*0c28*/ 	.word	0x00023f80


	//   ....[194]....
        /*0c2c*/ 	.word	0x00024000


	//   ....[195]....
        /*0c30*/ 	.word	0x00024080


	//   ....[196]....
        /*0c34*/ 	.word	0x00024100


	//   ....[197]....
        /*0c38*/ 	.word	0x00024180


	//   ....[198]....
        /*0c3c*/ 	.word	0x00024210


	//   ....[199]....
        /*0c40*/ 	.word	0x000242b0


	//   ....[200]....
        /*0c44*/ 	.word	0x00024350


	//   ....[201]....
        /*0c48*/ 	.word	0x000243d0


	//   ....[202]....
        /*0c4c*/ 	.word	0x00024450


	//   ....[203]....
        /*0c50*/ 	.word	0x000244d0


	//   ....[204]....
        /*0c54*/ 	.word	0x00024560


	//   ....[205]....
        /*0c58*/ 	.word	0x000245e0


	//   ....[206]....
        /*0c5c*/ 	.word	0x00024680


	//   ....[207]....
        /*0c60*/ 	.word	0x00024710


	//   ....[208]....
        /*0c64*/ 	.word	0x00024840


	//----- nvinfo : EIATTR_REG_RECONFIG
	.align		4
.L_358:
        /*0c68*/ 	.byte	0x01, 0x54
	.zero		2


	//----- nvinfo : EIATTR_SYSCALL_OFFSETS
	.align		4
        /*0c6c*/ 	.byte	0x04, 0x46
        /*0c6e*/ 	.short	(.L_360 - .L_359)


	//   ....[0]....
.L_359:
        /*0c70*/ 	.word	0x000019a0


	//   ....[1]....
        /*0c74*/ 	.word	0x00001af0


	//   ....[2]....
        /*0c78*/ 	.word	0x00008f70


	//   ....[3]....
        /*0c7c*/ 	.word	0x00009260


	//   ....[4]....
        /*0c80*/ 	.word	0x0001c330


	//   ....[5]....
        /*0c84*/ 	.word	0x0001c490


	//   ....[6]....
        /*0c88*/ 	.word	0x0001c590


	//   ....[7]....
        /*0c8c*/ 	.word	0x0001cf50


	//----- nvinfo : EIATTR_MBARRIER_INSTR_OFFSETS
	.align		4
.L_360:
        /*0c90*/ 	.byte	0x04, 0x39
        /*0c92*/ 	.short	(.L_362 - .L_361)


	//   ....[0]....
.L_361:
        /*0c94*/ 	.word	0x000002b0
        /*0c98*/ 	.word	0x000000ff
        /*0c9c*/ 	.word	0x00028800
        /*0ca0*/ 	.short	0x0100
        /*0ca2*/ 	.byte	0x08
	.zero		1


	//   ....[1]....
        /*0ca4*/ 	.word	0x000002c0
        /*0ca8*/ 	.word	0x000000ff
        /*0cac*/ 	.word	0x00028820
        /*0cb0*/ 	.short	0x0100
        /*0cb2*/ 	.byte	0x08
	.zero		1


	//   ....[2]....
        /*0cb4*/ 	.word	0x000003b0
        /*0cb8*/ 	.word	0x000000ff
        /*0cbc*/ 	.word	0x00028830
        /*0cc0*/ 	.short	0x0100
        /*0cc2*/ 	.byte	0x08
	.zero		1


	//   ....[3]....
        /*0cc4*/ 	.word	0x000003c0
        /*0cc8*/ 	.word	0x000000ff
        /*0ccc*/ 	.word	0x00028840
        /*0cd0*/ 	.short	0x0100
        /*0cd2*/ 	.byte	0x08
	.zero		1


	//   ....[4]....
        /*0cd4*/ 	.word	0x000003d0
        /*0cd8*/ 	.word	0x000000ff
        /*0cdc*/ 	.word	0x00028838
        /*0ce0*/ 	.short	0x0100
        /*0ce2*/ 	.byte	0x08
	.zero		1


	//   ....[5]....
        /*0ce4*/ 	.word	0x000003e0
        /*0ce8*/ 	.word	0x000000ff
        /*0cec*/ 	.word	0x00028848
        /*0cf0*/ 	.short	0x0100
        /*0cf2*/ 	.byte	0x08
	.zero		1


	//   ....[6]....
        /*0cf4*/ 	.word	0x00000510
        /*0cf8*/ 	.word	0x000000ff
        /*0cfc*/ 	.word	0x00028850
        /*0d00*/ 	.short	0x0100
        /*0d02*/ 	.byte	0x08
	.zero		1


	//   ....[7]....
        /*0d04*/ 	.word	0x00000520
        /*0d08*/ 	.word	0x000000ff
        /*0d0c*/ 	.word	0x00028860
        /*0d10*/ 	.short	0x0100
        /*0d12*/ 	.byte	0x08
	.zero		1


	//   ....[8]....
        /*0d14*/ 	.word	0x00000530
        /*0d18*/ 	.word	0x000000ff
        /*0d1c*/ 	.word	0x00028858
        /*0d20*/ 	.short	0x0100
        /*0d22*/ 	.byte	0x08
	.zero		1


	//   ....[9]....
        /*0d24*/ 	.word	0x00000540
        /*0d28*/ 	.word	0x000000ff
        /*0d2c*/ 	.word	0x00028868
        /*0d30*/ 	.short	0x0100
        /*0d32*/ 	.byte	0x08
	.zero		1


	//   ....[10]....
        /*0d34*/ 	.word	0x00000630
        /*0d38*/ 	.word	0x000000ff
        /*0d3c*/ 	.word	0x00028870
        /*0d40*/ 	.short	0x0100
        /*0d42*/ 	.byte	0x06
	.zero		1


	//   ....[11]....
        /*0d44*/ 	.word	0x00000640
        /*0d48*/ 	.word	0x000000ff
        /*0d4c*/ 	.word	0x00028880
        /*0d50*/ 	.short	0x0100
        /*0d52*/ 	.byte	0x06
	.zero		1


	//   ....[12]....
        /*0d54*/ 	.word	0x00000650
        /*0d58*/ 	.word	0x000000ff
        /*0d5c*/ 	.word	0x00028878
        /*0d60*/ 	.short	0x0100
        /*0d62*/ 	.byte	0x06
	.zero		1


	//   ....[13]....
        /*0d64*/ 	.word	0x00000660
        /*0d68*/ 	.word	0x000000ff
        /*0d6c*/ 	.word	0x00028888
        /*0d70*/ 	.short	0x0100
        /*0d72*/ 	.byte	0x06
	.zero		1


	//   ....[14]....
        /*0d74*/ 	.word	0x00000790
        /*0d78*/ 	.word	0x000000ff
        /*0d7c*/ 	.word	0x00028890
        /*0d80*/ 	.short	0x0100
        /*0d82*/ 	.byte	0x08
	.zero		1


	//   ....[15]....
        /*0d84*/ 	.word	0x000007a0
        /*0d88*/ 	.word	0x000000ff
        /*0d8c*/ 	.word	0x000288a0
        /*0d90*/ 	.short	0x0100
        /*0d92*/ 	.byte	0x08
	.zero		1


	//   ....[16]....
        /*0d94*/ 	.word	0x000007b0
        /*0d98*/ 	.word	0x000000ff
        /*0d9c*/ 	.word	0x00028898
        /*0da0*/ 	.short	0x0100
        /*0da2*/ 	.byte	0x08
	.zero		1


	//   ....[17]....
        /*0da4*/ 	.word	0x000007c0
        /*0da8*/ 	.word	0x000000ff
        /*0dac*/ 	.word	0x000288a8
        /*0db0*/ 	.short	0x0100
        /*0db2*/ 	.byte	0x08
	.zero		1


	//   ....[18]....
        /*0db4*/ 	.word	0x000008f0
        /*0db8*/ 	.word	0x000000ff
        /*0dbc*/ 	.word	0x000288b0
        /*0dc0*/ 	.short	0x0100
        /*0dc2*/ 	.byte	0x08
	.zero		1


	//   ....[19]....
        /*0dc4*/ 	.word	0x00000900
        /*0dc8*/ 	.word	0x000000ff
        /*0dcc*/ 	.word	0x000288c0
        /*0dd0*/ 	.short	0x0100
        /*0dd2*/ 	.byte	0x08
	.zero		1


	//   ....[20]....
        /*0dd4*/ 	.word	0x00000910
        /*0dd8*/ 	.word	0x000000ff
        /*0ddc*/ 	.word	0x000288b8
        /*0de0*/ 	.short	0x0100
        /*0de2*/ 	.byte	0x08
	.zero		1


	//   ....[21]....
        /*0de4*/ 	.word	0x00000920
        /*0de8*/ 	.word	0x000000ff
        /*0dec*/ 	.word	0x000288c8
        /*0df0*/ 	.short	0x0100
        /*0df2*/ 	.byte	0x08
	.zero		1


	//   ....[22]....
        /*0df4*/ 	.word	0x000031b0
        /*0df8*/ 	.word	0x0000006e
        /*0dfc*/ 	.word	0x00028890
        /*0e00*/ 	.short	0x010a
        /*0e02*/ 	.byte	0x3f
	.zero		1


	//   ....[23]....
        /*0e04*/ 	.word	0x00005a60
        /*0e08*/ 	.word	0x0000006e
        /*0e0c*/ 	.word	0x00028890
        /*0e10*/ 	.short	0x010a
        /*0e12*/ 	.byte	0x3f
	.zero		1


	//   ....[24]....
        /*0e14*/ 	.word	0x00007cd0
        /*0e18*/ 	.word	0x0000006e
        /*0e1c*/ 	.word	0x00028890
        /*0e20*/ 	.short	0x010a
        /*0e22*/ 	.byte	0x3f
	.zero		1


	//   ....[25]....
        /*0e24*/ 	.word	0x00008330
        /*0e28*/ 	.word	0x00000030
        /*0e2c*/ 	.word	0x00000000
        /*0e30*/ 	.short	0x0101
        /*0e32*/ 	.byte	0x3f
	.zero		1


	//   ....[26]....
        /*0e34*/ 	.word	0x00008370
        /*0e38*/ 	.word	0x0000006e
        /*0e3c*/ 	.word	0x000288b0
        /*0e40*/ 	.short	0x010a
        /*0e42*/ 	.byte	0x3f
	.zero		1


	//   ....[27]....
        /*0e44*/ 	.word	0x000089c0
        /*0e48*/ 	.word	0x0000006e
        /*0e4c*/ 	.word	0x00000000
        /*0e50*/ 	.short	0x0101
        /*0e52*/ 	.byte	0x3f
	.zero		1


	//   ....[28]....
        /*0e54*/ 	.word	0x00008ff0
        /*0e58*/ 	.word	0x00000002
        /*0e5c*/ 	.word	0x00028800
        /*0e60*/ 	.short	0x010a
        /*0e62*/ 	.byte	0x3f
	.zero		1


	//   ....[29]....
        /*0e64*/ 	.word	0x00009040
        /*0e68*/ 	.word	0x00000002
        /*0e6c*/ 	.word	0x00028800
        /*0e70*/ 	.short	0x010a
        /*0e72*/ 	.byte	0x3f
	.zero		1


	//   ....[30]....
        /*0e74*/ 	.word	0x0000a140
        /*0e78*/ 	.word	0x00000002
        /*0e7c*/ 	.word	0x00028800
        /*0e80*/ 	.short	0x010a
        /*0e82*/ 	.byte	0x3f
	.zero		1


	//   ....[31]....
        /*0e84*/ 	.word	0x0000c800
        /*0e88*/ 	.word	0x00000002
        /*0e8c*/ 	.word	0x00028800
        /*0e90*/ 	.short	0x010a
        /*0e92*/ 	.byte	0x3f
	.zero		1


	//   ....[32]....
        /*0e94*/ 	.word	0x0000e490
        /*0e98*/ 	.word	0x00000000
        /*0e9c*/ 	.word	0x00028830
        /*0ea0*/ 	.short	0x010a
        /*0ea2*/ 	.byte	0x3f
	.zero		1


	//   ....[33]....
        /*0ea4*/ 	.word	0x0000e500
        /*0ea8*/ 	.word	0x00000000
        /*0eac*/ 	.word	0x00028830
        /*0eb0*/ 	.short	0x010a
        /*0eb2*/ 	.byte	0x3f
	.zero		1


	//   ....[34]....
        /*0eb4*/ 	.word	0x0000f2c0
        /*0eb8*/ 	.word	0x00000000
        /*0ebc*/ 	.word	0x00000000
        /*0ec0*/ 	.short	0x0101
        /*0ec2*/ 	.byte	0x3f
	.zero		1


	//   ....[35]....
        /*0ec4*/ 	.word	0x00011240
        /*0ec8*/ 	.word	0x00000006
        /*0ecc*/ 	.word	0x00028830
        /*0ed0*/ 	.short	0x010a
        /*0ed2*/ 	.byte	0x3f
	.zero		1


	//   ....[36]....
        /*0ed4*/ 	.word	0x00011290
        /*0ed8*/ 	.word	0x00000006
        /*0edc*/ 	.word	0x00028830
        /*0ee0*/ 	.short	0x010a
        /*0ee2*/ 	.byte	0x3f
	.zero		1


	//   ....[37]....
        /*0ee4*/ 	.word	0x000116e0
        /*0ee8*/ 	.word	0x00000007
        /*0eec*/ 	.word	0x00028850
        /*0ef0*/ 	.short	0x010a
        /*0ef2*/ 	.byte	0x3f
	.zero		1


	//   ....[38]....
        /*0ef4*/ 	.word	0x00011720
        /*0ef8*/ 	.word	0x00000007
        /*0efc*/ 	.word	0x00028850
        /*0f00*/ 	.short	0x010a
        /*0f02*/ 	.byte	0x3f
	.zero		1


	//   ....[39]....
        /*0f04*/ 	.word	0x00013940
        /*0f08*/ 	.word	0x0000000a
        /*0f0c*/ 	.word	0x00000000
        /*0f10*/ 	.short	0x0101
        /*0f12*/ 	.byte	0x3f
	.zero		1


	//   ....[40]....
        /*0f14*/ 	.word	0x000139d0
        /*0f18*/ 	.word	0x00000008
        /*0f1c*/ 	.word	0x00000000
        /*0f20*/ 	.short	0x0101
        /*0f22*/ 	.byte	0x3f
	.zero		1


	//   ....[41]....
        /*0f24*/ 	.word	0x000145a0
        /*0f28*/ 	.word	0x00000006
        /*0f2c*/ 	.word	0x00028830
        /*0f30*/ 	.short	0x010a
        /*0f32*/ 	.byte	0x3f
	.zero		1


	//   ....[42]....
        /*0f34*/ 	.word	0x000145f0
        /*0f38*/ 	.word	0x00000006
        /*0f3c*/ 	.word	0x00028830
        /*0f40*/ 	.short	0x010a
        /*0f42*/ 	.byte	0x3f
	.zero		1


	//   ....[43]....
        /*0f44*/ 	.word	0x00014a40
        /*0f48*/ 	.word	0x00000007
        /*0f4c*/ 	.word	0x00028850
        /*0f50*/ 	.short	0x010a
        /*0f52*/ 	.byte	0x3f
	.zero		1


	//   ....[44]....
        /*0f54*/ 	.word	0x00014a80
        /*0f58*/ 	.word	0x00000007
        /*0f5c*/ 	.word	0x00028850
        /*0f60*/ 	.short	0x010a
        /*0f62*/ 	.byte	0x3f
	.zero		1


	//   ....[45]....
        /*0f64*/ 	.word	0x00016420
        /*0f68*/ 	.word	0x0000001d
        /*0f6c*/ 	.word	0x00000000
        /*0f70*/ 	.short	0x0101
        /*0f72*/ 	.byte	0x3f
	.zero		1


	//   ....[46]....
        /*0f74*/ 	.word	0x00016570
        /*0f78*/ 	.word	0x0000001f
        /*0f7c*/ 	.word	0x00000000
        /*0f80*/ 	.short	0x0101
        /*0f82*/ 	.byte	0x3f
	.zero		1


	//   ....[47]....
        /*0f84*/ 	.word	0x00016f10
        /*0f88*/ 	.word	0x0000000b
        /*0f8c*/ 	.word	0x00028850
        /*0f90*/ 	.short	0x010a
        /*0f92*/ 	.byte	0x3f
	.zero		1


	//   ....[48]....
        /*0f94*/ 	.word	0x00016f90
        /*0f98*/ 	.word	0x0000000b
        /*0f9c*/ 	.word	0x00028850
        /*0fa0*/ 	.short	0x010a
        /*0fa2*/ 	.byte	0x3f
	.zero		1


	//   ....[49]....
        /*0fa4*/ 	.word	0x00017530
        /*0fa8*/ 	.word	0x0000000a
        /*0fac*/ 	.word	0x00000000
        /*0fb0*/ 	.short	0x0101
        /*0fb2*/ 	.byte	0x3f
	.zero		1


	//   ....[50]....
        /*0fb4*/ 	.word	0x00018a40
        /*0fb8*/ 	.word	0x00000000
        /*0fbc*/ 	.word	0x00000000
        /*0fc0*/ 	.short	0x0101
        /*0fc2*/ 	.byte	0x3f
	.zero		1


	//   ....[51]....
        /*0fc4*/ 	.word	0x0001af80
        /*0fc8*/ 	.word	0x00000005
        /*0fcc*/ 	.word	0x00028820
        /*0fd0*/ 	.short	0x010a
        /*0fd2*/ 	.byte	0x3f
	.zero		1


	//   ....[52]....
        /*0fd4*/ 	.word	0x0001b060
        /*0fd8*/ 	.word	0x00000005
        /*0fdc*/ 	.word	0x000288a0
        /*0fe0*/ 	.short	0x010a
        /*0fe2*/ 	.byte	0x3f
	.zero		1


	//   ....[53]....
        /*0fe4*/ 	.word	0x0001b3c0
        /*0fe8*/ 	.word	0x00000005
        /*0fec*/ 	.word	0x000288c0
        /*0ff0*/ 	.short	0x010a
        /*0ff2*/ 	.byte	0x3f
	.zero		1


	//   ....[54]....
        /*0ff4*/ 	.word	0x0001b890
        /*0ff8*/ 	.word	0x00000007
        /*0ffc*/ 	.word	0x000288a0
        /*1000*/ 	.short	0x010a
        /*1002*/ 	.byte	0x3f
	.zero		1


	//   ....[55]....
        /*1004*/ 	.word	0x0001bbd0
        /*1008*/ 	.word	0x00000007
        /*100c*/ 	.word	0x000288c0
        /*1010*/ 	.short	0x010a
        /*1012*/ 	.byte	0x3f
	.zero		1


	//   ....[56]....
        /*1014*/ 	.word	0x0001c9e0
        /*1018*/ 	.word	0x00000000
        /*101c*/ 	.word	0x00028840
        /*1020*/ 	.short	0x010a
        /*1022*/ 	.byte	0x3f
	.zero		1


	//   ....[57]....
        /*1024*/ 	.word	0x0001d950
        /*1028*/ 	.word	0x00000008
        /*102c*/ 	.word	0x00028800
        /*1030*/ 	.short	0x0107
        /*1032*/ 	.byte	0x3f
	.zero		1


	//   ....[58]....
        /*1034*/ 	.word	0x0001da60
        /*1038*/ 	.word	0x00000002
        /*103c*/ 	.word	0x00028800
        /*1040*/ 	.short	0x0101
        /*1042*/ 	.byte	0x3f
	.zero		1


	//   ....[59]....
        /*1044*/ 	.word	0x0001da80
        /*1048*/ 	.word	0x00000002
        /*104c*/ 	.word	0x00028820
        /*1050*/ 	.short	0x010a
        /*1052*/ 	.byte	0x3f
	.zero		1


	//   ....[60]....
        /*1054*/ 	.word	0x0001dde0
        /*1058*/ 	.word	0x00000003
        /*105c*/ 	.word	0x00028840
        /*1060*/ 	.short	0x010a
        /*1062*/ 	.byte	0x3f
	.zero		1


	//   ....[61]....
        /*1064*/ 	.word	0x0001e1a0
        /*1068*/ 	.word	0x00000003
        /*106c*/ 	.word	0x00000060
        /*1070*/ 	.short	0x010a
        /*1072*/ 	.byte	0x3f
	.zero		1


	//   ....[62]....
        /*1074*/ 	.word	0x0001e870
        /*1078*/ 	.word	0x00000003
        /*107c*/ 	.word	0x00028840
        /*1080*/ 	.short	0x010a
        /*1082*/ 	.byte	0x3f
	.zero		1


	//   ....[63]....
        /*1084*/ 	.word	0x0001ec30
        /*1088*/ 	.word	0x00000002
        /*108c*/ 	.word	0x00000060
        /*1090*/ 	.short	0x010a
        /*1092*/ 	.byte	0x3f
	.zero		1


	//   ....[64]....
        /*1094*/ 	.word	0x0001f250
        /*1098*/ 	.word	0x00000002
        /*109c*/ 	.word	0x00028840
        /*10a0*/ 	.short	0x010a
        /*10a2*/ 	.byte	0x3f
	.zero		1


	//   ....[65]....
        /*10a4*/ 	.word	0x0001f610
        /*10a8*/ 	.word	0x00000002
        /*10ac*/ 	.word	0x00000060
        /*10b0*/ 	.short	0x010a
        /*10b2*/ 	.byte	0x3f
	.zero		1


	//   ....[66]....
        /*10b4*/ 	.word	0x0001fbc0
        /*10b8*/ 	.word	0x00000000
        /*10bc*/ 	.word	0x00028860
        /*10c0*/ 	.short	0x010a
        /*10c2*/ 	.byte	0x3f
	.zero		1


	//   ....[67]....
        /*10c4*/ 	.word	0x00020ce0
        /*10c8*/ 	.word	0x00000000
        /*10cc*/ 	.word	0x00028820
        /*10d0*/ 	.short	0x010a
        /*10d2*/ 	.byte	0x3f
	.zero		1


	//   ....[68]....
        /*10d4*/ 	.word	0x00020e90
        /*10d8*/ 	.word	0x00000006
        /*10dc*/ 	.word	0x00000000
        /*10e0*/ 	.short	0x010a
        /*10e2*/ 	.byte	0x3f
	.zero		1


	//   ....[69]....
        /*10e4*/ 	.word	0x00020f00
        /*10e8*/ 	.word	0x00000007
        /*10ec*/ 	.word	0x00000000
        /*10f0*/ 	.short	0x010a
        /*10f2*/ 	.byte	0x3f
	.zero		1


	//   ....[70]....
        /*10f4*/ 	.word	0x00020f70
        /*10f8*/ 	.word	0x00000004
        /*10fc*/ 	.word	0x00000000
        /*1100*/ 	.short	0x010a
        /*1102*/ 	.byte	0x3f
	.zero		1


	//   ....[71]....
        /*1104*/ 	.word	0x00020fa0
        /*1108*/ 	.word	0x00000003
        /*110c*/ 	.word	0x00000000
        /*1110*/ 	.short	0x010a
        /*1112*/ 	.byte	0x3f
	.zero		1


	//   ....[72]....
        /*1114*/ 	.word	0x00021000
        /*1118*/ 	.word	0x0000006e
        /*111c*/ 	.word	0x00028890
        /*1120*/ 	.short	0x010a
        /*1122*/ 	.byte	0x3f
	.zero		1


	//   ....[73]....
        /*1124*/ 	.word	0x00021050
        /*1128*/ 	.word	0x0000006e
        /*112c*/ 	.word	0x00028890
        /*1130*/ 	.short	0x010a
        /*1132*/ 	.byte	0x3f
	.zero		1


	//   ....[74]....
        /*1134*/ 	.word	0x000210a0
        /*1138*/ 	.word	0x0000006e
        /*113c*/ 	.word	0x00028890
        /*1140*/ 	.short	0x010a
        /*1142*/ 	.byte	0x3f
	.zero		1


	//   ....[75]....
        /*1144*/ 	.word	0x000210f0
        /*1148*/ 	.word	0x0000006e
        /*114c*/ 	.word	0x000288b0
        /*1150*/ 	.short	0x010a
        /*1152*/ 	.byte	0x3f
	.zero		1


	//   ....[76]....
        /*1154*/ 	.word	0x000218f0
        /*1158*/ 	.word	0x00000002
        /*115c*/ 	.word	0x00028800
        /*1160*/ 	.short	0x010a
        /*1162*/ 	.byte	0x3f
	.zero		1


	//   ....[77]....
        /*1164*/ 	.word	0x000224b0
        /*1168*/ 	.word	0x00000002
        /*116c*/ 	.word	0x00028800
        /*1170*/ 	.short	0x010a
        /*1172*/ 	.byte	0x3f
	.zero		1


	//   ....[78]....
        /*1174*/ 	.word	0x00022500
        /*1178*/ 	.word	0x00000000
        /*117c*/ 	.word	0x00028830
        /*1180*/ 	.short	0x010a
        /*1182*/ 	.byte	0x3f
	.zero		1


	//   ....[79]....
        /*1184*/ 	.word	0x00022550
        /*1188*/ 	.word	0x00000006
        /*118c*/ 	.word	0x00028830
        /*1190*/ 	.short	0x010a
        /*1192*/ 	.byte	0x3f
	.zero		1


	//   ....[80]....
        /*1194*/ 	.word	0x000225a0
        /*1198*/ 	.word	0x00000007
        /*119c*/ 	.word	0x00028850
        /*11a0*/ 	.short	0x010a
        /*11a2*/ 	.byte	0x3f
	.zero		1


	//   ....[81]....
        /*11a4*/ 	.word	0x000225f0
        /*11a8*/ 	.word	0x00000006
        /*11ac*/ 	.word	0x00028830
        /*11b0*/ 	.short	0x010a
        /*11b2*/ 	.byte	0x3f
	.zero		1


	//   ....[82]....
        /*11b4*/ 	.word	0x00022640
        /*11b8*/ 	.word	0x00000007
        /*11bc*/ 	.word	0x00028850
        /*11c0*/ 	.short	0x010a
        /*11c2*/ 	.byte	0x3f
	.zero		1


	//   ....[83]....
        /*11c4*/ 	.word	0x00022690
        /*11c8*/ 	.word	0x0000000b
        /*11cc*/ 	.word	0x00028850
        /*11d0*/ 	.short	0x010a
        /*11d2*/ 	.byte	0x3f
	.zero		1


	//   ....[84]....
        /*11d4*/ 	.word	0x00022c70
        /*11d8*/ 	.word	0x00000004
        /*11dc*/ 	.word	0x00028820
        /*11e0*/ 	.short	0x010a
        /*11e2*/ 	.byte	0x3f
	.zero		1


	//   ....[85]....
        /*11e4*/ 	.word	0x00022cc0
        /*11e8*/ 	.word	0x00000005
        /*11ec*/ 	.word	0x000288a0
        /*11f0*/ 	.short	0x010a
        /*11f2*/ 	.byte	0x3f
	.zero		1


	//   ....[86]....
        /*11f4*/ 	.word	0x00022d10
        /*11f8*/ 	.word	0x00000005
        /*11fc*/ 	.word	0x000288c0
        /*1200*/ 	.short	0x010a
        /*1202*/ 	.byte	0x3f
	.zero		1


	//   ....[87]....
        /*1204*/ 	.word	0x00022d60
        /*1208*/ 	.word	0x00000007
        /*120c*/ 	.word	0x000288a0
        /*1210*/ 	.short	0x010a
        /*1212*/ 	.byte	0x3f
	.zero		1


	//   ....[88]....
        /*1214*/ 	.word	0x00022db0
        /*1218*/ 	.word	0x00000007
        /*121c*/ 	.word	0x000288c0
        /*1220*/ 	.short	0x010a
        /*1222*/ 	.byte	0x3f
	.zero		1


	//   ....[89]....
        /*1224*/ 	.word	0x00022f50
        /*1228*/ 	.word	0x00000000
        /*122c*/ 	.word	0x00028840
        /*1230*/ 	.short	0x010a
        /*1232*/ 	.byte	0x3f
	.zero		1


	//   ....[90]....
        /*1234*/ 	.word	0x00023ae0
        /*1238*/ 	.word	0x00000002
        /*123c*/ 	.word	0x00028820
        /*1240*/ 	.short	0x010a
        /*1242*/ 	.byte	0x3f
	.zero		1


	//   ....[91]....
        /*1244*/ 	.word	0x00023b30
        /*1248*/ 	.word	0x00000003
        /*124c*/ 	.word	0x00028840
        /*1250*/ 	.short	0x010a
        /*1252*/ 	.byte	0x3f
	.zero		1


	//   ....[92]....
        /*1254*/ 	.word	0x00023b80
        /*1258*/ 	.word	0x00000003
        /*125c*/ 	.word	0x00000060
        /*1260*/ 	.short	0x010a
        /*1262*/ 	.byte	0x3f
	.zero		1


	//   ....[93]....
        /*1264*/ 	.word	0x00023bd0
        /*1268*/ 	.word	0x00000003
        /*126c*/ 	.word	0x00028840
        /*1270*/ 	.short	0x010a
        /*1272*/ 	.byte	0x3f
	.zero		1


	//   ....[94]....
        /*1274*/ 	.word	0x00023c20
        /*1278*/ 	.word	0x00000002
        /*127c*/ 	.word	0x00000060
        /*1280*/ 	.short	0x010a
        /*1282*/ 	.byte	0x3f
	.zero		1


	//   ....[95]....
        /*1284*/ 	.word	0x00023c70
        /*1288*/ 	.word	0x00000002
        /*128c*/ 	.word	0x00028840
        /*1290*/ 	.short	0x010a
        /*1292*/ 	.byte	0x3f
	.zero		1


	//   ....[96]....
        /*1294*/ 	.word	0x00023cc0
        /*1298*/ 	.word	0x00000002
        /*129c*/ 	.word	0x00000060
        /*12a0*/ 	.short	0x010a
        /*12a2*/ 	.byte	0x3f
	.zero		1


	//   ....[97]....
        /*12a4*/ 	.word	0x00023d10
        /*12a8*/ 	.word	0x00000000
        /*12ac*/ 	.word	0x00028860
        /*12b0*/ 	.short	0x010a
        /*12b2*/ 	.byte	0x3f
	.zero		1


	//   ....[98]....
        /*12b4*/ 	.word	0x00024760
        /*12b8*/ 	.word	0x00000000
        /*12bc*/ 	.word	0x00028820
        /*12c0*/ 	.short	0x010a
        /*12c2*/ 	.byte	0x3f
	.zero		1


	//   ....[99]....
        /*12c4*/ 	.word	0x00024900
        /*12c8*/ 	.word	0x00000006
        /*12cc*/ 	.word	0x00000000
        /*12d0*/ 	.short	0x010a
        /*12d2*/ 	.byte	0x3f
	.zero		1


	//   ....[100]....
        /*12d4*/ 	.word	0x00024950
        /*12d8*/ 	.word	0x00000007
        /*12dc*/ 	.word	0x00000000
        /*12e0*/ 	.short	0x010a
        /*12e2*/ 	.byte	0x3f
	.zero		1


	//   ....[101]....
        /*12e4*/ 	.word	0x000249a0
        /*12e8*/ 	.word	0x00000004
        /*12ec*/ 	.word	0x00000000
        /*12f0*/ 	.short	0x010a
        /*12f2*/ 	.byte	0x3f
	.zero		1


	//----- nvinfo : EIATTR_NUM_MBARRIERS
	.align		4
.L_362:
        /*12f4*/ 	.byte	0x03, 0x38
        /*12f6*/ 	.short	0x0016


	//----- nvinfo : EIATTR_EXIT_INSTR_OFFSETS
	.align		4
        /*12f8*/ 	.byte	0x04, 0x1c
        /*12fa*/ 	.short	(.L_364 - .L_363)


	//   ....[0]....
.L_363:
        /*12fc*/ 	.word	0x00020ff0


	//----- nvinfo : EIATTR_MAX_THREADS
	.align		4
.L_364:
        /*1300*/ 	.byte	0x04, 0x05
        /*1302*/ 	.short	(.L_366 - .L_365)
.L_365:
        /*1304*/ 	.word	0x00000180
        /*1308*/ 	.word	0x00000001
        /*130c*/ 	.word	0x00000001


	//----- nvinfo : EIATTR_CRS_STACK_SIZE
	.align		4
.L_366:
        /*1310*/ 	.byte	0x04, 0x1e
        /*1312*/ 	.short	(.L_368 - .L_367)
.L_367:
        /*1314*/ 	.word	0x00000000


	//----- nvinfo : EIATTR_CBANK_PARAM_SIZE
	.align		4
.L_368:
        /*1318*/ 	.byte	0x03, 0x19
        /*131a*/ 	.short	0x0af0


	//----- nvinfo : EIATTR_PARAM_CBANK
	.align		4
        /*131c*/ 	.byte	0x04, 0x0a
        /*131e*/ 	.short	(.L_370 - .L_369)
	.align		4
.L_369:
        /*1320*/ 	.word	index@(.nv.constant0._ZN7cutlass13device_kernelIN5flash11enable_sm90INS1_16FlashAttnFwdSm90INS1_25CollectiveMainloopFwdSm90ILi2EN4cute5tupleIJNS5_1CILi1EEES8_S8_EEENS6_IJNS7_ILi128EEESA_SA_EEELi128ENS_10bfloat16_tEfNS_4arch4Sm90ELb1ELb0ELb1ELb1ELb0ELb1ELb0ELb1ELb1ELb1ELb0ELb0EEENS1_21CollectiveEpilogueFwdISB_S9_SC_SE_Li256ELb1ELb1ELb0ELb0EEENS1_36VarlenDynamicPersistentTileSchedulerILi128ELi128ELi256ELi128ELb0ELb1ELb1ELb1ELb1ELb1EEEEEEEEEvNT_6ParamsE)
        /*1324*/ 	.short	0x0210
        /*1326*/ 	.short	0x0af0


	//----- nvinfo : EIATTR_SW_WAR
	.align		4
.L_370:
        /*1328*/ 	.byte	0x04, 0x36
        /*132a*/ 	.short	(.L_372 - .L_371)
.L_371:
        /*132c*/ 	.word	0x00000008
.L_372:


//--------------------- .nv.callgraph             --------------------------
	.section	.nv.callgraph,"",@"SHT_CUDA_CALLGRAPH"
	.align	4
	.sectionentsize	8
	.align		4
        /*0000*/ 	.word	0x00000000
	.align		4
        /*0004*/ 	.word	0xffffffff
	.align		4
        /*0008*/ 	.word	index@(_ZN7cutlass13device_kernelIN5flash11enable_sm90INS1_16FlashAttnFwdSm90INS1_25CollectiveMainloopFwdSm90ILi2EN4cute5tupleIJNS5_1CILi1EEES8_S8_EEENS6_IJNS7_ILi128EEENS7_ILi176EEESA_EEELi128ENS_10bfloat16_tEfNS_4arch4Sm90ELb0ELb0ELb1ELb0ELb0ELb0ELb0ELb1ELb1ELb1ELb0ELb0EEENS1_21CollectiveEpilogueFwdINS6_IJSA_SA_SB_EEES9_SD_SF_Li256ELb0ELb1ELb0ELb0EEENS1_29StaticPersistentTileSchedulerILb0EEEEEEEEEvNT_6ParamsE)
	.align		4
        /*000c*/ 	.word	index@(__assertfail)
	.align		4
        /*0010*/ 	.word	index@(_ZN7cutlass13device_kernelIN5flash11enable_sm90INS1_16FlashAttnFwdSm90INS1_25CollectiveMainloopFwdSm90ILi2EN4cute5tupleIJNS5_1CILi2EEENS7_ILi1EEES9_EEENS6_IJNS7_ILi128EEENS7_ILi176EEESB_EEELi128ENS_10bfloat16_tEfNS_4arch4Sm90ELb0ELb0ELb1ELb0ELb0ELb0ELb0ELb1ELb1ELb1ELb0ELb0EEENS1_21CollectiveEpilogueFwdINS6_IJSB_SB_SC_EEESA_SE_SG_Li256ELb0ELb1ELb0ELb0EEENS1_29StaticPersistentTileSchedulerILb0EEEEEEEEEvNT_6ParamsE)
	.align		4
        /*0014*/ 	.word	index@(__assertfail)
	.align		4
        /*0018*/ 	.word	index@(_ZN7cutlass13device_kernelIN5flash11enable_sm90INS1_16FlashAttnFwdSm90INS1_25CollectiveMainloopFwdSm90ILi2EN4cute5tupleIJNS5_1CILi1EEES8_S8_EEENS6_IJNS7_ILi128EEENS7_ILi176EEESA_EEELi128ENS_10bfloat16_tEfNS_4arch4Sm90ELb0ELb0ELb1ELb1ELb0ELb0ELb0ELb1ELb1ELb1ELb0ELb0EEENS1_21CollectiveEpilogueFwdINS6_IJSA_SA_SB_EEES9_SD_SF_Li256ELb1ELb1ELb0ELb0EEENS1_36VarlenDynamicPersistentTileSchedulerILi128ELi176ELi256ELi128ELb0ELb1ELb1ELb0ELb1ELb1EEEEEEEEEvNT_6ParamsE)
	.align		4
        /*001c*/ 	.word	index@(__assertfail)
	.align		4
        /*0020*/ 	.word	index@(_ZN7cutlass13device_kernelIN5flash11enable_sm90INS1_16FlashAttnFwdSm90INS1_25CollectiveMainloopFwdSm90ILi2EN4cute5tupleIJNS5_1CILi1EEES8_S8_EEENS6_IJNS7_ILi128EEENS7_ILi176EEESA_EEELi128ENS_10bfloat16_tEfNS_4arch4Sm90ELb0ELb0ELb1ELb1ELb0ELb1ELb0ELb1ELb1ELb1ELb0ELb0EEENS1_21CollectiveEpilogueFwdINS6_IJSA_SA_SB_EEES9_SD_SF_Li256ELb1ELb1ELb0ELb0EEENS1_36VarlenDynamicPersistentTileSchedulerILi128ELi176ELi256ELi128ELb0ELb1ELb1ELb0ELb1ELb1EEEEEEEEEvNT_6ParamsE)
	.align		4
        /*0024*/ 	.word	index@(__assertfail)
	.align		4
        /*0028*/ 	.word	index@(_ZN7cutlass13device_kernelIN5flash11enable_sm90INS1_16FlashAttnFwdSm90INS1_25CollectiveMainloopFwdSm90ILi2EN4cute5tupleIJNS5_1CILi1EEES8_S8_EEENS6_IJNS7_ILi128EEESA_SA_EEELi128ENS_10bfloat16_tEfNS_4arch4Sm90ELb0ELb1ELb1ELb0ELb0ELb0ELb0ELb1ELb1ELb1ELb0ELb0EEENS1_21CollectiveEpilogueFwdISB_S9_SC_SE_Li256ELb0ELb1ELb0ELb0EEENS1_30DynamicPersistentTileSchedulerILi256ELi128ELb0ELb1ELb1EEEEEEEEEvNT_6ParamsE)
	.align		4
        /*002c*/ 	.word	index@(__assertfail)
	.align		4
        /*0030*/ 	.word	index@(_ZN7cutlass13device_kernelIN5flash11enable_sm90INS1_16FlashAttnFwdSm90INS1_25CollectiveMainloopFwdSm90ILi2EN4cute5tupleIJNS5_1CILi1EEES8_S8_EEENS6_IJNS7_ILi128EEESA_SA_EEELi128ENS_10bfloat16_tEfNS_4arch4Sm90ELb0ELb1ELb1ELb1ELb0ELb0ELb0ELb1ELb1ELb1ELb0ELb0EEENS1_21CollectiveEpilogueFwdISB_S9_SC_SE_Li256ELb1ELb1ELb0ELb0EEENS1_36VarlenDynamicPersistentTileSchedulerILi128ELi128ELi256ELi128ELb0ELb1ELb1ELb1ELb0ELb1EEEEEEEEEvNT_6ParamsE)
	.align		4
        /*0034*/ 	.word	index@(__assertfail)
	.align		4
        /*0038*/ 	.word	index@(_ZN7cutlass13device_kernelIN5flash11enable_sm90INS1_16FlashAttnFwdSm90INS1_25CollectiveMainloopFwdSm90ILi2EN4cute5tupleIJNS5_1CILi1EEES8_S8_EEENS6_IJNS7_ILi128EEESA_SA_EEELi128ENS_10bfloat16_tEfNS_4arch4Sm90ELb0ELb1ELb1ELb1ELb0ELb1ELb0ELb1ELb1ELb1ELb0ELb0EEENS1_21CollectiveEpilogueFwdISB_S9_SC_SE_Li256ELb1ELb1ELb0ELb0EEENS1_36VarlenDynamicPersistentTileSchedulerILi128ELi128ELi256ELi128ELb0ELb1ELb1ELb1ELb0ELb1EEEEEEEEEvNT_6ParamsE)
	.align		4
        /*003c*/ 	.word	index@(__assertfail)
	.align		4
        /*0040*/ 	.word	index@(_ZN7cutlass13device_kernelIN5flash11enable_sm90INS1_16FlashAttnFwdSm90INS1_25CollectiveMainloopFwdSm90ILi2EN4cute5tupleIJNS5_1CILi1EEES8_S8_EEENS6_IJNS7_ILi128EEESA_SA_EEELi128ENS_10bfloat16_tEfNS_4arch4Sm90ELb1ELb0ELb1ELb0ELb0ELb0ELb0ELb1ELb1ELb1ELb0ELb0EEENS1_21CollectiveEpilogueFwdISB_S9_SC_SE_Li256ELb0ELb1ELb0ELb0EEENS1_30DynamicPersistentTileSchedulerILi256ELi128ELb0ELb1ELb1EEEEEEEEEvNT_6ParamsE)
	.align		4
        /*0044*/ 	.word	index@(__assertfail)
	.align		4
        /*0048*/ 	.word	index@(_ZN7cutlass13device_kernelIN5flash11enable_sm90INS1_16FlashAttnFwdSm90INS1_25CollectiveMainloopFwdSm90ILi2EN4cute5tupleIJNS5_1CILi1EEES8_S8_EEENS6_IJNS7_ILi128EEESA_SA_EEELi128ENS_10bfloat16_tEfNS_4arch4Sm90ELb1ELb0ELb1ELb1ELb0ELb0ELb0ELb1ELb1ELb1ELb0ELb0EEENS1_21CollectiveEpilogueFwdISB_S9_SC_SE_Li256ELb1ELb1ELb0ELb0EEENS1_36VarlenDynamicPersistentTileSchedulerILi128ELi128ELi256ELi128ELb0ELb1ELb1ELb1ELb1ELb1EEEEEEEEEvNT_6ParamsE)
	.align		4
        /*004c*/ 	.word	index@(__assertfail)
	.align		4
        /*0050*/ 	.word	index@(_ZN7cutlass13device_kernelIN5flash11enable_sm90INS1_16FlashAttnFwdSm90INS1_25CollectiveMainloopFwdSm90ILi2EN4cute5tupleIJNS5_1CILi1EEES8_S8_EEENS6_IJNS7_ILi128EEESA_SA_EEELi128ENS_10bfloat16_tEfNS_4arch4Sm90ELb1ELb0ELb1ELb1ELb0ELb1ELb0ELb1ELb1ELb1ELb0ELb0EEENS1_21CollectiveEpilogueFwdISB_S9_SC_SE_Li256ELb1ELb1ELb0ELb0EEENS1_36VarlenDynamicPersistentTileSchedulerILi128ELi128ELi256ELi128ELb0ELb1ELb1ELb1ELb1ELb1EEEEEEEEEvNT_6ParamsE)
	.align		4
        /*0054*/ 	.word	index@(__assertfail)
	.align		4
        /*0058*/ 	.word	0x00000000
	.align		4
        /*005c*/ 	.word	0xfffffffe
	.align		4
        /*0060*/ 	.word	0x00000000
	.align		4
        /*0064*/ 	.word	0xfffffffd
	.align		4
        /*0068*/ 	.word	0x00000000
	.align		4
        /*006c*/ 	.word	0xfffffffc


//--------------------- .nv.constant4             --------------------------
	.section	.nv.constant4,"a",@progbits
	.align	8
	.align		8
.nv.constant4:
        /*0000*/ 	.dword	__assertfail
	.align		8
        /*0008*/ 	.dword	__unnamed_1
	.align		8
        /*0010*/ 	.dword	__unnamed_2
	.align		8
        /*0018*/ 	.dword	__unnamed_3
	.align		8
        /*0020*/ 	.dword	__unnamed_4
	.align		8
        /*0028*/ 	.dword	__unnamed_5
	.align		8
        /*0030*/ 	.dword	__unnamed_6
	.align		8
        /*0038*/ 	.dword	__unnamed_7
	.align		8
        /*0040*/ 	.dword	__unnamed_8
	.align		8
        /*0048*/ 	.dword	_ZN82_INTERNAL_8ec1d924_46_flash_fwd_hdim128_bf16_softcap_packgqa_sm90_cu_3fbc093a_28894cuda3std3__45__cpo5beginE
	.align		8
        /*0050*/ 	.dword	_ZN82_INTERNAL_8ec1d924_46_flash_fwd_hdim128_bf16_softcap_packgqa_sm90_cu_3fbc093a_28894cuda3std3__45__cpo3endE
	.align		8
        /*0058*/ 	.dword	_ZN82_INTERNAL_8ec1d924_46_flash_fwd_hdim128_bf16_softcap_packgqa_sm90_cu_3fbc093a_28894cuda3std3__45__cpo6cbeginE
	.align		8
        /*0060*/ 	.dword	_ZN82_INTERNAL_8ec1d924_46_flash_fwd_hdim128_bf16_softcap_packgqa_sm90_cu_3fbc093a_28894cuda3std3__45__cpo4cendE
	.align		8
        /*0068*/ 	.dword	_ZN82_INTERNAL_8ec1d924_46_flash_fwd_hdim128_bf16_softcap_packgqa_sm90_cu_3fbc093a_28894cuda3std3__484_GLOBAL__N__8ec1d924_46_flash_fwd_hdim128_bf16_softcap_packgqa_sm90_cu_3fbc093a_28896ignoreE
	.align		8
        /*0070*/ 	.dword	_ZN82_INTERNAL_8ec1d924_46_flash_fwd_hdim128_bf16_softcap_packgqa_sm90_cu_3fbc093a_28894cuda3std3__419piecewise_constructE
	.align		8
        /*0078*/ 	.dword	_ZN82_INTERNAL_8ec1d924_46_flash_fwd_hdim128_bf16_softcap_packgqa_sm90_cu_3fbc093a_28894cuda3std3__48in_placeE
	.align		8
        /*0080*/ 	.dword	_ZN82_INTERNAL_8ec1d924_46_flash_fwd_hdim128_bf16_softcap_packgqa_sm90_cu_3fbc093a_28894cuda3std6ranges3__45__cpo4swapE
	.align		8
        /*0088*/ 	.dword	_ZN82_INTERNAL_8ec1d924_46_flash_fwd_hdim128_bf16_softcap_packgqa_sm90_cu_3fbc093a_28894cuda3std6ranges3__45__cpo9iter_moveE
	.align		8
        /*0090*/ 	.dword	_ZN82_INTERNAL_8ec1d924_46_flash_fwd_hdim128_bf16_softcap_packgqa_sm90_cu_3fbc093a_28894cute7productE
	.align		8
        /*0098*/ 	.dword	_ZN82_INTERNAL_8ec1d924_46_flash_fwd_hdim128_bf16_softcap_packgqa_sm90_cu_3fbc093a_28894cute1_E
	.align		8
        /*00a0*/ 	.dword	$str$23
	.align		8
        /*00a8*/ 	.dword	$str$24


//--------------------- .text._ZN7cutlass13device_kernelIN5flash11enable_sm90INS1_16FlashAttnFwdSm90INS1_25CollectiveMainloopFwdSm90ILi2EN4cute5tupleIJNS5_1CILi1EEES8_S8_EEENS6_IJNS7_ILi128EEENS7_ILi176EEESA_EEELi128ENS_10bfloat16_tEfNS_4arch4Sm90ELb0ELb0ELb1ELb0ELb0ELb0ELb0ELb1ELb1ELb1ELb0ELb0EEENS1_21CollectiveEpilogueFwdINS6_IJSA_SA_SB_EEES9_SD_SF_Li256ELb0ELb1ELb0ELb0EEENS1_29StaticPersistentTileSchedulerILb0EEEEEEEEEvNT_6ParamsE --------------------------
	.section	.text._ZN7cutlass13device_kernelIN5flash11enable_sm90INS1_16FlashAttnFwdSm90INS1_25CollectiveMainloopFwdSm90ILi2EN4cute5tupleIJNS5_1CILi1EEES8_S8_EEENS6_IJNS7_ILi128EEENS7_ILi176EEESA_EEELi128ENS_10bfloat16_tEfNS_4arch4Sm90ELb0ELb0ELb1ELb0ELb0ELb0ELb0ELb1ELb1ELb1ELb0ELb0EEENS1_21CollectiveEpilogueFwdINS6_IJSA_SA_SB_EEES9_SD_SF_Li256ELb0ELb1ELb0ELb0EEENS1_29StaticPersistentTileSchedulerILb0EEEEEEEEEvNT_6ParamsE,"ax",@progbits
	.align	128
.text._ZN7cutlass13device_kernelIN5flash11enable_sm90INS1_16FlashAttnFwdSm90INS1_25CollectiveMainloopFwdSm90ILi2EN4cute5tupleIJNS5_1CILi1EEES8_S8_EEENS6_IJNS7_ILi128EEENS7_ILi176EEESA_EEELi128ENS_10bfloat16_tEfNS_4arch4Sm90ELb0ELb0ELb1ELb0ELb0ELb0ELb0ELb1ELb1ELb1ELb0ELb0EEENS1_21CollectiveEpilogueFwdINS6_IJSA_SA_SB_EEES9_SD_SF_Li256ELb0ELb1ELb0ELb0EEENS1_29StaticPersistentTileSchedulerILb0EEEEEEEEEvNT_6ParamsE:
        .type           _ZN7cutlass13device_kernelIN5flash11enable_sm90INS1_16FlashAttnFwdSm90INS1_25CollectiveMainloopFwdSm90ILi2EN4cute5tupleIJNS5_1CILi1EEES8_S8_EEENS6_IJNS7_ILi128EEENS7_ILi176EEESA_EEELi128ENS_10bfloat16_tEfNS_4arch4Sm90ELb0ELb0ELb1ELb0ELb0ELb0ELb0ELb1ELb1ELb1ELb0ELb0EEENS1_21CollectiveEpilogueFwdINS6_IJSA_SA_SB_EEES9_SD_SF_Li256ELb0ELb1ELb0ELb0EEENS1_29StaticPersistentTileSchedulerILb0EEEEEEEEEvNT_6ParamsE,@function
        .size           _ZN7cutlass13device_kernelIN5flash11enable_sm90INS1_16FlashAttnFwdSm90INS1_25CollectiveMainloopFwdSm90ILi2EN4cute5tupleIJNS5_1CILi1EEES8_S8_EEENS6_IJNS7_ILi128EEENS7_ILi176EEESA_EEELi128ENS_10bfloat16_tEfNS_4arch4Sm90ELb0ELb0ELb1ELb0ELb0ELb0ELb0ELb1ELb1ELb1ELb0ELb0EEENS1_21CollectiveEpilogueFwdINS6_IJSA_SA_SB_EEES9_SD_SF_Li256ELb0ELb1ELb0ELb0EEENS1_29StaticPersistentTileSchedulerILb0EEEEEEEEEvNT_6ParamsE,(.L_x_3217 - _ZN7cutlass13device_kernelIN5flash11enable_sm90INS1_16FlashAttnFwdSm90INS1_25CollectiveMainloopFwdSm90ILi2EN4cute5tupleIJNS5_1CILi1EEES8_S8_EEENS6_IJNS7_ILi128EEENS7_ILi176EEESA_EEELi128ENS_10bfloat16_tEfNS_4arch4Sm90ELb0ELb0ELb1ELb0ELb0ELb0ELb0ELb1ELb1ELb1ELb0ELb0EEENS1_21CollectiveEpilogueFwdINS6_IJSA_SA_SB_EEES9_SD_SF_Li256ELb0ELb1ELb0ELb0EEENS1_29StaticPersistentTileSchedulerILb0EEEEEEEEEvNT_6ParamsE)
        .other          _ZN7cutlass13device_kernelIN5flash11enable_sm90INS1_16FlashAttnFwdSm90INS1_25CollectiveMainloopFwdSm90ILi2EN4cute5tupleIJNS5_1CILi1EEES8_S8_EEENS6_IJNS7_ILi128EEENS7_ILi176EEESA_EEELi128ENS_10bfloat16_tEfNS_4arch4Sm90ELb0ELb0ELb1ELb0ELb0ELb0ELb0ELb1ELb1ELb1ELb0ELb0EEENS1_21CollectiveEpilogueFwdINS6_IJSA_SA_SB_EEES9_SD_SF_Li256ELb0ELb1ELb0ELb0EEENS1_29StaticPersistentTileSchedulerILb0EEEEEEEEEvNT_6ParamsE,@"STO_CUDA_ENTRY STV_DEFAULT"
_ZN7cutlass13device_kernelIN5flash11enable_sm90INS1_16FlashAttnFwdSm90INS1_25CollectiveMainloopFwdSm90ILi2EN4cute5tupleIJNS5_1CILi1EEES8_S8_EEENS6_IJNS7_ILi128EEENS7_ILi176EEESA_EEELi128ENS_10bfloat16_tEfNS_4arch4Sm90ELb0ELb0ELb1ELb0ELb0ELb0ELb0ELb1ELb1ELb1ELb0ELb0EEENS1_21CollectiveEpilogueFwdINS6_IJSA_SA_SB_EEES9_SD_SF_Li256ELb0ELb1ELb0ELb0EEENS1_29StaticPersistentTileSchedulerILb0EEEEEEEEEvNT_6ParamsE:
[----:B------:R-:W0:Y:S02]  /*0000*/  LDC R1, c[0x0][0x28] ;  /* 0x00000a00ff017b82 */ /* 0x000e240000000800 */
[----:B0-----:R-:W-:Y:S01]  /*0010*/  VIADD R1, R1, 0xffffffc8 ;  /* 0xffffffc801017836 */ /* 0x001fe20000000000 */
[----:B------:R-:W0:Y:S01]  /*0020*/  S2R R0, SR_TID.X ;  /* 0x0000000000007919 */ /* 0x000e220000002100 */
[----:B------:R-:W-:Y:S01]  /*0030*/  ELECT P0, URZ, PT ;  /* 0x00000000003f782f */ /* 0x000fe20003800000 */
[----:B------:R-:W-:Y:S01]  /*0040*/  BSSY B0, `(.L_x_0) ;  /* 0x000000d000007945 */ /* 0x000fe20003800000 */
[----:B0-----:R-:W-:-:S05]  /*0050*/  SHF.R.U32.HI R2, RZ, 0x5, R0 ;  /* 0x00000005ff027819 */ /* 0x001fca0000011600 */
[----:B------:R-:W0:Y:S02]  /*0060*/  SHFL.IDX PT, R3, R2, RZ, 0x1f ;  /* 0x00001fff02037589 */ /* 0x000e2400000e0000 */
[----:B0-----:R-:W-:-:S13]  /*0070*/  ISETP.EQ.AND P0, PT, R3, RZ, P0 ;  /* 0x000000ff0300720c */ /* 0x001fda0000702270 */
[----:B------:R-:W-:Y:S05]  /*0080*/  @!P0 BRA `(.L_x_1) ;  /* 0x0000000000208947 */ /* 0x000fea0003800000 */
[----:B------:R-:W-:Y:S02]  /*0090*/  ULDC.64 UR4, c[0x0][0x198] ;  /* 0x0000660000047ab9 */ /* 0x000fe40000000a00 */
[----:B------:R-:W-:Y:S02]  /*00a0*/  UIADD3 UR6, UP0, UR4, 0x370, URZ ;  /* 0x0000037004067890 */ /* 0x000fe4000ff1e03f */
[----:B------:R-:W-:Y:S02]  /*00b0*/  UIADD3 UR4, UP1, UR4, 0x470, URZ ;  /* 0x0000047004047890 */ /* 0x000fe4000ff3e03f */
[----:B------:R-:W-:Y:S02]  /*00c0*/  UIADD3.X UR7, URZ, UR5, URZ, UP0, !UPT ;  /* 0x000000053f077290 */ /* 0x000fe400087fe43f */
[----:B------:R-:W-:-:S07]  /*00d0*/  UIADD3.X UR5, URZ, UR5, URZ, UP1, !UPT ;  /* 0x000000053f057290 */ /* 0x000fce0008ffe43f */
[----:B------:R0:W-:Y:S02]  /*00e0*/  UTMACCTL.PF [UR6] ;  /* 0x00000000060079b9 */ /* 0x0001e40008040000 */
[----:B------:R0:W-:Y:S02]  /*00f0*/  UTMACCTL.PF [UR4] ;  /* 0x00000000040079b9 */ /* 0x0001e40008040000 */
[----:B0-----:R-:W-:Y:S01]  /*0100*/  NOP ;  /* 0x0000000000007918 */ /* 0x001fe20000000000 */
.L_x_1:
[----:B------:R-:W-:Y:S05]  /*0110*/  BSYNC B0 ;  /* 0x0000000000007941 */ /* 0x000fea0003800000 */
.L_x_0:
[----:B------:R-:W-:Y:S01]  /*0120*/  VOTEU.ANY UP0, P0 ;  /* 0x00000000003f7886 */ /* 0x000fe20000000100 */
[----:B------:R-:W0:Y:S01]  /*0130*/  SHFL.IDX PT, R3, R2, RZ, 0x1f ;  /* 0x00001fff02037589 */ /* 0x000e2200000e0000 */
[----:B------:R-:W-:Y:S01]  /*0140*/  UMOV UR4, 0x80 ;  /* 0x0000008000047882 */ /* 0x000fe20000000000 */
[----:B------:R-:W-:Y:S01]  /*0150*/  UMOV UR7, 0x100 ;  /* 0x0000010000077882 */ /* 0x000fe20000000000 */
[----:B------:R-:W-:Y:S01]  /*0160*/  SHF.R.U32.HI R4, RZ, 0x7, R0 ;  /* 0x00000007ff047819 */ /* 0x000fe20000011600 */
[----:B------:R-:W1:Y:S01]  /*0170*/  @UP0 S2UR UR8, SR_CgaCtaId ;  /* 0x00000000000809c3 */ /* 0x000e620000008800 */
[----:B------:R-:W-:Y:S01]  /*0180*/  @UP0 UMOV UR6, 0x400 ;  /* 0x0000040000060882 */ /* 0x000fe20000000000 */
[----:B------:R-:W-:-:S04]  /*0190*/  @UP0 UIADD3 UR4, -UR4, 0x100000, URZ ;  /* 0x0010000004040890 */ /* 0x000fc8000fffe13f */
[----:B------:R-:W-:Y:S02]  /*01a0*/  @UP0 USHF.L.U32 UR5, UR4, 0xb, URZ ;  /* 0x0000000b04050899 */ /* 0x000fe4000800063f */
[----:B------:R-:W-:Y:S01]  /*01b0*/  @UP0 USHF.L.U32 UR4, UR4, 0x1, URZ ;  /* 0x0000000104040899 */ /* 0x000fe2000800063f */
[----:B------:R-:W-:Y:S01]  /*01c0*/  VOTEU.ANY UP1, P0 ;  /* 0x00000000003f7886 */ /* 0x000fe20000020100 */
[----:B0-----:R-:W-:Y:S02]  /*01d0*/  ISETP.NE.AND P1, PT, R3, RZ, PT ;  /* 0x000000ff0300720c */ /* 0x001fe40003f25270 */
[----:B------:R0:W2:Y:S01]  /*01e0*/  SHFL.IDX PT, R3, R4, RZ, 0x1f ;  /* 0x00001fff04037589 */ /* 0x0000a200000e0000 */
[----:B-1----:R-:W-:Y:S02]  /*01f0*/  @UP0 ULEA UR8, UR8, UR6, 0x18 ;  /* 0x0000000608080291 */ /* 0x002fe4000f8ec03f */
[----:B------:R-:W-:-:S04]  /*0200*/  @UP0 UIADD3 UR6, -UR7, 0x100000, URZ ;  /* 0x0010000007060890 */ /* 0x000fc8000fffe13f */
[----:B------:R-:W-:Y:S02]  /*0210*/  @UP0 USHF.L.U32 UR7, UR6, 0xb, URZ ;  /* 0x0000000b06070899 */ /* 0x000fe4000800063f */
[----:B------:R-:W-:Y:S01]  /*0220*/  @UP0 USHF.L.U32 UR6, UR6, 0x1, URZ ;  /* 0x0000000106060899 */ /* 0x000fe2000800063f */
[----:B------:R-:W-:Y:S01]  /*0230*/  VOTEU.ANY UP0, P0 ;  /* 0x00000000003f7886 */ /* 0x000fe20000000100 */
[----:B------:R-:W1:Y:S04]  /*0240*/  FENCE.VIEW.ASYNC.S ;  /* 0x00000000000073c6 */ /* 0x000e680000000000 */
[----:B-1----:R0:W1:Y:S06]  /*0250*/  @UP0 SYNCS.EXCH.64 URZ, [UR8+0x34800], UR4 ;  /* 0x03480004083f05b2 */ /* 0x00206c0008000100 */
[----:B------:R0:W3:Y:S02]  /*0260*/  @UP1 SYNCS.EXCH.64 URZ, [UR8+0x34820], UR6 ;  /* 0x03482006083f15b2 */ /* 0x0000e40008000100 */
[----:B0-----:R-:W-:Y:S05]  /*0270*/  @P1 BRA `(.L_x_2) ;  /* 0x0000000000481947 */ /* 0x001fea0003800000 */
[----:B------:R-:W0:Y:S01]  /*0280*/  S2UR UR5, SR_CgaCtaId ;  /* 0x00000000000579c3 */ /* 0x000e220000008800 */
[----:B------:R-:W-:Y:S01]  /*0290*/  UMOV UR4, 0x400 ;  /* 0x0000040000047882 */ /* 0x000fe20000000000 */
[----:B------:R-:W-:Y:S01]  /*02a0*/  UMOV UR6, 0x1 ;  /* 0x0000000100067882 */ /* 0x000fe20000000000 */
[----:B------:R-:W-:Y:S01]  /*02b0*/  UMOV UR7, 0x2 ;  /* 0x0000000200077882 */ /* 0x000fe20000000000 */
[----:B------:R-:W-:Y:S01]  /*02c0*/  ELECT P0, URZ, PT ;  /* 0x00000000003f782f */ /* 0x000fe20003800000 */
[----:B0-----:R-:W-:Y:S02]  /*02d0*/  ULEA UR8, UR5, UR4, 0x18 ;  /* 0x0000000405087291 */ /* 0x001fe4000f8ec03f */
[----:B------:R-:W-:-:S04]  /*02e0*/  UIADD3 UR4, -UR6, 0x100000, URZ ;  /* 0x0010000006047890 */ /* 0x000fc8000fffe13f */
[----:B------:R-:W-:Y:S02]  /*02f0*/  USHF.L.U32 UR5, UR4, 0xb, URZ ;  /* 0x0000000b04057899 */ /* 0x000fe4000800063f */
[----:B------:R-:W-:Y:S02]  /*0300*/  USHF.L.U32 UR4, UR4, 0x1, URZ ;  /* 0x0000000104047899 */ /* 0x000fe4000800063f */
[----:B------:R-:W-:-:S04]  /*0310*/  UIADD3 UR6, -UR7, 0x100000, URZ ;  /* 0x0010000007067890 */ /* 0x000fc8000fffe13f */
[----:B------:R-:W-:Y:S02]  /*0320*/  USHF.L.U32 UR7, UR6, 0xb, URZ ;  /* 0x0000000b06077899 */ /* 0x000fe4000800063f */
[----:B------:R-:W-:Y:S01]  /*0330*/  USHF.L.U32 UR6, UR6, 0x1, URZ ;  /* 0x0000000106067899 */ /* 0x000fe2000800063f */
[----:B------:R-:W0:Y:S03]  /*0340*/  FENCE.VIEW.ASYNC.S ;  /* 0x00000000000073c6 */ /* 0x000e260000000000 */
[----:B0-----:R0:W4:Y:S08]  /*0350*/  SYNCS.EXCH.64 URZ, [UR8+0x34830], UR4 ;  /* 0x03483004083f75b2 */ /* 0x0011300008000100 */
[----:B------:R0:W0:Y:S01]  /*0360*/  SYNCS.EXCH.64 URZ, [UR8+0x34840], UR6 ;  /* 0x03484006083f75b2 */ /* 0x0000220008000100 */
[----:B------:R0:W0:Y:S01]  /*0370*/  SYNCS.EXCH.64 URZ, [UR8+0x34838], UR4 ;  /* 0x03483804083f75b2 */ /* 0x0000220008000100 */
[----:B------:R0:W0:Y:S01]  /*0380*/  SYNCS.EXCH.64 URZ, [UR8+0x34848], UR6 ;  /* 0x03484806083f75b2 */ /* 0x0000220008000100 */
[----:B------:R-:W-:Y:S01]  /*0390*/  NOP ;  /* 0x0000000000007918 */ /* 0x000fe20000000000 */
.L_x_2:
[----:B------:R-:W5:Y:S01]  /*03a0*/  SHFL.IDX PT, R4, R2, RZ, 0x1f ;  /* 0x00001fff02047589 */ /* 0x000f6200000e0000 */
[----:B------:R-:W-:Y:S01]  /*03b0*/  NOP ;  /* 0x0000000000007918 */ /* 0x000fe20000000000 */
[----:B-----5:R-:W-:-:S13]  /*03c0*/  ISETP.NE.AND P0, PT, R4, RZ, PT ;  /* 0x000000ff0400720c */ /* 0x020fda0003f05270 */
[----:B------:R-:W-:Y:S05]  /*03d0*/  @P0 BRA `(.L_x_3) ;  /* 0x0000000000480947 */ /* 0x000fea0003800000 */
[----:B0-----:R-:W0:Y:S01]  /*03e0*/  S2UR UR5, SR_CgaCtaId ;  /* 0x00000000000579c3 */ /* 0x001e220000008800 */
        /* <DEDUP_REMOVED lines=12> */
[----:B0-----:R0:W0:Y:S08]  /*04b0*/  SYNCS.EXCH.64 URZ, [UR8+0x34850], UR4 ;  /* 0x03485004083f75b2 */ /* 0x0010300008000100 */
[----:B------:R0:W0:Y:S01]  /*04c0*/  SYNCS.EXCH.64 URZ, [UR8+0x34860], UR6 ;  /* 0x03486006083f75b2 */ /* 0x0000220008000100 */
[----:B------:R0:W0:Y:S01]  /*04d0*/  SYNCS.EXCH.64 URZ, [UR8+0x34858], UR4 ;  /* 0x03485804083f75b2 */ /* 0x0000220008000100 */
[----:B------:R0:W0:Y:S01]  /*04e0*/  SYNCS.EXCH.64 URZ, [UR8+0x34868], UR6 ;  /* 0x03486806083f75b2 */ /* 0x0000220008000100 */
[----:B------:R-:W-:Y:S01]  /*04f0*/  NOP ;  /* 0x0000000000007918 */ /* 0x000fe20000000000 */
.L_x_3:
[----:B------:R-:W5:Y:S01]  /*0500*/  SHFL.IDX PT, R4, R2, RZ, 0x1f ;  /* 0x00001fff02047589 */ /* 0x000f6200000e0000 */
[----:B------:R-:W-:Y:S01]  /*0510*/  NOP ;  /* 0x0000000000007918 */ /* 0x000fe20000000000 */
[----:B-----5:R-:W-:-:S13]  /*0520*/  ISETP.NE.AND P0, PT, R4, RZ, PT ;  /* 0x000000ff0400720c */ /* 0x020fda0003f05270 */
[----:B------:R-:W-:Y:S05]  /*0530*/  @P0 BRA `(.L_x_4) ;  /* 0x0000000000380947 */ /* 0x000fea0003800000 */
[----:B0-----:R-:W0:Y:S01]  /*0540*/  S2UR UR5, SR_CgaCtaId ;  /* 0x00000000000579c3 */ /* 0x001e220000008800 */
[----:B------:R-:W-:Y:S01]  /*0550*/  UMOV UR4, 0x400 ;  /* 0x0000040000047882 */ /* 0x000fe20000000000 */
[----:B------:R-:W-:Y:S01]  /*0560*/  UMOV UR7, 0x1 ;  /* 0x0000000100077882 */ /* 0x000fe20000000000 */
[----:B------:R-:W-:Y:S01]  /*0570*/  ELECT P0, URZ, PT ;  /* 0x00000000003f782f */ /* 0x000fe20003800000 */
[----:B0-----:R-:W-:Y:S02]  /*0580*/  ULEA UR6, UR5, UR4, 0x18 ;  /* 0x0000000405067291 */ /* 0x001fe4000f8ec03f */
[----:B------:R-:W-:-:S04]  /*0590*/  UIADD3 UR4, -UR7, 0x100000, URZ ;  /* 0x0010000007047890 */ /* 0x000fc8000fffe13f */
[----:B------:R-:W-:Y:S02]  /*05a0*/  USHF.L.U32 UR5, UR4, 0xb, URZ ;  /* 0x0000000b04057899 */ /* 0x000fe4000800063f */
[----:B------:R-:W-:Y:S01]  /*05b0*/  USHF.L.U32 UR4, UR4, 0x1, URZ ;  /* 0x0000000104047899 */ /* 0x000fe2000800063f */
[----:B------:R-:W0:Y:S11]  /*05c0*/  FENCE.VIEW.ASYNC.S ;  /* 0x00000000000073c6 */ /* 0x000e360000000000 */
[----:B0-----:R0:W0:Y:S01]  /*05d0*/  SYNCS.EXCH.64 URZ, [UR6+0x34870], UR4 ;  /* 0x03487004063f75b2 */ /* 0x0010220008000100 */
[----:B------:R0:W0:Y:S01]  /*05e0*/  SYNCS.EXCH.64 URZ, [UR6+0x34880], UR4 ;  /* 0x03488004063f75b2 */ /* 0x0000220008000100 */
[----:B------:R0:W0:Y:S01]  /*05f0*/  SYNCS.EXCH.64 URZ, [UR6+0x34878], UR4 ;  /* 0x03487804063f75b2 */ /* 0x0000220008000100 */
[----:B------:R0:W0:Y:S01]  /*0600*/  SYNCS.EXCH.64 URZ, [UR6+0x34888], UR4 ;  /* 0x03488804063f75b2 */ /* 0x0000220008000100 */
[----:B------:R-:W-:Y:S01]  /*0610*/  NOP ;  /* 0x0000000000007918 */ /* 0x000fe20000000000 */
.L_x_4:
        /* <DEDUP_REMOVED lines=22> */
.L_x_5:
        /* <DEDUP_REMOVED lines=22> */
.L_x_6:
[----:B--2---:R-:W-:Y:S01]  /*08e0*/  ISETP.NE.AND P0, PT, R3, RZ, PT ;  /* 0x000000ff0300720c */ /* 0x004fe20003f05270 */
[----:B------:R-:W-:Y:S01]  /*08f0*/  IMAD.MOV.U32 R3, RZ, RZ, 0x1 ;  /* 0x00000001ff037424 */ /* 0x000fe200078e00ff */
[----:B------:R-:W-:-:S04]  /*0900*/  NOP ;  /* 0x0000000000007918 */ /* 0x000fc80000000000 */
[----:B------:R-:W-:-:S05]  /*0910*/  SEL R3, R3, 0x2, !P0 ;  /* 0x0000000203037807 */ /* 0x000fca0004000000 */
[----:B------:R2:W-:Y:S01]  /*0920*/  STL [R1+0x34], R3 ;  /* 0x0000340301007387 */ /* 0x0005e20000100800 */
[----:B01-34-:R-:W-:Y:S06]  /*0930*/  BAR.SYNC.DEFER_BLOCKING 0x0 ;  /* 0x0000000000007b1d */ /* 0x01bfec0000010000 */
[----:B------:R-:W-:Y:S05]  /*0940*/  @!P0 BRA `(.L_x_7) ;  /* 0x000000d800648947 */ /* 0x000fea0003800000 */
.L_x_8:
[----:B------:R-:W-:-:S08]  /*0950*/  NOP ;  /* 0x0000000000007918 */ /* 0x000fd00000000000 */
[----:B------:R-:W0:Y:S02]  /*0960*/  USETMAXREG.TRY_ALLOC.CTAPOOL UP0, 0xf0 ;  /* 0x000000f0000079c8 */ /* 0x000e240008000600 */
[----:B0-----:R-:W-:-:S13]  /*0970*/  PLOP3.LUT P0, PT, PT, PT, UP0, 0x80, 0x0 ;  /* 0x000000000000781c */ /* 0x001fda0003f0f008 */
[----:B------:R-:W-:Y:S05]  /*0980*/  @!P0 BRA `(.L_x_8) ;  /* 0xfffffffc00f08947 */ /* 0x000fea000383ffff */
[----:B------:R-:W-:Y:S01]  /*0990*/  LOP3.LUT R2, R0, 0xffffff80, RZ, 0xc0, !PT ;  /* 0xffffff8000027812 */ /* 0x000fe200078ec0ff */
[----:B------:R-:W0:Y:S08]  /*09a0*/  S2UR UR4, SR_CTAID.X ;  /* 0x00000000000479c3 */ /* 0x000e300000002500 */
[----:B------:R-:W-:Y:S06]  /*09b0*/  BAR.ARV 0x8, 0x180 ;  /* 0x0206000000007b1d */ /* 0x000fec0000002000 */
[----:B------:R-:W-:-:S02]  /*09c0*/  ISETP.NE.AND P0, PT, R2, 0x80, PT ;  /* 0x000000800200780c */ /* 0x000fc40003f05270 */
[----:B------:R-:W0:Y:S11]  /*09d0*/  LDC R2, c[0x0][0xc34] ;  /* 0x00030d00ff027b82 */ /* 0x000e360000000800 */
[----:B------:R-:W-:Y:S06]  /*09e0*/  @!P0 BAR.ARV 0x9, 0x100 ;  /* 0x0244000000008b1d */ /* 0x000fec0000002000 */
[----:B0-----:R-:W-:-:S13]  /*09f0*/  ISETP.LE.AND P0, PT, R2, UR4, PT ;  /* 0x0000000402007c0c */ /* 0x001fda000bf03270 */
[----:B------:R-:W-:Y:S05]  /*0a00*/  @P0 EXIT ;  /* 0x000000000000094d */ /* 0x000fea0003800000 */
[----:B------:R-:W3:Y:S01]  /*0a10*/  LDL.LU R12, [R1+0x34] ;  /* 0x00003400010c7983 */ /* 0x000ee20000300800 */
[----:B------:R-:W-:Y:S01]  /*0a20*/  VIADD R0, R0, 0xffffff80 ;  /* 0xffffff8000007836 */ /* 0x000fe20000000000 */
[----:B------:R-:W-:Y:S01]  /*0a30*/  UMOV UR60, URZ ;  /* 0x0000003f003c7c82 */ /* 0x000fe20008000000 */
[----:B------:R-:W-:Y:S02]  /*0a40*/  IMAD.MOV.U32 R231, RZ, RZ, -0x2 ;  /* 0xfffffffeffe77424 */ /* 0x000fe400078e00ff */
[----:B------:R-:W-:Y:S01]  /*0a50*/  IMAD.U32 R220, RZ, RZ, UR4 ;  /* 0x00000004ffdc7e24 */ /* 0x000fe2000f8e00ff */
[----:B--2---:R-:W-:Y:S01]  /*0a60*/  SHF.R.S32.HI R3, RZ, 0x1f, R0 ;  /* 0x0000001fff037819 */ /* 0x004fe20000011400 */
[----:B------:R-:W-:Y:S01]  /*0a70*/  UMOV UR4, URZ ;  /* 0x0000003f00047c82 */ /* 0x000fe20008000000 */
[----:B------:R-:W-:Y:S02]  /*0a80*/  IMAD.MOV.U32 R221, RZ, RZ, RZ ;  /* 0x000000ffffdd7224 */ /* 0x000fe400078e00ff */
[CC--:B------:R-:W-:Y:S01]  /*0a90*/  LEA.HI R2, R3.reuse, R0.reuse, RZ, 0x7 ;  /* 0x0000000003027211 */ /* 0x0c0fe200078f38ff */
[----:B------:R-:W-:Y:S01]  /*0aa0*/  IMAD.U32 R16, RZ, RZ, UR4 ;  /* 0x00000004ff107e24 */ /* 0x000fe2000f8e00ff */
[----:B------:R-:W-:-:S02]  /*0ab0*/  LEA.HI R4, R3, R0, RZ, 0x5 ;  /* 0x0000000003047211 */ /* 0x000fc400078f28ff */
[----:B------:R-:W-:Y:S02]  /*0ac0*/  LOP3.LUT R223, R2, 0xffffff80, RZ, 0xc0, !PT ;  /* 0xffffff8002df7812 */ /* 0x000fe400078ec0ff */
[CC--:B------:R-:W-:Y:S01]  /*0ad0*/  LEA.HI R6, R3.reuse, R0.reuse, RZ, 0x4 ;  /* 0x0000000003067211 */ /* 0x0c0fe200078f20ff */
[----:B------:R-:W-:Y:S01]  /*0ae0*/  IMAD.SHL.U32 R4, R4, 0x20, RZ ;  /* 0x0000002004047824 */ /* 0x000fe200078e00ff */
[----:B------:R-:W-:Y:S01]  /*0af0*/  LEA.HI R10, R3, R0, RZ, 0x2 ;  /* 0x00000000030a7211 */ /* 0x000fe200078f10ff */
[----:B------:R-:W-:Y:S01]  /*0b00*/  IMAD.IADD R223, R0, 0x1, -R223 ;  /* 0x0000000100df7824 */ /* 0x000fe200078e0adf */
[----:B------:R-:W-:Y:S02]  /*0b10*/  LOP3.LUT R5, R6, 0x3fffff0, RZ, 0xc0, !PT ;  /* 0x03fffff006057812 */ /* 0x000fe400078ec0ff */
[----:B------:R-:W-:Y:S02]  /*0b20*/  LOP3.LUT R8, R4, 0xfffffc00, RZ, 0xc0, !PT ;  /* 0xfffffc0004087812 */ /* 0x000fe400078ec0ff */
[----:B------:R-:W-:Y:S01]  /*0b30*/  SHF.R.S32.HI R4, RZ, 0x1f, R223 ;  /* 0x0000001fff047819 */ /* 0x000fe200000114df */
[----:B------:R-:W-:Y:S01]  /*0b40*/  IMAD.IADD R7, R0, 0x1, -R5 ;  /* 0x0000000100077824 */ /* 0x000fe200078e0a05 */
[----:B------:R-:W-:-:S02]  /*0b50*/  SHF.R.S32.HI R9, RZ, 0x4, R6 ;  /* 0x00000004ff097819 */ /* 0x000fc40000011406 */
[----:B------:R-:W-:Y:S02]  /*0b60*/  LEA.HI R5, R4, R223, RZ, 0x2 ;  /* 0x000000df04057211 */ /* 0x000fe400078f10ff */
[----:B------:R-:W-:Y:S02]  /*0b70*/  LEA.HI R6, R6, R9, RZ, 0x1 ;  /* 0x0000000906067211 */ /* 0x000fe400078f08ff */
[----:B------:R-:W-:Y:S02]  /*0b80*/  LEA R7, R7, R8, 0x6 ;  /* 0x0000000807077211 */ /* 0x000fe400078e30ff */
[--C-:B------:R-:W-:Y:S02]  /*0b90*/  SHF.R.S32.HI R8, RZ, 0x2, R5.reuse ;  /* 0x00000002ff087819 */ /* 0x100fe40000011405 */
[----:B------:R-:W-:Y:S02]  /*0ba0*/  SHF.R.S32.HI R11, RZ, 0x1f, R5 ;  /* 0x0000001fff0b7819 */ /* 0x000fe40000011405 */
[----:B------:R-:W-:-:S02]  /*0bb0*/  LEA.HI R222, R3, R0, RZ, 0x3 ;  /* 0x0000000003de7211 */ /* 0x000fc400078f18ff */
[----:B------:R-:W-:Y:S02]  /*0bc0*/  LOP3.LUT R6, R6, 0x1ffffffe, RZ, 0xc0, !PT ;  /* 0x1ffffffe06067812 */ /* 0x000fe400078ec0ff */
[----:B------:R-:W-:Y:S02]  /*0bd0*/  LOP3.LUT R3, R10, 0xfffffffc, RZ, 0xc0, !PT ;  /* 0xfffffffc0a037812 */ /* 0x000fe400078ec0ff */
[----:B------:R-:W-:Y:S01]  /*0be0*/  LEA.HI R11, R11, R8, RZ, 0x3 ;  /* 0x000000080b0b7211 */ /* 0x000fe200078f18ff */
[----:B------:R-:W-:Y:S01]  /*0bf0*/  IMAD.IADD R6, R9, 0x1, -R6 ;  /* 0x0000000109067824 */ /* 0x000fe200078e0a06 */
[----:B------:R-:W-:Y:S01]  /*0c00*/  SHF.R.S32.HI R227, RZ, 0x7, R2 ;  /* 0x00000007ffe37819 */ /* 0x000fe20000011402 */
[----:B------:R-:W-:Y:S01]  /*0c10*/  IMAD.IADD R3, R0, 0x1, -R3 ;  /* 0x0000000100037824 */ /* 0x000fe200078e0a03 */
[----:B------:R-:W-:Y:S01]  /*0c20*/  LOP3.LUT R23, R222, 0xfffffff8, RZ, 0xc0, !PT ;  /* 0xfffffff8de177812 */ /* 0x000fe200078ec0ff */
[----:B------:R-:W-:Y:S01]  /*0c30*/  IMAD R230, R6, 0x8, R7 ;  /* 0x0000000806e67824 */ /* 0x000fe200078e0207 */
[----:B------:R-:W-:-:S02]  /*0c40*/  LOP3.LUT R11, R11, 0xfffffff8, RZ, 0xc0, !PT ;  /* 0xfffffff80b0b7812 */ /* 0x000fc400078ec0ff */
[----:B------:R-:W-:Y:S01]  /*0c50*/  LEA.HI R4, R4, R223, RZ, 0x5 ;  /* 0x000000df04047211 */ /* 0x000fe200078f28ff */
[----:B------:R-:W-:Y:S01]  /*0c60*/  IMAD.IADD R23, R0, 0x1, -R23 ;  /* 0x0000000100177824 */ /* 0x000fe200078e0a17 */
[----:B------:R-:W-:Y:S01]  /*0c70*/  LEA.HI R2, R2, R227, RZ, 0x1 ;  /* 0x000000e302027211 */ /* 0x000fe200078f08ff */
[----:B------:R-:W-:Y:S01]  /*0c80*/  IMAD.IADD R11, R8, 0x1, -R11 ;  /* 0x00000001080b7824 */ /* 0x000fe200078e0a0b */
[----:B------:R-:W-:Y:S01]  /*0c90*/  LEA.HI R6, R3, R3, RZ, 0x1 ;  /* 0x0000000303067211 */ /* 0x000fe200078f08ff */
[----:B------:R-:W-:Y:S01]  /*0ca0*/  IMAD.SHL.U32 R19, R23, 0x8, RZ ;  /* 0x0000000817137824 */ /* 0x000fe200078e00ff */
[----:B------:R-:W-:Y:S02]  /*0cb0*/  SHF.R.S32.HI R4, RZ, 0x5, R4 ;  /* 0x00000005ff047819 */ /* 0x000fe40000011404 */
[----:B------:R-:W-:Y:S02]  /*0cc0*/  LOP3.LUT R2, R2, 0x3fffffe, RZ, 0xc0, !PT ;  /* 0x03fffffe02027812 */ /* 0x000fe400078ec0ff */
[----:B------:R-:W-:Y:S01]  /*0cd0*/  LOP3.LUT R0, R5, 0x7ffffffc, RZ, 0xc0, !PT ;  /* 0x7ffffffc05007812 */ /* 0x000fe200078ec0ff */
[----:B------:R-:W-:Y:S01]  /*0ce0*/  IMAD R11, R4, 0x10, R11 ;  /* 0x00000010040b7824 */ /* 0x000fe200078e020b */
[----:B------:R-:W-:Y:S01]  /*0cf0*/  LOP3.LUT R6, R6, 0x1ffffffe, RZ, 0xc0, !PT ;  /* 0x1ffffffe06067812 */ /* 0x000fe200078ec0ff */
[----:B------:R-:W-:Y:S01]  /*0d00*/  IMAD.IADD R2, R227, 0x1, -R2 ;  /* 0x00000001e3027824 */ /* 0x000fe200078e0a02 */
[----:B------:R-:W-:-:S02]  /*0d10*/  IADD3 R0, R223, -R0, RZ ;  /* 0x80000000df007210 */ /* 0x000fc40007ffe0ff */
[----:B------:R-:W-:Y:S01]  /*0d20*/  IADD3 R22, R19, 0x40, RZ ;  /* 0x0000004013167810 */ /* 0x000fe20007ffe0ff */
[----:B------:R-:W-:Y:S01]  /*0d30*/  IMAD.IADD R229, R3, 0x1, -R6 ;  /* 0x0000000103e57824 */ /* 0x000fe200078e0a06 */
[----:B------:R-:W-:Y:S01]  /*0d40*/  SHF.R.S32.HI R222, RZ, 0x3, R222 ;  /* 0x00000003ffde7819 */ /* 0x000fe200000114de */
[----:B------:R-:W-:Y:S01]  /*0d50*/  IMAD R228, R2, 0x40, R11 ;  /* 0x0000004002e47824 */ /* 0x000fe200078e020b */
[----:B------:R-:W-:Y:S01]  /*0d60*/  SHF.R.S32.HI R232, RZ, 0x1f, R22 ;  /* 0x0000001fffe87819 */ /* 0x000fe20000011416 */
[----:B------:R-:W-:Y:S02]  /*0d70*/  IMAD R231, R0, R231, 0xb0 ;  /* 0x000000b000e77424 */ /* 0x000fe400078e02e7 */
[----:B------:R-:W-:Y:S01]  /*0d80*/  IMAD R229, R229, 0x8, R228 ;  /* 0x00000008e5e57824 */ /* 0x000fe200078e02e4 */
[----:B---3--:R-:W-:-:S07]  /*0d90*/  LOP3.LUT R18, R12, 0x1, RZ, 0xfc, !PT ;  /* 0x000000010c127812 */ /* 0x008fce00078efcff */
.L_x_37:
[----:B0-----:R-:W0:Y:S01]  /*0da0*/  SHFL.IDX PT, R0, R227, RZ, 0x1f ;  /* 0x00001fffe3007589 */ /* 0x001e2200000e0000 */
[----:B-1----:R-:W1:Y:S01]  /*0db0*/  S2UR UR5, SR_CgaCtaId ;  /* 0x00000000000579c3 */ /* 0x002e620000008800 */
[----:B------:R-:W-:Y:S01]  /*0dc0*/  ULDC UR4, c[0x0][0xc38] ;  /* 0x00030e0000047ab9 */ /* 0x000fe20000000800 */
[----:B------:R-:W-:Y:S01]  /*0dd0*/  ULDC.64 UR6, c[0x0][0x418] ;  /* 0x0001060000067ab9 */ /* 0x000fe20000000a00 */
[----:B------:R-:W-:Y:S01]  /*0de0*/  R2UR UR12, R220 ;  /* 0x00000000dc0c72ca */ /* 0x000fe200000e0000 */
[----:B------:R-:W-:Y:S02]  /*0df0*/  UISETP.NE.AND UP1, UPT, UR4, 0x1, UPT ;  /* 0x000000010400788c */ /* 0x000fe4000bf25270 */
[----:B------:R-:W-:Y:S02]  /*0e00*/  UISETP.NE.U32.AND UP0, UPT, UR6, URZ, UPT ;  /* 0x0000003f0600728c */ /* 0x000fe4000bf05070 */
[----:B------:R-:W2:Y:S01]  /*0e10*/  LDC R80, c[0x0][0x2f0] ;  /* 0x0000bc00ff507b82 */ /* 0x000ea20000000800 */
[----:B------:R-:W-:Y:S01]  /*0e20*/  UMOV UR4, 0x400 ;  /* 0x0000040000047882 */ /* 0x000fe20000000000 */
[----:B------:R-:W-:Y:S01]  /*0e30*/  UISETP.NE.AND.EX UP0, UPT, UR7, URZ, UPT, UP0 ;  /* 0x0000003f0700728c */ /* 0x000fe2000bf05300 */
[----:B------:R-:W-:-:S02]  /*0e40*/  ULDC UR6, c[0x0][0x424] ;  /* 0x0001090000067ab9 */ /* 0x000fc40000000800 */
[----:B------:R-:W-:Y:S01]  /*0e50*/  ULDC UR7, c[0x0][0xc44] ;  /* 0x0003110000077ab9 */ /* 0x000fe20000000800 */
[----:B------:R-:W-:Y:S02]  /*0e60*/  USEL UR6, UR6, 0x1, UP0 ;  /* 0x0000000106067887 */ /* 0x000fe40008000000 */
[----:B------:R-:W-:Y:S01]  /*0e70*/  UISETP.NE.AND UP2, UPT, UR7, 0x1, UPT ;  /* 0x000000010700788c */ /* 0x000fe2000bf45270 */
[----:B------:R-:W-:Y:S01]  /*0e80*/  @UP1 ULDC UR11, c[0x0][0xc40] ;  /* 0x00031000000b1ab9 */ /* 0x000fe20000000800 */
[----:B------:R-:W-:Y:S01]  /*0e90*/  UMOV UR13, UR12 ;  /* 0x0000000c000d7c82 */ /* 0x000fe20008000000 */
[----:B0-----:R-:W-:Y:S01]  /*0ea0*/  R2UR UR14, R0 ;  /* 0x00000000000e72ca */ /* 0x001fe200000e0000 */
[----:B-1----:R-:W-:-:S03]  /*0eb0*/  ULEA UR8, UR5, UR4, 0x18 ;  /* 0x0000000405087291 */ /* 0x002fc6000f8ec03f */
[----:B------:R-:W-:Y:S01]  /*0ec0*/  @UP1 ULDC UR4, c[0x0][0xc3c] ;  /* 0x00030f0000041ab9 */ /* 0x000fe20000000800 */
[----:B------:R-:W-:Y:S02]  /*0ed0*/  UIADD3 UR10, UR8, 0x16400, URZ ;  /* 0x00016400080a7890 */ /* 0x000fe4000fffe03f */
[----:B------:R-:W-:Y:S01]  /*0ee0*/  UIMAD.WIDE.U32 UR4, UR12, UR4, URZ ;  /* 0x000000040c0472a5 */ /* 0x000fe2000f8e003f */
[----:B------:R-:W-:Y:S01]  /*0ef0*/  IMAD.U32 R2, RZ, RZ, UR8 ;  /* 0x00000008ff027e24 */ /* 0x000fe2000f8e00ff */
[----:B------:R-:W-:Y:S01]  /*0f00*/  ULOP3.LUT UP0, URZ, UR10, 0x9f, URZ, 0xc0, !UPT ;  /* 0x0000009f0a3f7892 */ /* 0x000fe2000f80c03f */
[----:B--2---:R-:W-:Y:S01]  /*0f10*/  IMAD R80, R80, UR6, RZ ;  /* 0x0000000650507c24 */ /* 0x004fe2000f8e02ff */
[----:B------:R-:W-:Y:S02]  /*0f20*/  @UP1 USHF.R.U32.HI UR13, URZ, UR11, UR5 ;  /* 0x0000000b3f0d1299 */ /* 0x000fe40008011605 */
[----:B------:R-:W-:Y:S01]  /*0f30*/  ULEA.HI UR7, UR14, UR14, URZ, 0x1 ;  /* 0x0000000e0e077291 */ /* 0x000fe2000f8f083f */
[----:B------:R-:W-:Y:S01]  /*0f40*/  VIADD R0, R80, 0xaf ;  /* 0x000000af50007836 */ /* 0x000fe20000000000 */
[----:B------:R-:W-:Y:S01]  /*0f50*/  @UP2 ULDC.64 UR8, c[0x0][0xc48] ;  /* 0x0003120000082ab9 */ /* 0x000fe20000000a00 */
[----:B------:R-:W-:Y:S01]  /*0f60*/  PLOP3.LUT P0, PT, PT, PT, UP0, 0x80, 0x0 ;  /* 0x000000000000781c */ /* 0x000fe20003f0f008 */
[----:B------:R-:W-:Y:S01]  /*0f70*/  ULOP3.LUT UR7, UR7, 0x1e, URZ, 0xc0, !UPT ;  /* 0x0000001e07077892 */ /* 0x000fe2000f8ec03f */
[----:B------:R-:W-:Y:S01]  /*0f80*/  IMAD.HI R0, R0, 0x2e8ba2e9, RZ ;  /* 0x2e8ba2e900007827 */ /* 0x000fe200078e02ff */
[----:B------:R-:W-:-:S02]  /*0f90*/  UIMAD.WIDE.U32 UR4, UR13, UR8, URZ ;  /* 0x000000080d0472a5 */ /* 0x000fc4000f8e003f */
[----:B------:R-:W-:Y:S01]  /*0fa0*/  MOV R226, UR13 ;  /* 0x0000000d00e27c02 */ /* 0x000fe20008000f00 */
[----:B------:R-:W-:Y:S02]  /*0fb0*/  UIADD3 UR7, UR14, -UR7, URZ ;  /* 0x800000070e077290 */ /* 0x000fe4000fffe03f */
[----:B------:R-:W-:Y:S01]  /*0fc0*/  IMAD.U32 R17, RZ, RZ, UR14 ;  /* 0x0000000eff117e24 */ /* 0x000fe2000f8e00ff */
[----:B------:R-:W-:Y:S01]  /*0fd0*/  UMOV UR6, UR13 ;  /* 0x0000000d00067c82 */ /* 0x000fe20008000000 */
[----:B------:R-:W-:Y:S01]  /*0fe0*/  @UP2 USHF.R.U32.HI UR6, URZ, UR9, UR5 ;  /* 0x000000093f062299 */ /* 0x000fe20008011605 */
[----:B------:R-:W-:Y:S01]  /*0ff0*/  SHF.R.U32.HI R3, RZ, 0x1f, R0 ;  /* 0x0000001fff037819 */ /* 0x000fe20000011600 */
[----:B------:R-:W-:Y:S01]  /*1000*/  ULEA UR7, UR7, UR10, 0xd ;  /* 0x0000000a07077291 */ /* 0x000fe2000f8e683f */
[----:B------:R-:W-:Y:S02]  /*1010*/  UMOV UR4, UR12 ;  /* 0x0000000c00047c82 */ /* 0x000fe40008000000 */
[----:B------:R-:W-:Y:S01]  /*1020*/  LEA.HI.SX32 R120, R0, R3, 0x1b ;  /* 0x0000000300787211 */ /* 0x000fe200078fdaff */
[----:B------:R-:W-:Y:S01]  /*1030*/  USHF.R.U32.HI UR7, URZ, 0x4, UR7 ;  /* 0x000000043f077899 */ /* 0x000fe20008011607 */
[----:B------:R-:W-:-:S02]  /*1040*/  IMAD.U32 R225, RZ, RZ, UR6 ;  /* 0x00000006ffe17e24 */ /* 0x000fc4000f8e00ff */
[----:B------:R-:W-:Y:S01]  /*1050*/  IMAD.U32 R224, RZ, RZ, UR4 ;  /* 0x00000004ffe07e24 */ /* 0x000fe2000f8e00ff */
[----:B------:R-:W-:Y:S01]  /*1060*/  ULOP3.LUT UR36, UR7, 0x3fff, URZ, 0xc0, !UPT ;  /* 0x00003fff07247892 */ /* 0x000fe2000f8ec03f */
[----:B---3-5:R-:W-:Y:S11]  /*1070*/  @!P0 BRA `(.L_x_9) ;  /* 0x0000000000408947 */ /* 0x028ff60003800000 */
[----:B------:R-:W-:Y:S01]  /*1080*/  MOV R0, 0x0 ;  /* 0x0000000000007802 */ /* 0x000fe20000000f00 */
[----:B------:R-:W-:Y:S01]  /*1090*/  ULDC.64 UR4, c[0x4][0xa0] ;  /* 0x0100280000047ab9 */ /* 0x000fe20000000a00 */
[----:B------:R-:W-:Y:S01]  /*10a0*/  ULDC.64 UR6, c[0x4][0x40] ;  /* 0x0100100000067ab9 */ /* 0x000fe20000000a00 */
[----:B------:R-:W-:Y:S01]  /*10b0*/  IMAD.U32 R4, RZ, RZ, UR4 ;  /* 0x00000004ff047e24 */ /* 0x000fe2000f8e00ff */
[----:B------:R0:W1:Y:S01]  /*10c0*/  LDC.64 R14, c[0x4][R0] ;  /* 0x01000000000e7b82 */ /* 0x0000620000000a00 */
[----:B------:R-:W-:Y:S01]  /*10d0*/  IMAD.U32 R5, RZ, RZ, UR5 ;  /* 0x00000005ff057e24 */ /* 0x000fe2000f8e00ff */
[----:B------:R-:W-:Y:S01]  /*10e0*/  ULDC.64 UR4, c[0x4][0xa8] ;  /* 0x01002a0000047ab9 */ /* 0x000fe20000000a00 */
[----:B------:R-:W-:Y:S01]  /*10f0*/  MOV R10, UR6 ;  /* 0x00000006000a7c02 */ /* 0x000fe20008000f00 */
[----:B------:R-:W-:Y:S02]  /*1100*/  IMAD.U32 R6, RZ, RZ, UR4 ;  /* 0x00000004ff067e24 */ /* 0x000fe4000f8e00ff */
[----:B------:R-:W-:-:S02]  /*1110*/  IMAD.U32 R7, RZ, RZ, UR5 ;  /* 0x00000005ff077e24 */ /* 0x000fc4000f8e00ff */
[----:B------:R-:W-:Y:S02]  /*1120*/  IMAD.U32 R11, RZ, RZ, UR7 ;  /* 0x00000007ff0b7e24 */ /* 0x000fe4000f8e00ff */
[----:B------:R-:W-:Y:S02]  /*1130*/  IMAD.MOV.U32 R8, RZ, RZ, 0x70 ;  /* 0x00000070ff087424 */ /* 0x000fe400078e00ff */
[----:B------:R-:W-:Y:S02]  /*1140*/  IMAD.MOV.U32 R12, RZ, RZ, 0x1 ;  /* 0x00000001ff0c7424 */ /* 0x000fe400078e00ff */
[----:B0-----:R-:W-:-:S07]  /*1150*/  IMAD.MOV.U32 R13, RZ, RZ, RZ ;  /* 0x000000ffff0d7224 */ /* 0x001fce00078e00ff */
[----:B------:R-:W-:-:S07]  /*1160*/  LEPC R20, `(.L_x_9) ;  /* 0x000000001014794e */ /* 0x000fce0000000000 */
[----:B-1----:R-:W-:Y:S05]  /*1170*/  CALL.ABS.NOINC R14 ;  /* 0x000000000e007343 */ /* 0x002fea0003c00000 */
.L_x_9:
[----:B------:R-:W-:Y:S02]  /*1180*/  R2UR UR4, R2 ;  /* 0x00000000020472ca */ /* 0x000fe400000e0000 */
[----:B------:R-:W-:Y:S02]  /*1190*/  LOP3.LUT R0, R221, 0x1, RZ, 0xc0, !PT ;  /* 0x00000001dd007812 */ /* 0x000fe400078ec0ff */
[----:B------:R-:W-:Y:S02]  /*11a0*/  ISETP.NE.AND P0, PT, R18, 0x3, PT ;  /* 0x000000031200780c */ /* 0x000fe40003f05270 */
[----:B------:R-:W-:-:S07]  /*11b0*/  SHF.L.U32 R0, R0, 0x1f, RZ ;  /* 0x0000001f00007819 */ /* 0x000fce00000006ff */
[----:B------:R-:W0:Y:S02]  /*11c0*/  SYNCS.PHASECHK.TRANS64.TRYWAIT P1, [UR4+0x34800], R0 ;  /* 0x03480000ff0075a7 */ /* 0x000e240008020144 */
[----:B0-----:R-:W-:Y:S05]  /*11d0*/  @!P1 BRA `(.L_x_10) ;  /* 0x0000011000009947 */ /* 0x001fea0003800000 */
.L_x_124:
[----:B------:R-:W-:Y:S05]  /*11e0*/  @!P0 BRA `(.L_x_11) ;  /* 0x0000000000048947 */ /* 0x000fea0003800000 */
[----:B------:R-:W-:Y:S01]  /*11f0*/  BPT.TRAP 0x1 ;  /* 0x000000040000795c */ /* 0x000fe20000300000 */
.L_x_11:
[----:B------:R-:W-:Y:S01]  /*1200*/  R2UR UR5, R16 ;  /* 0x00000000100572ca */ /* 0x000fe200000e0000 */
[----:B0-----:R-:W-:Y:S01]  /*1210*/  IMAD.U32 R3, RZ, RZ, UR60 ;  /* 0x0000003cff037e24 */ /* 0x001fe2000f8e00ff */
[----:B------:R-:W-:-:S11]  /*1220*/  R2UR UR4, R2 ;  /* 0x00000000020472ca */ /* 0x000fd600000e0000 */
[----:B------:R-:W-:Y:S02]  /*1230*/  IMAD.U32 R0, RZ, RZ, UR5 ;  /* 0x00000005ff007e24 */ /* 0x000fe4000f8e00ff */
[----:B------:R-:W-:-:S03]  /*1240*/  LEA R3, R3, UR4, 0x3 ;  /* 0x0000000403037c11 */ /* 0x000fc6000f8e18ff */
[----:B------:R-:W-:-:S04]  /*1250*/  SHF.L.U32 R0, R0, 0x1f, RZ ;  /* 0x0000001f00007819 */ /* 0x000fc800000006ff */
[----:B------:R0:W1:Y:S01]  /*1260*/  SYNCS.PHASECHK.TRANS64.TRYWAIT P2, [R3+URZ+0x34830], R0 ;  /* 0x03483000030075a7 */ /* 0x000062000804017f */
[----:B------:R-:W-:Y:S05]  /*1270*/  @!P0 BRA `(.L_x_12) ;  /* 0x0000000000048947 */ /* 0x000fea0003800000 */
[----:B------:R-:W-:Y:S01]  /*1280*/  BPT.TRAP 0x1 ;  /* 0x000000040000795c */ /* 0x000fe20000300000 */
.L_x_12:
[----:B------:R-:W2:Y:S01]  /*1290*/  S2R R4, SR_TID.X ;  /* 0x0000000000047919 */ /* 0x000ea20000002100 */
[----:B------:R-:W-:Y:S02]  /*12a0*/  MOV R87, RZ ;  /* 0x000000ff00577202 */ /* 0x000fe40000000f00 */
[----:B--2---:R-:W-:-:S04]  /*12b0*/  LOP3.LUT R4, R4, 0x7f, RZ, 0xc0, !PT ;  /* 0x0000007f04047812 */ /* 0x004fc800078ec0ff */
[----:B------:R-:W-:Y:S01]  /*12c0*/  ISETP.NE.AND P1, PT, R4, RZ, PT ;  /* 0x000000ff0400720c */ /* 0x000fe20003f25270 */
[----:B-1----:R-:W-:-:S12]  /*12d0*/  @P2 BRA `(.L_x_13) ;  /* 0x0000000000082947 */ /* 0x002fd80003800000 */
[----:B------:R-:W1:Y:S02]  /*12e0*/  SYNCS.PHASECHK.TRANS64.TRYWAIT P2, [R3+URZ+0x34830], R0 ;  /* 0x03483000030075a7 */ /* 0x000e64000804017f */
[----:B-1----:R-:W-:Y:S05]  /*12f0*/  @!P2 BRA `(.L_x_14) ;  /* 0x0000010c00d4a947 */ /* 0x002fea0003800000 */
.L_x_13:
[----:B------:R-:W-:Y:S05]  /*1300*/  WARPSYNC.ALL ;  /* 0x0000000000007948 */ /* 0x000fea0003800000 */
[----:B------:R-:W-:Y:S01]  /*1310*/  R2UR UR4, R2 ;  /* 0x00000000020472ca */ /* 0x000fe200000e0000 */
[----:B------:R-:W-:Y:S01]  /*1320*/  ULOP3.LUT UR25, UR36, 0x10000, URZ, 0xfc, !UPT ;  /* 0x0001000024197892 */ /* 0x000fe2000f8efc3f */
[----:B------:R-:W-:Y:S01]  /*1330*/  WARPGROUP.ARRIVE ;  /* 0x00000000000079c5 */ /* 0x000fe20000000000 */
[----:B------:R-:W-:Y:S01]  /*1340*/  UMOV UR7, 0x40000040 ;  /* 0x4000004000077882 */ /* 0x000fe20000000000 */
        /* <DEDUP_REMOVED lines=8> */
[----:B------:R-:W-:Y:S01]  /*13d0*/  UIADD3 UR26, UR25, 0x2, URZ ;  /* 0x00000002191a7890 */ /* 0x000fe2000fffe03f */
[----:B------:R-:W-:Y:S01]  /*13e0*/  P2R R122, PR, RZ, 0x1 ;  /* 0x00000001ff7a7803 */ /* 0x000fe20000000000 */
[----:B------:R-:W-:Y:S01]  /*13f0*/  UIADD3 UR4, UR4, 0x1e400, URZ ;  /* 0x0001e40004047890 */ /* 0x000fe2000fffe03f */
[----:B01----:R-:W-:Y:S01]  /*1400*/  @!P1 VIADD R3, R3, 0x34840 ;  /* 0x0003484003039836 */ /* 0x003fe20000000000 */
[----:B------:R-:W-:Y:S01]  /*1410*/  UMOV UR47, 0x40000040 ;  /* 0x40000040002f7882 */ /* 0x000fe20000000000 */
[----:B------:R-:W-:Y:S01]  /*1420*/  UMOV UR51, 0x40000040 ;  /* 0x4000004000337882 */ /* 0x000fe20000000000 */
[----:B------:R-:W-:Y:S01]  /*1430*/  USHF.R.U32.HI UR4, URZ, 0x4, UR4 ;  /* 0x000000043f047899 */ /* 0x000fe20008011604 */
[----:B------:R-:W-:Y:S01]  /*1440*/  UMOV UR55, 0x40000040 ;  /* 0x4000004000377882 */ /* 0x000fe20000000000 */
[----:B------:R-:W-:-:S02]  /*1450*/  @!P1 PRMT R3, RZ, 0x654, R3 ;  /* 0x00000654ff039816 */ /* 0x000fc40000000003 */
[----:B------:R-:W-:-:S04]  /*1460*/  ULOP3.LUT UR4, UR4, 0x3fff, URZ, 0xc0, !UPT ;  /* 0x00003fff04047892 */ /* 0x000fc8000f8ec03f */
[----:B------:R-:W-:-:S03]  /*1470*/  ULOP3.LUT UR5, UR4, 0x10000, URZ, 0xfc, !UPT ;  /* 0x0001000004057892 */ /* 0x000fc6000f8efc3f */
[----:B------:R-:W-:Y:S01]  /*1480*/  UMOV UR4, UR25 ;  /* 0x0000001900047c82 */ /* 0x000fe20008000000 */
[----:B------:R-:W-:Y:S01]  /*1490*/  UIMAD UR24, UR60, 0xb00, UR5 ;  /* 0x00000b003c1878a4 */ /* 0x000fe2000f8e0205 */
[----:B------:R-:W-:Y:S01]  /*14a0*/  IMAD.U32 R8, RZ, RZ, UR4 ;  /* 0x00000004ff087e24 */ /* 0x000fe2000f8e00ff */
[----:B------:R-:W-:Y:S01]  /*14b0*/  UMOV UR44, UR4 ;  /* 0x00000004002c7c82 */ /* 0x000fe20008000000 */
[----:B------:R-:W-:Y:S01]  /*14c0*/  IMAD.U32 R0, RZ, RZ, UR5 ;  /* 0x00000005ff007e24 */ /* 0x000fe2000f8e00ff */
[----:B------:R-:W-:Y:S01]  /*14d0*/  UMOV UR5, 0x40000040 ;  /* 0x4000004000057882 */ /* 0x000fe20000000000 */
[----:B------:R-:W-:Y:S01]  /*14e0*/  UIADD3 UR10, UR24, 0x100, URZ ;  /* 0x00000100180a7890 */ /* 0x000fe2000fffe03f */
[----:B------:R-:W-:Y:S01]  /*14f0*/  IMAD.U32 R9, RZ, RZ, UR5 ;  /* 0x00000005ff097e24 */ /* 0x000fe2000f8e00ff */
[----:B------:R-:W-:Y:S01]  /*1500*/  UMOV UR6, UR24 ;  /* 0x0000001800067c82 */ /* 0x000fe20008000000 */
[----:B------:R-:W-:Y:S01]  /*1510*/  UMOV UR45, UR5 ;  /* 0x00000005002d7c82 */ /* 0x000fe20008000000 */
[----:B------:R-:W-:Y:S01]  /*1520*/  HGMMA.64x16x16.F32.BF16 R112, gdesc[UR4], RZ, !UPT, gsb0 ;  /* 0x00200000047079f0 */ /* 0x000fe2000c0018ff */
[----:B------:R-:W-:Y:S01]  /*1530*/  UIADD3 UR6, UR24, 0x80, URZ ;  /* 0x0000008018067890 */ /* 0x000fe2000fffe03f */
[----:B------:R-:W-:Y:S01]  /*1540*/  UMOV UR4, UR44 ;  /* 0x0000002c00047c82 */ /* 0x000fe20008000000 */
[----:B------:R-:W-:Y:S01]  /*1550*/  UMOV UR5, UR45 ;  /* 0x0000002d00057c82 */ /* 0x000fe20008000000 */
[----:B------:R-:W-:Y:S01]  /*1560*/  UMOV UR7, 0x40000040 ;  /* 0x4000004000077882 */ /* 0x000fe20000000000 */
[----:B------:R-:W-:Y:S01]  /*1570*/  UMOV UR8, UR44 ;  /* 0x0000002c00087c82 */ /* 0x000fe20008000000 */
[----:B------:R-:W-:Y:S01]  /*1580*/  UMOV UR9, UR45 ;  /* 0x0000002d00097c82 */ /* 0x000fe20008000000 */
[----:B------:R-:W-:Y:S01]  /*1590*/  UIADD3 UR14, UR24, 0x180, URZ ;  /* 0x00000180180e7890 */ /* 0x000fe2000fffe03f */
        /* <DEDUP_REMOVED lines=20> */
[----:B------:R-:W-:-:S02]  /*16e0*/  UIADD3 UR46, UR24, 0x600, URZ ;  /* 0x00000600182e7890 */ /* 0x000fc4000fffe03f */
[----:B------:R-:W-:Y:S02]  /*16f0*/  UIADD3 UR50, UR24, 0x602, URZ ;  /* 0x0000060218327890 */ /* 0x000fe4000fffe03f */
[----:B------:R-:W-:Y:S01]  /*1700*/  UIADD3 UR54, UR24, 0x604, URZ ;  /* 0x0000060418367890 */ /* 0x000fe2000fffe03f */
[----:B------:R-:W-:Y:S02]  /*1710*/  WARPGROUP.DEPBAR.LE gsb0, 0x0 ;  /* 0x00008000000079c5 */ /* 0x000fe40000010000 */
[----:B------:R-:W-:-:S06]  /*1720*/  WARPGROUP.ARRIVE ;  /* 0x00000000000079c5 */ /* 0x000fcc0000000000 */
[----:B------:R-:W-:Y:S01]  /*1730*/  HGMMA.64x16x16.F32.BF16 R104, gdesc[UR4], RZ, !UPT, gsb0 ;  /* 0x00200000046879f0 */ /* 0x000fe2000c0018ff */
[----:B------:R-:W-:Y:S01]  /*1740*/  UIADD3 UR6, UR24, 0x500, URZ ;  /* 0x0000050018067890 */ /* 0x000fe2000fffe03f */
[----:B------:R-:W-:Y:S01]  /*1750*/  UMOV UR4, UR44 ;  /* 0x0000002c00047c82 */ /* 0x000fe20008000000 */
[----:B------:R-:W-:Y:S01]  /*1760*/  UMOV UR5, UR45 ;  /* 0x0000002d00057c82 */ /* 0x000fe20008000000 */
[----:B------:R-:W-:Y:S01]  /*1770*/  UMOV UR7, 0x40000040 ;  /* 0x4000004000077882 */ /* 0x000fe20000000000 */
[----:B------:R-:W-:Y:S02]  /*1780*/  WARPGROUP.DEPBAR.LE gsb0, 0x0 ;  /* 0x00008000000079c5 */ /* 0x000fe40000010000 */
[----:B------:R-:W-:-:S06]  /*1790*/  WARPGROUP.ARRIVE ;  /* 0x00000000000079c5 */ /* 0x000fcc0000000000 */
[----:B------:R-:W-:Y:S01]  /*17a0*/  HGMMA.64x16x16.F32.BF16 R96, gdesc[UR8], RZ, !UPT, gsb0 ;  /* 0x00200000086079f0 */ /* 0x000fe2000c0018ff */
[----:B------:R-:W-:Y:S02]  /*17b0*/  UIADD3 UR8, UR24, 0x2, URZ ;  /* 0x0000000218087890 */ /* 0x000fe4000fffe03f */
[----:B------:R-:W-:Y:S01]  /*17c0*/  UIADD3 UR10, UR24, 0x102, URZ ;  /* 0x00000102180a7890 */ /* 0x000fe2000fffe03f */
[----:B------:R-:W-:Y:S01]  /*17d0*/  UMOV UR11, 0x40000040 ;  /* 0x40000040000b7882 */ /* 0x000fe20000000000 */
[----:B------:R-:W-:Y:S02]  /*17e0*/  WARPGROUP.DEPBAR.LE gsb0, 0x0 ;  /* 0x00008000000079c5 */ /* 0x000fe40000010000 */
[----:B------:R-:W-:-:S06]  /*17f0*/  WARPGROUP.ARRIVE ;  /* 0x00000000000079c5 */ /* 0x000fcc0000000000 */
[----:B------:R-:W-:Y:S01]  /*1800*/  HGMMA.64x16x16.F32.BF16 R88, gdesc[UR12], RZ, !UPT, gsb0 ;  /* 0x002000000c5879f0 */ /* 0x000fe2000c0018ff */
[----:B------:R-:W-:Y:S01]  /*1810*/  UMOV UR12, UR26 ;  /* 0x0000001a000c7c82 */ /* 0x000fe20008000000 */
[----:B------:R-:W-:Y:S01]  /*1820*/  UMOV UR13, 0x40000040 ;  /* 0x40000040000d7882 */ /* 0x000fe20000000000 */
[----:B------:R-:W-:Y:S01]  /*1830*/  UMOV UR14, UR8 ;  /* 0x00000008000e7c82 */ /* 0x000fe20008000000 */
[----:B------:R-:W-:Y:S01]  /*1840*/  UMOV UR15, 0x40000040 ;  /* 0x40000040000f7882 */ /* 0x000fe20000000000 */
[----:B------:R-:W-:Y:S01]  /*1850*/  UMOV UR44, UR12 ;  /* 0x0000000c002c7c82 */ /* 0x000fe20008000000 */
[----:B------:R-:W-:Y:S01]  /*1860*/  UMOV UR45, UR13 ;  /* 0x0000000d002d7c82 */ /* 0x000fe20008000000 */
[----:B------:R-:W-:Y:S01]  /*1870*/  UMOV UR8, UR44 ;  /* 0x0000002c00087c82 */ /* 0x000fe20008000000 */
[----:B------:R-:W-:Y:S01]  /*1880*/  UMOV UR9, UR45 ;  /* 0x0000002d00097c82 */ /* 0x000fe20008000000 */
[----:B------:R-:W-:Y:S01]  /*1890*/  IMAD.U32 R6, RZ, RZ, UR12 ;  /* 0x0000000cff067e24 */ /* 0x000fe2000f8e00ff */
[----:B------:R-:W-:Y:S01]  /*18a0*/  UIADD3 UR26, UR25, 0x4, URZ ;  /* 0x00000004191a7890 */ /* 0x000fe2000fffe03f */
[----:B------:R-:W-:Y:S01]  /*18b0*/  IMAD.U32 R7, RZ, RZ, UR13 ;  /* 0x0000000dff077e24 */ /* 0x000fe2000f8e00ff */
[----:B------:R-:W-:-:S02]  /*18c0*/  WARPGROUP.DEPBAR.LE gsb0, 0x0 ;  /* 0x00008000000079c5 */ /* 0x000fc40000010000 */
        /* <DEDUP_REMOVED lines=50> */
[----:B------:R-:W-:Y:S01]  /*1bf0*/  HGMMA.64x16x16.F32.BF16 R112, gdesc[UR12], R112, gsb0 ;  /* 0x002000000c7079f0 */ /* 0x000fe20008001870 */
        /* <DEDUP_REMOVED lines=14> */
[----:B------:R-:W-:Y:S02]  /*1ce0*/  UIADD3 UR8, UR24, 0x4, URZ ;  /* 0x0000000418087890 */ /* 0x000fe4000fffe03f */
[----:B------:R-:W-:Y:S01]  /*1cf0*/  UIADD3 UR10, UR24, 0x104, URZ ;  /* 0x00000104180a7890 */ /* 0x000fe2000fffe03f */
[----:B------:R-:W-:Y:S01]  /*1d00*/  UMOV UR11, 0x40000040 ;  /* 0x40000040000b7882 */ /* 0x000fe20000000000 */
[----:B------:R-:W-:Y:S02]  /*1d10*/  WARPGROUP.DEPBAR.LE gsb0, 0x0 ;  /* 0x00008000000079c5 */ /* 0x000fe40000010000 */
[----:B------:R-:W-:-:S06]  /*1d20*/  WARPGROUP.ARRIVE ;  /* 0x00000000000079c5 */ /* 0x000fcc0000000000 */
[----:B------:R-:W-:Y:S01]  /*1d30*/  HGMMA.64x16x16.F32.BF16 R88, gdesc[UR12], R88, gsb0 ;  /* 0x002000000c5879f0 */ /* 0x000fe20008001858 */
        /* <DEDUP_REMOVED lines=9> */
[----:B------:R-:W-:Y:S01]  /*1dd0*/  MOV R5, UR13 ;  /* 0x0000000d00057c02 */ /* 0x000fe20008000f00 */
[----:B------:R-:W-:Y:S01]  /*1de0*/  UIADD3 UR26, UR25, 0x6, URZ ;  /* 0x00000006191a7890 */ /* 0x000fe2000fffe03f */
[----:B------:R-:W-:-:S02]  /*1df0*/  WARPGROUP.DEPBAR.LE gsb0, 0x0 ;  /* 0x00008000000079c5 */ /* 0x000fc40000010000 */
        /* <DEDUP_REMOVED lines=126> */
[----:B------:R-:W-:Y:S01]  /*25e0*/  UIADD3 UR26, UR25, 0x400, URZ ;  /* 0x00000400191a7890 */ /* 0x000fe2000fffe03f */
[----:B------:R-:W-:-:S02]  /*25f0*/  WARPGROUP.DEPBAR.LE gsb0, 0x0 ;  /* 0x00008000000079c5 */ /* 0x000fc40000010000 */
        /* <DEDUP_REMOVED lines=13> */
[----:B------:R-:W-:Y:S01]  /*26d0*/  UMOV UR8, UR26 ;  /* 0x0000001a00087c82 */ /* 0x000fe20008000000 */
[----:B------:R-:W-:Y:S01]  /*26e0*/  UMOV UR9, 0x40000040 ;  /* 0x4000004000097882 */ /* 0x000fe20000000000 */
[----:B------:R-:W-:Y:S01]  /*26f0*/  UMOV UR11, 0x40000040 ;  /* 0x40000040000b7882 */ /* 0x000fe20000000000 */
[----:B------:R-:W-:Y:S01]  /*2700*/  UMOV UR44, UR8 ;  /* 0x00000008002c7c82 */ /* 0x000fe20008000000 */
[----:B------:R-:W-:Y:S01]  /*2710*/  UMOV UR45, UR9 ;  /* 0x00000009002d7c82 */ /* 0x000fe20008000000 */
        /* <DEDUP_REMOVED lines=53> */
[----:B------:R-:W-:Y:S01]  /*2a70*/  ULDC UR7, c[0x0][0x988] ;  /* 0x0002620000077ab9 */ /* 0x000fe20000000800 */
        /* <DEDUP_REMOVED lines=71> */
[----:B------:R-:W-:Y:S03]  /*2ef0*/  HGMMA.64x16x16.F32.BF16 R24, gdesc[UR8], R24, gsb0 ;  /* 0x00200000081879f0 */ /* 0x000fe60008001818 */
        /* <DEDUP_REMOVED lines=79> */
[----:B------:R-:W-:Y:S03]  /*33f0*/  HGMMA.64x16x16.F32.BF16 R104, gdesc[UR52], R104, gsb0 ;  /* 0x00200000346879f0 */ /* 0x000fe60008001868 */
        /* <DEDUP_REMOVED lines=18> */
[----:B------:R-:W-:Y:S01]  /*3520*/  ULDC UR6, c[0x0][0x9d8] ;  /* 0x0002760000067ab9 */ /* 0x000fe20000000800 */
        /* <DEDUP_REMOVED lines=21> */
[----:B------:R-:W-:Y:S01]  /*3680*/  WARPGROUP.ARRIVE ;  /* 0x00000000000079c5 */ /* 0x000fe20000000000 */
[----:B------:R-:W-:Y:S01]  /*3690*/  FMUL.FTZ R10, R112, UR6 ;  /* 0x00000006700a7c20 */ /* 0x000fe20008410000 */
[----:B------:R-:W-:Y:S01]  /*36a0*/  FMUL.FTZ R12, R113, UR6 ;  /* 0x00000006710c7c20 */ /* 0x000fe20008410000 */
[----:B------:R-:W-:Y:S01]  /*36b0*/  FMUL.FTZ R20, R117, UR6 ;  /* 0x0000000675147c20 */ /* 0x000fe20008410000 */
[----:B------:R-:W-:Y:S01]  /*36c0*/  FMUL.FTZ R14, R116, UR6 ;  /* 0x00000006740e7c20 */ /* 0x000fe20008410000 */
[----:B------:R-:W-:Y:S01]  /*36d0*/  FMUL.FTZ R11, R114, UR6 ;  /* 0x00000006720b7c20 */ /* 0x000fe20008410000 */
[----:B------:R-:W-:Y:S01]  /*36e0*/  HGMMA.64x16x16.F32.BF16 R104, gdesc[UR20], R104, gsb0 ;  /* 0x00200000146879f0 */ /* 0x000fe20008001868 */
[----:B------:R-:W-:Y:S01]  /*36f0*/  UIADD3 UR22, UR24, 0x686, URZ ;  /* 0x0000068618167890 */ /* 0x000fe2000fffe03f */
[----:B------:R-:W0:Y:S01]  /*3700*/  MUFU.TANH R10, R10 ;  /* 0x0000000a000a7308 */ /* 0x000e220000002400 */
[----:B------:R-:W-:Y:S01]  /*3710*/  UMOV UR23, 0x40000040 ;  /* 0x4000004000177882 */ /* 0x000fe20000000000 */
[----:B------:R-:W-:Y:S01]  /*3720*/  FMUL.FTZ R13, R115, UR6 ;  /* 0x00000006730d7c20 */ /* 0x000fe20008410000 */
[----:B------:R-:W-:Y:S01]  /*3730*/  FMUL.FTZ R15, R118, UR6 ;  /* 0x00000006760f7c20 */ /* 0x000fe20008410000 */
[----:B------:R-:W-:-:S04]  /*3740*/  FMUL.FTZ R21, R119, UR6 ;  /* 0x0000000677157c20 */ /* 0x000fc80008410000 */
[----:B------:R-:W1:Y:S08]  /*3750*/  MUFU.TANH R12, R12 ;  /* 0x0000000c000c7308 */ /* 0x000e700000002400 */
[----:B------:R-:W2:Y:S08]  /*3760*/  MUFU.TANH R20, R20 ;  /* 0x0000001400147308 */ /* 0x000eb00000002400 */
[----:B------:R-:W3:Y:S08]  /*3770*/  MUFU.TANH R14, R14 ;  /* 0x0000000e000e7308 */ /* 0x000ef00000002400 */
[----:B------:R-:W4:Y:S08]  /*3780*/  MUFU.TANH R11, R11 ;  /* 0x0000000b000b7308 */ /* 0x000f300000002400 */
[----:B------:R-:W-:Y:S08]  /*3790*/  MUFU.TANH R13, R13 ;  /* 0x0000000d000d7308 */ /* 0x000ff00000002400 */
[----:B------:R-:W-:Y:S01]  /*37a0*/  MUFU.TANH R15, R15 ;  /* 0x0000000f000f7308 */ /* 0x000fe20000002400 */
[----:B------:R-:W-:-:S02]  /*37b0*/  WARPGROUP.DEPBAR.LE gsb0, 0x0 ;  /* 0x00008000000079c5 */ /* 0x000fc40000010000 */
        /* <DEDUP_REMOVED lines=8> */
[----:B------:R-:W-:Y:S01]  /*3840*/  FMUL.FTZ R83, R109, UR6 ;  /* 0x000000066d537c20 */ /* 0x000fe20008410000 */
[----:B------:R-:W-:Y:S01]  /*3850*/  UMOV UR23, 0x40000040 ;  /* 0x4000004000177882 */ /* 0x000fe20000000000 */
[----:B------:R-:W5:Y:S01]  /*3860*/  MUFU.TANH R81, R81 ;  /* 0x0000005100517308 */ /* 0x000f620000002400 */
[----:B------:R-:W-:Y:S01]  /*3870*/  FMUL.FTZ R85, R107, UR6 ;  /* 0x000000066b557c20 */ /* 0x000fe20008410000 */
[----:B------:R-:W-:-:S06]  /*3880*/  FMUL.FTZ R105, R111, UR6 ;  /* 0x000000066f697c20 */ /* 0x000fcc0008410000 */
[----:B------:R-:W5:Y:S08]  /*3890*/  MUFU.TANH R82, R82 ;  /* 0x0000005200527308 */ /* 0x000f700000002400 */
[----:B------:R-:W5:Y:S08]  /*38a0*/  MUFU.TANH R84, R84 ;  /* 0x0000005400547308 */ /* 0x000f700000002400 */
[----:B------:R-:W5:Y:S08]  /*38b0*/  MUFU.TANH R21, R21 ;  /* 0x0000001500157308 */ /* 0x000f700000002400 */
[----:B------:R-:W5:Y:S08]  /*38c0*/  MUFU.TANH R83, R83 ;  /* 0x0000005300537308 */ /* 0x000f700000002400 */
[----:B------:R-:W5:Y:S01]  /*38d0*/  MUFU.TANH R86, R86 ;  /* 0x0000005600567308 */ /* 0x000f620000002400 */
[----:B------:R-:W-:-:S02]  /*38e0*/  WARPGROUP.DEPBAR.LE gsb0, 0x0 ;  /* 0x00008000000079c5 */ /* 0x000fc40000010000 */
[----:B------:R-:W-:Y:S01]  /*38f0*/  WARPGROUP.ARRIVE ;  /* 0x00000000000079c5 */ /* 0x000fe20000000000 */
[----:B------:R-:W-:Y:S01]  /*3900*/  FMUL.FTZ R99, R99, UR6 ;  /* 0x0000000663637c20 */ /* 0x000fe20008410000 */
[----:B------:R-:W-:Y:S01]  /*3910*/  FMUL.FTZ R104, R96, UR6 ;  /* 0x0000000660687c20 */ /* 0x000fe20008410000 */
[----:B------:R-:W-:Y:S01]  /*3920*/  FMUL.FTZ R96, R97, UR6 ;  /* 0x0000000661607c20 */ /* 0x000fe20008410000 */
[----:B------:R-:W-:Y:S01]  /*3930*/  FMUL.FTZ R97, R101, UR6 ;  /* 0x0000000665617c20 */ /* 0x000fe20008410000 */
[----:B------:R0:W-:Y:S01]  /*3940*/  MUFU.TANH R108, R99 ;  /* 0x00000063006c7308 */ /* 0x0001e20000002400 */
[----:B------:R-:W-:Y:S01]  /*3950*/  HGMMA.64x16x16.F32.BF16 R88, gdesc[UR20], R88, gsb0 ;  /* 0x00200000145879f0 */ /* 0x000fe20008001858 */
[----:B------:R-:W-:Y:S01]  /*3960*/  UIADD3 UR22, UR24, 0x786, URZ ;  /* 0x0000078618167890 */ /* 0x000fe2000fffe03f */
[----:B------:R-:W-:Y:S01]  /*3970*/  FMUL.FTZ R103, R103, UR6 ;  /* 0x0000000667677c20 */ /* 0x000fe20008410000 */
[----:B------:R-:W-:Y:S01]  /*3980*/  UMOV UR23, 0x40000040 ;  /* 0x4000004000177882 */ /* 0x000fe20000000000 */
[----:B------:R-:W-:Y:S01]  /*3990*/  FMUL.FTZ R115, R100, UR6 ;  /* 0x0000000664737c20 */ /* 0x000fe20008410000 */
[----:B------:R-:W-:Y:S01]  /*39a0*/  FMUL.FTZ R98, R98, UR6 ;  /* 0x0000000662627c20 */ /* 0x000fe20008410000 */
[----:B------:R-:W-:Y:S01]  /*39b0*/  FMUL.FTZ R102, R102, UR6 ;  /* 0x0000000666667c20 */ /* 0x000fe20008410000 */
[----:B------:R-:W5:Y:S08]  /*39c0*/  MUFU.TANH R104, R104 ;  /* 0x0000006800687308 */ /* 0x000f700000002400 */
[----:B------:R-:W5:Y:S08]  /*39d0*/  MUFU.TANH R85, R85 ;  /* 0x0000005500557308 */ /* 0x000f700000002400 */
[----:B------:R-:W5:Y:S08]  /*39e0*/  MUFU.TANH R96, R96 ;  /* 0x0000006000607308 */ /* 0x000f700000002400 */
[----:B------:R-:W-:Y:S08]  /*39f0*/  MUFU.TANH R100, R103 ;  /* 0x0000006700647308 */ /* 0x000ff00000002400 */
[----:B------:R-:W5:Y:S08]  /*3a00*/  MUFU.TANH R106, R106 ;  /* 0x0000006a006a7308 */ /* 0x000f700000002400 */
[----:B------:R-:W5:Y:S01]  /*3a10*/  MUFU.TANH R115, R115 ;  /* 0x0000007300737308 */ /* 0x000f620000002400 */
[----:B------:R-:W-:-:S02]  /*3a20*/  WARPGROUP.DEPBAR.LE gsb0, 0x0 ;  /* 0x00008000000079c5 */ /* 0x000fc40000010000 */
[----:B------:R-:W-:Y:S01]  /*3a30*/  WARPGROUP.ARRIVE ;  /* 0x00000000000079c5 */ /* 0x000fe20000000000 */
[----:B------:R-:W-:Y:S01]  /*3a40*/  FMUL.FTZ R91, R91, UR6 ;  /* 0x000000065b5b7c20 */ /* 0x000fe20008410000 */
[----:B0-----:R-:W-:Y:S01]  /*3a50*/  FMUL.FTZ R99, R88, UR6 ;  /* 0x0000000658637c20 */ /* 0x001fe20008410000 */
        /* <DEDUP_REMOVED lines=10> */
[----:B------:R-:W-:Y:S08]  /*3b00*/  MUFU.TANH R119, R99 ;  /* 0x0000006300777308 */ /* 0x000ff00000002400 */
[----:B------:R-:W5:Y:S08]  /*3b10*/  MUFU.TANH R105, R105 ;  /* 0x0000006900697308 */ /* 0x000f700000002400 */
[----:B------:R-:W5:Y:S08]  /*3b20*/  MUFU.TANH R97, R97 ;  /* 0x0000006100617308 */ /* 0x000f700000002400 */
[----:B------:R-:W5:Y:S08]  /*3b30*/  MUFU.TANH R98, R98 ;  /* 0x0000006200627308 */ /* 0x000f700000002400 */
[----:B------:R-:W5:Y:S08]  /*3b40*/  MUFU.TANH R88, R88 ;  /* 0x0000005800587308 */ /* 0x000f700000002400 */
[----:B------:R-:W5:Y:S01]  /*3b50*/  MUFU.TANH R102, R102 ;  /* 0x0000006600667308 */ /* 0x000f620000002400 */
[----:B------:R-:W-:-:S02]  /*3b60*/  WARPGROUP.DEPBAR.LE gsb0, 0x0 ;  /* 0x00008000000079c5 */ /* 0x000fc40000010000 */
[----:B------:R-:W-:Y:S01]  /*3b70*/  WARPGROUP.ARRIVE ;  /* 0x00000000000079c5 */ /* 0x000fe20000000000 */
[----:B0-----:R-:W-:Y:S01]  /*3b80*/  FMUL.FTZ R91, R72, UR6 ;  /* 0x00000006485b7c20 */ /* 0x001fe20008410000 */
[----:B------:R-:W-:Y:S01]  /*3b90*/  FMUL.FTZ R72, R73, UR6 ;  /* 0x0000000649487c20 */ /* 0x000fe20008410000 */
[----:B------:R-:W-:Y:S02]  /*3ba0*/  FMUL.FTZ R73, R77, UR6 ;  /* 0x000000064d497c20 */ /* 0x000fe40008410000 */
[----:B------:R-:W0:Y:S01]  /*3bb0*/  MUFU.TANH R92, R92 ;  /* 0x0000005c005c7308 */ /* 0x000e220000002400 */
[----:B------:R-:W-:Y:S01]  /*3bc0*/  FMUL.FTZ R76, R76, UR6 ;  /* 0x000000064c4c7c20 */ /* 0x000fe20008410000 */
[----:B------:R-:W-:Y:S01]  /*3bd0*/  HGMMA.64x16x16.F32.BF16 R64, gdesc[UR20], R64, gsb0 ;  /* 0x00200000144079f0 */ /* 0x000fe20008001840 */
[----:B------:R-:W-:Y:S01]  /*3be0*/  UIADD3 UR22, UR24, 0x886, URZ ;  /* 0x0000088618167890 */ /* 0x000fe2000fffe03f */
[----:B------:R-:W-:Y:S01]  /*3bf0*/  FMUL.FTZ R78, R78, UR6 ;  /* 0x000000064e4e7c20 */ /* 0x000fe20008410000 */
[----:B------:R-:W-:Y:S01]  /*3c00*/  UMOV UR23, 0x40000040 ;  /* 0x4000004000177882 */ /* 0x000fe20000000000 */
[----:B------:R-:W-:Y:S01]  /*3c10*/  FMUL.FTZ R74, R74, UR6 ;  /* 0x000000064a4a7c20 */ /* 0x000fe20008410000 */
[----:B------:R-:W-:Y:S01]  /*3c20*/  FMUL.FTZ R75, R75, UR6 ;  /* 0x000000064b4b7c20 */ /* 0x000fe20008410000 */
[----:B------:R-:W-:Y:S01]  /*3c30*/  MUFU.TANH R127, R91 ;  /* 0x0000005b007f7308 */ /* 0x000fe20000002400 */
[----:B------:R-:W-:-:S07]  /*3c40*/  FMUL.FTZ R79, R79, UR6 ;  /* 0x000000064f4f7c20 */ /* 0x000fce0008410000 */
[----:B------:R-:W0:Y:S08]  /*3c50*/  MUFU.TANH R89, R89 ;  /* 0x0000005900597308 */ /* 0x000e300000002400 */
[----:B------:R-:W0:Y:S08]  /*3c60*/  MUFU.TANH R90, R90 ;  /* 0x0000005a005a7308 */ /* 0x000e300000002400 */
[----:B------:R-:W0:Y:S08]  /*3c70*/  MUFU.TANH R72, R72 ;  /* 0x0000004800487308 */ /* 0x000e300000002400 */
[----:B------:R-:W-:Y:S08]  /*3c80*/  MUFU.TANH R76, R76 ;  /* 0x0000004c004c7308 */ /* 0x000ff00000002400 */
[----:B------:R-:W0:Y:S01]  /*3c90*/  MUFU.TANH R78, R78 ;  /* 0x0000004e004e7308 */ /* 0x000e220000002400 */
        /* <DEDUP_REMOVED lines=15> */
[----:B------:R-:W-:Y:S08]  /*3d90*/  MUFU.TANH R137, R64 ;  /* 0x0000004000897308 */ /* 0x000ff00000002400 */
[----:B------:R-:W-:Y:S08]  /*3da0*/  MUFU.TANH R64, R69 ;  /* 0x0000004500407308 */ /* 0x000ff00000002400 */
[----:B------:R-:W-:Y:S08]  /*3db0*/  MUFU.TANH R112, R67 ;  /* 0x0000004300707308 */ /* 0x000ff00000002400 */
[----:B------:R-:W0:Y:S08]  /*3dc0*/  MUFU.TANH R94, R94 ;  /* 0x0000005e005e7308 */ /* 0x000e300000002400 */
[----:B------:R-:W0:Y:S01]  /*3dd0*/  MUFU.TANH R95, R95 ;  /* 0x0000005f005f7308 */ /* 0x000e220000002400 */
[----:B------:R-:W-:-:S02]  /*3de0*/  WARPGROUP.DEPBAR.LE gsb0, 0x0 ;  /* 0x00008000000079c5 */ /* 0x000fc40000010000 */
[----:B------:R-:W-:Y:S01]  /*3df0*/  WARPGROUP.ARRIVE ;  /* 0x00000000000079c5 */ /* 0x000fe20000000000 */
[----:B-1----:R-:W-:Y:S01]  /*3e00*/  FMUL.FTZ R66, R56, UR6 ;  /* 0x0000000638427c20 */ /* 0x002fe20008410000 */
        /* <DEDUP_REMOVED lines=8> */
[----:B------:R-:W-:Y:S01]  /*3e90*/  IMAD.IADD R63, R231, 0x1, R80 ;  /* 0x00000001e73f7824 */ /* 0x000fe200078e0250 */
[----:B------:R1:W-:Y:S01]  /*3ea0*/  MUFU.TANH R116, R57 ;  /* 0x0000003900747308 */ /* 0x0003e20000002400 */
[----:B------:R-:W-:Y:S01]  /*3eb0*/  FMUL.FTZ R59, R59, UR6 ;  /* 0x000000063b3b7c20 */ /* 0x000fe20008410000 */
[----:B------:R-:W-:-:S06]  /*3ec0*/  FMUL.FTZ R60, R60, UR6 ;  /* 0x000000063c3c7c20 */ /* 0x000fcc0008410000 */
[----:B------:R-:W0:Y:S08]  /*3ed0*/  MUFU.TANH R73, R73 ;  /* 0x0000004900497308 */ /* 0x000e300000002400 */
[----:B------:R2:W-:Y:S08]  /*3ee0*/  MUFU.TANH R124, R61 ;  /* 0x0000003d007c7308 */ /* 0x0005f00000002400 */
[----:B------:R-:W0:Y:S08]  /*3ef0*/  MUFU.TANH R74, R74 ;  /* 0x0000004a004a7308 */ /* 0x000e300000002400 */
[----:B------:R3:W-:Y:S08]  /*3f00*/  MUFU.TANH R118, R59 ;  /* 0x0000003b00767308 */ /* 0x0007f00000002400 */
[----:B------:R-:W0:Y:S01]  /*3f10*/  MUFU.TANH R75, R75 ;  /* 0x0000004b004b7308 */ /* 0x000e220000002400 */
[----:B------:R-:W-:-:S02]  /*3f20*/  WARPGROUP.DEPBAR.LE gsb0, 0x0 ;  /* 0x00008000000079c5 */ /* 0x000fc40000010000 */
[----:B------:R-:W-:Y:S01]  /*3f30*/  WARPGROUP.ARRIVE ;  /* 0x00000000000079c5 */ /* 0x000fe20000000000 */
[----:B-1----:R-:W-:Y:S01]  /*3f40*/  FMUL.FTZ R57, R48, UR6 ;  /* 0x0000000630397c20 */ /* 0x002fe20008410000 */
[----:B------:R-:W-:Y:S02]  /*3f50*/  IMAD R48, R120, -0xb0, R63 ;  /* 0xffffff5078307824 */ /* 0x000fe400078e023f */
[----:B------:R-:W-:Y:S01]  /*3f60*/  FMUL.FTZ R49, R49, UR6 ;  /* 0x0000000631317c20 */ /* 0x000fe20008410000 */
[----:B------:R-:W-:Y:S01]  /*3f70*/  FMUL.FTZ R51, R51, UR6 ;  /* 0x0000000633337c20 */ /* 0x000fe20008410000 */
[----:B------:R-:W-:Y:S01]  /*3f80*/  FMUL.FTZ R53, R53, UR6 ;  /* 0x0000000635357c20 */ /* 0x000fe20008410000 */
[----:B------:R-:W-:Y:S01]  /*3f90*/  HGMMA.64x16x16.F32.BF16 R40, gdesc[UR20], R40, gsb0 ;  /* 0x00200000142879f0 */ /* 0x000fe20008001828 */
[C---:B------:R-:W-:Y:S01]  /*3fa0*/  ISETP.GT.AND P5, PT, R48.reuse, RZ, PT ;  /* 0x000000ff3000720c */ /* 0x040fe20003fa4270 */
[----:B------:R-:W-:Y:S01]  /*3fb0*/  UIADD3 UR22, UR24, 0xa06, URZ ;  /* 0x00000a0618167890 */ /* 0x000fe2000fffe03f */
[C---:B------:R-:W-:Y:S01]  /*3fc0*/  ISETP.GT.AND P4, PT, R48.reuse, 0x1, PT ;  /* 0x000000013000780c */ /* 0x040fe20003f84270 */
[----:B------:R-:W-:Y:S01]  /*3fd0*/  UMOV UR23, 0x40000040 ;  /* 0x4000004000177882 */ /* 0x000fe20000000000 */
[C---:B------:R-:W-:Y:S01]  /*3fe0*/  ISETP.GT.AND P3, PT, R48.reuse, 0x9, PT ;  /* 0x000000093000780c */ /* 0x040fe20003f64270 */
[----:B------:R1:W-:Y:S01]  /*3ff0*/  MUFU.TANH R159, R49 ;  /* 0x00000031009f7308 */ /* 0x0003e20000002400 */
[----:B------:R-:W-:Y:S01]  /*4000*/  ISETP.GT.AND P2, PT, R48, 0x8, PT ;  /* 0x000000083000780c */ /* 0x000fe20003f44270 */
[----:B--2---:R-:W-:Y:S01]  /*4010*/  FMUL.FTZ R61, R55, UR6 ;  /* 0x00000006373d7c20 */ /* 0x004fe20008410000 */
[----:B------:R-:W-:Y:S01]  /*4020*/  FSEL R91, R10, -INF , P5 ;  /* 0xff8000000a5b7808 */ /* 0x000fe20002800000 */
[----:B---3--:R-:W-:Y:S01]  /*4030*/  FMUL.FTZ R59, R50, UR6 ;  /* 0x00000006323b7c20 */ /* 0x008fe20008410000 */
[----:B------:R-:W-:Y:S01]  /*4040*/  FSEL R12, R12, -INF , P4 ;  /* 0xff8000000c0c7808 */ /* 0x000fe20002000000 */
[----:B------:R-:W-:Y:S01]  /*4050*/  FMUL.FTZ R52, R52, UR6 ;  /* 0x0000000634347c20 */ /* 0x000fe20008410000 */
[----:B------:R-:W-:Y:S01]  /*4060*/  FSEL R99, R20, -INF , P3 ;  /* 0xff80000014637808 */ /* 0x000fe20001800000 */
[----:B------:R-:W-:Y:S01]  /*4070*/  MUFU.TANH R163, R53 ;  /* 0x0000003500a37308 */ /* 0x000fe20000002400 */
[----:B------:R-:W-:Y:S01]  /*4080*/  FSEL R93, R14, -INF , P2 ;  /* 0xff8000000e5d7808 */ /* 0x000fe20001000000 */
[----:B------:R-:W-:Y:S01]  /*4090*/  FMUL.FTZ R54, R54, UR6 ;  /* 0x0000000636367c20 */ /* 0x000fe20008410000 */
[----:B------:R-:W-:-:S02]  /*40a0*/  FMNMX.FTZ R20, R91, R12, !PT ;  /* 0x0000000c5b147209 */ /* 0x000fc40007810000 */
[C---:B------:R-:W-:Y:S02]  /*40b0*/  ISETP.GT.AND P6, PT, R48.reuse, 0x10, PT ;  /* 0x000000103000780c */ /* 0x040fe40003fc4270 */
[----:B------:R-:W-:Y:S01]  /*40c0*/  FMNMX.FTZ R20, R93, R20, !PT ;  /* 0x000000145d147209 */ /* 0x000fe20007810000 */
[----:B------:R-:W-:Y:S01]  /*40d0*/  MUFU.TANH R50, R57 ;  /* 0x0000003900327308 */ /* 0x000fe20000002400 */
[----:B----4-:R-:W-:Y:S02]  /*40e0*/  FSEL R11, R11, -INF , P5 ;  /* 0xff8000000b0b7808 */ /* 0x010fe40002800000 */
[----:B------:R-:W-:Y:S02]  /*40f0*/  ISETP.GT.AND P5, PT, R48, 0x11, PT ;  /* 0x000000113000780c */ /* 0x000fe40003fa4270 */
[----:B-----5:R-:W-:Y:S02]  /*4100*/  FSEL R101, R81, -INF , P6 ;  /* 0xff80000051657808 */ /* 0x020fe40003000000 */
[----:B------:R-:W-:Y:S01]  /*4110*/  FMNMX.FTZ R20, R99, R20, !PT ;  /* 0x0000001463147209 */ /* 0x000fe20007810000 */
[----:B------:R-:W2:Y:S01]  /*4120*/  MUFU.TANH R68, R68 ;  /* 0x0000004400447308 */ /* 0x000ea20000002400 */
[----:B------:R-:W-:-:S02]  /*4130*/  FSEL R10, R13, -INF , P4 ;  /* 0xff8000000d0a7808 */ /* 0x000fc40002000000 */
[----:B------:R-:W-:Y:S02]  /*4140*/  ISETP.GT.AND P4, PT, R48, 0x18, PT ;  /* 0x000000183000780c */ /* 0x000fe40003f84270 */
[----:B------:R-:W-:Y:S01]  /*4150*/  FSEL R103, R82, -INF , P5 ;  /* 0xff80000052677808 */ /* 0x000fe20002800000 */
[--C-:B------:R-:W-:Y:S01]  /*4160*/  IMAD.MOV.U32 R82, RZ, RZ, R87.reuse ;  /* 0x000000ffff527224 */ /* 0x100fe200078e0057 */
[----:B------:R-:W-:Y:S01]  /*4170*/  FMNMX.FTZ R20, R101, R20, !PT ;  /* 0x0000001465147209 */ /* 0x000fe20007810000 */
[----:B------:R-:W3:Y:S01]  /*4180*/  MUFU.TANH R79, R79 ;  /* 0x0000004f004f7308 */ /* 0x000ee20000002400 */
[----:B------:R-:W-:Y:S02]  /*4190*/  FSEL R13, R15, -INF , P2 ;  /* 0xff8000000f0d7808 */ /* 0x000fe40001000000 */
[----:B------:R-:W-:Y:S02]  /*41a0*/  ISETP.GT.AND P2, PT, R48, 0x19, PT ;  /* 0x000000193000780c */ /* 0x000fe40003f44270 */
[----:B------:R-:W-:Y:S01]  /*41b0*/  FSEL R107, R84, -INF , P4 ;  /* 0xff800000546b7808 */ /* 0x000fe20002000000 */
[----:B------:R-:W-:Y:S01]  /*41c0*/  IMAD.MOV.U32 R84, RZ, RZ, R87 ;  /* 0x000000ffff547224 */ /* 0x000fe200078e0057 */
[----:B------:R-:W-:Y:S01]  /*41d0*/  FMNMX.FTZ R20, R103, R20, !PT ;  /* 0x0000001467147209 */ /* 0x000fe20007810000 */
[----:B------:R-:W-:Y:S01]  /*41e0*/  MUFU.TANH R14, R61 ;  /* 0x0000003d000e7308 */ /* 0x000fe20000002400 */
[----:B------:R-:W-:-:S02]  /*41f0*/  FSEL R15, R21, -INF , P3 ;  /* 0xff800000150f7808 */ /* 0x000fc40001800000 */
[----:B------:R-:W-:Y:S02]  /*4200*/  ISETP.GT.AND P3, PT, R48, 0x20, PT ;  /* 0x000000203000780c */ /* 0x000fe40003f64270 */
[----:B------:R-:W-:Y:S01]  /*4210*/  FSEL R109, R83, -INF , P2 ;  /* 0xff800000536d7808 */ /* 0x000fe20001000000 */
[----:B------:R-:W-:Y:S02]  /*4220*/  WARPGROUP.DEPBAR.LE gsb0, 0x0 ;  /* 0x00008000000079c5 */ /* 0x000fe40000010000 */
[----:B------:R-:W-:Y:S01]  /*4230*/  WARPGROUP.ARRIVE ;  /* 0x00000000000079c5 */ /* 0x000fe20000000000 */
[----:B------:R-:W-:Y:S01]  /*4240*/  FMNMX.FTZ R20, R107, R20, !PT ;  /* 0x000000146b147209 */ /* 0x000fe20007810000 */
[----:B------:R-:W-:Y:S01]  /*4250*/  FMUL.FTZ R65, R41, UR6 ;  /* 0x0000000629417c20 */ /* 0x000fe20008410000 */
[----:B------:R-:W-:Y:S01]  /*4260*/  FSEL R21, R86, -INF , P6 ;  /* 0xff80000056157808 */ /* 0x000fe20003000000 */
[----:B------:R-:W-:Y:S01]  /*4270*/  FMUL.FTZ R69, R43, UR6 ;  /* 0x000000062b457c20 */ /* 0x000fe20008410000 */
[----:B------:R-:W-:Y:S01]  /*4280*/  ISETP.GT.AND P6, PT, R48, 0x21, PT ;  /* 0x000000213000780c */ /* 0x000fe20003fc4270 */
[----:B------:R-:W-:Y:S01]  /*4290*/  HGMMA.64x16x16.F32.BF16 R32, gdesc[UR20], R32, gsb0 ;  /* 0x00200000142079f0 */ /* 0x000fe20008001820 */
[----:B------:R-:W-:Y:S01]  /*42a0*/  FSEL R111, R104, -INF , P3 ;  /* 0xff800000686f7808 */ /* 0x000fe20001800000 */
[----:B------:R-:W-:Y:S01]  /*42b0*/  FMUL.FTZ R126, R45, UR6 ;  /* 0x000000062d7e7c20 */ /* 0x000fe20008410000 */
[----:B------:R-:W-:Y:S01]  /*42c0*/  FMNMX.FTZ R20, R109, R20, !PT ;  /* 0x000000146d147209 */ /* 0x000fe20007810000 */
[----:B------:R-:W-:Y:S01]  /*42d0*/  FMUL.FTZ R128, R47, UR6 ;  /* 0x000000062f807c20 */ /* 0x000fe20008410000 */
[----:B------:R-:W-:Y:S01]  /*42e0*/  FSEL R41, R85, -INF , P5 ;  /* 0xff80000055297808 */ /* 0x000fe20002800000 */
[----:B------:R-:W-:Y:S01]  /*42f0*/  FMUL.FTZ R67, R42, UR6 ;  /* 0x000000062a437c20 */ /* 0x000fe20008410000 */
[----:B------:R-:W-:Y:S01]  /*4300*/  ISETP.GT.AND P5, PT, R48, 0x28, PT ;  /* 0x000000283000780c */ /* 0x000fe20003fa4270 */
[----:B------:R4:W-:Y:S01]  /*4310*/  MUFU.TANH R42, R51 ;  /* 0x00000033002a7308 */ /* 0x0009e20000002400 */
[----:B------:R-:W-:Y:S01]  /*4320*/  FSEL R113, R96, -INF , P6 ;  /* 0xff80000060717808 */ /* 0x000fe20003000000 */
[----:B------:R-:W-:Y:S01]  /*4330*/  FMUL.FTZ R63, R40, UR6 ;  /* 0x00000006283f7c20 */ /* 0x000fe20008410000 */
[----:B------:R-:W-:Y:S01]  /*4340*/  FMNMX.FTZ R20, R111, R20, !PT ;  /* 0x000000146f147209 */ /* 0x000fe20007810000 */
[----:B------:R-:W-:Y:S01]  /*4350*/  UIADD3 UR22, UR24, 0xa86, URZ ;  /* 0x00000a8618167890 */ /* 0x000fe2000fffe03f */
[----:B------:R-:W-:Y:S01]  /*4360*/  FSEL R43, R106, -INF , P4 ;  /* 0xff8000006a2b7808 */ /* 0x000fe20002000000 */
[----:B------:R-:W-:Y:S01]  /*4370*/  UMOV UR23, 0x40000040 ;  /* 0x4000004000177882 */ /* 0x000fe20000000000 */
[----:B------:R-:W-:Y:S01]  /*4380*/  ISETP.GT.AND P4, PT, R48, 0x29, PT ;  /* 0x000000293000780c */ /* 0x000fe20003f84270 */
[----:B------:R-:W-:Y:S01]  /*4390*/  MUFU.TANH R40, R59 ;  /* 0x0000003b00287308 */ /* 0x000fe20000002400 */
[----:B------:R-:W-:Y:S01]  /*43a0*/  FSEL R115, R115, -INF , P5 ;  /* 0xff80000073737808 */ /* 0x000fe20002800000 */
[----:B------:R-:W-:Y:S01]  /*43b0*/  FMUL.FTZ R44, R44, UR6 ;  /* 0x000000062c2c7c20 */ /* 0x000fe20008410000 */
[----:B------:R-:W-:Y:S01]  /*43c0*/  FMNMX.FTZ R20, R113, R20, !PT ;  /* 0x0000001471147209 */ /* 0x000fe20007810000 */
[----:B------:R-:W-:Y:S01]  /*43d0*/  FMUL.FTZ R46, R46, UR6 ;  /* 0x000000062e2e7c20 */ /* 0x000fe20008410000 */
[----:B------:R-:W-:Y:S01]  /*43e0*/  FSEL R45, R105, -INF , P2 ;  /* 0xff800000692d7808 */ /* 0x000fe20001000000 */
[----:B------:R-:W-:Y:S01]  /*43f0*/  IMAD.MOV.U32 R86, RZ, RZ, R87 ;  /* 0x000000ffff567224 */ /* 0x000fe200078e0057 */
[----:B------:R-:W-:Y:S01]  /*4400*/  ISETP.GT.AND P2, PT, R48, 0x30, PT ;  /* 0x000000303000780c */ /* 0x000fe20003f44270 */
[----:B------:R-:W-:Y:S01]  /*4410*/  MUFU.TANH R165, R63 ;  /* 0x0000003f00a57308 */ /* 0x000fe20000002400 */
[----:B------:R-:W-:-:S02]  /*4420*/  FSEL R117, R97, -INF , P4 ;  /* 0xff80000061757808 */ /* 0x000fc40002000000 */
[----:B------:R-:W-:Y:S02]  /*4430*/  FMNMX.FTZ R20, R115, R20, !PT ;  /* 0x0000001473147209 */ /* 0x000fe40007810000 */
[----:B------:R-:W-:Y:S02]  /*4440*/  FSEL R47, R98, -INF , P3 ;  /* 0xff800000622f7808 */ /* 0x000fe40001800000 */
[----:B------:R-:W-:Y:S01]  /*4450*/  ISETP.GT.AND P3, PT, R48, 0x31, PT ;  /* 0x000000313000780c */ /* 0x000fe20003f64270 */
[----:B------:R5:W-:Y:S01]  /*4460*/  MUFU.TANH R97, R67 ;  /* 0x0000004300617308 */ /* 0x000be20000002400 */
[----:B------:R-:W-:Y:S02]  /*4470*/  FSEL R119, R119, -INF , P2 ;  /* 0xff80000077777808 */ /* 0x000fe40001000000 */
[----:B------:R-:W-:Y:S02]  /*4480*/  FMNMX.FTZ R20, R117, R20, !PT ;  /* 0x0000001475147209 */ /* 0x000fe40007810000 */
[----:B-1----:R-:W-:-:S02]  /*4490*/  FSEL R49, R108, -INF , P6 ;  /* 0xff8000006c317808 */ /* 0x002fc40003000000 */
[----:B------:R-:W-:Y:S01]  /*44a0*/  ISETP.GT.AND P6, PT, R48, 0x38, PT ;  /* 0x000000383000780c */ /* 0x000fe20003fc4270 */
[----:B------:R-:W1:Y:S01]  /*44b0*/  MUFU.TANH R66, R66 ;  /* 0x0000004200427308 */ /* 0x000e620000002400 */
[----:B------:R-:W-:Y:S01]  /*44c0*/  FSEL R121, R88, -INF , P3 ;  /* 0xff80000058797808 */ /* 0x000fe20001800000 */
[----:B------:R-:W-:Y:S01]  /*44d0*/  IMAD.U32 R88, RZ, RZ, UR7 ;  /* 0x00000007ff587e24 */ /* 0x000fe2000f8e00ff */
[----:B------:R-:W-:Y:S02]  /*44e0*/  FMNMX.FTZ R20, R119, R20, !PT ;  /* 0x0000001477147209 */ /* 0x000fe40007810000 */
[----:B----4-:R-:W-:Y:S02]  /*44f0*/  FSEL R51, R102, -INF , P5 ;  /* 0xff80000066337808 */ /* 0x010fe40002800000 */
[----:B------:R-:W-:Y:S01]  /*4500*/  ISETP.GT.AND P5, PT, R48, 0x39, PT ;  /* 0x000000393000780c */ /* 0x000fe20003fa4270 */
[----:B------:R4:W-:Y:S01]  /*4510*/  MUFU.TANH R167, R65 ;  /* 0x0000004100a77308 */ /* 0x0009e20000002400 */
[----:B0-----:R-:W-:-:S02]  /*4520*/  FSEL R123, R92, -INF , P6 ;  /* 0xff8000005c7b7808 */ /* 0x001fc40003000000 */
[----:B------:R-:W-:Y:S01]  /*4530*/  FMNMX.FTZ R20, R121, R20, !PT ;  /* 0x0000001479147209 */ /* 0x000fe20007810000 */
[----:B------:R-:W-:Y:S02]  /*4540*/  WARPGROUP.DEPBAR.LE gsb0, 0x0 ;  /* 0x00008000000079c5 */ /* 0x000fe40000010000 */
[----:B------:R-:W-:Y:S01]  /*4550*/  FSEL R53, R100, -INF , P4 ;  /* 0xff80000064357808 */ /* 0x000fe20002000000 */
[----:B------:R-:W-:Y:S01]  /*4560*/  WARPGROUP.ARRIVE ;  /* 0x00000000000079c5 */ /* 0x000fe20000000000 */
[----:B------:R-:W-:Y:S01]  /*4570*/  ISETP.GT.AND P4, PT, R48, 0x40, PT ;  /* 0x000000403000780c */ /* 0x000fe20003f84270 */
[----:B------:R-:W0:Y:S01]  /*4580*/  MUFU.TANH R56, R56 ;  /* 0x0000003800387308 */ /* 0x000e220000002400 */
[----:B------:R-:W-:Y:S01]  /*4590*/  FSEL R125, R89, -INF , P5 ;  /* 0xff800000597d7808 */ /* 0x000fe20002800000 */
[----:B------:R-:W-:Y:S01]  /*45a0*/  FMUL.FTZ R32, R32, UR6 ;  /* 0x0000000620207c20 */ /* 0x000fe20008410000 */
[----:B------:R-:W-:Y:S01]  /*45b0*/  FMNMX.FTZ R20, R123, R20, !PT ;  /* 0x000000147b147209 */ /* 0x000fe20007810000 */
[----:B------:R-:W-:Y:S01]  /*45c0*/  HGMMA.64x16x16.F32.BF16 R24, gdesc[UR20], R24, gsb0 ;  /* 0x00200000141879f0 */ /* 0x000fe20008001818 */
[----:B------:R-:W-:Y:S01]  /*45d0*/  FSEL R55, R90, -INF , P2 ;  /* 0xff8000005a377808 */ /* 0x000fe20001000000 */
[----:B------:R-:W-:Y:S01]  /*45e0*/  FMUL.FTZ R36, R36, UR6 ;  /* 0x0000000624247c20 */ /* 0x000fe20008410000 */
[----:B------:R-:W-:Y:S01]  /*45f0*/  ISETP.GT.AND P2, PT, R48, 0x41, PT ;  /* 0x000000413000780c */ /* 0x000fe20003f44270 */
[----:B------:R-:W0:Y:S01]  /*4600*/  MUFU.TANH R70, R70 ;  /* 0x0000004600467308 */ /* 0x000e220000002400 */
[----:B------:R-:W-:Y:S01]  /*4610*/  FSEL R127, R127, -INF , P4 ;  /* 0xff8000007f7f7808 */ /* 0x000fe20002000000 */
[----:B------:R-:W-:Y:S01]  /*4620*/  FMUL.FTZ R34, R34, UR6 ;  /* 0x0000000622227c20 */ /* 0x000fe20008410000 */
[----:B------:R-:W-:Y:S01]  /*4630*/  FMNMX.FTZ R20, R125, R20, !PT ;  /* 0x000000147d147209 */ /* 0x000fe20007810000 */
[----:B------:R-:W-:Y:S01]  /*4640*/  FMUL.FTZ R38, R38, UR6 ;  /* 0x0000000626267c20 */ /* 0x000fe20008410000 */
[----:B------:R-:W-:Y:S01]  /*4650*/  FSEL R57, R110, -INF , P3 ;  /* 0xff8000006e397808 */ /* 0x000fe20001800000 */
[----:B------:R-:W-:Y:S01]  /*4660*/  FMUL.FTZ R39, R39, UR6 ;  /* 0x0000000627277c20 */ /* 0x000fe20008410000 */
[----:B------:R-:W-:Y:S01]  /*4670*/  ISETP.GT.AND P3, PT, R48, 0x48, PT ;  /* 0x000000483000780c */ /* 0x000fe20003f64270 */
[----:B------:R-:W0:Y:S01]  /*4680*/  MUFU.TANH R60, R60 ;  /* 0x0000003c003c7308 */ /* 0x000e220000002400 */
[----:B------:R-:W-:Y:S01]  /*4690*/  FSEL R129, R72, -INF , P2 ;  /* 0xff80000048817808 */ /* 0x000fe20001000000 */
[----:B------:R-:W-:Y:S01]  /*46a0*/  IMAD.MOV.U32 R72, RZ, RZ, R87 ;  /* 0x000000ffff487224 */ /* 0x000fe200078e0057 */
[----:B------:R-:W-:-:S02]  /*46b0*/  FMNMX.FTZ R20, R127, R20, !PT ;  /* 0x000000147f147209 */ /* 0x000fc40007810000 */
[----:B-----5:R-:W-:Y:S01]  /*46c0*/  FSEL R67, R78, -INF , P3 ;  /* 0xff8000004e437808 */ /* 0x020fe20001800000 */
[----:B------:R-:W-:Y:S01]  /*46d0*/  IMAD.MOV.U32 R78, RZ, RZ, R87 ;  /* 0x000000ffff4e7224 */ /* 0x000fe200078e0057 */
[----:B------:R-:W-:Y:S01]  /*46e0*/  FSEL R131, R76, -INF , P3 ;  /* 0xff8000004c837808 */ /* 0x000fe20001800000 */
[----:B------:R-:W5:Y:S01]  /*46f0*/  MUFU.TANH R114, R71 ;  /* 0x0000004700727308 */ /* 0x000f620000002400 */
[----:B------:R-:W-:Y:S02]  /*4700*/  FSEL R59, R94, -INF , P6 ;  /* 0xff8000005e3b7808 */ /* 0x000fe40003000000 */
[C---:B------:R-:W-:Y:S02]  /*4710*/  ISETP.GT.AND P3, PT, R48.reuse, 0x59, PT ;  /* 0x000000593000780c */ /* 0x040fe40003f64270 */
[----:B------:R-:W-:Y:S02]  /*4720*/  ISETP.GT.AND P6, PT, R48, 0x49, PT ;  /* 0x000000493000780c */ /* 0x000fe40003fc4270 */
[----:B------:R-:W-:Y:S01]  /*4730*/  FMNMX.FTZ R20, R129, R20, !PT ;  /* 0x0000001481147209 */ /* 0x000fe20007810000 */
[----:B------:R3:W-:Y:S01]  /*4740*/  MUFU.TANH R105, R69 ;  /* 0x0000004500697308 */ /* 0x0007e20000002400 */
[----:B------:R-:W-:-:S02]  /*4750*/  FSEL R61, R95, -INF , P5 ;  /* 0xff8000005f3d7808 */ /* 0x000fc40002800000 */
[----:B------:R-:W-:Y:S02]  /*4760*/  FSEL R147, R64, -INF , P3 ;  /* 0xff80000040937808 */ /* 0x000fe40001800000 */
[----:B------:R-:W-:Y:S02]  /*4770*/  ISETP.GT.AND P5, PT, R48, 0x50, PT ;  /* 0x000000503000780c */ /* 0x000fe40003fa4270 */
[----:B------:R-:W-:Y:S01]  /*4780*/  FSEL R133, R73, -INF , P6 ;  /* 0xff80000049857808 */ /* 0x000fe20003000000 */
[----:B------:R-:W5:Y:S01]  /*4790*/  MUFU.TANH R58, R58 ;  /* 0x0000003a003a7308 */ /* 0x000f620000002400 */
[----:B------:R-:W-:Y:S01]  /*47a0*/  FMNMX.FTZ R64, R131, R20, !PT ;  /* 0x0000001483407209 */ /* 0x000fe20007810000 */
[----:B------:R-:W-:Y:S01]  /*47b0*/  FMUL.FTZ R20, R33, UR6 ;  /* 0x0000000621147c20 */ /* 0x000fe20008410000 */
[----:B------:R-:W-:Y:S01]  /*47c0*/  FSEL R63, R74, -INF , P4 ;  /* 0xff8000004a3f7808 */ /* 0x000fe20002000000 */
[----:B------:R-:W-:Y:S01]  /*47d0*/  IMAD.MOV.U32 R74, RZ, RZ, R87 ;  /* 0x000000ffff4a7224 */ /* 0x000fe200078e0057 */
[----:B------:R-:W-:-:S02]  /*47e0*/  ISETP.GT.AND P4, PT, R48, 0x51, PT ;  /* 0x000000513000780c */ /* 0x000fc40003f84270 */
[----:B------:R-:W-:Y:S01]  /*47f0*/  FSEL R137, R137, -INF , P5 ;  /* 0xff80000089897808 */ /* 0x000fe20002800000 */
[----:B------:R-:W5:Y:S01]  /*4800*/  MUFU.TANH R52, R52 ;  /* 0x0000003400347308 */ /* 0x000f620000002400 */
[----:B------:R-:W-:Y:S02]  /*4810*/  FMNMX.FTZ R64, R133, R64, !PT ;  /* 0x0000004085407209 */ /* 0x000fe40007810000 */
[----:B----4-:R-:W-:Y:S02]  /*4820*/  FSEL R65, R75, -INF , P2 ;  /* 0xff8000004b417808 */ /* 0x010fe40001000000 */
[----:B------:R-:W-:Y:S02]  /*4830*/  ISETP.GT.AND P2, PT, R48, 0x58, PT ;  /* 0x000000583000780c */ /* 0x000fe40003f44270 */
[----:B------:R-:W-:Y:S01]  /*4840*/  FSEL R141, R141, -INF , P4 ;  /* 0xff8000008d8d7808 */ /* 0x000fe20002000000 */
[----:B------:R-:W4:Y:S01]  /*4850*/  MUFU.TANH R62, R62 ;  /* 0x0000003e003e7308 */ /* 0x000f220000002400 */
[----:B------:R-:W-:Y:S01]  /*4860*/  FMNMX.FTZ R64, R137, R64, !PT ;  /* 0x0000004089407209 */ /* 0x000fe20007810000 */
[----:B------:R-:W-:-:S02]  /*4870*/  WARPGROUP.DEPBAR.LE gsb0, 0x0 ;  /* 0x00008000000079c5 */ /* 0x000fc40000010000 */
[----:B--2---:R-:W-:Y:S01]  /*4880*/  FSEL R145, R68, -INF , P2 ;  /* 0xff80000044917808 */ /* 0x004fe20001000000 */
[----:B------:R-:W-:Y:S01]  /*4890*/  FMUL.FTZ R24, R24, UR6 ;  /* 0x0000000618187c20 */ /* 0x000fe20008410000 */
[----:B------:R-:W-:Y:S01]  /*48a0*/  FMNMX.FTZ R64, R141, R64, !PT ;  /* 0x000000408d407209 */ /* 0x000fe20007810000 */
[----:B------:R-:W-:Y:S01]  /*48b0*/  FMUL.FTZ R28, R28, UR6 ;  /* 0x000000061c1c7c20 */ /* 0x000fe20008410000 */
[----:B---3--:R-:W-:Y:S01]  /*48c0*/  FSEL R69, R79, -INF , P6 ;  /* 0xff8000004f457808 */ /* 0x008fe20003000000 */
[----:B------:R-:W2:Y:S01]  /*48d0*/  MUFU.TANH R54, R54 ;  /* 0x0000003600367308 */ /* 0x000ea20000002400 */
[----:B------:R-:W-:Y:S01]  /*48e0*/  ISETP.GT.AND P6, PT, R48, 0x60, PT ;  /* 0x000000603000780c */ /* 0x000fe20003fc4270 */
[----:B------:R-:W-:Y:S01]  /*48f0*/  FMUL.FTZ R26, R26, UR6 ;  /* 0x000000061a1a7c20 */ /* 0x000fe20008410000 */
[----:B------:R-:W-:Y:S01]  /*4900*/  FMNMX.FTZ R64, R145, R64, !PT ;  /* 0x0000004091407209 */ /* 0x000fe20007810000 */
[----:B------:R-:W-:Y:S01]  /*4910*/  FMUL.FTZ R30, R30, UR6 ;  /* 0x000000061e1e7c20 */ /* 0x000fe20008410000 */
[----:B------:R-:W-:Y:S01]  /*4920*/  FSEL R71, R77, -INF , P5 ;  /* 0xff8000004d477808 */ /* 0x000fe20002800000 */
[----:B------:R3:W-:Y:S01]  /*4930*/  @!P1 SYNCS.ARRIVE.TRANS64.RED.A1T0 RZ, [R3+URZ], RZ ;  /* 0x000000ff03ff99a7 */ /* 0x0007e2000810043f */
[----:B------:R-:W-:Y:S01]  /*4940*/  ISETP.GT.AND P5, PT, R48, 0x61, PT ;  /* 0x000000613000780c */ /* 0x000fe20003fa4270 */
[----:B------:R-:W3:Y:S01]  /*4950*/  MUFU.TANH R44, R44 ;  /* 0x0000002c002c7308 */ /* 0x000ee20000002400 */
[----:B-1----:R-:W-:Y:S01]  /*4960*/  FSEL R149, R66, -INF , P6 ;  /* 0xff80000042957808 */ /* 0x002fe20003000000 */
[--C-:B------:R-:W-:Y:S01]  /*4970*/  IMAD.MOV.U32 R68, RZ, RZ, R87.reuse ;  /* 0x000000ffff447224 */ /* 0x100fe200078e0057 */
[----:B------:R-:W-:Y:S01]  /*4980*/  FMNMX.FTZ R64, R147, R64, !PT ;  /* 0x0000004093407209 */ /* 0x000fe20007810000 */
[----:B------:R-:W-:Y:S01]  /*4990*/  IMAD.MOV.U32 R66, RZ, RZ, R87 ;  /* 0x000000ffff427224 */ /* 0x000fe200078e0057 */
[----:B------:R-:W-:-:S02]  /*49a0*/  FSEL R73, R112, -INF , P4 ;  /* 0xff80000070497808 */ /* 0x000fc40002000000 */
[----:B------:R-:W-:Y:S01]  /*49b0*/  ISETP.GT.AND P4, PT, R48, 0x68, PT ;  /* 0x000000683000780c */ /* 0x000fe20003f84270 */
[----:B------:R-:W1:Y:S01]  /*49c0*/  MUFU.TANH R126, R126 ;  /* 0x0000007e007e7308 */ /* 0x000e620000002400 */
[----:B0-----:R-:W-:Y:S01]  /*49d0*/  FSEL R151, R56, -INF , P5 ;  /* 0xff80000038977808 */ /* 0x001fe20002800000 */
[----:B------:R-:W-:Y:S01]  /*49e0*/  FMUL.FTZ R56, R35, UR6 ;  /* 0x0000000623387c20 */ /* 0x000fe20008410000 */
[----:B------:R-:W-:Y:S02]  /*49f0*/  FMNMX.FTZ R64, R149, R64, !PT ;  /* 0x0000004095407209 */ /* 0x000fe40007810000 */
[----:B------:R-:W-:Y:S01]  /*4a00*/  FSEL R75, R70, -INF , P2 ;  /* 0xff800000464b7808 */ /* 0x000fe20001000000 */
[----:B------:R-:W-:Y:S01]  /*4a10*/  IMAD.MOV.U32 R70, RZ, RZ, R87 ;  /* 0x000000ffff467224 */ /* 0x000fe200078e0057 */
[----:B------:R-:W-:Y:S01]  /*4a20*/  ISETP.GT.AND P2, PT, R48, 0x69, PT ;  /* 0x000000693000780c */ /* 0x000fe20003f44270 */
[----:B------:R-:W0:Y:S01]  /*4a30*/  MUFU.TANH R32, R32 ;  /* 0x0000002000207308 */ /* 0x000e220000002400 */
[----:B------:R-:W-:-:S02]  /*4a40*/  FSEL R153, R60, -INF , P4 ;  /* 0xff8000003c997808 */ /* 0x000fc40002000000 */
[----:B------:R-:W-:Y:S02]  /*4a50*/  FMNMX.FTZ R64, R151, R64, !PT ;  /* 0x0000004097407209 */ /* 0x000fe40007810000 */
[----:B-----5:R-:W-:Y:S02]  /*4a60*/  FSEL R77, R114, -INF , P3 ;  /* 0xff800000724d7808 */ /* 0x020fe40001800000 */
[----:B------:R-:W-:Y:S01]  /*4a70*/  ISETP.GT.AND P3, PT, R48, 0x70, PT ;  /* 0x000000703000780c */ /* 0x000fe20003f64270 */
[----:B------:R-:W5:Y:S01]  /*4a80*/  MUFU.TANH R20, R20 ;  /* 0x0000001400147308 */ /* 0x000f620000002400 */
[----:B------:R-:W-:Y:S02]  /*4a90*/  FSEL R155, R58, -INF , P2 ;  /* 0xff8000003a9b7808 */ /* 0x000fe40001000000 */
[----:B------:R-:W-:Y:S02]  /*4aa0*/  FMNMX.FTZ R64, R153, R64, !PT ;  /* 0x0000004099407209 */ /* 0x000fe40007810000 */
[----:B------:R-:W-:-:S02]  /*4ab0*/  FSEL R79, R116, -INF , P6 ;  /* 0xff800000744f7808 */ /* 0x000fc40003000000 */
[----:B------:R-:W-:Y:S01]  /*4ac0*/  ISETP.GT.AND P6, PT, R48, 0x71, PT ;  /* 0x000000713000780c */ /* 0x000fe20003fc4270 */
[----:B------:R-:W5:Y:S01]  /*4ad0*/  MUFU.TANH R46, R46 ;  /* 0x0000002e002e7308 */ /* 0x000f620000002400 */
[----:B------:R-:W-:Y:S02]  /*4ae0*/  FSEL R157, R50, -INF , P3 ;  /* 0xff800000329d7808 */ /* 0x000fe40001800000 */
[----:B------:R-:W-:Y:S02]  /*4af0*/  FMNMX.FTZ R64, R155, R64, !PT ;  /* 0x000000409b407209 */ /* 0x000fe40007810000 */
[----:B------:R-:W-:Y:S02]  /*4b00*/  FSEL R33, R118, -INF , P5 ;  /* 0xff80000076217808 */ /* 0x000fe40002800000 */
[----:B------:R-:W-:Y:S01]  /*4b10*/  ISETP.GT.AND P5, PT, R48, 0x78, PT ;  /* 0x000000783000780c */ /* 0x000fe20003fa4270 */
[----:B------:R-:W5:Y:S01]  /*4b20*/  MUFU.TANH R36, R36 ;  /* 0x0000002400247308 */ /* 0x000f620000002400 */
[----:B------:R-:W-:-:S02]  /*4b30*/  FSEL R159, R159, -INF , P6 ;  /* 0xff8000009f9f7808 */ /* 0x000fc40003000000 */
[----:B------:R-:W-:Y:S02]  /*4b40*/  FMNMX.FTZ R64, R157, R64, !PT ;  /* 0x000000409d407209 */ /* 0x000fe40007810000 */
[----:B------:R-:W-:Y:S02]  /*4b50*/  FSEL R81, R124, -INF , P4 ;  /* 0xff8000007c517808 */ /* 0x000fe40002000000 */
[----:B------:R-:W-:Y:S01]  /*4b60*/  ISETP.GT.AND P4, PT, R48, 0x79, PT ;  /* 0x000000793000780c */ /* 0x000fe20003f84270 */
[----:B------:R-:W5:Y:S01]  /*4b70*/  MUFU.TANH R128, R128 ;  /* 0x0000008000807308 */ /* 0x000f620000002400 */
[----:B------:R-:W-:Y:S02]  /*4b80*/  FSEL R161, R52, -INF , P5 ;  /* 0xff80000034a17808 */ /* 0x000fe40002800000 */
[----:B------:R-:W-:Y:S02]  /*4b90*/  FMNMX.FTZ R64, R159, R64, !PT ;  /* 0x000000409f407209 */ /* 0x000fe40007810000 */
[----:B----4-:R-:W-:-:S02]  /*4ba0*/  FSEL R35, R62, -INF , P2 ;  /* 0xff8000003e237808 */ /* 0x010fc40001000000 */
[----:B------:R-:W-:Y:S01]  /*4bb0*/  ISETP.GT.AND P2, PT, R48, 0x80, PT ;  /* 0x000000803000780c */ /* 0x000fe20003f44270 */
[----:B------:R-:W-:Y:S01]  /*4bc0*/  MUFU.TANH R34, R34 ;  /* 0x0000002200227308 */ /* 0x000fe20000002400 */
[----:B------:R-:W-:Y:S02]  /*4bd0*/  FSEL R163, R163, -INF , P4 ;  /* 0xff800000a3a37808 */ /* 0x000fe40002000000 */
[----:B------:R-:W-:Y:S02]  /*4be0*/  FMNMX.FTZ R64, R161, R64, !PT ;  /* 0x00000040a1407209 */ /* 0x000fe40007810000 */
[----:B------:R-:W-:Y:S01]  /*4bf0*/  FSEL R83, R40, -INF , P3 ;  /* 0xff80000028537808 */ /* 0x000fe20001800000 */
[----:B------:R-:W-:Y:S01]  /*4c00*/  FMUL.FTZ R40, R37, UR6 ;  /* 0x0000000625287c20 */ /* 0x000fe20008410000 */
[----:B------:R-:W-:Y:S01]  /*4c10*/  ISETP.GT.AND P3, PT, R48, 0x81, PT ;  /* 0x000000813000780c */ /* 0x000fe20003f64270 */
[----:B------:R-:W-:Y:S01]  /*4c20*/  MUFU.TANH R24, R24 ;  /* 0x0000001800187308 */ /* 0x000fe20000002400 */
[----:B------:R-:W-:-:S02]  /*4c30*/  FSEL R165, R165, -INF , P2 ;  /* 0xff800000a5a57808 */ /* 0x000fc40001000000 */
[----:B------:R-:W-:Y:S02]  /*4c40*/  FMNMX.FTZ R64, R163, R64, !PT ;  /* 0x00000040a3407209 */ /* 0x000fe40007810000 */
[----:B------:R-:W-:Y:S02]  /*4c50*/  FSEL R37, R42, -INF , P6 ;  /* 0xff8000002a257808 */ /* 0x000fe40003000000 */
[----:B------:R-:W-:Y:S01]  /*4c60*/  ISETP.GT.AND P6, PT, R48, 0x88, PT ;  /* 0x000000883000780c */ /* 0x000fe20003fc4270 */
[----:B------:R-:W4:Y:S01]  /*4c70*/  MUFU.TANH R40, R40 ;  /* 0x0000002800287308 */ /* 0x000f220000002400 */
[----:B------:R-:W-:Y:S02]  /*4c80*/  FSEL R167, R167, -INF , P3 ;  /* 0xff800000a7a77808 */ /* 0x000fe40001800000 */
[----:B------:R-:W-:Y:S02]  /*4c90*/  FMNMX.FTZ R64, R165, R64, !PT ;  /* 0x00000040a5407209 */ /* 0x000fe40007810000 */
[----:B--2---:R-:W-:-:S02]  /*4ca0*/  FSEL R85, R54, -INF , P5 ;  /* 0xff80000036557808 */ /* 0x004fc40002800000 */
[----:B------:R-:W-:Y:S01]  /*4cb0*/  ISETP.GT.AND P5, PT, R48, 0x89, PT ;  /* 0x000000893000780c */ /* 0x000fe20003fa4270 */
[----:B------:R-:W2:Y:S01]  /*4cc0*/  MUFU.TANH R56, R56 ;  /* 0x0000003800387308 */ /* 0x000ea20000002400 */
[----:B---3--:R-:W-:Y:S02]  /*4cd0*/  FSEL R169, R44, -INF , P6 ;  /* 0xff8000002ca97808 */ /* 0x008fe40003000000 */
[----:B------:R-:W-:Y:S02]  /*4ce0*/  FMNMX.FTZ R64, R167, R64, !PT ;  /* 0x00000040a7407209 */ /* 0x000fe40007810000 */
[----:B------:R-:W-:Y:S01]  /*4cf0*/  FSEL R95, R14, -INF , P4 ;  /* 0xff8000000e5f7808 */ /* 0x000fe20002000000 */
[----:B------:R-:W-:Y:S01]  /*4d00*/  FMUL.FTZ R14, R25, UR6 ;  /* 0x00000006190e7c20 */ /* 0x000fe20008410000 */
[----:B------:R-:W-:Y:S01]  /*4d10*/  ISETP.GT.AND P4, PT, R48, 0x90, PT ;  /* 0x000000903000780c */ /* 0x000fe20003f84270 */
[----:B------:R-:W-:Y:S01]  /*4d20*/  MUFU.TANH R38, R38 ;  /* 0x0000002600267308 */ /* 0x000fe20000002400 */
[----:B-1----:R-:W-:-:S02]  /*4d30*/  FSEL R171, R126, -INF , P5 ;  /* 0xff8000007eab7808 */ /* 0x002fc40002800000 */
[----:B------:R-:W-:Y:S02]  /*4d40*/  FMNMX.FTZ R64, R169, R64, !PT ;  /* 0x00000040a9407209 */ /* 0x000fe40007810000 */
[----:B------:R-:W-:Y:S02]  /*4d50*/  FSEL R105, R105, -INF , P3 ;  /* 0xff80000069697808 */ /* 0x000fe40001800000 */
[----:B------:R-:W-:Y:S01]  /*4d60*/  ISETP.GT.AND P3, PT, R48, 0x91, PT ;  /* 0x000000913000780c */ /* 0x000fe20003f64270 */
[----:B------:R-:W1:Y:S01]  /*4d70*/  MUFU.TANH R14, R14 ;  /* 0x0000000e000e7308 */ /* 0x000e620000002400 */
[----:B0-----:R-:W-:Y:S02]  /*4d80*/  FSEL R173, R32, -INF , P4 ;  /* 0xff80000020ad7808 */ /* 0x001fe40002000000 */
[----:B------:R-:W-:Y:S02]  /*4d90*/  FMNMX.FTZ R64, R171, R64, !PT ;  /* 0x00000040ab407209 */ /* 0x000fe40007810000 */
[----:B------:R-:W-:-:S02]  /*4da0*/  FSEL R97, R97, -INF , P2 ;  /* 0xff80000061617808 */ /* 0x000fc40001000000 */
[----:B------:R-:W-:Y:S01]  /*4db0*/  ISETP.GT.AND P2, PT, R48, 0x98, PT ;  /* 0x000000983000780c */ /* 0x000fe20003f44270 */
[----:B------:R-:W0:Y:S01]  /*4dc0*/  MUFU.TANH R28, R28 ;  /* 0x0000001c001c7308 */ /* 0x000e220000002400 */
[----:B-----5:R-:W-:Y:S01]  /*4dd0*/  FSEL R175, R20, -INF , P3 ;  /* 0xff80000014af7808 */ /* 0x020fe20001800000 */
[----:B------:R-:W-:Y:S01]  /*4de0*/  FMUL.FTZ R20, R29, UR6 ;  /* 0x000000061d147c20 */ /* 0x000fe20008410000 */
[----:B------:R-:W-:Y:S02]  /*4df0*/  FMNMX.FTZ R64, R173, R64, !PT ;  /* 0x00000040ad407209 */ /* 0x000fe40007810000 */
[----:B------:R-:W-:Y:S02]  /*4e00*/  FSEL R25, R46, -INF , P6 ;  /* 0xff8000002e197808 */ /* 0x000fe40003000000 */
[----:B------:R-:W-:Y:S01]  /*4e10*/  ISETP.GT.AND P6, PT, R48, 0x99, PT ;  /* 0x000000993000780c */ /* 0x000fe20003fc4270 */
[----:B------:R-:W3:Y:S01]  /*4e20*/  MUFU.TANH R20, R20 ;  /* 0x0000001400147308 */ /* 0x000ee20000002400 */
[----:B------:R-:W-:-:S02]  /*4e30*/  FSEL R177, R36, -INF , P2 ;  /* 0xff80000024b17808 */ /* 0x000fc40001000000 */
[----:B------:R-:W-:Y:S02]  /*4e40*/  FMNMX.FTZ R64, R175, R64, !PT ;  /* 0x00000040af407209 */ /* 0x000fe40007810000 */
[----:B------:R-:W-:Y:S02]  /*4e50*/  FSEL R29, R128, -INF , P5 ;  /* 0xff800000801d7808 */ /* 0x000fe40002800000 */
[----:B------:R-:W-:Y:S01]  /*4e60*/  ISETP.GT.AND P5, PT, R48, 0xa0, PT ;  /* 0x000000a03000780c */ /* 0x000fe20003fa4270 */
[----:B------:R-:W-:Y:S01]  /*4e70*/  MUFU.TANH R26, R26 ;  /* 0x0000001a001a7308 */ /* 0x000fe20000002400 */
[----:B----4-:R-:W-:Y:S02]  /*4e80*/  FSEL R179, R40, -INF , P6 ;  /* 0xff80000028b37808 */ /* 0x010fe40003000000 */
[----:B------:R-:W-:Y:S02]  /*4e90*/  FMNMX.FTZ R64, R177, R64, !PT ;  /* 0x00000040b1407209 */ /* 0x000fe40007810000 */
[----:B------:R-:W-:-:S02]  /*4ea0*/  FSEL R135, R34, -INF , P4 ;  /* 0xff80000022877808 */ /* 0x000fc40002000000 */
[----:B------:R-:W-:Y:S01]  /*4eb0*/  ISETP.GT.AND P4, PT, R48, 0xa1, PT ;  /* 0x000000a13000780c */ /* 0x000fe20003f84270 */
[----:B------:R-:W-:Y:S01]  /*4ec0*/  MUFU.TANH R30, R30 ;  /* 0x0000001e001e7308 */ /* 0x000fe20000002400 */
[----:B------:R-:W-:Y:S02]  /*4ed0*/  FSEL R181, R24, -INF , P5 ;  /* 0xff80000018b57808 */ /* 0x000fe40002800000 */
[----:B------:R-:W-:Y:S02]  /*4ee0*/  FMNMX.FTZ R64, R179, R64, !PT ;  /* 0x00000040b3407209 */ /* 0x000fe40007810000 */
[----:B--2---:R-:W-:Y:S02]  /*4ef0*/  FSEL R139, R56, -INF , P3 ;  /* 0xff800000388b7808 */ /* 0x004fe40001800000 */
[----:B------:R-:W-:Y:S02]  /*4f00*/  ISETP.GT.AND P3, PT, R48, 0xa8, PT ;  /* 0x000000a83000780c */ /* 0x000fe40003f64270 */
[----:B-1----:R-:W-:-:S02]  /*4f10*/  FSEL R183, R14, -INF , P4 ;  /* 0xff8000000eb77808 */ /* 0x002fc40002000000 */
[----:B------:R-:W-:Y:S02]  /*4f20*/  FMNMX.FTZ R64, R181, R64, !PT ;  /* 0x00000040b5407209 */ /* 0x000fe40007810000 */
[----:B------:R-:W-:Y:S02]  /*4f30*/  FSEL R143, R38, -INF , P2 ;  /* 0xff800000268f7808 */ /* 0x000fe40001000000 */
[----:B------:R-:W-:Y:S02]  /*4f40*/  ISETP.GT.AND P2, PT, R48, 0xa9, PT ;  /* 0x000000a93000780c */ /* 0x000fe40003f44270 */
[----:B0-----:R-:W-:Y:S01]  /*4f50*/  FSEL R185, R28, -INF , P3 ;  /* 0xff8000001cb97808 */ /* 0x001fe20001800000 */
[----:B------:R-:W-:Y:S01]  /*4f60*/  FMUL.FTZ R28, R31, UR6 ;  /* 0x000000061f1c7c20 */ /* 0x000fe20008410000 */
[----:B------:R-:W-:Y:S02]  /*4f70*/  FMNMX.FTZ R64, R183, R64, !PT ;  /* 0x00000040b7407209 */ /* 0x000fe40007810000 */
[----:B---3--:R-:W-:-:S02]  /*4f80*/  FSEL R187, R20, -INF , P2 ;  /* 0xff80000014bb7808 */ /* 0x008fc40001000000 */
[----:B------:R-:W-:Y:S01]  /*4f90*/  FMNMX.FTZ R64, R185, R64, !PT ;  /* 0x00000040b9407209 */ /* 0x000fe20007810000 */
[----:B------:R-:W0:Y:S01]  /*4fa0*/  MUFU.TANH R20, R39 ;  /* 0x0000002700147308 */ /* 0x000e220000002400 */
[-C--:B------:R-:W-:Y:S02]  /*4fb0*/  MOV R76, R87.reuse ;  /* 0x00000057004c7202 */ /* 0x080fe40000000f00 */
[----:B------:R-:W-:Y:S02]  /*4fc0*/  FMNMX.FTZ R64, R187, R64, !PT ;  /* 0x00000040bb407209 */ /* 0x000fe40007810000 */
[----:B------:R-:W-:-:S03]  /*4fd0*/  MOV R62, R87 ;  /* 0x00000057003e7202 */ /* 0x000fc60000000f00 */
[----:B------:R-:W1:Y:S01]  /*4fe0*/  SHFL.BFLY PT, R89, R64, 0x2, 0x1f ;  /* 0x0c401f0040597f89 */ /* 0x000e6200000e0000 */
[----:B------:R-:W-:Y:S01]  /*4ff0*/  MUFU.TANH R28, R28 ;  /* 0x0000001c001c7308 */ /* 0x000fe20000002400 */
[----:B-1----:R-:W-:Y:S01]  /*5000*/  FMNMX.FTZ R24, R64, R89, !PT ;  /* 0x0000005940187209 */ /* 0x002fe20007810000 */
[----:B------:R-:W-:-:S04]  /*5010*/  IMAD.MOV.U32 R64, RZ, RZ, R87 ;  /* 0x000000ffff407224 */ /* 0x000fc800078e0057 */
[----:B------:R-:W1:Y:S02]  /*5020*/  SHFL.BFLY PT, R89, R24, 0x1, 0x1f ;  /* 0x0c201f0018597f89 */ /* 0x000e6400000e0000 */
[----:B-1----:R-:W-:Y:S01]  /*5030*/  FMNMX.FTZ R89, R24, R89, !PT ;  /* 0x0000005918597209 */ /* 0x002fe20007810000 */
[----:B------:R-:W-:-:S03]  /*5040*/  FMUL.FTZ R24, R27, UR6 ;  /* 0x000000061b187c20 */ /* 0x000fc60008410000 */
[C---:B------:R-:W-:Y:S01]  /*5050*/  FSETP.NEU.FTZ.AND P0, PT, R89.reuse, -INF , PT ;  /* 0xff8000005900780b */ /* 0x040fe20003f1d000 */
[----:B------:R-:W-:Y:S02]  /*5060*/  FMUL.FTZ R14, R89, R88 ;  /* 0x00000058590e7220 */ /* 0x000fe40000410000 */
[----:B------:R-:W1:Y:S03]  /*5070*/  MUFU.TANH R24, R24 ;  /* 0x0000001800187308 */ /* 0x000e660000002400 */
[----:B------:R-:W-:Y:S02]  /*5080*/  FSEL R14, R14, RZ, P0 ;  /* 0x000000ff0e0e7208 */ /* 0x000fe40000000000 */
[----:B------:R-:W-:-:S03]  /*5090*/  ISETP.NE.AND P0, PT, R122, RZ, PT ;  /* 0x000000ff7a00720c */ /* 0x000fc60003f05270 */
[--C-:B------:R-:W-:Y:S01]  /*50a0*/  FFMA.FTZ R27, R12, R88, -R14.reuse ;  /* 0x000000580c1b7223 */ /* 0x100fe2000001080e */
[----:B------:R-:W-:Y:S01]  /*50b0*/  FMNMX.FTZ R12, R11, R10, !PT ;  /* 0x0000000a0b0c7209 */ /* 0x000fe20007810000 */
[-CC-:B------:R-:W-:Y:S01]  /*50c0*/  FFMA.FTZ R180, R101, R88.reuse, -R14.reuse ;  /* 0x0000005865b47223 */ /* 0x180fe2000001080e */
[-CC-:B------:R-:W-:Y:S01]  /*50d0*/  FFMA.FTZ R101, R121, R88.reuse, -R14.reuse ;  /* 0x0000005879657223 */ /* 0x180fe2000001080e */
[----:B0-----:R-:W-:Y:S01]  /*50e0*/  FSEL R121, R20, -INF , P6 ;  /* 0xff80000014797808 */ /* 0x001fe20003000000 */
[--C-:B------:R-:W-:Y:S01]  /*50f0*/  FFMA.FTZ R190, R123, R88, -R14.reuse ;  /* 0x000000587bbe7223 */ /* 0x100fe2000001080e */
[----:B------:R-:W-:Y:S01]  /*5100*/  FMNMX.FTZ R12, R13, R12, !PT ;  /* 0x0000000c0d0c7209 */ /* 0x000fe20007810000 */
[-CC-:B------:R-:W-:Y:S01]  /*5110*/  FFMA.FTZ R192, R127, R88.reuse, -R14.reuse ;  /* 0x000000587fc07223 */ /* 0x180fe2000001080e */
[----:B------:R-:W-:Y:S01]  /*5120*/  FSEL R123, R26, -INF , P5 ;  /* 0xff8000001a7b7808 */ /* 0x000fe20002800000 */
[--C-:B------:R-:W-:Y:S01]  /*5130*/  FFMA.FTZ R196, R137, R88, -R14.reuse ;  /* 0x0000005889c47223 */ /* 0x100fe2000001080e */
[----:B------:R-:W-:Y:S01]  /*5140*/  FMNMX.FTZ R12, R15, R12, !PT ;  /* 0x0000000c0f0c7209 */ /* 0x000fe20007810000 */
[-CC-:B------:R-:W-:Y:S01]  /*5150*/  FFMA.FTZ R198, R145, R88.reuse, -R14.reuse ;  /* 0x0000005891c67223 */ /* 0x180fe2000001080e */
[----:B-1----:R-:W-:Y:S01]  /*5160*/  FSEL R127, R24, -INF , P4 ;  /* 0xff800000187f7808 */ /* 0x002fe20002000000 */
[--C-:B------:R-:W-:Y:S01]  /*5170*/  FFMA.FTZ R176, R91, R88, -R14.reuse ;  /* 0x000000585bb07223 */ /* 0x100fe2000001080e */
[----:B------:R-:W-:Y:S01]  /*5180*/  FMNMX.FTZ R12, R21, R12, !PT ;  /* 0x0000000c150c7209 */ /* 0x000fe20007810000 */
[-CC-:B------:R-:W-:Y:S01]  /*5190*/  FFMA.FTZ R91, R109, R88.reuse, -R14.reuse ;  /* 0x000000586d5b7223 */ /* 0x180fe2000001080e */
[----:B------:R-:W-:Y:S01]  /*51a0*/  FSEL R137, R30, -INF , P3 ;  /* 0xff8000001e897808 */ /* 0x000fe20001800000 */
[--C-:B------:R-:W-:Y:S01]  /*51b0*/  FFMA.FTZ R109, R133, R88, -R14.reuse ;  /* 0x00000058856d7223 */ /* 0x100fe2000001080e */
[----:B------:R-:W-:Y:S01]  /*51c0*/  FMNMX.FTZ R12, R41, R12, !PT ;  /* 0x0000000c290c7209 */ /* 0x000fe20007810000 */
[--C-:B------:R-:W-:Y:S01]  /*51d0*/  FFMA.FTZ R178, R93, R88, -R14.reuse ;  /* 0x000000585db27223 */ /* 0x100fe2000001080e */
[----:B------:R-:W-:Y:S01]  /*51e0*/  FSEL R145, R28, -INF , P2 ;  /* 0xff8000001c917808 */ /* 0x000fe20001000000 */
[----:B------:R-:W-:Y:S01]  /*51f0*/  MUFU.EX2 R176, R176 ;  /* 0x000000b000b07308 */ /* 0x000fe20000000800 */
[----:B------:R-:W-:Y:S01]  /*5200*/  FMNMX.FTZ R12, R43, R12, !PT ;  /* 0x0000000c2b0c7209 */ /* 0x000fe20007810000 */
[-CC-:B------:R-:W-:Y:S01]  /*5210*/  FFMA.FTZ R31, R99, R88.reuse, -R14.reuse ;  /* 0x00000058631f7223 */ /* 0x180fe2000001080e */
[-CC-:B------:R-:W-:Y:S01]  /*5220*/  FFMA.FTZ R39, R103, R88.reuse, -R14.reuse ;  /* 0x0000005867277223 */ /* 0x180fe2000001080e */
[--C-:B------:R-:W-:Y:S01]  /*5230*/  FFMA.FTZ R182, R107, R88, -R14.reuse ;  /* 0x000000586bb67223 */ /* 0x100fe2000001080e */
[----:B------:R-:W-:Y:S01]  /*5240*/  FMNMX.FTZ R12, R45, R12, !PT ;  /* 0x0000000c2d0c7209 */ /* 0x000fe20007810000 */
[-CC-:B------:R-:W-:Y:S01]  /*5250*/  FFMA.FTZ R214, R177, R88.reuse, -R14.reuse ;  /* 0x00000058b1d67223 */ /* 0x180fe2000001080e */
[--C-:B------:R-:W-:Y:S01]  /*5260*/  FFMA.FTZ R93, R113, R88, -R14.reuse ;  /* 0x00000058715d7223 */ /* 0x100fe2000001080e */
[----:B------:R-:W0:Y:S01]  /*5270*/  MUFU.EX2 R27, R27 ;  /* 0x0000001b001b7308 */ /* 0x000e220000000800 */
[----:B------:R-:W-:Y:S01]  /*5280*/  FMNMX.FTZ R12, R47, R12, !PT ;  /* 0x0000000c2f0c7209 */ /* 0x000fe20007810000 */
[-CC-:B------:R-:W-:Y:S01]  /*5290*/  FFMA.FTZ R113, R147, R88.reuse, -R14.reuse ;  /* 0x0000005893717223 */ /* 0x180fe2000001080e */
[-CC-:B------:R-:W-:Y:S01]  /*52a0*/  FFMA.FTZ R184, R111, R88.reuse, -R14.reuse ;  /* 0x000000586fb87223 */ /* 0x180fe2000001080e */
[--C-:B------:R-:W-:Y:S01]  /*52b0*/  FFMA.FTZ R147, R179, R88, -R14.reuse ;  /* 0x00000058b3937223 */ /* 0x100fe2000001080e */
[----:B------:R-:W-:Y:S01]  /*52c0*/  FMNMX.FTZ R12, R49, R12, !PT ;  /* 0x0000000c310c7209 */ /* 0x000fe20007810000 */
[-CC-:B------:R-:W-:Y:S01]  /*52d0*/  FFMA.FTZ R186, R115, R88.reuse, -R14.reuse ;  /* 0x0000005873ba7223 */ /* 0x180fe2000001080e */
[--C-:B------:R-:W-:Y:S01]  /*52e0*/  FFMA.FTZ R99, R117, R88, -R14.reuse ;  /* 0x0000005875637223 */ /* 0x100fe2000001080e */
[----:B------:R-:W1:Y:S01]  /*52f0*/  MUFU.EX2 R178, R178 ;  /* 0x000000b200b27308 */ /* 0x000e620000000800 */
[----:B------:R-:W-:Y:S01]  /*5300*/  FMNMX.FTZ R12, R51, R12, !PT ;  /* 0x0000000c330c7209 */ /* 0x000fe20007810000 */
[-CC-:B------:R-:W-:Y:S01]  /*5310*/  FFMA.FTZ R188, R119, R88.reuse, -R14.reuse ;  /* 0x0000005877bc7223 */ /* 0x180fe2000001080e */
[-CC-:B------:R-:W-:Y:S01]  /*5320*/  FFMA.FTZ R103, R125, R88.reuse, -R14.reuse ;  /* 0x000000587d677223 */ /* 0x180fe2000001080e */
[--C-:B------:R-:W-:Y:S01]  /*5330*/  FFMA.FTZ R107, R129, R88, -R14.reuse ;  /* 0x00000058816b7223 */ /* 0x100fe2000001080e */
[----:B------:R-:W-:Y:S01]  /*5340*/  FMNMX.FTZ R12, R53, R12, !PT ;  /* 0x0000000c350c7209 */ /* 0x000fe20007810000 */
[-CC-:B------:R-:W-:Y:S01]  /*5350*/  FFMA.FTZ R194, R131, R88.reuse, -R14.reuse ;  /* 0x0000005883c27223 */ /* 0x180fe2000001080e */
[--C-:B------:R-:W-:Y:S01]  /*5360*/  FFMA.FTZ R111, R141, R88, -R14.reuse ;  /* 0x000000588d6f7223 */ /* 0x100fe2000001080e */
[----:B------:R-:W2:Y:S01]  /*5370*/  MUFU.EX2 R31, R31 ;  /* 0x0000001f001f7308 */ /* 0x000ea20000000800 */
[----:B------:R-:W-:Y:S01]  /*5380*/  FMNMX.FTZ R12, R55, R12, !PT ;  /* 0x0000000c370c7209 */ /* 0x000fe20007810000 */
[-CC-:B------:R-:W-:Y:S01]  /*5390*/  FFMA.FTZ R200, R149, R88.reuse, -R14.reuse ;  /* 0x0000005895c87223 */ /* 0x180fe2000001080e */
[-CC-:B------:R-:W-:Y:S01]  /*53a0*/  FFMA.FTZ R115, R151, R88.reuse, -R14.reuse ;  /* 0x0000005897737223 */ /* 0x180fe2000001080e */
[--C-:B------:R-:W-:Y:S01]  /*53b0*/  FFMA.FTZ R202, R153, R88, -R14.reuse ;  /* 0x0000005899ca7223 */ /* 0x100fe2000001080e */
[----:B------:R-:W-:Y:S01]  /*53c0*/  FMNMX.FTZ R12, R57, R12, !PT ;  /* 0x0000000c390c7209 */ /* 0x000fe20007810000 */
[-CC-:B------:R-:W-:Y:S01]  /*53d0*/  FFMA.FTZ R117, R155, R88.reuse, -R14.reuse ;  /* 0x000000589b757223 */ /* 0x180fe2000001080e */
[--C-:B------:R-:W-:Y:S01]  /*53e0*/  FFMA.FTZ R204, R157, R88, -R14.reuse ;  /* 0x000000589dcc7223 */ /* 0x100fe2000001080e */
[----:B------:R-:W3:Y:S01]  /*53f0*/  MUFU.EX2 R180, R180 ;  /* 0x000000b400b47308 */ /* 0x000ee20000000800 */
[----:B------:R-:W-:Y:S01]  /*5400*/  FMNMX.FTZ R12, R59, R12, !PT ;  /* 0x0000000c3b0c7209 */ /* 0x000fe20007810000 */
[-CC-:B------:R-:W-:Y:S01]  /*5410*/  FFMA.FTZ R119, R159, R88.reuse, -R14.reuse ;  /* 0x000000589f777223 */ /* 0x180fe2000001080e */
[-CC-:B------:R-:W-:Y:S01]  /*5420*/  FFMA.FTZ R206, R161, R88.reuse, -R14.reuse ;  /* 0x00000058a1ce7223 */ /* 0x180fe2000001080e */
[--C-:B------:R-:W-:Y:S01]  /*5430*/  FFMA.FTZ R125, R163, R88, -R14.reuse ;  /* 0x00000058a37d7223 */ /* 0x100fe2000001080e */
[----:B------:R-:W-:Y:S01]  /*5440*/  FMNMX.FTZ R12, R61, R12, !PT ;  /* 0x0000000c3d0c7209 */ /* 0x000fe20007810000 */
[-CC-:B------:R-:W-:Y:S01]  /*5450*/  FFMA.FTZ R208, R165, R88.reuse, -R14.reuse ;  /* 0x00000058a5d07223 */ /* 0x180fe2000001080e */
[--C-:B------:R-:W-:Y:S01]  /*5460*/  FFMA.FTZ R129, R167, R88, -R14.reuse ;  /* 0x00000058a7817223 */ /* 0x100fe2000001080e */
[----:B------:R-:W4:Y:S01]  /*5470*/  MUFU.EX2 R39, R39 ;  /* 0x0000002700277308 */ /* 0x000f220000000800 */
[----:B------:R-:W-:Y:S01]  /*5480*/  FMNMX.FTZ R12, R63, R12, !PT ;  /* 0x0000000c3f0c7209 */ /* 0x000fe20007810000 */
[-CC-:B------:R-:W-:Y:S01]  /*5490*/  FFMA.FTZ R210, R169, R88.reuse, -R14.reuse ;  /* 0x00000058a9d27223 */ /* 0x180fe2000001080e */
[-CC-:B------:R-:W-:Y:S01]  /*54a0*/  FFMA.FTZ R131, R171, R88.reuse, -R14.reuse ;  /* 0x00000058ab837223 */ /* 0x180fe2000001080e */
[--C-:B------:R-:W-:Y:S01]  /*54b0*/  FFMA.FTZ R212, R173, R88, -R14.reuse ;  /* 0x00000058add47223 */ /* 0x100fe2000001080e */
[----:B------:R-:W-:Y:S01]  /*54c0*/  FMNMX.FTZ R12, R65, R12, !PT ;  /* 0x0000000c410c7209 */ /* 0x000fe20007810000 */
[-CC-:B------:R-:W-:Y:S01]  /*54d0*/  FFMA.FTZ R141, R175, R88.reuse, -R14.reuse ;  /* 0x00000058af8d7223 */ /* 0x180fe2000001080e */
[--C-:B------:R-:W-:Y:S01]  /*54e0*/  FFMA.FTZ R216, R181, R88, -R14.reuse ;  /* 0x00000058b5d87223 */ /* 0x100fe2000001080e */
[----:B------:R-:W5:Y:S01]  /*54f0*/  MUFU.EX2 R182, R182 ;  /* 0x000000b600b67308 */ /* 0x000f620000000800 */
[----:B------:R-:W-:Y:S01]  /*5500*/  FMNMX.FTZ R12, R67, R12, !PT ;  /* 0x0000000c430c7209 */ /* 0x000fe20007810000 */
[-CC-:B------:R-:W-:Y:S01]  /*5510*/  FFMA.FTZ R149, R183, R88.reuse, -R14.reuse ;  /* 0x00000058b7957223 */ /* 0x180fe2000001080e */
[-CC-:B------:R-:W-:Y:S01]  /*5520*/  FFMA.FTZ R218, R185, R88.reuse, -R14.reuse ;  /* 0x00000058b9da7223 */ /* 0x180fe2000001080e */
[----:B------:R-:W-:Y:S01]  /*5530*/  FFMA.FTZ R151, R187, R88, -R14 ;  /* 0x00000058bb977223 */ /* 0x000fe2000001080e */
[----:B------:R-:W-:-:S03]  /*5540*/  FMNMX.FTZ R12, R69, R12, !PT ;  /* 0x0000000c450c7209 */ /* 0x000fc60007810000 */
[----:B------:R-:W5:Y:S01]  /*5550*/  MUFU.EX2 R91, R91 ;  /* 0x0000005b005b7308 */ /* 0x000f620000000800 */
[----:B------:R-:W-:-:S04]  /*5560*/  FMNMX.FTZ R12, R71, R12, !PT ;  /* 0x0000000c470c7209 */ /* 0x000fc80007810000 */
[----:B------:R-:W-:-:S03]  /*5570*/  FMNMX.FTZ R12, R73, R12, !PT ;  /* 0x0000000c490c7209 */ /* 0x000fc60007810000 */
[----:B------:R-:W5:Y:S01]  /*5580*/  MUFU.EX2 R184, R184 ;  /* 0x000000b800b87308 */ /* 0x000f620000000800 */
[----:B------:R-:W-:-:S04]  /*5590*/  FMNMX.FTZ R12, R75, R12, !PT ;  /* 0x0000000c4b0c7209 */ /* 0x000fc80007810000 */
[----:B------:R-:W-:-:S03]  /*55a0*/  FMNMX.FTZ R12, R77, R12, !PT ;  /* 0x0000000c4d0c7209 */ /* 0x000fc60007810000 */
[----:B------:R-:W-:Y:S01]  /*55b0*/  MUFU.EX2 R93, R93 ;  /* 0x0000005d005d7308 */ /* 0x000fe20000000800 */
        /* <DEDUP_REMOVED lines=29> */
[----:B------:R-:W-:Y:S02]  /*5790*/  MUFU.EX2 R109, R109 ;  /* 0x0000006d006d7308 */ /* 0x000fe40000000800 */
[----:B------:R-:W0:Y:S06]  /*57a0*/  SHFL.BFLY PT, R133, R12, 0x2, 0x1f ;  /* 0x0c401f000c857f89 */ /* 0x000e2c00000e0000 */
[----:B------:R-:W-:Y:S08]  /*57b0*/  MUFU.EX2 R196, R196 ;  /* 0x000000c400c47308 */ /* 0x000ff00000000800 */
[----:B------:R-:W-:Y:S08]  /*57c0*/  MUFU.EX2 R111, R111 ;  /* 0x0000006f006f7308 */ /* 0x000ff00000000800 */
[----:B------:R-:W-:Y:S01]  /*57d0*/  MUFU.EX2 R198, R198 ;  /* 0x000000c600c67308 */ /* 0x000fe20000000800 */
[----:B0-----:R-:W-:-:S05]  /*57e0*/  FMNMX.FTZ R20, R12, R133, !PT ;  /* 0x000000850c147209 */ /* 0x001fca0007810000 */
[----:B------:R-:W0:Y:S02]  /*57f0*/  SHFL.BFLY PT, R133, R20, 0x1, 0x1f ;  /* 0x0c201f0014857f89 */ /* 0x000e2400000e0000 */
[----:B------:R-:W-:Y:S08]  /*5800*/  MUFU.EX2 R113, R113 ;  /* 0x0000007100717308 */ /* 0x000ff00000000800 */
[----:B------:R-:W-:Y:S08]  /*5810*/  MUFU.EX2 R200, R200 ;  /* 0x000000c800c87308 */ /* 0x000ff00000000800 */
[----:B------:R-:W-:Y:S01]  /*5820*/  MUFU.EX2 R115, R115 ;  /* 0x0000007300737308 */ /* 0x000fe20000000800 */
[----:B0-----:R-:W-:-:S07]  /*5830*/  FMNMX.FTZ R133, R20, R133, !PT ;  /* 0x0000008514857209 */ /* 0x001fce0007810000 */
[----:B------:R-:W-:Y:S01]  /*5840*/  MUFU.EX2 R202, R202 ;  /* 0x000000ca00ca7308 */ /* 0x000fe20000000800 */
[C---:B------:R-:W-:Y:S01]  /*5850*/  FSETP.NEU.FTZ.AND P2, PT, R133.reuse, -INF , PT ;  /* 0xff8000008500780b */ /* 0x040fe20003f5d000 */
[----:B------:R-:W-:-:S06]  /*5860*/  FMUL.FTZ R38, R133, R88 ;  /* 0x0000005885267220 */ /* 0x000fcc0000410000 */
[----:B------:R-:W-:Y:S01]  /*5870*/  MUFU.EX2 R117, R117 ;  /* 0x0000007500757308 */ /* 0x000fe20000000800 */
[----:B------:R-:W-:Y:S02]  /*5880*/  FSEL R38, R38, RZ, P2 ;  /* 0x000000ff26267208 */ /* 0x000fe40001000000 */
[----:B------:R-:W-:Y:S01]  /*5890*/  ISETP.GE.AND P2, PT, R80, 0xb1, PT ;  /* 0x000000b15000780c */ /* 0x000fe20003f46270 */
[----:B------:R-:W-:Y:S02]  /*58a0*/  IMAD.MOV.U32 R80, RZ, RZ, R87 ;  /* 0x000000ffff507224 */ /* 0x000fe400078e0057 */
[-CC-:B------:R-:W-:Y:S01]  /*58b0*/  FFMA.FTZ R177, R11, R88.reuse, -R38.reuse ;  /* 0x000000580bb17223 */ /* 0x180fe20000010826 */
[----:B------:R-:W-:Y:S01]  /*58c0*/  FADD.FTZ R11, R176, R27 ;  /* 0x0000001bb00b7221 */ /* 0x000fe20000010000 */
[-CC-:B------:R-:W-:Y:S01]  /*58d0*/  FFMA.FTZ R12, R10, R88.reuse, -R38.reuse ;  /* 0x000000580a0c7223 */ /* 0x180fe20000010826 */
[-CC-:B------:R-:W-:Y:S01]  /*58e0*/  FFMA.FTZ R179, R13, R88.reuse, -R38.reuse ;  /* 0x000000580db37223 */ /* 0x180fe20000010826 */
[-CC-:B------:R-:W-:Y:S01]  /*58f0*/  FFMA.FTZ R14, R15, R88.reuse, -R38.reuse ;  /* 0x000000580f0e7223 */ /* 0x180fe20000010826 */
[----:B-1----:R-:W-:Y:S01]  /*5900*/  FADD.FTZ R10, R178, R11 ;  /* 0x0000000bb20a7221 */ /* 0x002fe20000010000 */
[----:B------:R-:W-:Y:S01]  /*5910*/  MUFU.EX2 R177, R177 ;  /* 0x000000b100b17308 */ /* 0x000fe20000000800 */
[-CC-:B------:R-:W-:Y:S01]  /*5920*/  FFMA.FTZ R181, R21, R88.reuse, -R38.reuse ;  /* 0x0000005815b57223 */ /* 0x180fe20000010826 */
[-C--:B------:R-:W-:Y:S01]  /*5930*/  FFMA.FTZ R20, R41, R88.reuse, -R38 ;  /* 0x0000005829147223 */ /* 0x080fe20000010826 */
[----:B--2---:R-:W-:Y:S01]  /*5940*/  FADD.FTZ R11, R31, R10 ;  /* 0x0000000a1f0b7221 */ /* 0x004fe20000010000 */
[-CC-:B------:R-:W-:Y:S01]  /*5950*/  FFMA.FTZ R183, R43, R88.reuse, -R38.reuse ;  /* 0x000000582bb77223 */ /* 0x180fe20000010826 */
[-CC-:B------:R-:W-:Y:S01]  /*5960*/  FFMA.FTZ R24, R45, R88.reuse, -R38.reuse ;  /* 0x000000582d187223 */ /* 0x180fe20000010826 */
[-CC-:B------:R-:W-:Y:S01]  /*5970*/  FFMA.FTZ R185, R47, R88.reuse, -R38.reuse ;  /* 0x000000582fb97223 */ /* 0x180fe20000010826 */
[----:B---3--:R-:W-:Y:S01]  /*5980*/  FADD.FTZ R10, R180, R11 ;  /* 0x0000000bb40a7221 */ /* 0x008fe20000010000 */
[----:B------:R-:W0:Y:S01]  /*5990*/  MUFU.EX2 R12, R12 ;  /* 0x0000000c000c7308 */ /* 0x000e220000000800 */
[-CC-:B------:R-:W-:Y:S01]  /*59a0*/  FFMA.FTZ R26, R49, R88.reuse, -R38.reuse ;  /* 0x00000058311a7223 */ /* 0x180fe20000010826 */
[-C--:B------:R-:W-:Y:S01]  /*59b0*/  FFMA.FTZ R187, R51, R88.reuse, -R38 ;  /* 0x0000005833bb7223 */ /* 0x080fe20000010826 */
[----:B----4-:R-:W-:Y:S01]  /*59c0*/  FADD.FTZ R11, R39, R10 ;  /* 0x0000000a270b7221 */ /* 0x010fe20000010000 */
[-CC-:B------:R-:W-:Y:S01]  /*59d0*/  FFMA.FTZ R28, R53, R88.reuse, -R38.reuse ;  /* 0x00000058351c7223 */ /* 0x180fe20000010826 */
[-CC-:B------:R-:W-:Y:S01]  /*59e0*/  FFMA.FTZ R189, R55, R88.reuse, -R38.reuse ;  /* 0x0000005837bd7223 */ /* 0x180fe20000010826 */
[-CC-:B------:R-:W-:Y:S01]  /*59f0*/  FFMA.FTZ R30, R57, R88.reuse, -R38.reuse ;  /* 0x00000058391e7223 */ /* 0x180fe20000010826 */
[----:B-----5:R-:W-:Y:S01]  /*5a00*/  FADD.FTZ R10, R182, R11 ;  /* 0x0000000bb60a7221 */ /* 0x020fe20000010000 */
[----:B------:R-:W1:Y:S01]  /*5a10*/  MUFU.EX2 R179, R179 ;  /* 0x000000b300b37308 */ /* 0x000e620000000800 */
[-CC-:B------:R-:W-:Y:S01]  /*5a20*/  FFMA.FTZ R191, R59, R88.reuse, -R38.reuse ;  /* 0x000000583bbf7223 */ /* 0x180fe20000010826 */
[-C--:B------:R-:W-:Y:S01]  /*5a30*/  FFMA.FTZ R32, R61, R88.reuse, -R38 ;  /* 0x000000583d207223 */ /* 0x080fe20000010826 */
[----:B------:R-:W-:Y:S01]  /*5a40*/  FADD.FTZ R11, R91, R10 ;  /* 0x0000000a5b0b7221 */ /* 0x000fe20000010000 */
[-CC-:B------:R-:W-:Y:S01]  /*5a50*/  FFMA.FTZ R193, R63, R88.reuse, -R38.reuse ;  /* 0x000000583fc17223 */ /* 0x180fe20000010826 */
[-CC-:B------:R-:W-:Y:S01]  /*5a60*/  FFMA.FTZ R34, R65, R88.reuse, -R38.reuse ;  /* 0x0000005841227223 */ /* 0x180fe20000010826 */
[-C--:B------:R-:W-:Y:S01]  /*5a70*/  FFMA.FTZ R195, R67, R88.reuse, -R38 ;  /* 0x0000005843c37223 */ /* 0x080fe20000010826 */
[----:B------:R-:W-:Y:S01]  /*5a80*/  FADD.FTZ R44, R184, R11 ;  /* 0x0000000bb82c7221 */ /* 0x000fe20000010000 */
[----:B------:R-:W2:Y:S01]  /*5a90*/  MUFU.EX2 R14, R14 ;  /* 0x0000000e000e7308 */ /* 0x000ea20000000800 */
[----:B0-----:R-:W-:Y:S01]  /*5aa0*/  FADD.FTZ R10, R177, R12 ;  /* 0x0000000cb10a7221 */ /* 0x001fe20000010000 */
[-C--:B------:R-:W-:Y:S01]  /*5ab0*/  FFMA.FTZ R36, R69, R88.reuse, -R38 ;  /* 0x0000005845247223 */ /* 0x080fe20000010826 */
[----:B------:R-:W-:Y:S01]  /*5ac0*/  FADD.FTZ R13, R93, R44 ;  /* 0x0000002c5d0d7221 */ /* 0x000fe20000010000 */
[-CC-:B------:R-:W-:Y:S01]  /*5ad0*/  FFMA.FTZ R197, R71, R88.reuse, -R38.reuse ;  /* 0x0000005847c57223 */ /* 0x180fe20000010826 */
[-CC-:B------:R-:W-:Y:S01]  /*5ae0*/  FFMA.FTZ R40, R73, R88.reuse, -R38.reuse ;  /* 0x0000005849287223 */ /* 0x180fe20000010826 */
[-C--:B------:R-:W-:Y:S01]  /*5af0*/  FFMA.FTZ R199, R75, R88.reuse, -R38 ;  /* 0x000000584bc77223 */ /* 0x080fe20000010826 */
[----:B------:R-:W-:Y:S01]  /*5b00*/  FADD.FTZ R46, R186, R13 ;  /* 0x0000000dba2e7221 */ /* 0x000fe20000010000 */
[----:B------:R-:W0:Y:S01]  /*5b10*/  MUFU.EX2 R181, R181 ;  /* 0x000000b500b57308 */ /* 0x000e220000000800 */
[----:B-1----:R-:W-:Y:S01]  /*5b20*/  FADD.FTZ R11, R179, R10 ;  /* 0x0000000ab30b7221 */ /* 0x002fe20000010000 */
[-C--:B------:R-:W-:Y:S01]  /*5b30*/  FFMA.FTZ R42, R77, R88.reuse, -R38 ;  /* 0x000000584d2a7223 */ /* 0x080fe20000010826 */
[----:B------:R-:W-:Y:S01]  /*5b40*/  FADD.FTZ R13, R99, R46 ;  /* 0x0000002e630d7221 */ /* 0x000fe20000010000 */
[-CC-:B------:R-:W-:Y:S01]  /*5b50*/  FFMA.FTZ R201, R79, R88.reuse, -R38.reuse ;  /* 0x000000584fc97223 */ /* 0x180fe20000010826 */
[-CC-:B------:R-:W-:Y:S01]  /*5b60*/  FFMA.FTZ R44, R33, R88.reuse, -R38.reuse ;  /* 0x00000058212c7223 */ /* 0x180fe20000010826 */
[-CC-:B------:R-:W-:Y:S01]  /*5b70*/  FFMA.FTZ R203, R81, R88.reuse, -R38.reuse ;  /* 0x0000005851cb7223 */ /* 0x180fe20000010826 */
[----:B------:R-:W-:Y:S01]  /*5b80*/  FADD.FTZ R46, R188, R13 ;  /* 0x0000000dbc2e7221 */ /* 0x000fe20000010000 */
[----:B------:R-:W1:Y:S01]  /*5b90*/  MUFU.EX2 R20, R20 ;  /* 0x0000001400147308 */ /* 0x000e620000000800 */
[----:B--2---:R-:W-:Y:S01]  /*5ba0*/  FADD.FTZ R10, R14, R11 ;  /* 0x0000000b0e0a7221 */ /* 0x004fe20000010000 */
        /* <DEDUP_REMOVED lines=12> */
[-CC-:B------:R-:W-:Y:S01]  /*5c70*/  FFMA.FTZ R29, R29, R88.reuse, -R38.reuse ;  /* 0x000000581d1d7223 */ /* 0x180fe20000010826 */
[----:B------:R-:W-:Y:S01]  /*5c80*/  FADD.FTZ R48, R192, R13 ;  /* 0x0000000dc0307221 */ /* 0x000fe20000010000 */
[----:B------:R-:W0:Y:S01]  /*5c90*/  MUFU.EX2 R24, R24 ;  /* 0x0000001800187308 */ /* 0x000e220000000800 */
[----:B-1----:R-:W-:Y:S01]  /*5ca0*/  FADD.FTZ R10, R20, R11 ;  /* 0x0000000b140a7221 */ /* 0x002fe20000010000 */
[-C--:B------:R-:W-:Y:S01]  /*5cb0*/  FFMA.FTZ R135, R135, R88.reuse, -R38 ;  /* 0x0000005887877223 */ /* 0x080fe20000010826 */
[----:B------:R-:W-:Y:S01]  /*5cc0*/  FADD.FTZ R13, R107, R48 ;  /* 0x000000306b0d7221 */ /* 0x000fe20000010000 */
[-CC-:B------:R-:W-:Y:S01]  /*5cd0*/  FFMA.FTZ R48, R37, R88.reuse, -R38.reuse ;  /* 0x0000005825307223 */ /* 0x180fe20000010826 */
[-CC-:B------:R-:W-:Y:S01]  /*5ce0*/  FFMA.FTZ R139, R139, R88.reuse, -R38.reuse ;  /* 0x000000588b8b7223 */ /* 0x180fe20000010826 */
[-C--:B------:R-:W-:Y:S01]  /*5cf0*/  FFMA.FTZ R143, R143, R88.reuse, -R38 ;  /* 0x000000588f8f7223 */ /* 0x080fe20000010826 */
[----:B------:R-:W-:Y:S01]  /*5d00*/  FADD.FTZ R50, R194, R13 ;  /* 0x0000000dc2327221 */ /* 0x000fe20000010000 */
[----:B------:R-:W1:Y:S01]  /*5d10*/  MUFU.EX2 R185, R185 ;  /* 0x000000b900b97308 */ /* 0x000e620000000800 */
[----:B--2---:R-:W-:Y:S01]  /*5d20*/  FADD.FTZ R11, R183, R10 ;  /* 0x0000000ab70b7221 */ /* 0x004fe20000010000 */
[-CC-:B------:R-:W-:Y:S01]  /*5d30*/  FFMA.FTZ R121, R121, R88.reuse, -R38.reuse ;  /* 0x0000005879797223 */ /* 0x180fe20000010826 */
[-CC-:B------:R-:W-:Y:S01]  /*5d40*/  FFMA.FTZ R123, R123, R88.reuse, -R38.reuse ;  /* 0x000000587b7b7223 */ /* 0x180fe20000010826 */
[-CC-:B------:R-:W-:Y:S01]  /*5d50*/  FFMA.FTZ R127, R127, R88.reuse, -R38.reuse ;  /* 0x000000587f7f7223 */ /* 0x180fe20000010826 */
[-CC-:B------:R-:W-:Y:S01]  /*5d60*/  FFMA.FTZ R137, R137, R88.reuse, -R38.reuse ;  /* 0x0000005889897223 */ /* 0x180fe20000010826 */
[----:B------:R-:W-:Y:S01]  /*5d70*/  FFMA.FTZ R145, R145, R88, -R38 ;  /* 0x0000005891917223 */ /* 0x000fe20000010826 */
[----:B------:R-:W-:Y:S01]  /*5d80*/  F2FP.BF16.F32.PACK_AB R177, R12, R177 ;  /* 0x000000b10cb1723e */ /* 0x000fe200000010ff */
[----:B------:R-:W2:Y:S01]  /*5d90*/  MUFU.EX2 R26, R26 ;  /* 0x0000001a001a7308 */ /* 0x000ea20000000800 */
[----:B0-----:R-:W-:Y:S01]  /*5da0*/  FADD.FTZ R10, R24, R11 ;  /* 0x0000000b180a7221 */ /* 0x001fe20000010000 */
[----:B------:R-:W-:Y:S01]  /*5db0*/  F2FP.BF16.F32.PACK_AB R179, R14, R179 ;  /* 0x000000b30eb3723e */ /* 0x000fe200000010ff */
[--C-:B------:R-:W-:Y:S01]  /*5dc0*/  IMAD.MOV.U32 R85, RZ, RZ, R87.reuse ;  /* 0x000000ffff557224 */ /* 0x100fe200078e0057 */
[----:B------:R-:W-:Y:S01]  /*5dd0*/  F2FP.BF16.F32.PACK_AB R176, R27, R176 ;  /* 0x000000b01bb0723e */ /* 0x000fe200000010ff */
[--C-:B------:R-:W-:Y:S01]  /*5de0*/  IMAD.MOV.U32 R81, RZ, RZ, R87.reuse ;  /* 0x000000ffff517224 */ /* 0x100fe200078e0057 */
[----:B------:R-:W-:Y:S01]  /*5df0*/  F2FP.BF16.F32.PACK_AB R178, R31, R178 ;  /* 0x000000b21fb2723e */ /* 0x000fe200000010ff */
[--C-:B------:R-:W-:Y:S01]  /*5e00*/  IMAD.MOV.U32 R79, RZ, RZ, R87.reuse ;  /* 0x000000ffff4f7224 */ /* 0x100fe200078e0057 */
[----:B------:R-:W0:Y:S01]  /*5e10*/  MUFU.EX2 R187, R187 ;  /* 0x000000bb00bb7308 */ /* 0x000e220000000800 */
[----:B-1----:R-:W-:Y:S01]  /*5e20*/  FADD.FTZ R11, R185, R10 ;  /* 0x0000000ab90b7221 */ /* 0x002fe20000010000 */
[----:B------:R-:W-:Y:S01]  /*5e30*/  F2FP.BF16.F32.PACK_AB R180, R39, R180 ;  /* 0x000000b427b4723e */ /* 0x000fe200000010ff */
[--C-:B------:R-:W-:Y:S01]  /*5e40*/  IMAD.MOV.U32 R77, RZ, RZ, R87.reuse ;  /* 0x000000ffff4d7224 */ /* 0x100fe200078e0057 */
[----:B------:R-:W-:Y:S01]  /*5e50*/  F2FP.BF16.F32.PACK_AB R183, R24, R183 ;  /* 0x000000b718b7723e */ /* 0x000fe200000010ff */
[--C-:B------:R-:W-:Y:S01]  /*5e60*/  IMAD.MOV.U32 R75, RZ, RZ, R87.reuse ;  /* 0x000000ffff4b7224 */ /* 0x100fe200078e0057 */
[----:B------:R-:W-:Y:S01]  /*5e70*/  F2FP.BF16.F32.PACK_AB R182, R91, R182 ;  /* 0x000000b65bb6723e */ /* 0x000fe200000010ff */
[----:B------:R-:W-:Y:S01]  /*5e80*/  IMAD.MOV.U32 R73, RZ, RZ, R87 ;  /* 0x000000ffff497224 */ /* 0x000fe200078e0057 */
[----:B------:R-:W1:Y:S01]  /*5e90*/  MUFU.EX2 R28, R28 ;  /* 0x0000001c001c7308 */ /* 0x000e620000000800 */
[C---:B--2---:R-:W-:Y:S01]  /*5ea0*/  FADD.FTZ R10, R26.reuse, R11 ;  /* 0x0000000b1a0a7221 */ /* 0x044fe20000010000 */
[----:B------:R-:W-:Y:S01]  /*5eb0*/  F2FP.BF16.F32.PACK_AB R185, R26, R185 ;  /* 0x000000b91ab9723e */ /* 0x000fe200000010ff */
[--C-:B------:R-:W-:Y:S01]  /*5ec0*/  IMAD.MOV.U32 R71, RZ, RZ, R87.reuse ;  /* 0x000000ffff477224 */ /* 0x100fe200078e0057 */
[----:B------:R-:W-:Y:S01]  /*5ed0*/  F2FP.BF16.F32.PACK_AB R184, R93, R184 ;  /* 0x000000b85db8723e */ /* 0x000fe200000010ff */
[--C-:B------:R-:W-:Y:S01]  /*5ee0*/  IMAD.MOV.U32 R67, RZ, RZ, R87.reuse ;  /* 0x000000ffff437224 */ /* 0x100fe200078e0057 */
[----:B------:R-:W-:Y:S01]  /*5ef0*/  F2FP.BF16.F32.PACK_AB R186, R99, R186 ;  /* 0x000000ba63ba723e */ /* 0x000fe200000010ff */
[--C-:B------:R-:W-:Y:S01]  /*5f00*/  IMAD.MOV.U32 R65, RZ, RZ, R87.reuse ;  /* 0x000000ffff417224 */ /* 0x100fe200078e0057 */
[----:B------:R-:W2:Y:S01]  /*5f10*/  MUFU.EX2 R189, R189 ;  /* 0x000000bd00bd7308 */ /* 0x000ea20000000800 */
[----:B0-----:R-:W-:Y:S01]  /*5f20*/  FADD.FTZ R11, R187, R10 ;  /* 0x0000000abb0b7221 */ /* 0x001fe20000010000 */
[----:B------:R-:W-:Y:S01]  /*5f30*/  F2FP.BF16.F32.PACK_AB R188, R101, R188 ;  /* 0x000000bc65bc723e */ /* 0x000fe200000010ff */
[--C-:B------:R-:W-:Y:S01]  /*5f40*/  IMAD.MOV.U32 R63, RZ, RZ, R87.reuse ;  /* 0x000000ffff3f7224 */ /* 0x100fe200078e0057 */
[----:B------:R-:W-:Y:S01]  /*5f50*/  F2FP.BF16.F32.PACK_AB R190, R103, R190 ;  /* 0x000000be67be723e */ /* 0x000fe200000010ff */
[--C-:B------:R-:W-:Y:S01]  /*5f60*/  IMAD.MOV.U32 R61, RZ, RZ, R87.reuse ;  /* 0x000000ffff3d7224 */ /* 0x100fe200078e0057 */
[----:B------:R-:W-:Y:S01]  /*5f70*/  F2FP.BF16.F32.PACK_AB R192, R107, R192 ;  /* 0x000000c06bc0723e */ /* 0x000fe200000010ff */
[----:B------:R-:W-:Y:S01]  /*5f80*/  IMAD.MOV.U32 R59, RZ, RZ, R87 ;  /* 0x000000ffff3b7224 */ /* 0x000fe200078e0057 */
[----:B------:R-:W0:Y:S01]  /*5f90*/  MUFU.EX2 R30, R30 ;  /* 0x0000001e001e7308 */ /* 0x000e220000000800 */
[C---:B-1----:R-:W-:Y:S01]  /*5fa0*/  FADD.FTZ R10, R28.reuse, R11 ;  /* 0x0000000b1c0a7221 */ /* 0x042fe20000010000 */
[C---:B------:R-:W-:Y:S01]  /*5fb0*/  FADD.FTZ R11, R109.reuse, R50 ;  /* 0x000000326d0b7221 */ /* 0x040fe20000010000 */
[----:B------:R-:W-:Y:S01]  /*5fc0*/  F2FP.BF16.F32.PACK_AB R187, R28, R187 ;  /* 0x000000bb1cbb723e */ /* 0x000fe200000010ff */
[----:B------:R-:W-:Y:S01]  /*5fd0*/  IMAD.MOV.U32 R57, RZ, RZ, R87 ;  /* 0x000000ffff397224 */ /* 0x000fe200078e0057 */
[----:B------:R-:W-:Y:S01]  /*5fe0*/  F2FP.BF16.F32.PACK_AB R194, R109, R194 ;  /* 0x000000c26dc2723e */ /* 0x000fe200000010ff */
[----:B------:R-:W-:Y:S01]  /*5ff0*/  FADD.FTZ R50, R196, R11 ;  /* 0x0000000bc4327221 */ /* 0x000fe20000010000 */
[----:B------:R-:W-:Y:S01]  /*6000*/  F2FP.BF16.F32.PACK_AB R196, R111, R196 ;  /* 0x000000c46fc4723e */ /* 0x000fe200000010ff */
[----:B------:R-:W1:Y:S01]  /*6010*/  MUFU.EX2 R191, R191 ;  /* 0x000000bf00bf7308 */ /* 0x000e620000000800 */
[----:B--2---:R-:W-:Y:S01]  /*6020*/  FADD.FTZ R3, R189, R10 ;  /* 0x0000000abd037221 */ /* 0x004fe20000010000 */
[----:B------:R-:W-:Y:S01]  /*6030*/  FADD.FTZ R11, R111, R50 ;  /* 0x000000326f0b7221 */ /* 0x000fe20000010000 */
[----:B------:R-:W-:Y:S01]  /*6040*/  F2FP.BF16.F32.PACK_AB R181, R20, R181 ;  /* 0x000000b514b5723e */ /* 0x000fe200000010ff */
[----:B------:R-:W-:Y:S01]  /*6050*/  IMAD.MOV.U32 R53, RZ, RZ, R87 ;  /* 0x000000ffff357224 */ /* 0x000fe200078e0057 */
[----:B------:R-:W-:Y:S01]  /*6060*/  MOV R83, R87 ;  /* 0x0000005700537202 */ /* 0x000fe20000000f00 */
[----:B------:R-:W-:Y:S01]  /*6070*/  FADD.FTZ R52, R198, R11 ;  /* 0x0000000bc6347221 */ /* 0x000fe20000010000 */
[C---:B------:R-:W-:Y:S01]  /*6080*/  F2FP.BF16.F32.PACK_AB R198, R113.reuse, R198 ;  /* 0x000000c671c6723e */ /* 0x040fe200000010ff */
[----:B------:R-:W2:Y:S01]  /*6090*/  MUFU.EX2 R32, R32 ;  /* 0x0000002000207308 */ /* 0x000ea20000000800 */
[C---:B0-----:R-:W-:Y:S01]  /*60a0*/  FADD.FTZ R10, R30.reuse, R3 ;  /* 0x000000031e0a7221 */ /* 0x041fe20000010000 */
[----:B------:R-:W-:Y:S01]  /*60b0*/  FADD.FTZ R11, R113, R52 ;  /* 0x00000034710b7221 */ /* 0x000fe20000010000 */
[----:B------:R-:W-:Y:S01]  /*60c0*/  F2FP.BF16.F32.PACK_AB R189, R30, R189 ;  /* 0x000000bd1ebd723e */ /* 0x000fe200000010ff */
[----:B------:R-:W-:Y:S01]  /*60d0*/  IMAD.MOV.U32 R51, RZ, RZ, R87 ;  /* 0x000000ffff337224 */ /* 0x000fe200078e0057 */
[-C--:B------:R-:W-:Y:S01]  /*60e0*/  MOV R69, R87.reuse ;  /* 0x0000005700457202 */ /* 0x080fe20000000f00 */
[----:B------:R-:W-:Y:S01]  /*60f0*/  FADD.FTZ R52, R200, R11 ;  /* 0x0000000bc8347221 */ /* 0x000fe20000010000 */
[----:B------:R-:W-:Y:S01]  /*6100*/  F2FP.BF16.F32.PACK_AB R200, R115, R200 ;  /* 0x000000c873c8723e */ /* 0x000fe200000010ff */
[----:B------:R-:W0:Y:S01]  /*6110*/  MUFU.EX2 R193, R193 ;  /* 0x000000c100c17308 */ /* 0x000e220000000800 */
[----:B-1----:R-:W-:Y:S01]  /*6120*/  FADD.FTZ R3, R191, R10 ;  /* 0x0000000abf037221 */ /* 0x002fe20000010000 */
[----:B------:R-:W-:Y:S01]  /*6130*/  FADD.FTZ R11, R115, R52 ;  /* 0x00000034730b7221 */ /* 0x000fe20000010000 */
[-C--:B------:R-:W-:Y:S01]  /*6140*/  MOV R55, R87.reuse ;  /* 0x0000005700377202 */ /* 0x080fe20000000f00 */
[----:B------:R-:W-:Y:S01]  /*6150*/  IMAD.MOV.U32 R49, RZ, RZ, R87 ;  /* 0x000000ffff317224 */ /* 0x000fe200078e0057 */
[----:B------:R-:W-:Y:S01]  /*6160*/  MOV R41, R87 ;  /* 0x0000005700297202 */ /* 0x000fe20000000f00 */
[----:B------:R-:W-:Y:S01]  /*6170*/  FADD.FTZ R54, R202, R11 ;  /* 0x0000000bca367221 */ /* 0x000fe20000010000 */
[C---:B------:R-:W-:Y:S01]  /*6180*/  F2FP.BF16.F32.PACK_AB R202, R117.reuse, R202 ;  /* 0x000000ca75ca723e */ /* 0x040fe200000010ff */
[----:B------:R-:W1:Y:S01]  /*6190*/  MUFU.EX2 R34, R34 ;  /* 0x0000002200227308 */ /* 0x000e620000000800 */
[C---:B--2---:R-:W-:Y:S01]  /*61a0*/  FADD.FTZ R10, R32.reuse, R3 ;  /* 0x00000003200a7221 */ /* 0x044fe20000010000 */
[----:B------:R-:W-:Y:S01]  /*61b0*/  FADD.FTZ R11, R117, R54 ;  /* 0x00000036750b7221 */ /* 0x000fe20000010000 */
[----:B------:R-:W-:Y:S01]  /*61c0*/  F2FP.BF16.F32.PACK_AB R191, R32, R191 ;  /* 0x000000bf20bf723e */ /* 0x000fe200000010ff */
[--C-:B------:R-:W-:Y:S01]  /*61d0*/  IMAD.MOV.U32 R47, RZ, RZ, R87.reuse ;  /* 0x000000ffff2f7224 */ /* 0x100fe200078e0057 */
[----:B------:R-:W-:Y:S01]  /*61e0*/  MOV R27, R87 ;  /* 0x00000057001b7202 */ /* 0x000fe20000000f00 */
[----:B------:R-:W-:-:S02]  /*61f0*/  IMAD.MOV.U32 R45, RZ, RZ, R87 ;  /* 0x000000ffff2d7224 */ /* 0x000fc400078e0057 */
[----:B------:R-:W2:Y:S01]  /*6200*/  MUFU.EX2 R195, R195 ;  /* 0x000000c300c37308 */ /* 0x000ea20000000800 */
[----:B0-----:R-:W-:Y:S01]  /*6210*/  FADD.FTZ R3, R193, R10 ;  /* 0x0000000ac1037221 */ /* 0x001fe20000010000 */
[--C-:B------:R-:W-:Y:S02]  /*6220*/  IMAD.MOV.U32 R43, RZ, RZ, R87.reuse ;  /* 0x000000ffff2b7224 */ /* 0x100fe400078e0057 */
[--C-:B------:R-:W-:Y:S02]  /*6230*/  IMAD.MOV.U32 R39, RZ, RZ, R87.reuse ;  /* 0x000000ffff277224 */ /* 0x100fe400078e0057 */
[----:B------:R-:W-:Y:S02]  /*6240*/  IMAD.MOV.U32 R37, RZ, RZ, R87 ;  /* 0x000000ffff257224 */ /* 0x000fe400078e0057 */
[----:B------:R-:W0:Y:S01]  /*6250*/  MUFU.EX2 R36, R36 ;  /* 0x0000002400247308 */ /* 0x000e220000000800 */
[C---:B-1----:R-:W-:Y:S01]  /*6260*/  FADD.FTZ R10, R34.reuse, R3 ;  /* 0x00000003220a7221 */ /* 0x042fe20000010000 */
[----:B------:R-:W-:Y:S01]  /*6270*/  F2FP.BF16.F32.PACK_AB R193, R34, R193 ;  /* 0x000000c122c1723e */ /* 0x000fe200000010ff */
[--C-:B------:R-:W-:Y:S01]  /*6280*/  IMAD.MOV.U32 R35, RZ, RZ, R87.reuse ;  /* 0x000000ffff237224 */ /* 0x100fe200078e0057 */
[----:B------:R-:W-:Y:S01]  /*6290*/  MOV R34, R87 ;  /* 0x0000005700227202 */ /* 0x000fe20000000f00 */
[----:B------:R-:W-:-:S02]  /*62a0*/  IMAD.MOV.U32 R33, RZ, RZ, R87 ;  /* 0x000000ffff217224 */ /* 0x000fc400078e0057 */
[--C-:B------:R-:W-:Y:S01]  /*62b0*/  IMAD.MOV.U32 R32, RZ, RZ, R87.reuse ;  /* 0x000000ffff207224 */ /* 0x100fe200078e0057 */
[----:B------:R-:W1:Y:S01]  /*62c0*/  MUFU.EX2 R197, R197 ;  /* 0x000000c500c57308 */ /* 0x000e620000000800 */
[----:B--2---:R-:W-:Y:S01]  /*62d0*/  FADD.FTZ R3, R195, R10 ;  /* 0x0000000ac3037221 */ /* 0x004fe20000010000 */
[--C-:B------:R-:W-:Y:S02]  /*62e0*/  IMAD.MOV.U32 R31, RZ, RZ, R87.reuse ;  /* 0x000000ffff1f7224 */ /* 0x100fe400078e0057 */
[--C-:B------:R-:W-:Y:S02]  /*62f0*/  IMAD.MOV.U32 R30, RZ, RZ, R87.reuse ;  /* 0x000000ffff1e7224 */ /* 0x100fe400078e0057 */
[----:B------:R-:W-:Y:S02]  /*6300*/  IMAD.MOV.U32 R28, RZ, RZ, R87 ;  /* 0x000000ffff1c7224 */ /* 0x000fe400078e0057 */
[----:B------:R-:W2:Y:S01]  /*6310*/  MUFU.EX2 R40, R40 ;  /* 0x0000002800287308 */ /* 0x000ea20000000800 */
[C---:B0-----:R-:W-:Y:S01]  /*6320*/  FADD.FTZ R10, R36.reuse, R3 ;  /* 0x00000003240a7221 */ /* 0x041fe20000010000 */
[----:B------:R-:W-:Y:S01]  /*6330*/  F2FP.BF16.F32.PACK_AB R195, R36, R195 ;  /* 0x000000c324c3723e */ /* 0x000fe200000010ff */
[----:B------:R-:W-:-:S02]  /*6340*/  IMAD.MOV.U32 R36, RZ, RZ, R87 ;  /* 0x000000ffff247224 */ /* 0x000fc400078e0057 */
[--C-:B------:R-:W-:Y:S02]  /*6350*/  IMAD.MOV.U32 R26, RZ, RZ, R87.reuse ;  /* 0x000000ffff1a7224 */ /* 0x100fe400078e0057 */
[----:B------:R-:W-:Y:S01]  /*6360*/  IMAD.MOV.U32 R24, RZ, RZ, R87 ;  /* 0x000000ffff187224 */ /* 0x000fe200078e0057 */
[----:B------:R-:W0:Y:S01]  /*6370*/  MUFU.EX2 R199, R199 ;  /* 0x000000c700c77308 */ /* 0x000e220000000800 */
[----:B-1----:R-:W-:-:S07]  /*6380*/  FADD.FTZ R3, R197, R10 ;  /* 0x0000000ac5037221 */ /* 0x002fce0000010000 */
[----:B------:R-:W1:Y:S01]  /*6390*/  MUFU.EX2 R42, R42 ;  /* 0x0000002a002a7308 */ /* 0x000e620000000800 */
[C---:B--2---:R-:W-:Y:S01]  /*63a0*/  FADD.FTZ R10, R40.reuse, R3 ;  /* 0x00000003280a7221 */ /* 0x044fe20000010000 */
[----:B------:R-:W-:Y:S01]  /*63b0*/  F2FP.BF16.F32.PACK_AB R197, R40, R197 ;  /* 0x000000c528c5723e */ /* 0x000fe200000010ff */
[----:B------:R-:W-:-:S05]  /*63c0*/  IMAD.MOV.U32 R40, RZ, RZ, R87 ;  /* 0x000000ffff287224 */ /* 0x000fca00078e0057 */
[----:B------:R-:W2:Y:S01]  /*63d0*/  MUFU.EX2 R204, R204 ;  /* 0x000000cc00cc7308 */ /* 0x000ea20000000800 */
[----:B0-----:R-:W-:-:S07]  /*63e0*/  FADD.FTZ R3, R199, R10 ;  /* 0x0000000ac7037221 */ /* 0x001fce0000010000 */
[----:B------:R-:W0:Y:S01]  /*63f0*/  MUFU.EX2 R201, R201 ;  /* 0x000000c900c97308 */ /* 0x000e220000000800 */
[C---:B-1----:R-:W-:Y:S01]  /*6400*/  FADD.FTZ R10, R42.reuse, R3 ;  /* 0x000000032a0a7221 */ /* 0x042fe20000010000 */
[----:B------:R-:W-:Y:S01]  /*6410*/  F2FP.BF16.F32.PACK_AB R199, R42, R199 ;  /* 0x000000c72ac7723e */ /* 0x000fe200000010ff */
[----:B------:R-:W-:-:S05]  /*6420*/  IMAD.MOV.U32 R42, RZ, RZ, R87 ;  /* 0x000000ffff2a7224 */ /* 0x000fca00078e0057 */
[----:B------:R-:W1:Y:S01]  /*6430*/  MUFU.EX2 R119, R119 ;  /* 0x0000007700777308 */ /* 0x000e620000000800 */
[----:B--2---:R-:W-:-:S07]  /*6440*/  FADD.FTZ R54, R204, R11 ;  /* 0x0000000bcc367221 */ /* 0x004fce0000010000 */
[----:B------:R-:W2:Y:S01]  /*6450*/  MUFU.EX2 R44, R44 ;  /* 0x0000002c002c7308 */ /* 0x000ea20000000800 */
[----:B0-----:R-:W-:-:S07]  /*6460*/  FADD.FTZ R3, R201, R10 ;  /* 0x0000000ac9037221 */ /* 0x001fce0000010000 */
[----:B------:R-:W0:Y:S01]  /*6470*/  MUFU.EX2 R206, R206 ;  /* 0x000000ce00ce7308 */ /* 0x000e220000000800 */
[C---:B-1----:R-:W-:Y:S01]  /*6480*/  FADD.FTZ R11, R119.reuse, R54 ;  /* 0x00000036770b7221 */ /* 0x042fe20000010000 */
[----:B------:R-:W-:-:S06]  /*6490*/  F2FP.BF16.F32.PACK_AB R204, R119, R204 ;  /* 0x000000cc77cc723e */ /* 0x000fcc00000010ff */
[----:B------:R-:W1:Y:S01]  /*64a0*/  MUFU.EX2 R203, R203 ;  /* 0x000000cb00cb7308 */ /* 0x000e620000000800 */
[C---:B--2---:R-:W-:Y:S01]  /*64b0*/  FADD.FTZ R10, R44.reuse, R3 ;  /* 0x000000032c0a7221 */ /* 0x044fe20000010000 */
[----:B------:R-:W-:Y:S01]  /*64c0*/  F2FP.BF16.F32.PACK_AB R201, R44, R201 ;  /* 0x000000c92cc9723e */ /* 0x000fe200000010ff */
[----:B------:R-:W-:-:S05]  /*64d0*/  IMAD.MOV.U32 R44, RZ, RZ, R87 ;  /* 0x000000ffff2c7224 */ /* 0x000fca00078e0057 */
[----:B------:R-:W2:Y:S01]  /*64e0*/  MUFU.EX2 R125, R125 ;  /* 0x0000007d007d7308 */ /* 0x000ea20000000800 */
[----:B0-----:R-:W-:-:S07]  /*64f0*/  FADD.FTZ R54, R206, R11 ;  /* 0x0000000bce367221 */ /* 0x001fce0000010000 */
[----:B------:R-:W0:Y:S01]  /*6500*/  MUFU.EX2 R46, R46 ;  /* 0x0000002e002e7308 */ /* 0x000e220000000800 */
[----:B-1----:R-:W-:-:S07]  /*6510*/  FADD.FTZ R3, R203, R10 ;  /* 0x0000000acb037221 */ /* 0x002fce0000010000 */
[----:B------:R-:W1:Y:S01]  /*6520*/  MUFU.EX2 R208, R208 ;  /* 0x000000d000d07308 */ /* 0x000e620000000800 */
[C---:B--2---:R-:W-:Y:S01]  /*6530*/  FADD.FTZ R11, R125.reuse, R54 ;  /* 0x000000367d0b7221 */ /* 0x044fe20000010000 */
[----:B------:R-:W-:-:S06]  /*6540*/  F2FP.BF16.F32.PACK_AB R206, R125, R206 ;  /* 0x000000ce7dce723e */ /* 0x000fcc00000010ff */
[----:B------:R-:W2:Y:S01]  /*6550*/  MUFU.EX2 R205, R205 ;  /* 0x000000cd00cd7308 */ /* 0x000ea20000000800 */
[C---:B0-----:R-:W-:Y:S01]  /*6560*/  FADD.FTZ R10, R46.reuse, R3 ;  /* 0x000000032e0a7221 */ /* 0x041fe20000010000 */
[----:B------:R-:W-:Y:S01]  /*6570*/  F2FP.BF16.F32.PACK_AB R203, R46, R203 ;  /* 0x000000cb2ecb723e */ /* 0x000fe200000010ff */
[----:B------:R-:W-:-:S05]  /*6580*/  IMAD.MOV.U32 R46, RZ, RZ, R87 ;  /* 0x000000ffff2e7224 */ /* 0x000fca00078e0057 */
[----:B------:R-:W0:Y:S01]  /*6590*/  MUFU.EX2 R129, R129 ;  /* 0x0000008100817308 */ /* 0x000e220000000800 */
[----:B-1----:R-:W-:-:S07]  /*65a0*/  FADD.FTZ R54, R208, R11 ;  /* 0x0000000bd0367221 */ /* 0x002fce0000010000 */
[----:B------:R-:W1:Y:S01]  /*65b0*/  MUFU.EX2 R48, R48 ;  /* 0x0000003000307308 */ /* 0x000e620000000800 */
[----:B--2---:R-:W-:-:S07]  /*65c0*/  FADD.FTZ R3, R205, R10 ;  /* 0x0000000acd037221 */ /* 0x004fce0000010000 */
[----:B------:R-:W2:Y:S01]  /*65d0*/  MUFU.EX2 R210, R210 ;  /* 0x000000d200d27308 */ /* 0x000ea20000000800 */
[C---:B0-----:R-:W-:Y:S01]  /*65e0*/  FADD.FTZ R11, R129.reuse, R54 ;  /* 0x00000036810b7221 */ /* 0x041fe20000010000 */
[----:B------:R-:W-:-:S06]  /*65f0*/  F2FP.BF16.F32.PACK_AB R208, R129, R208 ;  /* 0x000000d081d0723e */ /* 0x000fcc00000010ff */
[----:B------:R-:W0:Y:S01]  /*6600*/  MUFU.EX2 R207, R207 ;  /* 0x000000cf00cf7308 */ /* 0x000e220000000800 */
[C---:B-1----:R-:W-:Y:S01]  /*6610*/  FADD.FTZ R10, R48.reuse, R3 ;  /* 0x00000003300a7221 */ /* 0x042fe20000010000 */
[----:B------:R-:W-:Y:S02]  /*6620*/  F2FP.BF16.F32.PACK_AB R205, R48, R205 ;  /* 0x000000cd30cd723e */ /* 0x000fe400000010ff */
[----:B------:R-:W-:-:S04]  /*6630*/  MOV R48, R87 ;  /* 0x0000005700307202 */ /* 0x000fc80000000f00 */
        /* <DEDUP_REMOVED lines=24> */
[----:B------:R1:W3:Y:S01]  /*67c0*/  MUFU.EX2 R38, R29 ;  /* 0x0000001d00267308 */ /* 0x0002e20000000800 */
[----:B--2---:R-:W-:-:S07]  /*67d0*/  FADD.FTZ R3, R25, R10 ;  /* 0x0000000a19037221 */ /* 0x004fce0000010000 */
[----:B------:R-:W2:Y:S01]  /*67e0*/  MUFU.EX2 R216, R216 ;  /* 0x000000d800d87308 */ /* 0x000ea20000000800 */
[C---:B0-----:R-:W-:Y:S01]  /*67f0*/  FADD.FTZ R11, R147.reuse, R58 ;  /* 0x0000003a930b7221 */ /* 0x041fe20000010000 */
[----:B------:R-:W-:Y:S01]  /*6800*/  F2FP.BF16.F32.PACK_AB R214, R147, R214 ;  /* 0x000000d693d6723e */ /* 0x000fe200000010ff */
[----:B-1----:R-:W-:-:S05]  /*6810*/  IMAD.MOV.U32 R29, RZ, RZ, R87 ;  /* 0x000000ffff1d7224 */ /* 0x002fca00078e0057 */
[----:B------:R-:W0:Y:S01]  /*6820*/  MUFU.EX2 R135, R135 ;  /* 0x0000008700877308 */ /* 0x000e220000000800 */
[C---:B---3--:R-:W-:Y:S01]  /*6830*/  FADD.FTZ R60, R38.reuse, R3 ;  /* 0x00000003263c7221 */ /* 0x048fe20000010000 */
[----:B------:R-:W-:Y:S01]  /*6840*/  F2FP.BF16.F32.PACK_AB R211, R38, R25 ;  /* 0x0000001926d3723e */ /* 0x000fe200000010ff */
[--C-:B------:R-:W-:Y:S02]  /*6850*/  IMAD.MOV.U32 R38, RZ, RZ, R87.reuse ;  /* 0x000000ffff267224 */ /* 0x100fe400078e0057 */
[----:B------:R-:W-:-:S03]  /*6860*/  IMAD.MOV.U32 R25, RZ, RZ, R87 ;  /* 0x000000ffff197224 */ /* 0x000fc600078e0057 */
[----:B------:R-:W1:Y:S01]  /*6870*/  MUFU.EX2 R149, R149 ;  /* 0x0000009500957308 */ /* 0x000e620000000800 */
[----:B--2---:R-:W-:-:S07]  /*6880*/  FADD.FTZ R58, R216, R11 ;  /* 0x0000000bd83a7221 */ /* 0x004fce0000010000 */
[----:B------:R-:W2:Y:S01]  /*6890*/  MUFU.EX2 R54, R139 ;  /* 0x0000008b00367308 */ /* 0x000ea20000000800 */
[----:B0-----:R-:W-:Y:S01]  /*68a0*/  FADD.FTZ R3, R135, R60 ;  /* 0x0000003c87037221 */ /* 0x001fe20000010000 */
[----:B------:R-:W-:-:S06]  /*68b0*/  IMAD.MOV.U32 R60, RZ, RZ, R87 ;  /* 0x000000ffff3c7224 */ /* 0x000fcc00078e0057 */
        /* <DEDUP_REMOVED lines=16> */
[C---:B0-----:R-:W-:Y:S01]  /*69c0*/  FADD.FTZ R14, R58.reuse, R3 ;  /* 0x000000033a0e7221 */ /* 0x041fe20000010000 */
[----:B------:R-:W-:Y:S01]  /*69d0*/  F2FP.BF16.F32.PACK_AB R217, R58, R123 ;  /* 0x0000007b3ad9723e */ /* 0x000fe200000010ff */
[----:B------:R-:W-:-:S05]  /*69e0*/  IMAD.MOV.U32 R58, RZ, RZ, R87 ;  /* 0x000000ffff3a7224 */ /* 0x000fca00078e0057 */
[----:B------:R-:W0:Y:S01]  /*69f0*/  MUFU.EX2 R151, R151 ;  /* 0x0000009700977308 */ /* 0x000e220000000800 */
[----:B-1----:R-:W-:-:S07]  /*6a00*/  FADD.FTZ R10, R218, R11 ;  /* 0x0000000bda0a7221 */ /* 0x002fce0000010000 */
[----:B------:R-:W1:Y:S01]  /*6a10*/  MUFU.EX2 R12, R145 ;  /* 0x00000091000c7308 */ /* 0x000e620000000800 */
[----:B--2---:R-:W-:Y:S01]  /*6a20*/  FADD.FTZ R3, R137, R14 ;  /* 0x0000000e89037221 */ /* 0x004fe20000010000 */
[C---:B0-----:R-:W-:Y:S01]  /*6a30*/  FADD.FTZ R10, R151.reuse, R10 ;  /* 0x0000000a970a7221 */ /* 0x041fe20000010000 */
[----:B------:R-:W-:Y:S02]  /*6a40*/  F2FP.BF16.F32.PACK_AB R218, R151, R218 ;  /* 0x000000da97da723e */ /* 0x000fe400000010ff */
[C---:B-1----:R-:W-:Y:S01]  /*6a50*/  FADD.FTZ R3, R12.reuse, R3 ;  /* 0x000000030c037221 */ /* 0x042fe20000010000 */
[----:B------:R-:W-:Y:S01]  /*6a60*/  F2FP.BF16.F32.PACK_AB R219, R12, R137 ;  /* 0x000000890cdb723e */ /* 0x000fe200000010ff */
[----:B------:R-:W-:Y:S06]  /*6a70*/  @!P2 BRA `(.L_x_15) ;  /* 0x000000580044a947 */ /* 0x000fec0003800000 */
[----:B------:R-:W-:Y:S01]  /*6a80*/  R2UR UR6, R16 ;  /* 0x00000000100672ca */ /* 0x000fe200000e0000 */
[----:B------:R-:W-:Y:S01]  /*6a90*/  VIADD R13, R120, 0xfffffffe ;  /* 0xfffffffe780d7836 */ /* 0x000fe20000000000 */
[----:B------:R-:W-:Y:S01]  /*6aa0*/  CS2R R86, SRZ ;  /* 0x0000000000567805 */ /* 0x000fe2000001ff00 */
[----:B------:R-:W-:Y:S01]  /*6ab0*/  IMAD.MOV.U32 R12, RZ, RZ, R133 ;  /* 0x000000ffff0c7224 */ /* 0x000fe200078e0085 */
[----:B------:R-:W-:Y:S01]  /*6ac0*/  CS2R R84, SRZ ;  /* 0x0000000000547805 */ /* 0x000fe2000001ff00 */
[----:B------:R-:W-:Y:S01]  /*6ad0*/  IMAD.MOV.U32 R11, RZ, RZ, R89 ;  /* 0x000000ffff0b7224 */ /* 0x000fe200078e0059 */
[----:B------:R-:W-:Y:S02]  /*6ae0*/  CS2R R82, SRZ ;  /* 0x0000000000527805 */ /* 0x000fe4000001ff00 */
[----:B------:R-:W-:Y:S02]  /*6af0*/  CS2R R80, SRZ ;  /* 0x0000000000507805 */ /* 0x000fe4000001ff00 */
[----:B------:R-:W-:-:S02]  /*6b00*/  CS2R R78, SRZ ;  /* 0x00000000004e7805 */ /* 0x000fc4000001ff00 */
[----:B------:R-:W-:Y:S02]  /*6b10*/  CS2R R76, SRZ ;  /* 0x00000000004c7805 */ /* 0x000fe4000001ff00 */
[----:B------:R-:W-:Y:S02]  /*6b20*/  CS2R R74, SRZ ;  /* 0x00000000004a7805 */ /* 0x000fe4000001ff00 */
[----:B------:R-:W-:Y:S02]  /*6b30*/  CS2R R72, SRZ ;  /* 0x0000000000487805 */ /* 0x000fe4000001ff00 */
[----:B------:R-:W-:Y:S02]  /*6b40*/  CS2R R70, SRZ ;  /* 0x0000000000467805 */ /* 0x000fe4000001ff00 */
[----:B------:R-:W-:Y:S02]  /*6b50*/  MOV R15, UR6 ;  /* 0x00000006000f7c02 */ /* 0x000fe40008000f00 */
[----:B------:R-:W-:-:S02]  /*6b60*/  CS2R R68, SRZ ;  /* 0x0000000000447805 */ /* 0x000fc4000001ff00 */
[----:B------:R-:W-:Y:S02]  /*6b70*/  CS2R R66, SRZ ;  /* 0x0000000000427805 */ /* 0x000fe4000001ff00 */
[----:B------:R-:W-:Y:S02]  /*6b80*/  CS2R R64, SRZ ;  /* 0x0000000000407805 */ /* 0x000fe4000001ff00 */
[----:B------:R-:W-:Y:S02]  /*6b90*/  CS2R R62, SRZ ;  /* 0x00000000003e7805 */ /* 0x000fe4000001ff00 */
[----:B------:R-:W-:Y:S02]  /*6ba0*/  CS2R R60, SRZ ;  /* 0x00000000003c7805 */ /* 0x000fe4000001ff00 */
[----:B------:R-:W-:Y:S02]  /*6bb0*/  CS2R R58, SRZ ;  /* 0x00000000003a7805 */ /* 0x000fe4000001ff00 */
        /* <DEDUP_REMOVED lines=16> */
[----:B------:R-:W-:Y:S01]  /*6cc0*/  CS2R R24, SRZ ;  /* 0x0000000000187805 */ /* 0x000fe2000001ff00 */
[----:B------:R-:W-:Y:S01]  /*6cd0*/  UMOV UR61, UR60 ;  /* 0x0000003c003d7c82 */ /* 0x000fe20008000000 */
[----:B------:R-:W-:-:S05]  /*6ce0*/  ULDC UR7, c[0x0][0x9d8] ;  /* 0x0002760000077ab9 */ /* 0x000fca0000000800 */
.L_x_24:
[----:B------:R-:W-:Y:S01]  /*6cf0*/  R2UR UR11, R17 ;  /* 0x00000000110b72ca */ /* 0x000fe200000e0000 */
[----:B------:R-:W-:Y:S01]  /*6d00*/  UIADD3 UR60, UR61, 0x1, URZ ;  /* 0x000000013d3c7890 */ /* 0x000fe2000fffe03f */
[----:B------:R-:W-:-:S03]  /*6d10*/  R2UR UR10, R15 ;  /* 0x000000000f0a72ca */ /* 0x000fc600000e0000 */
[----:B------:R-:W-:-:S04]  /*6d20*/  UISETP.NE.AND UP0, UPT, UR60, 0x2, UPT ;  /* 0x000000023c00788c */ /* 0x000fc8000bf05270 */
[----:B------:R-:W-:Y:S02]  /*6d30*/  USEL UR6, URZ, 0x1, UP0 ;  /* 0x000000013f067887 */ /* 0x000fe40008000000 */
[----:B------:R-:W-:Y:S02]  /*6d40*/  USEL UR60, UR60, URZ, UP0 ;  /* 0x0000003f3c3c7287 */ /* 0x000fe40008000000 */
[----:B------:R-:W-:Y:S02]  /*6d50*/  ISETP.NE.AND P3, PT, RZ, UR11, PT ;  /* 0x0000000bff007c0c */ /* 0x000fe4000bf65270 */
[----:B------:R-:W-:-:S06]  /*6d60*/  ULOP3.LUT UR6, UR10, UR6, URZ, 0x3c, !UPT ;  /* 0x000000060a067292 */ /* 0x000fcc000f8e3c3f */
[----:B------:R-:W-:-:S05]  /*6d70*/  IMAD.U32 R16, RZ, RZ, UR6 ;  /* 0x00000006ff107e24 */ /* 0x000fca000f8e00ff */
[----:B------:R-:W-:Y:S05]  /*6d80*/  @P3 BRA `(.L_x_16) ;  /* 0x0000000000343947 */ /* 0x000fea0003800000 */
[----:B------:R-:W-:Y:S05]  /*6d90*/  @!P0 BRA `(.L_x_17) ;  /* 0x0000000000048947 */ /* 0x000fea0003800000 */
[----:B------:R-:W-:Y:S01]  /*6da0*/  BPT.TRAP 0x1 ;  /* 0x000000040000795c */ /* 0x000fe20000300000 */
.L_x_17:
[----:B------:R-:W-:Y:S02]  /*6db0*/  R2UR UR6, R2 ;  /* 0x00000000020672ca */ /* 0x000fe400000e0000 */
[----:B------:R-:W-:-:S11]  /*6dc0*/  R2UR UR10, R16 ;  /* 0x00000000100a72ca */ /* 0x000fd600000e0000 */
[----:B------:R-:W-:Y:S02]  /*6dd0*/  ULEA UR6, UR60, UR6, 0x3 ;  /* 0x000000063c067291 */ /* 0x000fe4000f8e183f */
[----:B------:R-:W-:-:S05]  /*6de0*/  IMAD.U32 R14, RZ, RZ, UR10 ;  /* 0x0000000aff0e7e24 */ /* 0x000fca000f8e00ff */
[----:B------:R-:W-:-:S04]  /*6df0*/  SHF.L.U32 R14, R14, 0x1f, RZ ;  /* 0x0000001f0e0e7819 */ /* 0x000fc800000006ff */
[----:B------:R0:W1:Y:S01]  /*6e00*/  SYNCS.PHASECHK.TRANS64.TRYWAIT P2, [UR6+0x34830], R14 ;  /* 0x0348300eff0075a7 */ /* 0x0000620008040146 */
[----:B------:R-:W-:Y:S05]  /*6e10*/  @!P0 BRA `(.L_x_18) ;  /* 0x0000000000048947 */ /* 0x000fea0003800000 */
[----:B------:R-:W-:Y:S01]  /*6e20*/  BPT.TRAP 0x1 ;  /* 0x000000040000795c */ /* 0x000fe20000300000 */
.L_x_18:
[----:B-1----:R-:W-:Y:S05]  /*6e30*/  @P2 BRA `(.L_x_16) ;  /* 0x0000000000082947 */ /* 0x002fea0003800000 */
[----:B------:R-:W1:Y:S02]  /*6e40*/  SYNCS.PHASECHK.TRANS64.TRYWAIT P2, [UR6+0x34830], R14 ;  /* 0x0348300eff0075a7 */ /* 0x000e640008040146 */
[----:B-1----:R-:W-:Y:S05]  /*6e50*/  @!P2 BRA `(.L_x_19) ;  /* 0x000000b40010a947 */ /* 0x002fea0003800000 */
.L_x_16:
[----:B------:R-:W2:Y:S01]  /*6e60*/  S2R R20, SR_TID.X ;  /* 0x0000000000147919 */ /* 0x000ea20000002100 */
[----:B------:R-:W-:Y:S01]  /*6e70*/  R2UR UR6, R0 ;  /* 0x00000000000672ca */ /* 0x000fe200000e0000 */
[----:B------:R-:W-:Y:S01]  /*6e80*/  UMOV UR59, 0x40000040 ;  /* 0x40000040003b7882 */ /* 0x000fe20000000000 */
[----:B------:R-:W-:Y:S01]  /*6e90*/  R2UR UR14, R8 ;  /* 0x00000000080e72ca */ /* 0x000fe200000e0000 */
[----:B------:R-:W-:Y:S01]  /*6ea0*/  UMOV UR27, 0x40000040 ;  /* 0x40000040001b7882 */ /* 0x000fe20000000000 */
[----:B------:R-:W-:Y:S01]  /*6eb0*/  R2UR UR15, R9 ;  /* 0x00000000090f72ca */ /* 0x000fe200000e0000 */
[----:B------:R-:W-:Y:S01]  /*6ec0*/  UMOV UR31, 0x40000040 ;  /* 0x40000040001f7882 */ /* 0x000fe20000000000 */
[----:B------:R-:W-:Y:S01]  /*6ed0*/  UMOV UR35, 0x40000040 ;  /* 0x4000004000237882 */ /* 0x000fe20000000000 */
[----:B------:R-:W-:Y:S01]  /*6ee0*/  UMOV UR39, 0x40000040 ;  /* 0x4000004000277882 */ /* 0x000fe20000000000 */
[----:B------:R-:W-:Y:S01]  /*6ef0*/  UMOV UR43, 0x40000040 ;  /* 0x40000040002b7882 */ /* 0x000fe20000000000 */
[----:B------:R-:W-:Y:S01]  /*6f00*/  UMOV UR47, 0x40000040 ;  /* 0x40000040002f7882 */ /* 0x000fe20000000000 */
[----:B------:R-:W-:Y:S01]  /*6f10*/  UMOV UR51, 0x40000040 ;  /* 0x4000004000337882 */ /* 0x000fe20000000000 */
[----:B------:R-:W-:Y:S01]  /*6f20*/  UMOV UR55, 0x40000040 ;  /* 0x4000004000377882 */ /* 0x000fe20000000000 */
[----:B------:R-:W-:Y:S01]  /*6f30*/  R2UR UR18, R6 ;  /* 0x00000000061272ca */ /* 0x000fe200000e0000 */
[----:B------:R-:W-:Y:S01]  /*6f40*/  UIMAD UR6, UR60, 0xb00, UR6 ;  /* 0x00000b003c0678a4 */ /* 0x000fe2000f8e0206 */
[----:B------:R-:W-:Y:S01]  /*6f50*/  R2UR UR19, R7 ;  /* 0x00000000071372ca */ /* 0x000fe200000e0000 */
[----:B------:R-:W-:Y:S01]  /*6f60*/  UMOV UR56, UR14 ;  /* 0x0000000e00387c82 */ /* 0x000fe20008000000 */
[----:B------:R-:W-:Y:S01]  /*6f70*/  UMOV UR24, UR14 ;  /* 0x0000000e00187c82 */ /* 0x000fe20008000000 */
[----:B------:R-:W-:Y:S01]  /*6f80*/  UMOV UR57, UR15 ;  /* 0x0000000f00397c82 */ /* 0x000fe20008000000 */
[----:B------:R-:W-:-:S02]  /*6f90*/  UIADD3 UR26, UR6, 0x80, URZ ;  /* 0x00000080061a7890 */ /* 0x000fc4000fffe03f */
        /* <DEDUP_REMOVED lines=9> */
[----:B--2---:R-:W-:Y:S01]  /*7030*/  SHF.R.U32.HI R20, RZ, 0x7, R20 ;  /* 0x00000007ff147819 */ /* 0x004fe20000011614 */
[----:B------:R-:W-:Y:S01]  /*7040*/  UMOV UR36, UR14 ;  /* 0x0000000e00247c82 */ /* 0x000fe20008000000 */
[----:B------:R-:W-:Y:S01]  /*7050*/  UMOV UR37, UR15 ;  /* 0x0000000f00257c82 */ /* 0x000fe20008000000 */
[----:B------:R-:W-:-:S02]  /*7060*/  UIADD3 UR42, UR6, 0x280, URZ ;  /* 0x00000280062a7890 */ /* 0x000fc4000fffe03f */
[----:B01----:R-:W-:Y:S01]  /*7070*/  VIADD R14, R20, 0x8 ;  /* 0x00000008140e7836 */ /* 0x003fe20000000000 */
[----:B------:R-:W-:Y:S01]  /*7080*/  UMOV UR40, UR14 ;  /* 0x0000000e00287c82 */ /* 0x000fe20008000000 */
[----:B------:R-:W-:Y:S01]  /*7090*/  UMOV UR41, UR15 ;  /* 0x0000000f00297c82 */ /* 0x000fe20008000000 */
[----:B------:R-:W-:Y:S02]  /*70a0*/  UIADD3 UR46, UR6, 0x300, URZ ;  /* 0x00000300062e7890 */ /* 0x000fe4000fffe03f */
[----:B------:R0:W-:Y:S01]  /*70b0*/  BAR.SYNC.DEFER_BLOCKING R14, 0x100 ;  /* 0x0004000e0000751d */ /* 0x0001e20000010000 */
[----:B------:R-:W-:Y:S02]  /*70c0*/  UIADD3 UR50, UR6, 0x380, URZ ;  /* 0x0000038006327890 */ /* 0x000fe4000fffe03f */
[----:B------:R-:W-:Y:S02]  /*70d0*/  UIADD3 UR54, UR6, 0x400, URZ ;  /* 0x0000040006367890 */ /* 0x000fe4000fffe03f */
[----:B------:R-:W-:Y:S01]  /*70e0*/  UIADD3 UR10, UR6, 0x500, URZ ;  /* 0x00000500060a7890 */ /* 0x000fe2000fffe03f */
[----:B------:R-:W-:Y:S01]  /*70f0*/  UMOV UR44, UR14 ;  /* 0x0000000e002c7c82 */ /* 0x000fe20008000000 */
[----:B------:R-:W-:Y:S01]  /*7100*/  UMOV UR45, UR15 ;  /* 0x0000000f002d7c82 */ /* 0x000fe20008000000 */
[----:B------:R-:W-:Y:S01]  /*7110*/  UMOV UR48, UR14 ;  /* 0x0000000e00307c82 */ /* 0x000fe20008000000 */
[----:B------:R-:W-:Y:S01]  /*7120*/  UMOV UR49, UR15 ;  /* 0x0000000f00317c82 */ /* 0x000fe20008000000 */
[----:B------:R-:W-:Y:S01]  /*7130*/  UMOV UR52, UR14 ;  /* 0x0000000e00347c82 */ /* 0x000fe20008000000 */
[----:B------:R-:W-:Y:S01]  /*7140*/  UMOV UR53, UR15 ;  /* 0x0000000f00357c82 */ /* 0x000fe20008000000 */
[----:B------:R-:W-:Y:S01]  /*7150*/  UMOV UR11, 0x40000040 ;  /* 0x40000040000b7882 */ /* 0x000fe20000000000 */
[----:B------:R-:W-:Y:S01]  /*7160*/  UIADD3 UR22, UR6, 0x586, URZ ;  /* 0x0000058606167890 */ /* 0x000fe2000fffe03f */
[----:B------:R-:W-:Y:S01]  /*7170*/  UMOV UR23, 0x40000040 ;  /* 0x4000004000177882 */ /* 0x000fe20000000000 */
        /* <DEDUP_REMOVED lines=65> */
[----:B------:R-:W-:Y:S01]  /*7590*/  UMOV UR24, UR14 ;  /* 0x0000000e00187c82 */ /* 0x000fe20008000000 */
[----:B------:R-:W-:Y:S01]  /*75a0*/  UMOV UR25, UR15 ;  /* 0x0000000f00197c82 */ /* 0x000fe20008000000 */
[----:B------:R-:W-:Y:S01]  /*75b0*/  UMOV UR26, UR10 ;  /* 0x0000000a001a7c82 */ /* 0x000fe20008000000 */
[----:B------:R-:W-:Y:S01]  /*75c0*/  UMOV UR27, 0x40000040 ;  /* 0x40000040001b7882 */ /* 0x000fe20000000000 */
[----:B------:R-:W-:Y:S01]  /*75d0*/  UIADD3 UR10, UR6, 0x502, URZ ;  /* 0x00000502060a7890 */ /* 0x000fe2000fffe03f */
[----:B------:R-:W-:Y:S02]  /*75e0*/  R2UR UR14, R4 ;  /* 0x00000000040e72ca */ /* 0x000fe400000e0000 */
[----:B------:R-:W-:Y:S01]  /*75f0*/  R2UR UR15, R5 ;  /* 0x00000000050f72ca */ /* 0x000fe200000e0000 */
        /* <DEDUP_REMOVED lines=73> */
[----:B------:R-:W-:Y:S01]  /*7a90*/  UMOV UR24, UR18 ;  /* 0x0000001200187c82 */ /* 0x000fe20008000000 */
[----:B------:R-:W-:Y:S01]  /*7aa0*/  UMOV UR25, UR19 ;  /* 0x0000001300197c82 */ /* 0x000fe20008000000 */
[----:B------:R-:W-:Y:S01]  /*7ab0*/  UMOV UR26, UR10 ;  /* 0x0000000a001a7c82 */ /* 0x000fe20008000000 */
[----:B------:R-:W-:Y:S01]  /*7ac0*/  UMOV UR27, 0x40000040 ;  /* 0x40000040001b7882 */ /* 0x000fe20000000000 */
[----:B------:R-:W-:Y:S02]  /*7ad0*/  UIADD3 UR10, UR6, 0x504, URZ ;  /* 0x00000504060a7890 */ /* 0x000fe4000fffe03f */
[----:B------:R-:W-:Y:S01]  /*7ae0*/  UIADD3 UR18, UR6, 0x584, URZ ;  /* 0x0000058406127890 */ /* 0x000fe2000fffe03f */
        /* <DEDUP_REMOVED lines=150> */
[----:B------:R-:W-:Y:S01]  /*8450*/  UMOV UR24, UR4 ;  /* 0x0000000400187c82 */ /* 0x000fe20008000000 */
[----:B------:R-:W-:Y:S01]  /*8460*/  UMOV UR25, UR5 ;  /* 0x0000000500197c82 */ /* 0x000fe20008000000 */
[----:B------:R-:W-:Y:S01]  /*8470*/  UMOV UR26, UR10 ;  /* 0x0000000a001a7c82 */ /* 0x000fe20008000000 */
[----:B------:R-:W-:Y:S01]  /*8480*/  UMOV UR27, 0x40000040 ;  /* 0x40000040001b7882 */ /* 0x000fe20000000000 */
[----:B------:R-:W-:Y:S01]  /*8490*/  UIADD3 UR10, UR6, 0x580, URZ ;  /* 0x00000580060a7890 */ /* 0x000fe2000fffe03f */
        /* <DEDUP_REMOVED lines=72> */
[----:B------:R-:W-:Y:S01]  /*8920*/  UMOV UR11, 0x40000040 ;  /* 0x40000040000b7882 */ /* 0x000fe20000000000 */
[----:B------:R-:W-:Y:S01]  /*8930*/  UIADD3 UR14, UR6, 0x582, URZ ;  /* 0x00000582060e7890 */ /* 0x000fe2000fffe03f */
[----:B------:R-:W-:Y:S02]  /*8940*/  WARPGROUP.DEPBAR.LE gsb0, 0x0 ;  /* 0x00008000000079c5 */ /* 0x000fe40000010000 */
[----:B------:R-:W-:-:S06]  /*8950*/  WARPGROUP.ARRIVE ;  /* 0x00000000000079c5 */ /* 0x000fcc0000000000 */
[----:B------:R-:W-:Y:S01]  /*8960*/  HGMMA.64x16x16.F32.BF16 R88, gdesc[UR8], R88, gsb0 ;  /* 0x00200000085879f0 */ /* 0x000fe20008001858 */
[----:B------:R-:W-:Y:S02]  /*8970*/  UIADD3 UR10, UR6, 0xa82, URZ ;  /* 0x00000a82060a7890 */ /* 0x000fe4000fffe03f */
        /* <DEDUP_REMOVED lines=144> */
[----:B------:R-:W-:Y:S01]  /*9280*/  UIADD3 UR6, UR6, 0xa86, URZ ;  /* 0x00000a8606067890 */ /* 0x000fe2000fffe03f */
        /* <DEDUP_REMOVED lines=33> */
[----:B0-----:R-:W-:Y:S05]  /*94a0*/  @P3 BRA `(.L_x_20) ;  /* 0x0000000000343947 */ /* 0x001fea0003800000 */
[----:B------:R-:W-:Y:S05]  /*94b0*/  @!P0 BRA `(.L_x_21) ;  /* 0x0000000000048947 */ /* 0x000fea0003800000 */
[----:B------:R-:W-:Y:S01]  /*94c0*/  BPT.TRAP 0x1 ;  /* 0x000000040000795c */ /* 0x000fe20000300000 */
.L_x_21:
        /* <DEDUP_REMOVED lines=8> */
.L_x_22:
[----:B-1----:R-:W-:Y:S05]  /*9550*/  @P2 BRA `(.L_x_20) ;  /* 0x0000000000082947 */ /* 0x002fea0003800000 */
[----:B------:R-:W1:Y:S02]  /*9560*/  SYNCS.PHASECHK.TRANS64.TRYWAIT P2, [UR6+0x34850], R14 ;  /* 0x0348500eff0075a7 */ /* 0x000e640008040146 */
[----:B-1----:R-:W-:Y:S05]  /*9570*/  @!P2 BRA `(.L_x_23) ;  /* 0x0000008c0060a947 */ /* 0x002fea0003800000 */
.L_x_20:
[----:B------:R-:W-:Y:S01]  /*9580*/  R2UR UR14, R2 ;  /* 0x00000000020e72ca */ /* 0x000fe200000e0000 */
[----:B------:R-:W-:Y:S01]  /*9590*/  WARPGROUP.ARRIVE ;  /* 0x00000000000079c5 */ /* 0x000fe20000000000 */
[----:B------:R-:W-:Y:S01]  /*95a0*/  UMOV UR11, 0x40000040 ;  /* 0x40000040000b7882 */ /* 0x000fe20000000000 */
[----:B01----:R-:W-:Y:S01]  /*95b0*/  FMUL.FTZ R14, R168, UR7 ;  /* 0x00000007a80e7c20 */ /* 0x003fe20008410000 */
[----:B------:R-:W-:Y:S01]  /*95c0*/  FMUL.FTZ R15, R169, UR7 ;  /* 0x00000007a90f7c20 */ /* 0x000fe20008410000 */
[----:B------:R-:W-:Y:S01]  /*95d0*/  FMUL.FTZ R168, R172, UR7 ;  /* 0x00000007aca87c20 */ /* 0x000fe20008410000 */
[----:B------:R-:W-:Y:S01]  /*95e0*/  FMUL.FTZ R169, R173, UR7 ;  /* 0x00000007ada97c20 */ /* 0x000fe20008410000 */
[----:B------:R-:W-:Y:S01]  /*95f0*/  FMUL.FTZ R160, R160, UR7 ;  /* 0x00000007a0a07c20 */ /* 0x000fe20008410000 */
[----:B------:R-:W-:Y:S01]  /*9600*/  FMUL.FTZ R161, R161, UR7 ;  /* 0x00000007a1a17c20 */ /* 0x000fe20008410000 */
[----:B------:R-:W0:Y:S01]  /*9610*/  MUFU.TANH R14, R14 ;  /* 0x0000000e000e7308 */ /* 0x000e220000002400 */
[----:B------:R-:W-:Y:S01]  /*9620*/  FMUL.FTZ R164, R164, UR7 ;  /* 0x00000007a4a47c20 */ /* 0x000fe20008410000 */
[----:B------:R-:W-:Y:S01]  /*9630*/  FMUL.FTZ R165, R165, UR7 ;  /* 0x00000007a5a57c20 */ /* 0x000fe20008410000 */
[----:B------:R-:W-:Y:S01]  /*9640*/  FMUL.FTZ R152, R152, UR7 ;  /* 0x0000000798987c20 */ /* 0x000fe20008410000 */
[----:B------:R-:W-:Y:S01]  /*9650*/  UIADD3 UR6, UR14, 0x400, URZ ;  /* 0x000004000e067890 */ /* 0x000fe2000fffe03f */
[----:B------:R-:W-:Y:S01]  /*9660*/  FMUL.FTZ R153, R153, UR7 ;  /* 0x0000000799997c20 */ /* 0x000fe20008410000 */
[----:B------:R-:W-:Y:S01]  /*9670*/  FMUL.FTZ R156, R156, UR7 ;  /* 0x000000079c9c7c20 */ /* 0x000fe20008410000 */
[----:B------:R-:W-:Y:S01]  /*9680*/  FMUL.FTZ R157, R157, UR7 ;  /* 0x000000079d9d7c20 */ /* 0x000fe20008410000 */
[----:B------:R-:W-:Y:S01]  /*9690*/  USHF.R.U32.HI UR6, URZ, 0x4, UR6 ;  /* 0x000000043f067899 */ /* 0x000fe20008011606 */
[----:B------:R-:W1:Y:S01]  /*96a0*/  MUFU.TANH R15, R15 ;  /* 0x0000000f000f7308 */ /* 0x000e620000002400 */
[----:B------:R-:W-:Y:S01]  /*96b0*/  FMUL.FTZ R144, R144, UR7 ;  /* 0x0000000790907c20 */ /* 0x000fe20008410000 */
[----:B------:R-:W-:Y:S01]  /*96c0*/  FMUL.FTZ R145, R145, UR7 ;  /* 0x0000000791917c20 */ /* 0x000fe20008410000 */
[----:B------:R-:W-:Y:S01]  /*96d0*/  ULOP3.LUT UR6, UR6, 0x3fff, URZ, 0xc0, !UPT ;  /* 0x00003fff06067892 */ /* 0x000fe2000f8ec03f */
[----:B------:R-:W-:Y:S01]  /*96e0*/  FMUL.FTZ R148, R148, UR7 ;  /* 0x0000000794947c20 */ /* 0x000fe20008410000 */
[----:B------:R-:W-:Y:S01]  /*96f0*/  FMUL.FTZ R149, R149, UR7 ;  /* 0x0000000795957c20 */ /* 0x000fe20008410000 */
[----:B------:R-:W-:Y:S01]  /*9700*/  FMUL.FTZ R136, R136, UR7 ;  /* 0x0000000788887c20 */ /* 0x000fe20008410000 */
[----:B------:R-:W-:Y:S01]  /*9710*/  ULOP3.LUT UR6, UR6, 0x5800000, URZ, 0xfc, !UPT ;  /* 0x0580000006067892 */ /* 0x000fe2000f8efc3f */
[----:B------:R-:W2:Y:S01]  /*9720*/  MUFU.TANH R168, R168 ;  /* 0x000000a800a87308 */ /* 0x000ea20000002400 */
[----:B0-----:R-:W-:Y:S01]  /*9730*/  FMNMX.FTZ R172, R14, R11, !PT ;  /* 0x0000000b0eac7209 */ /* 0x001fe20007810000 */
[----:B------:R-:W-:Y:S01]  /*9740*/  FMUL.FTZ R137, R137, UR7 ;  /* 0x0000000789897c20 */ /* 0x000fe20008410000 */
[----:B------:R-:W-:Y:S01]  /*9750*/  UIMAD UR6, UR61, 0xb00, UR6 ;  /* 0x00000b003d0678a4 */ /* 0x000fe2000f8e0206 */
[----:B------:R-:W-:Y:S01]  /*9760*/  FMUL.FTZ R140, R140, UR7 ;  /* 0x000000078c8c7c20 */ /* 0x000fe20008410000 */
[----:B------:R-:W-:Y:S01]  /*9770*/  FMUL.FTZ R20, R171, UR7 ;  /* 0x00000007ab147c20 */ /* 0x000fe20008410000 */
[----:B------:R-:W-:Y:S01]  /*9780*/  FMUL.FTZ R171, R175, UR7 ;  /* 0x00000007afab7c20 */ /* 0x000fe20008410000 */
[----:B------:R-:W-:Y:S01]  /*9790*/  FMUL.FTZ R141, R141, UR7 ;  /* 0x000000078d8d7c20 */ /* 0x000fe20008410000 */
[----:B------:R-:W0:Y:S01]  /*97a0*/  MUFU.TANH R169, R169 ;  /* 0x000000a900a97308 */ /* 0x000e220000002400 */
[----:B-1----:R-:W-:Y:S01]  /*97b0*/  FMNMX.FTZ R173, R15, R172, !PT ;  /* 0x000000ac0fad7209 */ /* 0x002fe20007810000 */
[----:B------:R-:W-:Y:S01]  /*97c0*/  UMOV UR10, UR6 ;  /* 0x00000006000a7c82 */ /* 0x000fe20008000000 */
[----:B------:R-:W-:Y:S01]  /*97d0*/  FMUL.FTZ R128, R128, UR7 ;  /* 0x0000000780807c20 */ /* 0x000fe20008410000 */
[----:B------:R-:W-:Y:S01]  /*97e0*/  HGMMA.64x128x16.F32.BF16 R24, R176, gdesc[UR8].tnspB, R24, gsb0 ;  /* 0x41e00008b0187df0 */ /* 0x000fe20008001818 */
[----:B------:R-:W-:Y:S01]  /*97f0*/  UIADD3 UR10, UR6, 0x80, URZ ;  /* 0x00000080060a7890 */ /* 0x000fe2000fffe03f */
[----:B------:R-:W-:Y:S01]  /*9800*/  FMUL.FTZ R129, R129, UR7 ;  /* 0x0000000781817c20 */ /* 0x000fe20008410000 */
[----:B------:R-:W-:Y:S01]  /*9810*/  UMOV UR11, 0x40000040 ;  /* 0x40000040000b7882 */ /* 0x000fe20000000000 */
[----:B------:R-:W1:Y:S01]  /*9820*/  MUFU.TANH R160, R160 ;  /* 0x000000a000a07308 */ /* 0x000e620000002400 */
[----:B--2---:R-:W-:Y:S01]  /*9830*/  FMNMX.FTZ R172, R168, R173, !PT ;  /* 0x000000ada8ac7209 */ /* 0x004fe20007810000 */
[----:B------:R-:W-:Y:S01]  /*9840*/  FMUL.FTZ R132, R132, UR7 ;  /* 0x0000000784847c20 */ /* 0x000fe20008410000 */
[----:B------:R-:W-:Y:S01]  /*9850*/  FMUL.FTZ R133, R133, UR7 ;  /* 0x0000000785857c20 */ /* 0x000fe20008410000 */
[----:B------:R-:W-:Y:S01]  /*9860*/  FMUL.FTZ R120, R120, UR7 ;  /* 0x0000000778787c20 */ /* 0x000fe20008410000 */
[----:B------:R-:W-:Y:S01]  /*9870*/  FMUL.FTZ R121, R121, UR7 ;  /* 0x0000000779797c20 */ /* 0x000fe20008410000 */
[----:B------:R-:W-:Y:S01]  /*9880*/  FMUL.FTZ R124, R124, UR7 ;  /* 0x000000077c7c7c20 */ /* 0x000fe20008410000 */
[----:B------:R-:W-:Y:S01]  /*9890*/  FMUL.FTZ R125, R125, UR7 ;  /* 0x000000077d7d7c20 */ /* 0x000fe20008410000 */
[----:B------:R-:W2:Y:S01]  /*98a0*/  MUFU.TANH R161, R161 ;  /* 0x000000a100a17308 */ /* 0x000ea20000002400 */
[----:B0-----:R-:W-:Y:S01]  /*98b0*/  FMNMX.FTZ R173, R169, R172, !PT ;  /* 0x000000aca9ad7209 */ /* 0x001fe20007810000 */
[----:B------:R-:W-:Y:S01]  /*98c0*/  FMUL.FTZ R112, R112, UR7 ;  /* 0x0000000770707c20 */ /* 0x000fe20008410000 */
[----:B------:R-:W-:Y:S01]  /*98d0*/  FMUL.FTZ R113, R113, UR7 ;  /* 0x0000000771717c20 */ /* 0x000fe20008410000 */
[----:B------:R-:W-:Y:S01]  /*98e0*/  FMUL.FTZ R116, R116, UR7 ;  /* 0x0000000774747c20 */ /* 0x000fe20008410000 */
[----:B------:R-:W-:Y:S01]  /*98f0*/  FMUL.FTZ R117, R117, UR7 ;  /* 0x0000000775757c20 */ /* 0x000fe20008410000 */
[----:B------:R-:W-:Y:S01]  /*9900*/  FMUL.FTZ R105, R105, UR7 ;  /* 0x0000000769697c20 */ /* 0x000fe20008410000 */
[----:B------:R-:W-:Y:S01]  /*9910*/  FMUL.FTZ R109, R109, UR7 ;  /* 0x000000076d6d7c20 */ /* 0x000fe20008410000 */
[----:B------:R-:W0:Y:S01]  /*9920*/  MUFU.TANH R164, R164 ;  /* 0x000000a400a47308 */ /* 0x000e220000002400 */
[----:B-1----:R-:W-:Y:S01]  /*9930*/  FMNMX.FTZ R172, R160, R173, !PT ;  /* 0x000000ada0ac7209 */ /* 0x002fe20007810000 */
[----:B------:R-:W-:Y:S01]  /*9940*/  FMUL.FTZ R97, R97, UR7 ;  /* 0x0000000761617c20 */ /* 0x000fe20008410000 */
[----:B------:R-:W-:Y:S01]  /*9950*/  FMUL.FTZ R101, R101, UR7 ;  /* 0x0000000765657c20 */ /* 0x000fe20008410000 */
[----:B------:R-:W-:Y:S01]  /*9960*/  FMUL.FTZ R93, R93, UR7 ;  /* 0x000000075d5d7c20 */ /* 0x000fe20008410000 */
[----:B------:R-:W-:Y:S01]  /*9970*/  FMUL.FTZ R21, R170, UR7 ;  /* 0x00000007aa157c20 */ /* 0x000fe20008410000 */
[----:B------:R-:W-:Y:S01]  /*9980*/  FMUL.FTZ R170, R174, UR7 ;  /* 0x00000007aeaa7c20 */ /* 0x000fe20008410000 */
[----:B------:R-:W-:Y:S01]  /*9990*/  FMUL.FTZ R162, R162, UR7 ;  /* 0x00000007a2a27c20 */ /* 0x000fe20008410000 */
        /* <DEDUP_REMOVED lines=44> */
[----:B------:R-:W1:Y:S01]  /*9c60*/  S2R R234, SR_TID.X ;  /* 0x0000000000ea7919 */ /* 0x000e620000002100 */
[C---:B------:R-:W-:Y:S01]  /*9c70*/  ISETP.GT.AND P2, PT, R13.reuse, RZ, PT ;  /* 0x000000ff0d00720c */ /* 0x040fe20003f44270 */
[----:B------:R-:W-:-:S02]  /*9c80*/  VIADD R13, R13, 0xffffffff ;  /* 0xffffffff0d0d7836 */ /* 0x000fc40000000000 */
[----:B------:R-:W3:Y:S01]  /*9c90*/  MUFU.TANH R145, R145 ;  /* 0x0000009100917308 */ /* 0x000ee20000002400 */
[----:B--2---:R-:W-:-:S07]  /*9ca0*/  FMNMX.FTZ R173, R157, R172, !PT ;  /* 0x000000ac9dad7209 */ /* 0x004fce0007810000 */
[----:B------:R-:W2:Y:S01]  /*9cb0*/  MUFU.TANH R148, R148 ;  /* 0x0000009400947308 */ /* 0x000ea20000002400 */
[----:B0-----:R-:W-:Y:S01]  /*9cc0*/  FMNMX.FTZ R172, R144, R173, !PT ;  /* 0x000000ad90ac7209 */ /* 0x001fe20007810000 */
[----:B------:R-:W-:-:S06]  /*9cd0*/  FMUL.FTZ R173, R118, UR7 ;  /* 0x0000000776ad7c20 */ /* 0x000fcc0008410000 */
[----:B------:R-:W0:Y:S01]  /*9ce0*/  MUFU.TANH R149, R149 ;  /* 0x0000009500957308 */ /* 0x000e220000002400 */
[----:B---3--:R-:W-:-:S07]  /*9cf0*/  FMNMX.FTZ R175, R145, R172, !PT ;  /* 0x000000ac91af7209 */ /* 0x008fce0007810000 */
[----:B------:R-:W3:Y:S01]  /*9d00*/  MUFU.TANH R136, R136 ;  /* 0x0000008800887308 */ /* 0x000ee20000002400 */
[----:B--2---:R-:W-:Y:S01]  /*9d10*/  FMNMX.FTZ R118, R148, R175, !PT ;  /* 0x000000af94767209 */ /* 0x004fe20007810000 */
[----:B------:R-:W-:Y:S01]  /*9d20*/  FMUL.FTZ R175, R104, UR7 ;  /* 0x0000000768af7c20 */ /* 0x000fe20008410000 */
[----:B-1----:R-:W-:-:S05]  /*9d30*/  SHF.R.U32.HI R234, RZ, 0x7, R234 ;  /* 0x00000007ffea7819 */ /* 0x002fca00000116ea */
[----:B------:R-:W1:Y:S08]  /*9d40*/  MUFU.TANH R137, R137 ;  /* 0x0000008900897308 */ /* 0x000e700000002400 */
[----:B------:R-:W2:Y:S08]  /*9d50*/  MUFU.TANH R140, R140 ;  /* 0x0000008c008c7308 */ /* 0x000eb00000002400 */
[----:B------:R-:W4:Y:S08]  /*9d60*/  MUFU.TANH R141, R141 ;  /* 0x0000008d008d7308 */ /* 0x000f300000002400 */
[----:B------:R-:W5:Y:S08]  /*9d70*/  MUFU.TANH R128, R128 ;  /* 0x0000008000807308 */ /* 0x000f700000002400 */
[----:B------:R-:W5:Y:S01]  /*9d80*/  MUFU.TANH R129, R129 ;  /* 0x0000008100817308 */ /* 0x000f620000002400 */
[----:B------:R-:W-:-:S02]  /*9d90*/  WARPGROUP.DEPBAR.LE gsb0, 0x0 ;  /* 0x00008000000079c5 */ /* 0x000fc40000010000 */
[----:B------:R-:W-:Y:S01]  /*9da0*/  WARPGROUP.ARRIVE ;  /* 0x00000000000079c5 */ /* 0x000fe20000000000 */
[----:B0-----:R-:W-:Y:S01]  /*9db0*/  FMNMX.FTZ R177, R149, R118, !PT ;  /* 0x0000007695b17209 */ /* 0x001fe20007810000 */
[----:B------:R-:W-:-:S03]  /*9dc0*/  IMAD.U32 R118, RZ, RZ, UR60 ;  /* 0x0000003cff767e24 */ /* 0x000fc6000f8e00ff */
[----:B------:R-:W0:Y:S01]  /*9dd0*/  MUFU.TANH R132, R132 ;  /* 0x0000008400847308 */ /* 0x000e220000002400 */
[----:B---3--:R-:W-:Y:S01]  /*9de0*/  FMNMX.FTZ R104, R136, R177, !PT ;  /* 0x000000b188687209 */ /* 0x008fe20007810000 */
[----:B------:R-:W-:Y:S01]  /*9df0*/  HGMMA.64x128x16.F32.BF16 R24, R180, gdesc[UR8].tnspB, R24, gsb0 ;  /* 0x41e00008b4187df0 */ /* 0x000fe20008001818 */
[----:B------:R-:W-:Y:S01]  /*9e00*/  UIADD3 UR10, UR6, 0x100, URZ ;  /* 0x00000100060a7890 */ /* 0x000fe2000fffe03f */
[----:B------:R-:W-:Y:S01]  /*9e10*/  @!P1 LEA R118, R118, UR14, 0x3 ;  /* 0x0000000e76769c11 */ /* 0x000fe2000f8e18ff */
[----:B------:R-:W-:Y:S01]  /*9e20*/  UMOV UR11, 0x40000040 ;  /* 0x40000040000b7882 */ /* 0x000fe20000000000 */
[----:B-1----:R-:W-:Y:S02]  /*9e30*/  FMNMX.FTZ R177, R137, R104, !PT ;  /* 0x0000006889b17209 */ /* 0x002fe40007810000 */
[----:B------:R-:W1:Y:S01]  /*9e40*/  MUFU.TANH R133, R133 ;  /* 0x0000008500857308 */ /* 0x000e620000002400 */
[----:B------:R-:W-:Y:S01]  /*9e50*/  @!P1 VIADD R118, R118, 0x34840 ;  /* 0x0003484076769836 */ /* 0x000fe20000000000 */
[----:B--2---:R-:W-:Y:S01]  /*9e60*/  FMNMX.FTZ R104, R140, R177, !PT ;  /* 0x000000b18c687209 */ /* 0x004fe20007810000 */
[----:B------:R-:W-:-:S03]  /*9e70*/  FMUL.FTZ R177, R108, UR7 ;  /* 0x000000076cb17c20 */ /* 0x000fc60008410000 */
[----:B----4-:R-:W-:Y:S02]  /*9e80*/  FMNMX.FTZ R179, R141, R104, !PT ;  /* 0x000000688db37209 */ /* 0x010fe40007810000 */
[----:B------:R-:W2:Y:S02]  /*9e90*/  MUFU.TANH R120, R120 ;  /* 0x0000007800787308 */ /* 0x000ea40000002400 */
[----:B-----5:R-:W-:-:S04]  /*9ea0*/  FMNMX.FTZ R104, R128, R179, !PT ;  /* 0x000000b380687209 */ /* 0x020fc80007810000 */
[----:B------:R-:W-:Y:S02]  /*9eb0*/  FMNMX.FTZ R179, R129, R104, !PT ;  /* 0x0000006881b37209 */ /* 0x000fe40007810000 */
[----:B------:R-:W3:Y:S02]  /*9ec0*/  MUFU.TANH R121, R121 ;  /* 0x0000007900797308 */ /* 0x000ee40000002400 */
[----:B0-----:R-:W-:Y:S01]  /*9ed0*/  FMNMX.FTZ R104, R132, R179, !PT ;  /* 0x000000b384687209 */ /* 0x001fe20007810000 */
[----:B------:R-:W-:-:S05]  /*9ee0*/  FMUL.FTZ R179, R96, UR7 ;  /* 0x0000000760b37c20 */ /* 0x000fca0008410000 */
[----:B------:R-:W0:Y:S08]  /*9ef0*/  MUFU.TANH R124, R124 ;  /* 0x0000007c007c7308 */ /* 0x000e300000002400 */
[----:B------:R-:W4:Y:S08]  /*9f00*/  MUFU.TANH R125, R125 ;  /* 0x0000007d007d7308 */ /* 0x000f300000002400 */
[----:B------:R-:W5:Y:S08]  /*9f10*/  MUFU.TANH R112, R112 ;  /* 0x0000007000707308 */ /* 0x000f700000002400 */
        /* <DEDUP_REMOVED lines=9> */
[----:B------:R-:W-:Y:S08]  /*9fb0*/  MUFU.TANH R101, R101 ;  /* 0x0000006500657308 */ /* 0x000ff00000002400 */
[----:B------:R-:W-:Y:S01]  /*9fc0*/  MUFU.TANH R93, R93 ;  /* 0x0000005d005d7308 */ /* 0x000fe20000002400 */
[----:B------:R-:W-:-:S02]  /*9fd0*/  WARPGROUP.DEPBAR.LE gsb0, 0x0 ;  /* 0x00008000000079c5 */ /* 0x000fc40000010000 */
[----:B------:R-:W-:Y:S01]  /*9fe0*/  WARPGROUP.ARRIVE ;  /* 0x00000000000079c5 */ /* 0x000fe20000000000 */
[----:B-1----:R-:W-:-:S04]  /*9ff0*/  FMNMX.FTZ R181, R133, R104, !PT ;  /* 0x0000006885b57209 */ /* 0x002fc80007810000 */
[----:B------:R-:W-:Y:S01]  /*a000*/  MUFU.TANH R21, R21 ;  /* 0x0000001500157308 */ /* 0x000fe20000002400 */
[----:B--2---:R-:W-:Y:S01]  /*a010*/  FMNMX.FTZ R96, R120, R181, !PT ;  /* 0x000000b578607209 */ /* 0x004fe20007810000 */
[----:B------:R-:W-:Y:S01]  /*a020*/  HGMMA.64x128x16.F32.BF16 R24, R184, gdesc[UR8].tnspB, R24, gsb0 ;  /* 0x41e00008b8187df0 */ /* 0x000fe20008001818 */
[----:B------:R-:W-:Y:S01]  /*a030*/  UIADD3 UR10, UR6, 0x180, URZ ;  /* 0x00000180060a7890 */ /* 0x000fe2000fffe03f */
[----:B------:R-:W-:Y:S01]  /*a040*/  UMOV UR11, 0x40000040 ;  /* 0x40000040000b7882 */ /* 0x000fe20000000000 */
[----:B---3--:R-:W-:-:S03]  /*a050*/  FMNMX.FTZ R181, R121, R96, !PT ;  /* 0x0000006079b57209 */ /* 0x008fc60007810000 */
[----:B------:R-:W-:Y:S01]  /*a060*/  MUFU.TANH R20, R20 ;  /* 0x0000001400147308 */ /* 0x000fe20000002400 */
[----:B0-----:R-:W-:Y:S01]  /*a070*/  FMNMX.FTZ R96, R124, R181, !PT ;  /* 0x000000b57c607209 */ /* 0x001fe20007810000 */
[----:B------:R-:W-:-:S03]  /*a080*/  FMUL.FTZ R181, R100, UR7 ;  /* 0x0000000764b57c20 */ /* 0x000fc60008410000 */
[----:B----4-:R-:W-:-:S03]  /*a090*/  FMNMX.FTZ R183, R125, R96, !PT ;  /* 0x000000607db77209 */ /* 0x010fc60007810000 */
[----:B------:R-:W-:Y:S01]  /*a0a0*/  MUFU.TANH R170, R170 ;  /* 0x000000aa00aa7308 */ /* 0x000fe20000002400 */
[----:B-----5:R-:W-:-:S04]  /*a0b0*/  FMNMX.FTZ R96, R112, R183, !PT ;  /* 0x000000b770607209 */ /* 0x020fc80007810000 */
[----:B------:R-:W-:-:S03]  /*a0c0*/  FMNMX.FTZ R183, R113, R96, !PT ;  /* 0x0000006071b77209 */ /* 0x000fc60007810000 */
[----:B------:R-:W0:Y:S01]  /*a0d0*/  MUFU.TANH R181, R181 ;  /* 0x000000b500b57308 */ /* 0x000e220000002400 */
[----:B------:R-:W-:Y:S01]  /*a0e0*/  FMNMX.FTZ R96, R116, R183, !PT ;  /* 0x000000b774607209 */ /* 0x000fe20007810000 */
[----:B------:R-:W-:Y:S02]  /*a0f0*/  FMUL.FTZ R183, R88, UR7 ;  /* 0x0000000758b77c20 */ /* 0x000fe40008410000 */
[----:B------:R-:W1:Y:S01]  /*a100*/  LDC R88, c[0x0][0x988] ;  /* 0x00026200ff587b82 */ /* 0x000e620000000800 */
[----:B------:R-:W-:-:S03]  /*a110*/  FMNMX.FTZ R96, R117, R96, !PT ;  /* 0x0000006075607209 */ /* 0x000fc60007810000 */
[----:B------:R-:W-:Y:S01]  /*a120*/  MUFU.TANH R171, R171 ;  /* 0x000000ab00ab7308 */ /* 0x000fe20000002400 */
[----:B------:R-:W-:-:S04]  /*a130*/  FMNMX.FTZ R96, R175, R96, !PT ;  /* 0x00000060af607209 */ /* 0x000fc80007810000 */
[----:B------:R-:W-:-:S03]  /*a140*/  FMNMX.FTZ R96, R105, R96, !PT ;  /* 0x0000006069607209 */ /* 0x000fc60007810000 */
[----:B------:R-:W2:Y:S01]  /*a150*/  MUFU.TANH R183, R183 ;  /* 0x000000b700b77308 */ /* 0x000ea20000002400 */
[----:B------:R-:W-:-:S04]  /*a160*/  FMNMX.FTZ R96, R177, R96, !PT ;  /* 0x00000060b1607209 */ /* 0x000fc80007810000 */
[----:B------:R-:W-:-:S03]  /*a170*/  FMNMX.FTZ R96, R109, R96, !PT ;  /* 0x000000606d607209 */ /* 0x000fc60007810000 */
[----:B------:R-:W-:Y:S01]  /*a180*/  MUFU.TANH R162, R162 ;  /* 0x000000a200a27308 */ /* 0x000fe20000002400 */
[----:B------:R-:W-:-:S04]  /*a190*/  FMNMX.FTZ R96, R179, R96, !PT ;  /* 0x00000060b3607209 */ /* 0x000fc80007810000 */
[----:B------:R-:W-:-:S03]  /*a1a0*/  FMNMX.FTZ R96, R97, R96, !PT ;  /* 0x0000006061607209 */ /* 0x000fc60007810000 */
[----:B------:R-:W-:Y:S01]  /*a1b0*/  MUFU.TANH R163, R163 ;  /* 0x000000a300a37308 */ /* 0x000fe20000002400 */
[----:B0-----:R-:W-:-:S04]  /*a1c0*/  FMNMX.FTZ R96, R181, R96, !PT ;  /* 0x00000060b5607209 */ /* 0x001fc80007810000 */
[----:B------:R-:W-:-:S03]  /*a1d0*/  FMNMX.FTZ R96, R101, R96, !PT ;  /* 0x0000006065607209 */ /* 0x000fc60007810000 */
[----:B------:R-:W-:Y:S01]  /*a1e0*/  MUFU.TANH R166, R166 ;  /* 0x000000a600a67308 */ /* 0x000fe20000002400 */
[----:B--2---:R-:W-:-:S07]  /*a1f0*/  FMNMX.FTZ R96, R183, R96, !PT ;  /* 0x00000060b7607209 */ /* 0x004fce0007810000 */
[----:B------:R-:W-:Y:S08]  /*a200*/  MUFU.TANH R167, R167 ;  /* 0x000000a700a77308 */ /* 0x000ff00000002400 */
        /* <DEDUP_REMOVED lines=8> */
[----:B------:R-:W-:Y:S01]  /*a290*/  MUFU.TANH R138, R138 ;  /* 0x0000008a008a7308 */ /* 0x000fe20000002400 */
[----:B------:R-:W-:-:S02]  /*a2a0*/  WARPGROUP.DEPBAR.LE gsb0, 0x0 ;  /* 0x00008000000079c5 */ /* 0x000fc40000010000 */
[----:B------:R-:W-:Y:S01]  /*a2b0*/  WARPGROUP.ARRIVE ;  /* 0x00000000000079c5 */ /* 0x000fe20000000000 */
[----:B------:R-:W-:Y:S01]  /*a2c0*/  FMUL.FTZ R185, R89, UR7 ;  /* 0x0000000759b97c20 */ /* 0x000fe20008410000 */
[----:B------:R-:W-:-:S03]  /*a2d0*/  FMUL.FTZ R187, R92, UR7 ;  /* 0x000000075cbb7c20 */ /* 0x000fc60008410000 */
[----:B------:R-:W-:Y:S01]  /*a2e0*/  MUFU.TANH R139, R139 ;  /* 0x0000008b008b7308 */ /* 0x000fe20000002400 */
[----:B------:R-:W-:Y:S01]  /*a2f0*/  HGMMA.64x128x16.F32.BF16 R24, R188, gdesc[UR8].tnspB, R24, gsb0 ;  /* 0x41e00008bc187df0 */ /* 0x000fe20008001818 */
[----:B------:R-:W-:Y:S01]  /*a300*/  UIADD3 UR10, UR6, 0x200, URZ ;  /* 0x00000200060a7890 */ /* 0x000fe2000fffe03f */
[----:B------:R-:W-:-:S05]  /*a310*/  UMOV UR11, 0x40000040 ;  /* 0x40000040000b7882 */ /* 0x000fca0000000000 */
[----:B------:R-:W0:Y:S08]  /*a320*/  MUFU.TANH R185, R185 ;  /* 0x000000b900b97308 */ /* 0x000e300000002400 */
[----:B------:R-:W2:Y:S08]  /*a330*/  MUFU.TANH R187, R187 ;  /* 0x000000bb00bb7308 */ /* 0x000eb00000002400 */
[----:B------:R-:W-:Y:S01]  /*a340*/  MUFU.TANH R142, R142 ;  /* 0x0000008e008e7308 */ /* 0x000fe20000002400 */
[----:B0-----:R-:W-:-:S07]  /*a350*/  FMNMX.FTZ R96, R185, R96, !PT ;  /* 0x00000060b9607209 */ /* 0x001fce0007810000 */
[----:B------:R-:W-:Y:S01]  /*a360*/  MUFU.TANH R143, R143 ;  /* 0x0000008f008f7308 */ /* 0x000fe20000002400 */
[----:B--2---:R-:W-:-:S04]  /*a370*/  FMNMX.FTZ R96, R187, R96, !PT ;  /* 0x00000060bb607209 */ /* 0x004fc80007810000 */
[----:B------:R-:W-:-:S03]  /*a380*/  FMNMX.FTZ R96, R93, R96, !PT ;  /* 0x000000605d607209 */ /* 0x000fc60007810000 */
[----:B------:R-:W-:Y:S02]  /*a390*/  MUFU.TANH R130, R130 ;  /* 0x0000008200827308 */ /* 0x000fe40000002400 */
[----:B------:R-:W0:Y:S06]  /*a3a0*/  SHFL.BFLY PT, R89, R96, 0x2, 0x1f ;  /* 0x0c401f0060597f89 */ /* 0x000e2c00000e0000 */
[----:B------:R-:W-:Y:S08]  /*a3b0*/  MUFU.TANH R131, R131 ;  /* 0x0000008300837308 */ /* 0x000ff00000002400 */
[----:B------:R-:W-:Y:S08]  /*a3c0*/  MUFU.TANH R134, R134 ;  /* 0x0000008600867308 */ /* 0x000ff00000002400 */
[----:B------:R-:W-:Y:S01]  /*a3d0*/  MUFU.TANH R135, R135 ;  /* 0x0000008700877308 */ /* 0x000fe20000002400 */
[----:B0-----:R-:W-:-:S05]  /*a3e0*/  FMNMX.FTZ R89, R96, R89, !PT ;  /* 0x0000005960597209 */ /* 0x001fca0007810000 */
[----:B------:R-:W0:Y:S02]  /*a3f0*/  SHFL.BFLY PT, R92, R89, 0x1, 0x1f ;  /* 0x0c201f00595c7f89 */ /* 0x000e2400000e0000 */
[----:B------:R-:W-:Y:S08]  /*a400*/  MUFU.TANH R122, R122 ;  /* 0x0000007a007a7308 */ /* 0x000ff00000002400 */
[----:B------:R-:W-:Y:S08]  /*a410*/  MUFU.TANH R123, R123 ;  /* 0x0000007b007b7308 */ /* 0x000ff00000002400 */
[----:B------:R-:W-:Y:S01]  /*a420*/  MUFU.TANH R126, R126 ;  /* 0x0000007e007e7308 */ /* 0x000fe20000002400 */
[----:B0-----:R-:W-:-:S07]  /*a430*/  FMNMX.FTZ R89, R89, R92, !PT ;  /* 0x0000005c59597209 */ /* 0x001fce0007810000 */
[----:B------:R-:W-:Y:S01]  /*a440*/  MUFU.TANH R127, R127 ;  /* 0x0000007f007f7308 */ /* 0x000fe20000002400 */
[C---:B-1----:R-:W-:Y:S01]  /*a450*/  FMUL.FTZ R233, R89.reuse, R88 ;  /* 0x0000005859e97220 */ /* 0x042fe20000410000 */
[----:B------:R-:W-:-:S03]  /*a460*/  FADD.FTZ R11, -R89, R11 ;  /* 0x0000000b590b7221 */ /* 0x000fc60000010100 */
[----:B------:R-:W-:-:S03]  /*a470*/  FFMA.FTZ R176, R14, R88, -R233 ;  /* 0x000000580eb07223 */ /* 0x000fc600000108e9 */
[----:B------:R-:W-:Y:S01]  /*a480*/  MUFU.TANH R114, R114 ;  /* 0x0000007200727308 */ /* 0x000fe20000002400 */
[-C--:B------:R-:W-:Y:S01]  /*a490*/  FMUL.FTZ R11, R11, R88.reuse ;  /* 0x000000580b0b7220 */ /* 0x080fe20000410000 */
[-CC-:B------:R-:W-:Y:S01]  /*a4a0*/  FFMA.FTZ R15, R15, R88.reuse, -R233.reuse ;  /* 0x000000580f0f7223 */ /* 0x180fe200000108e9 */
[-CC-:B------:R-:W-:Y:S01]  /*a4b0*/  FFMA.FTZ R178, R168, R88.reuse, -R233.reuse ;  /* 0x00000058a8b27223 */ /* 0x180fe200000108e9 */
[-CC-:B------:R-:W-:Y:S01]  /*a4c0*/  FFMA.FTZ R169, R169, R88.reuse, -R233.reuse ;  /* 0x00000058a9a97223 */ /* 0x180fe200000108e9 */
[-CC-:B------:R-:W-:Y:S01]  /*a4d0*/  FFMA.FTZ R180, R160, R88.reuse, -R233.reuse ;  /* 0x00000058a0b47223 */ /* 0x180fe200000108e9 */
[-CC-:B------:R-:W-:Y:S01]  /*a4e0*/  FFMA.FTZ R182, R164, R88.reuse, -R233.reuse ;  /* 0x00000058a4b67223 */ /* 0x180fe200000108e9 */
[-CC-:B------:R-:W-:Y:S01]  /*a4f0*/  FFMA.FTZ R92, R183, R88.reuse, -R233.reuse ;  /* 0x00000058b75c7223 */ /* 0x180fe200000108e9 */
[----:B------:R-:W-:Y:S01]  /*a500*/  MUFU.TANH R115, R115 ;  /* 0x0000007300737308 */ /* 0x000fe20000002400 */
[-CC-:B------:R-:W-:Y:S01]  /*a510*/  FFMA.FTZ R184, R152, R88.reuse, -R233.reuse ;  /* 0x0000005898b87223 */ /* 0x180fe200000108e9 */
        /* <DEDUP_REMOVED lines=16> */
[----:B------:R-:W-:-:S06]  /*a620*/  FFMA.FTZ R93, R93, R88, -R233 ;  /* 0x000000585d5d7223 */ /* 0x000fcc00000108e9 */
[----:B------:R-:W-:Y:S01]  /*a630*/  MUFU.TANH R107, R107 ;  /* 0x0000006b006b7308 */ /* 0x000fe20000002400 */
[----:B------:R-:W-:Y:S02]  /*a640*/  WARPGROUP.DEPBAR.LE gsb0, 0x0 ;  /* 0x00008000000079c5 */ /* 0x000fe40000010000 */
[----:B------:R-:W-:Y:S01]  /*a650*/  WARPGROUP.ARRIVE ;  /* 0x00000000000079c5 */ /* 0x000fe20000000000 */
[----:B------:R-:W-:Y:S01]  /*a660*/  FMUL.FTZ R189, R106, UR7 ;  /* 0x000000076abd7c20 */ /* 0x000fe20008410000 */
[----:B------:R-:W-:-:S03]  /*a670*/  FMUL.FTZ R191, R110, UR7 ;  /* 0x000000076ebf7c20 */ /* 0x000fc60008410000 */
[----:B------:R-:W-:Y:S01]  /*a680*/  MUFU.TANH R111, R111 ;  /* 0x0000006f006f7308 */ /* 0x000fe20000002400 */
[-CC-:B------:R-:W-:Y:S01]  /*a690*/  FFMA.FTZ R188, R144, R88.reuse, -R233.reuse ;  /* 0x0000005890bc7223 */ /* 0x180fe200000108e9 */
[----:B------:R-:W-:Y:S01]  /*a6a0*/  FFMA.FTZ R190, R148, R88, -R233 ;  /* 0x0000005894be7223 */ /* 0x000fe200000108e9 */
[----:B------:R-:W-:Y:S01]  /*a6b0*/  HGMMA.64x128x16.F32.BF16 R24, R192, gdesc[UR8].tnspB, R24, gsb0 ;  /* 0x41e00008c0187df0 */ /* 0x000fe20008001818 */
[----:B------:R-:W-:Y:S01]  /*a6c0*/  UIADD3 UR10, UR6, 0x280, URZ ;  /* 0x00000280060a7890 */ /* 0x000fe2000fffe03f */
[----:B------:R-:W-:-:S03]  /*a6d0*/  UMOV UR11, 0x40000040 ;  /* 0x40000040000b7882 */ /* 0x000fc60000000000 */
[----:B------:R-:W-:Y:S08]  /*a6e0*/  MUFU.TANH R189, R189 ;  /* 0x000000bd00bd7308 */ /* 0x000ff00000002400 */
[----:B------:R-:W-:Y:S08]  /*a6f0*/  MUFU.TANH R191, R191 ;  /* 0x000000bf00bf7308 */ /* 0x000ff00000002400 */
[----:B------:R-:W-:Y:S08]  /*a700*/  MUFU.TANH R99, R99 ;  /* 0x0000006300637308 */ /* 0x000ff00000002400 */
[----:B------:R-:W-:Y:S08]  /*a710*/  MUFU.TANH R103, R103 ;  /* 0x0000006700677308 */ /* 0x000ff00000002400 */
[----:B------:R-:W-:Y:S08]  /*a720*/  MUFU.TANH R91, R91 ;  /* 0x0000005b005b7308 */ /* 0x000ff00000002400 */
[----:B------:R-:W-:Y:S08]  /*a730*/  MUFU.TANH R95, R95 ;  /* 0x0000005f005f7308 */ /* 0x000ff00000002400 */
[----:B------:R-:W-:Y:S08]  /*a740*/  MUFU.EX2 R11, R11 ;  /* 0x0000000b000b7308 */ /* 0x000ff00000000800 */
[----:B------:R-:W0:Y:S08]  /*a750*/  MUFU.EX2 R176, R176 ;  /* 0x000000b000b07308 */ /* 0x000e300000000800 */
[----:B------:R-:W1:Y:S08]  /*a760*/  MUFU.EX2 R15, R15 ;  /* 0x0000000f000f7308 */ /* 0x000e700000000800 */
[----:B------:R-:W-:Y:S01]  /*a770*/  MUFU.EX2 R178, R178 ;  /* 0x000000b200b27308 */ /* 0x000fe20000000800 */
[----:B0-----:R-:W-:-:S07]  /*a780*/  FFMA.FTZ R10, R11, R10, R176 ;  /* 0x0000000a0b0a7223 */ /* 0x001fce00000100b0 */
[----:B------:R-:W-:Y:S01]  /*a790*/  MUFU.EX2 R169, R169 ;  /* 0x000000a900a97308 */ /* 0x000fe20000000800 */
[----:B-1----:R-:W-:-:S07]  /*a7a0*/  F2FP.BF16.F32.PACK_AB R176, R15, R176 ;  /* 0x000000b00fb0723e */ /* 0x002fce00000010ff */
[----:B------:R-:W-:Y:S08]  /*a7b0*/  MUFU.EX2 R180, R180 ;  /* 0x000000b400b47308 */ /* 0x000ff00000000800 */
[----:B------:R-:W-:Y:S08]  /*a7c0*/  MUFU.EX2 R182, R182 ;  /* 0x000000b600b67308 */ /* 0x000ff00000000800 */
[----:B------:R-:W-:Y:S08]  /*a7d0*/  MUFU.EX2 R184, R184 ;  /* 0x000000b800b87308 */ /* 0x000ff00000000800 */
[----:B------:R-:W-:Y:S08]  /*a7e0*/  MUFU.EX2 R186, R186 ;  /* 0x000000ba00ba7308 */ /* 0x000ff00000000800 */
[----:B------:R-:W-:Y:S08]  /*a7f0*/  MUFU.EX2 R188, R188 ;  /* 0x000000bc00bc7308 */ /* 0x000ff00000000800 */
[----:B------:R-:W-:Y:S08]  /*a800*/  MUFU.EX2 R145, R145 ;  /* 0x0000009100917308 */ /* 0x000ff00000000800 */
[----:B------:R-:W-:Y:S01]  /*a810*/  MUFU.EX2 R190, R190 ;  /* 0x000000be00be7308 */ /* 0x000fe20000000800 */
[----:B------:R-:W-:-:S02]  /*a820*/  WARPGROUP.DEPBAR.LE gsb0, 0x0 ;  /* 0x00008000000079c5 */ /* 0x000fc40000010000 */
[----:B------:R-:W-:Y:S01]  /*a830*/  WARPGROUP.ARRIVE ;  /* 0x00000000000079c5 */ /* 0x000fe20000000000 */
[----:B------:R-:W-:Y:S01]  /*a840*/  FMUL.FTZ R193, R98, UR7 ;  /* 0x0000000762c17c20 */ /* 0x000fe20008410000 */
[----:B------:R-:W-:Y:S01]  /*a850*/  FMUL.FTZ R195, R102, UR7 ;  /* 0x0000000766c37c20 */ /* 0x000fe20008410000 */
[-CC-:B------:R-:W-:Y:S01]  /*a860*/  FFMA.FTZ R192, R136, R88.reuse, -R233.reuse ;  /* 0x0000005888c07223 */ /* 0x180fe200000108e9 */
[----:B------:R-:W-:Y:S01]  /*a870*/  FFMA.FTZ R194, R140, R88, -R233 ;  /* 0x000000588cc27223 */ /* 0x000fe200000108e9 */
[----:B------:R-:W-:Y:S01]  /*a880*/  MUFU.EX2 R149, R149 ;  /* 0x0000009500957308 */ /* 0x000fe20000000800 */
[----:B------:R-:W-:Y:S01]  /*a890*/  HGMMA.64x128x16.F32.BF16 R24, R196, gdesc[UR8].tnspB, R24, gsb0 ;  /* 0x41e00008c4187df0 */ /* 0x000fe20008001818 */
[----:B------:R-:W-:Y:S01]  /*a8a0*/  UIADD3 UR10, UR6, 0x300, URZ ;  /* 0x00000300060a7890 */ /* 0x000fe2000fffe03f */
[----:B------:R-:W-:-:S05]  /*a8b0*/  UMOV UR11, 0x40000040 ;  /* 0x40000040000b7882 */ /* 0x000fca0000000000 */
[----:B------:R-:W0:Y:S08]  /*a8c0*/  MUFU.TANH R193, R193 ;  /* 0x000000c100c17308 */ /* 0x000e300000002400 */
[----:B------:R-:W1:Y:S08]  /*a8d0*/  MUFU.TANH R195, R195 ;  /* 0x000000c300c37308 */ /* 0x000e700000002400 */
[----:B------:R-:W-:Y:S08]  /*a8e0*/  MUFU.EX2 R192, R192 ;  /* 0x000000c000c07308 */ /* 0x000ff00000000800 */
        /* <DEDUP_REMOVED lines=18> */
[----:B------:R-:W-:Y:S01]  /*aa10*/  MOV R128, UR61 ;  /* 0x0000003d00807c02 */ /* 0x000fe20008000f00 */
[----:B------:R-:W-:Y:S01]  /*aa20*/  FFMA.FTZ R198, R132, R88, -R233 ;  /* 0x0000005884c67223 */ /* 0x000fe200000108e9 */
[----:B------:R-:W-:Y:S01]  /*aa30*/  HGMMA.64x128x16.F32.BF16 R24, R200, gdesc[UR8].tnspB, R24, gsb0 ;  /* 0x41e00008c8187df0 */ /* 0x000fe20008001818 */
[----:B------:R-:W-:Y:S01]  /*aa40*/  UIADD3 UR10, UR6, 0x380, URZ ;  /* 0x00000380060a7890 */ /* 0x000fe2000fffe03f */
[----:B------:R-:W2:Y:S01]  /*aa50*/  MUFU.TANH R197, R197 ;  /* 0x000000c500c57308 */ /* 0x000ea20000002400 */
[----:B------:R-:W-:Y:S01]  /*aa60*/  UMOV UR11, 0x40000040 ;  /* 0x40000040000b7882 */ /* 0x000fe20000000000 */
[----:B------:R-:W-:Y:S01]  /*aa70*/  @!P1 LEA R128, R128, UR14, 0x3 ;  /* 0x0000000e80809c11 */ /* 0x000fe2000f8e18ff */
[----:B------:R-:W-:-:S04]  /*aa80*/  UMOV UR61, UR60 ;  /* 0x0000003c003d7c82 */ /* 0x000fc80008000000 */
[----:B------:R-:W-:Y:S01]  /*aa90*/  @!P1 VIADD R128, R128, 0x34860 ;  /* 0x0003486080809836 */ /* 0x000fe20000000000 */
[----:B------:R-:W3:Y:S04]  /*aaa0*/  MUFU.TANH R199, R199 ;  /* 0x000000c700c77308 */ /* 0x000ee80000002400 */
[----:B------:R-:W-:-:S04]  /*aab0*/  @!P1 PRMT R128, RZ, 0x654, R128 ;  /* 0x00000654ff809816 */ /* 0x000fc80000000080 */
[----:B------:R-:W-:Y:S08]  /*aac0*/  MUFU.EX2 R196, R196 ;  /* 0x000000c400c47308 */ /* 0x000ff00000000800 */
[----:B------:R-:W-:Y:S01]  /*aad0*/  MUFU.EX2 R198, R198 ;  /* 0x000000c600c67308 */ /* 0x000fe20000000800 */
[----:B------:R-:W-:Y:S02]  /*aae0*/  WARPGROUP.DEPBAR.LE gsb0, 0x0 ;  /* 0x00008000000079c5 */ /* 0x000fe40000010000 */
[----:B------:R-:W-:Y:S01]  /*aaf0*/  WARPGROUP.ARRIVE ;  /* 0x00000000000079c5 */ /* 0x000fe20000000000 */
[-CC-:B------:R-:W-:Y:S01]  /*ab00*/  FFMA.FTZ R201, R161, R88.reuse, -R233.reuse ;  /* 0x00000058a1c97223 */ /* 0x180fe200000108e9 */
[-CC-:B------:R-:W-:Y:S01]  /*ab10*/  FFMA.FTZ R161, R165, R88.reuse, -R233.reuse ;  /* 0x00000058a5a17223 */ /* 0x180fe200000108e9 */
[--C-:B------:R-:W-:Y:S01]  /*ab20*/  FFMA.FTZ R165, R153, R88, -R233.reuse ;  /* 0x0000005899a57223 */ /* 0x100fe200000108e9 */
[----:B------:R-:W-:Y:S01]  /*ab30*/  FMNMX.FTZ R153, R21, R12, !PT ;  /* 0x0000000c15997209 */ /* 0x000fe20007810000 */
[-CC-:B------:R-:W-:Y:S01]  /*ab40*/  FFMA.FTZ R200, R120, R88.reuse, -R233.reuse ;  /* 0x0000005878c87223 */ /* 0x180fe200000108e9 */
[----:B------:R-:W-:Y:S01]  /*ab50*/  HGMMA.64x128x16.F32.BF16 R24, R204, gdesc[UR8].tnspB, R24, gsb0 ;  /* 0x41e00008cc187df0 */ /* 0x000fe20008001818 */
[----:B------:R-:W-:Y:S01]  /*ab60*/  UIADD3 UR10, UR6, 0x400, URZ ;  /* 0x00000400060a7890 */ /* 0x000fe2000fffe03f */
[----:B------:R-:W-:Y:S01]  /*ab70*/  FMNMX.FTZ R153, R20, R153, !PT ;  /* 0x0000009914997209 */ /* 0x000fe20007810000 */
[----:B------:R-:W-:Y:S01]  /*ab80*/  UMOV UR11, 0x40000040 ;  /* 0x40000040000b7882 */ /* 0x000fe20000000000 */
[----:B------:R-:W-:Y:S01]  /*ab90*/  IADD3 R120, -R234, 0xb, RZ ;  /* 0x0000000bea787810 */ /* 0x000fe20007ffe1ff */
[-CC-:B------:R-:W-:Y:S01]  /*aba0*/  FFMA.FTZ R202, R124, R88.reuse, -R233.reuse ;  /* 0x000000587cca7223 */ /* 0x180fe200000108e9 */
[----:B------:R-:W-:Y:S01]  /*abb0*/  FMNMX.FTZ R14, R170, R153, !PT ;  /* 0x00000099aa0e7209 */ /* 0x000fe20007810000 */
[----:B------:R-:W-:Y:S01]  /*abc0*/  FFMA.FTZ R153, R157, R88, -R233 ;  /* 0x000000589d997223 */ /* 0x000fe200000108e9 */
[----:B------:R-:W-:Y:S01]  /*abd0*/  @!P1 PRMT R124, RZ, 0x654, R118 ;  /* 0x00000654ff7c9816 */ /* 0x000fe20000000076 */
        /* <DEDUP_REMOVED lines=25> */
[----:B------:R-:W-:Y:S01]  /*ad70*/  FMNMX.FTZ R14, R134, R157, !PT ;  /* 0x0000009d860e7209 */ /* 0x000fe20007810000 */
[----:B------:R-:W-:-:S03]  /*ad80*/  FFMA.FTZ R157, R129, R88, -R233 ;  /* 0x00000058819d7223 */ /* 0x000fc600000108e9 */
[----:B------:R-:W-:-:S03]  /*ad90*/  FMNMX.FTZ R129, R135, R14, !PT ;  /* 0x0000000e87817209 */ /* 0x000fc60007810000 */
[----:B------:R-:W-:Y:S01]  /*ada0*/  MUFU.EX2 R157, R157 ;  /* 0x0000009d009d7308 */ /* 0x000fe20000000800 */
        /* <DEDUP_REMOVED lines=14> */
[----:B------:R-:W-:Y:S02]  /*ae90*/  WARPGROUP.DEPBAR.LE gsb0, 0x0 ;  /* 0x00008000000079c5 */ /* 0x000fe40000010000 */
[----:B------:R-:W-:Y:S01]  /*aea0*/  WARPGROUP.ARRIVE ;  /* 0x00000000000079c5 */ /* 0x000fe20000000000 */
[----:B0-----:R-:W-:Y:S01]  /*aeb0*/  FMNMX.FTZ R14, R193, R14, !PT ;  /* 0x0000000ec10e7209 */ /* 0x001fe20007810000 */
[-CC-:B------:R-:W-:Y:S01]  /*aec0*/  FFMA.FTZ R204, R112, R88.reuse, -R233.reuse ;  /* 0x0000005870cc7223 */ /* 0x180fe200000108e9 */
[----:B------:R-:W-:Y:S02]  /*aed0*/  FFMA.FTZ R206, R116, R88, -R233 ;  /* 0x0000005874ce7223 */ /* 0x000fe400000108e9 */
[----:B------:R-:W-:Y:S01]  /*aee0*/  FMNMX.FTZ R14, R99, R14, !PT ;  /* 0x0000000e630e7209 */ /* 0x000fe20007810000 */
[----:B------:R-:W-:Y:S01]  /*aef0*/  HGMMA.64x128x16.F32.BF16 R24, R208, gdesc[UR8].tnspB, R24, gsb0 ;  /* 0x41e00008d0187df0 */ /* 0x000fe20008001818 */
[----:B------:R-:W-:Y:S01]  /*af00*/  UIADD3 UR10, UR6, 0x480, URZ ;  /* 0x00000480060a7890 */ /* 0x000fe2000fffe03f */
[----:B------:R-:W-:Y:S01]  /*af10*/  MUFU.EX2 R204, R204 ;  /* 0x000000cc00cc7308 */ /* 0x000fe20000000800 */
[----:B------:R-:W-:Y:S01]  /*af20*/  UMOV UR11, 0x40000040 ;  /* 0x40000040000b7882 */ /* 0x000fe20000000000 */
[----:B-1----:R-:W-:Y:S01]  /*af30*/  FMNMX.FTZ R14, R195, R14, !PT ;  /* 0x0000000ec30e7209 */ /* 0x002fe20007810000 */
[----:B------:R-:W-:-:S03]  /*af40*/  UIADD3 UR6, UR6, 0x500, URZ ;  /* 0x0000050006067890 */ /* 0x000fc6000fffe03f */
[----:B------:R-:W-:Y:S02]  /*af50*/  FMNMX.FTZ R14, R103, R14, !PT ;  /* 0x0000000e670e7209 */ /* 0x000fe40007810000 */
[----:B------:R-:W-:Y:S02]  /*af60*/  MUFU.EX2 R206, R206 ;  /* 0x000000ce00ce7308 */ /* 0x000fe40000000800 */
[----:B--2---:R-:W-:-:S04]  /*af70*/  FMNMX.FTZ R14, R197, R14, !PT ;  /* 0x0000000ec50e7209 */ /* 0x004fc80007810000 */
[----:B------:R-:W-:-:S04]  /*af80*/  FMNMX.FTZ R14, R91, R14, !PT ;  /* 0x0000000e5b0e7209 */ /* 0x000fc80007810000 */
[----:B---3--:R-:W-:-:S04]  /*af90*/  FMNMX.FTZ R14, R199, R14, !PT ;  /* 0x0000000ec70e7209 */ /* 0x008fc80007810000 */
[----:B------:R-:W-:Y:S01]  /*afa0*/  FMNMX.FTZ R90, R95, R14, !PT ;  /* 0x0000000e5f5a7209 */ /* 0x000fe20007810000 */
[----:B------:R-:W-:-:S04]  /*afb0*/  FFMA.FTZ R14, R179, R88, -R233 ;  /* 0x00000058b30e7223 */ /* 0x000fc800000108e9 */
[----:B------:R-:W0:Y:S02]  /*afc0*/  SHFL.BFLY PT, R133, R90, 0x2, 0x1f ;  /* 0x0c401f005a857f89 */ /* 0x000e2400000e0000 */
[----:B------:R-:W-:Y:S01]  /*afd0*/  MUFU.EX2 R14, R14 ;  /* 0x0000000e000e7308 */ /* 0x000fe20000000800 */
[----:B0-----:R-:W-:Y:S01]  /*afe0*/  FMNMX.FTZ R94, R90, R133, !PT ;  /* 0x000000855a5e7209 */ /* 0x001fe20007810000 */
[----:B------:R-:W-:-:S04]  /*aff0*/  FFMA.FTZ R90, R181, R88, -R233 ;  /* 0x00000058b55a7223 */ /* 0x000fc800000108e9 */
[----:B------:R-:W0:Y:S02]  /*b000*/  SHFL.BFLY PT, R133, R94, 0x1, 0x1f ;  /* 0x0c201f005e857f89 */ /* 0x000e2400000e0000 */
[----:B------:R-:W-:Y:S01]  /*b010*/  MUFU.EX2 R90, R90 ;  /* 0x0000005a005a7308 */ /* 0x000fe20000000800 */
[----:B0-----:R-:W-:-:S07]  /*b020*/  FMNMX.FTZ R133, R94, R133, !PT ;  /* 0x000000855e857209 */ /* 0x001fce0007810000 */
[----:B------:R0:W-:Y:S01]  /*b030*/  MUFU.EX2 R94, R187 ;  /* 0x000000bb005e7308 */ /* 0x0001e20000000800 */
[----:B------:R-:W-:-:S04]  /*b040*/  FMUL.FTZ R181, R133, R88 ;  /* 0x0000005885b57220 */ /* 0x000fc80000410000 */
[-CC-:B------:R-:W-:Y:S01]  /*b050*/  FFMA.FTZ R20, R20, R88.reuse, -R181.reuse ;  /* 0x0000005814147223 */ /* 0x180fe200000108b5 */
[-CC-:B------:R-:W-:Y:S01]  /*b060*/  FFMA.FTZ R179, R170, R88.reuse, -R181.reuse ;  /* 0x00000058aab37223 */ /* 0x180fe200000108b5 */
[-CC-:B------:R-:W-:Y:S01]  /*b070*/  FFMA.FTZ R96, R171, R88.reuse, -R181.reuse ;  /* 0x00000058ab607223 */ /* 0x180fe200000108b5 */
[-CC-:B------:R-:W-:Y:S01]  /*b080*/  FFMA.FTZ R112, R162, R88.reuse, -R181.reuse ;  /* 0x00000058a2707223 */ /* 0x180fe200000108b5 */
[-CC-:B------:R-:W-:Y:S01]  /*b090*/  FFMA.FTZ R163, R163, R88.reuse, -R181.reuse ;  /* 0x00000058a3a37223 */ /* 0x180fe200000108b5 */
[-CC-:B------:R-:W-:Y:S01]  /*b0a0*/  FFMA.FTZ R108, R131, R88.reuse, -R181.reuse ;  /* 0x00000058836c7223 */ /* 0x180fe200000108b5 */
[----:B------:R-:W-:Y:S01]  /*b0b0*/  MUFU.EX2 R20, R20 ;  /* 0x0000001400147308 */ /* 0x000fe20000000800 */
[-CC-:B------:R-:W-:Y:S01]  /*b0c0*/  FFMA.FTZ R131, R135, R88.reuse, -R181.reuse ;  /* 0x0000005887837223 */ /* 0x180fe200000108b5 */
[-CC-:B------:R-:W-:Y:S01]  /*b0d0*/  FFMA.FTZ R110, R155, R88.reuse, -R181.reuse ;  /* 0x000000589b6e7223 */ /* 0x180fe200000108b5 */
[-CC-:B------:R-:W-:Y:S01]  /*b0e0*/  FFMA.FTZ R183, R166, R88.reuse, -R181.reuse ;  /* 0x00000058a6b77223 */ /* 0x180fe200000108b5 */
[-CC-:B------:R-:W-:Y:S01]  /*b0f0*/  FFMA.FTZ R155, R147, R88.reuse, -R181.reuse ;  /* 0x00000058939b7223 */ /* 0x180fe200000108b5 */
[-CC-:B------:R-:W-:Y:S01]  /*b100*/  FFMA.FTZ R147, R151, R88.reuse, -R181.reuse ;  /* 0x0000005897937223 */ /* 0x180fe200000108b5 */
[----:B------:R-:W-:Y:S01]  /*b110*/  FADD.FTZ R151, R15, R10 ;  /* 0x0000000a0f977221 */ /* 0x000fe20000010000 */
[-CC-:B------:R-:W-:Y:S01]  /*b120*/  FFMA.FTZ R116, R167, R88.reuse, -R181.reuse ;  /* 0x00000058a7747223 */ /* 0x180fe200000108b5 */
[----:B------:R-:W-:Y:S01]  /*b130*/  MUFU.EX2 R179, R179 ;  /* 0x000000b300b37308 */ /* 0x000fe20000000800 */
[-CC-:B------:R-:W-:Y:S01]  /*b140*/  FFMA.FTZ R10, R123, R88.reuse, -R181.reuse ;  /* 0x000000587b0a7223 */ /* 0x180fe200000108b5 */
[-CC-:B------:R-:W-:Y:S01]  /*b150*/  FFMA.FTZ R122, R122, R88.reuse, -R181.reuse ;  /* 0x000000587a7a7223 */ /* 0x180fe200000108b5 */
[-CC-:B0-----:R-:W-:Y:S01]  /*b160*/  FFMA.FTZ R187, R158, R88.reuse, -R181.reuse ;  /* 0x000000589ebb7223 */ /* 0x181fe200000108b5 */
        /* <DEDUP_REMOVED lines=15> */
[----:B------:R-:W-:-:S05]  /*b260*/  FFMA.FTZ R95, R95, R88, -R181 ;  /* 0x000000585f5f7223 */ /* 0x000fca00000108b5 */
[----:B------:R-:W-:Y:S08]  /*b270*/  MUFU.EX2 R163, R163 ;  /* 0x000000a300a37308 */ /* 0x000ff00000000800 */
[----:B------:R-:W-:Y:S01]  /*b280*/  MUFU.EX2 R183, R183 ;  /* 0x000000b700b77308 */ /* 0x000fe20000000800 */
[----:B------:R-:W-:Y:S02]  /*b290*/  WARPGROUP.DEPBAR.LE gsb0, 0x0 ;  /* 0x00008000000079c5 */ /* 0x000fe40000010000 */
[----:B------:R-:W-:Y:S01]  /*b2a0*/  WARPGROUP.ARRIVE ;  /* 0x00000000000079c5 */ /* 0x000fe20000000000 */
[-CC-:B------:R-:W-:Y:S01]  /*b2b0*/  FFMA.FTZ R210, R177, R88.reuse, -R233.reuse ;  /* 0x00000058b1d27223 */ /* 0x180fe200000108e9 */
[----:B------:R-:W-:Y:S01]  /*b2c0*/  FADD.FTZ R177, -R133, R12 ;  /* 0x0000000c85b17221 */ /* 0x000fe20000010100 */
[-CC-:B------:R-:W-:Y:S01]  /*b2d0*/  FFMA.FTZ R208, R175, R88.reuse, -R233.reuse ;  /* 0x00000058afd07223 */ /* 0x180fe200000108e9 */
[-C--:B------:R-:W-:Y:S01]  /*b2e0*/  FFMA.FTZ R175, R185, R88.reuse, -R233 ;  /* 0x00000058b9af7223 */ /* 0x080fe200000108e9 */
[-CC-:B------:R-:W-:Y:S01]  /*b2f0*/  FFMA.FTZ R185, R154, R88.reuse, -R181.reuse ;  /* 0x000000589ab97223 */ /* 0x180fe200000108b5 */
[----:B------:R-:W-:Y:S01]  /*b300*/  HGMMA.64x128x16.F32.BF16 R24, R212, gdesc[UR8].tnspB, R24, gsb0 ;  /* 0x41e00008d4187df0 */ /* 0x000fe20008001818 */
[----:B------:R-:W-:Y:S01]  /*b310*/  UMOV UR10, UR6 ;  /* 0x00000006000a7c82 */ /* 0x000fe20008000000 */
[----:B------:R-:W-:Y:S01]  /*b320*/  UMOV UR11, 0x40000040 ;  /* 0x40000040000b7882 */ /* 0x000fe20000000000 */
[-C--:B------:R-:W-:Y:S01]  /*b330*/  FMUL.FTZ R12, R177, R88.reuse ;  /* 0x00000058b10c7220 */ /* 0x080fe20000410000 */
[-CC-:B------:R-:W-:Y:S01]  /*b340*/  FFMA.FTZ R177, R21, R88.reuse, -R181.reuse ;  /* 0x0000005815b17223 */ /* 0x180fe200000108b5 */
[----:B------:R-:W-:Y:S01]  /*b350*/  MUFU.EX2 R116, R116 ;  /* 0x0000007400747308 */ /* 0x000fe20000000800 */
[-CC-:B------:R-:W-:Y:S01]  /*b360*/  FFMA.FTZ R21, R130, R88.reuse, -R181.reuse ;  /* 0x0000005882157223 */ /* 0x180fe200000108b5 */
[-CC-:B------:R-:W-:Y:S01]  /*b370*/  FFMA.FTZ R209, R189, R88.reuse, -R181.reuse ;  /* 0x00000058bdd17223 */ /* 0x180fe200000108b5 */
[----:B------:R-:W-:Y:S01]  /*b380*/  FFMA.FTZ R211, R191, R88, -R181 ;  /* 0x00000058bfd37223 */ /* 0x000fe200000108b5 */
[----:B------:R-:W-:-:S04]  /*b390*/  R2UR UR6, R16 ;  /* 0x00000000100672ca */ /* 0x000fc800000e0000 */
[----:B------:R-:W-:Y:S08]  /*b3a0*/  MUFU.EX2 R12, R12 ;  /* 0x0000000c000c7308 */ /* 0x000ff00000000800 */
[----:B------:R-:W0:Y:S08]  /*b3b0*/  MUFU.EX2 R177, R177 ;  /* 0x000000b100b17308 */ /* 0x000e300000000800 */
[----:B------:R-:W-:Y:S08]  /*b3c0*/  MUFU.EX2 R185, R185 ;  /* 0x000000b900b97308 */ /* 0x000ff00000000800 */
[----:B------:R-:W-:Y:S01]  /*b3d0*/  MUFU.EX2 R110, R110 ;  /* 0x0000006e006e7308 */ /* 0x000fe20000000800 */
[----:B0-----:R-:W-:Y:S01]  /*b3e0*/  FFMA.FTZ R135, R12, R3, R177 ;  /* 0x000000030c877223 */ /* 0x001fe200000100b1 */
[----:B------:R-:W-:-:S06]  /*b3f0*/  F2FP.BF16.F32.PACK_AB R177, R20, R177 ;  /* 0x000000b114b1723e */ /* 0x000fcc00000010ff */
[----:B------:R-:W-:Y:S08]  /*b400*/  MUFU.EX2 R3, R122 ;  /* 0x0000007a00037308 */ /* 0x000ff00000000800 */
[----:B------:R-:W-:Y:S08]  /*b410*/  MUFU.EX2 R187, R187 ;  /* 0x000000bb00bb7308 */ /* 0x000ff00000000800 */
[----:B------:R-:W-:Y:S08]  /*b420*/  MUFU.EX2 R106, R106 ;  /* 0x0000006a006a7308 */ /* 0x000ff00000000800 */
[----:B------:R-:W-:Y:S08]  /*b430*/  MUFU.EX2 R104, R104 ;  /* 0x0000006800687308 */ /* 0x000ff00000000800 */
[----:B------:R-:W0:Y:S08]  /*b440*/  MUFU.EX2 R155, R155 ;  /* 0x0000009b009b7308 */ /* 0x000e300000000800 */
[----:B------:R-:W-:Y:S08]  /*b450*/  MUFU.EX2 R102, R102 ;  /* 0x0000006600667308 */ /* 0x000ff00000000800 */
[----:B------:R-:W1:Y:S01]  /*b460*/  MUFU.EX2 R147, R147 ;  /* 0x0000009300937308 */ /* 0x000e620000000800 */
[----:B0-----:R-:W-:-:S07]  /*b470*/  F2FP.BF16.F32.PACK_AB R189, R155, R104 ;  /* 0x000000689bbd723e */ /* 0x001fce00000010ff */
[----:B------:R-:W-:Y:S08]  /*b480*/  MUFU.EX2 R100, R100 ;  /* 0x0000006400647308 */ /* 0x000ff00000000800 */
[----:B------:R-:W-:Y:S01]  /*b490*/  MUFU.EX2 R139, R139 ;  /* 0x0000008b008b7308 */ /* 0x000fe20000000800 */
[----:B-1----:R-:W-:-:S07]  /*b4a0*/  F2FP.BF16.F32.PACK_AB R191, R147, R102 ;  /* 0x0000006693bf723e */ /* 0x002fce00000010ff */
[----:B------:R-:W-:Y:S08]  /*b4b0*/  MUFU.EX2 R98, R98 ;  /* 0x0000006200627308 */ /* 0x000ff00000000800 */
[----:B------:R-:W-:Y:S08]  /*b4c0*/  MUFU.EX2 R143, R143 ;  /* 0x0000008f008f7308 */ /* 0x000ff00000000800 */
[----:B------:R-:W-:Y:S08]  /*b4d0*/  MUFU.EX2 R21, R21 ;  /* 0x0000001500157308 */ /* 0x000ff00000000800 */
[----:B------:R-:W-:Y:S01]  /*b4e0*/  MUFU.EX2 R108, R108 ;  /* 0x0000006c006c7308 */ /* 0x000fe20000000800 */
[----:B------:R-:W-:-:S02]  /*b4f0*/  WARPGROUP.DEPBAR.LE gsb0, 0x0 ;  /* 0x00008000000079c5 */ /* 0x000fc40000010000 */
[----:B------:R-:W-:Y:S01]  /*b500*/  WARPGROUP.ARRIVE ;  /* 0x00000000000079c5 */ /* 0x000fe20000000000 */
[----:B------:R-:W-:Y:S02]  /*b510*/  F2FP.BF16.F32.PACK_AB R212, R97, R14 ;  /* 0x0000000e61d4723e */ /* 0x000fe400000010ff */
[----:B------:R-:W-:Y:S02]  /*b520*/  F2FP.BF16.F32.PACK_AB R214, R101, R90 ;  /* 0x0000005a65d6723e */ /* 0x000fe400000010ff */
[----:B------:R-:W-:Y:S01]  /*b530*/  MUFU.EX2 R118, R134 ;  /* 0x0000008600767308 */ /* 0x000fe20000000800 */
[----:B------:R-:W-:Y:S07]  /*b540*/  HGMMA.64x128x16.F32.BF16 R24, R216, gdesc[UR8].tnspB, R24, gsb0 ;  /* 0x41e00008d8187df0 */ /* 0x000fee0008001818 */
[----:B------:R-:W-:Y:S08]  /*b550*/  MUFU.EX2 R131, R131 ;  /* 0x0000008300837308 */ /* 0x000ff00000000800 */
[----:B------:R-:W0:Y:S08]  /*b560*/  MUFU.EX2 R10, R10 ;  /* 0x0000000a000a7308 */ /* 0x000e300000000800 */
[----:B------:R-:W1:Y:S08]  /*b570*/  MUFU.EX2 R203, R203 ;  /* 0x000000cb00cb7308 */ /* 0x000e700000000800 */
        /* <DEDUP_REMOVED lines=10> */
[----:B------:R2:W-:Y:S06]  /*b620*/  BAR.ARV R120, 0x100 ;  /* 0x000400780000751d */ /* 0x0005ec0000002000 */
[----:B------:R3:W-:Y:S01]  /*b630*/  @!P1 SYNCS.ARRIVE.TRANS64.RED.A1T0 RZ, [R124+URZ], RZ ;  /* 0x000000ff7cff99a7 */ /* 0x0007e2000810043f */
[-C--:B------:R-:W-:Y:S01]  /*b640*/  FMUL.FTZ R24, R24, R11.reuse ;  /* 0x0000000b18187220 */ /* 0x080fe20000410000 */
[----:B--2---:R-:W-:Y:S01]  /*b650*/  FADD.FTZ R120, R178, R151 ;  /* 0x00000097b2787221 */ /* 0x004fe20000010000 */
[-C--:B------:R-:W-:Y:S01]  /*b660*/  FMUL.FTZ R25, R25, R11.reuse ;  /* 0x0000000b19197220 */ /* 0x080fe20000410000 */
[-C--:B------:R-:W-:Y:S01]  /*b670*/  FMUL.FTZ R28, R28, R11.reuse ;  /* 0x0000000b1c1c7220 */ /* 0x080fe20000410000 */
[-C--:B------:R-:W-:Y:S01]  /*b680*/  FMUL.FTZ R29, R29, R11.reuse ;  /* 0x0000000b1d1d7220 */ /* 0x080fe20000410000 */
[-C--:B------:R-:W-:Y:S01]  /*b690*/  FMUL.FTZ R32, R32, R11.reuse ;  /* 0x0000000b20207220 */ /* 0x080fe20000410000 */
[-C--:B------:R-:W-:Y:S01]  /*b6a0*/  FMUL.FTZ R33, R33, R11.reuse ;  /* 0x0000000b21217220 */ /* 0x080fe20000410000 */
[----:B---3--:R-:W-:Y:S01]  /*b6b0*/  FADD.FTZ R124, R20, R135 ;  /* 0x00000087147c7221 */ /* 0x008fe20000010000 */
[----:B------:R-:W-:Y:S01]  /*b6c0*/  FADD.FTZ R135, R169, R120 ;  /* 0x00000078a9877221 */ /* 0x000fe20000010000 */
[----:B------:R2:W-:Y:S01]  /*b6d0*/  @!P1 SYNCS.ARRIVE.TRANS64.RED.A1T0 RZ, [R128+URZ], RZ ;  /* 0x000000ff80ff99a7 */ /* 0x0005e2000810043f */
[----:B------:R-:W-:Y:S01]  /*b6e0*/  FMUL.FTZ R36, R36, R11 ;  /* 0x0000000b24247220 */ /* 0x000fe20000410000 */
[----:B------:R-:W-:Y:S01]  /*b6f0*/  FADD.FTZ R123, R179, R124 ;  /* 0x0000007cb37b7221 */ /* 0x000fe20000010000 */
[----:B------:R-:W-:Y:S01]  /*b700*/  FADD.FTZ R120, R180, R135 ;  /* 0x00000087b4787221 */ /* 0x000fe20000010000 */
[C---:B------:R-:W-:Y:S01]  /*b710*/  F2FP.BF16.F32.PACK_AB R179, R96.reuse, R179 ;  /* 0x000000b360b3723e */ /* 0x040fe200000010ff */
[-C--:B------:R-:W-:Y:S01]  /*b720*/  FMUL.FTZ R37, R37, R11.reuse ;  /* 0x0000000b25257220 */ /* 0x080fe20000410000 */
[----:B------:R-:W-:Y:S01]  /*b730*/  FADD.FTZ R123, R96, R123 ;  /* 0x0000007b607b7221 */ /* 0x000fe20000010000 */
[----:B------:R-:W-:Y:S01]  /*b740*/  F2FP.BF16.F32.PACK_AB R180, R201, R180 ;  /* 0x000000b4c9b4723e */ /* 0x000fe200000010ff */
[-C--:B------:R-:W-:Y:S01]  /*b750*/  FMUL.FTZ R40, R40, R11.reuse ;  /* 0x0000000b28287220 */ /* 0x080fe20000410000 */
[----:B------:R-:W-:Y:S01]  /*b760*/  FMUL.FTZ R41, R41, R11 ;  /* 0x0000000b29297220 */ /* 0x000fe20000410000 */
[----:B------:R-:W-:Y:S01]  /*b770*/  FADD.FTZ R122, R112, R123 ;  /* 0x0000007b707a7221 */ /* 0x000fe20000010000 */
[----:B------:R-:W-:Y:S01]  /*b780*/  FADD.FTZ R123, R201, R120 ;  /* 0x00000078c97b7221 */ /* 0x000fe20000010000 */
[-C--:B------:R-:W-:Y:S01]  /*b790*/  FFMA.FTZ R120, R115, R88.reuse, -R181 ;  /* 0x0000005873787223 */ /* 0x080fe200000108b5 */
[----:B0-----:R-:W-:Y:S01]  /*b7a0*/  F2FP.BF16.F32.PACK_AB R201, R10, R3 ;  /* 0x000000030ac9723e */ /* 0x001fe200000010ff */
[----:B------:R-:W-:Y:S01]  /*b7b0*/  FADD.FTZ R122, R163, R122 ;  /* 0x0000007aa37a7221 */ /* 0x000fe20000010000 */
[----:B------:R-:W-:Y:S01]  /*b7c0*/  FADD.FTZ R114, R182, R123 ;  /* 0x0000007bb6727221 */ /* 0x000fe20000010000 */
[-C--:B------:R-:W-:Y:S01]  /*b7d0*/  FMUL.FTZ R44, R44, R11.reuse ;  /* 0x0000000b2c2c7220 */ /* 0x080fe20000410000 */
[----:B------:R-:W-:Y:S01]  /*b7e0*/  FMUL.FTZ R45, R45, R11 ;  /* 0x0000000b2d2d7220 */ /* 0x000fe20000410000 */
[----:B------:R-:W-:Y:S01]  /*b7f0*/  FADD.FTZ R115, R183, R122 ;  /* 0x0000007ab7737221 */ /* 0x000fe20000010000 */
[----:B------:R-:W-:Y:S01]  /*b800*/  FADD.FTZ R123, R161, R114 ;  /* 0x00000072a17b7221 */ /* 0x000fe20000010000 */
[-C--:B------:R-:W-:Y:S01]  /*b810*/  FFMA.FTZ R122, R119, R88.reuse, -R181 ;  /* 0x00000058777a7223 */ /* 0x080fe200000108b5 */
[----:B------:R0:W3:Y:S01]  /*b820*/  MUFU.EX2 R114, R127 ;  /* 0x0000007f00727308 */ /* 0x0000e20000000800 */
[----:B------:R-:W-:Y:S01]  /*b830*/  FADD.FTZ R124, R116, R115 ;  /* 0x00000073747c7221 */ /* 0x000fe20000010000 */
[----:B------:R-:W-:Y:S01]  /*b840*/  FADD.FTZ R126, R184, R123 ;  /* 0x0000007bb87e7221 */ /* 0x000fe20000010000 */
[-CC-:B------:R-:W-:Y:S01]  /*b850*/  FFMA.FTZ R123, R111, R88.reuse, -R181.reuse ;  /* 0x000000586f7b7223 */ /* 0x180fe200000108b5 */
[-CC-:B------:R-:W-:Y:S01]  /*b860*/  FFMA.FTZ R119, R99, R88.reuse, -R181.reuse ;  /* 0x0000005863777223 */ /* 0x180fe200000108b5 */
[----:B------:R-:W-:Y:S01]  /*b870*/  FADD.FTZ R115, R185, R124 ;  /* 0x0000007cb9737221 */ /* 0x000fe20000010000 */
[-C--:B------:R-:W-:Y:S01]  /*b880*/  FFMA.FTZ R124, R107, R88.reuse, -R181 ;  /* 0x000000586b7c7223 */ /* 0x080fe200000108b5 */
[----:B------:R-:W-:Y:S01]  /*b890*/  FADD.FTZ R107, R165, R126 ;  /* 0x0000007ea56b7221 */ /* 0x000fe20000010000 */
[C---:B------:R-:W-:Y:S01]  /*b8a0*/  F2FP.BF16.F32.PACK_AB R185, R110.reuse, R185 ;  /* 0x000000b96eb9723e */ /* 0x040fe200000010ff */
[----:B------:R-:W-:Y:S01]  /*b8b0*/  FADD.FTZ R126, R110, R115 ;  /* 0x000000736e7e7221 */ /* 0x000fe20000010000 */
[----:B------:R-:W4:Y:S01]  /*b8c0*/  MUFU.EX2 R120, R120 ;  /* 0x0000007800787308 */ /* 0x000f220000000800 */
[----:B--2---:R-:W-:Y:S01]  /*b8d0*/  FADD.FTZ R128, R186, R107 ;  /* 0x0000006bba807221 */ /* 0x004fe20000010000 */
[----:B------:R-:W-:Y:S01]  /*b8e0*/  FFMA.FTZ R107, R193, R88, -R181 ;  /* 0x00000058c16b7223 */ /* 0x000fe200000108b5 */
[----:B------:R-:W-:Y:S01]  /*b8f0*/  FADD.FTZ R111, R187, R126 ;  /* 0x0000007ebb6f7221 */ /* 0x000fe20000010000 */
[C---:B------:R-:W-:Y:S01]  /*b900*/  F2FP.BF16.F32.PACK_AB R187, R106.reuse, R187 ;  /* 0x000000bb6abb723e */ /* 0x040fe200000010ff */
[----:B------:R-:W-:Y:S01]  /*b910*/  FADD.FTZ R115, R153, R128 ;  /* 0x0000008099737221 */ /* 0x000fe20000010000 */
[----:B------:R-:W-:Y:S01]  /*b920*/  F2FP.BF16.F32.PACK_AB R193, R139, R100 ;  /* 0x000000648bc1723e */ /* 0x000fe200000010ff */
[----:B0-----:R-:W-:Y:S01]  /*b930*/  FADD.FTZ R127, R106, R111 ;  /* 0x0000006f6a7f7221 */ /* 0x001fe20000010000 */
[----:B------:R-:W0:Y:S01]  /*b940*/  MUFU.EX2 R122, R122 ;  /* 0x0000007a007a7308 */ /* 0x000e220000000800 */
[----:B------:R-:W-:Y:S01]  /*b950*/  FADD.FTZ R126, R188, R115 ;  /* 0x00000073bc7e7221 */ /* 0x000fe20000010000 */
[----:B------:R-:W-:Y:S01]  /*b960*/  FFMA.FTZ R111, R195, R88, -R181 ;  /* 0x00000058c36f7223 */ /* 0x000fe200000108b5 */
[----:B------:R-:W-:Y:S01]  /*b970*/  FADD.FTZ R128, R104, R127 ;  /* 0x0000007f68807221 */ /* 0x000fe20000010000 */
[----:B------:R-:W-:Y:S01]  /*b980*/  F2FP.BF16.F32.PACK_AB R195, R143, R98 ;  /* 0x000000628fc3723e */ /* 0x000fe200000010ff */
[----:B------:R-:W-:Y:S01]  /*b990*/  FADD.FTZ R99, R145, R126 ;  /* 0x0000007e91637221 */ /* 0x000fe20000010000 */
[-C--:B------:R-:W-:Y:S01]  /*b9a0*/  FFMA.FTZ R115, R197, R88.reuse, -R181 ;  /* 0x00000058c5737223 */ /* 0x080fe200000108b5 */
[----:B------:R-:W-:Y:S01]  /*b9b0*/  FADD.FTZ R127, R155, R128 ;  /* 0x000000809b7f7221 */ /* 0x000fe20000010000 */
[----:B------:R-:W2:Y:S01]  /*b9c0*/  MUFU.EX2 R20, R124 ;  /* 0x0000007c00147308 */ /* 0x000ea20000000800 */
[----:B------:R-:W-:Y:S01]  /*b9d0*/  FADD.FTZ R126, R190, R99 ;  /* 0x00000063be7e7221 */ /* 0x000fe20000010000 */
[----:B------:R-:W-:Y:S01]  /*b9e0*/  F2FP.BF16.F32.PACK_AB R197, R108, R21 ;  /* 0x000000156cc5723e */ /* 0x000fe200000010ff */
[----:B------:R-:W-:Y:S01]  /*b9f0*/  FADD.FTZ R128, R102, R127 ;  /* 0x0000007f66807221 */ /* 0x000fe20000010000 */
[-CC-:B------:R-:W-:Y:S01]  /*ba00*/  FFMA.FTZ R99, R91, R88.reuse, -R181.reuse ;  /* 0x000000585b637223 */ /* 0x180fe200000108b5 */
[----:B------:R-:W-:Y:S01]  /*ba10*/  FADD.FTZ R127, R149, R126 ;  /* 0x0000007e957f7221 */ /* 0x000fe20000010000 */
[----:B------:R-:W-:Y:S01]  /*ba20*/  FFMA.FTZ R91, R199, R88, -R181 ;  /* 0x00000058c75b7223 */ /* 0x000fe200000108b5 */
[----:B------:R-:W-:Y:S01]  /*ba30*/  FADD.FTZ R135, R147, R128 ;  /* 0x0000008093877221 */ /* 0x000fe20000010000 */
[----:B------:R-:W-:Y:S01]  /*ba40*/  MUFU.EX2 R119, R119 ;  /* 0x0000007700777308 */ /* 0x000fe20000000800 */
[----:B------:R-:W-:Y:S01]  /*ba50*/  FADD.FTZ R126, R192, R127 ;  /* 0x0000007fc07e7221 */ /* 0x000fe20000010000 */
[-C--:B------:R-:W-:Y:S01]  /*ba60*/  FMUL.FTZ R48, R48, R11.reuse ;  /* 0x0000000b30307220 */ /* 0x080fe20000410000 */
[----:B------:R-:W-:Y:S01]  /*ba70*/  FADD.FTZ R128, R100, R135 ;  /* 0x0000008764807221 */ /* 0x000fe20000010000 */
[-C--:B------:R-:W-:Y:S01]  /*ba80*/  FMUL.FTZ R49, R49, R11.reuse ;  /* 0x0000000b31317220 */ /* 0x080fe20000410000 */
[----:B------:R-:W-:Y:S01]  /*ba90*/  FADD.FTZ R15, R137, R126 ;  /* 0x0000007e890f7221 */ /* 0x000fe20000010000 */
[-C--:B------:R-:W-:Y:S01]  /*baa0*/  FMUL.FTZ R52, R52, R11.reuse ;  /* 0x0000000b34347220 */ /* 0x080fe20000410000 */
        /* <DEDUP_REMOVED lines=25> */
[----:B------:R5:W2:Y:S01]  /*bc40*/  MUFU.EX2 R96, R123 ;  /* 0x0000007b00607308 */ /* 0x000aa20000000800 */
        /* <DEDUP_REMOVED lines=10> */
[----:B-1----:R-:W-:Y:S01]  /*bcf0*/  FADD.FTZ R15, R203, R104 ;  /* 0x00000068cb0f7221 */ /* 0x002fe20000010000 */
[-C--:B------:R-:W-:Y:S01]  /*bd00*/  FMUL.FTZ R84, R84, R11.reuse ;  /* 0x0000000b54547220 */ /* 0x080fe20000410000 */
[----:B-----5:R-:W-:Y:S01]  /*bd10*/  FADD.FTZ R123, R125, R106 ;  /* 0x0000006a7d7b7221 */ /* 0x020fe20000010000 */
[----:B------:R-:W-:Y:S01]  /*bd20*/  FMUL.FTZ R85, R85, R11 ;  /* 0x0000000b55557220 */ /* 0x000fe20000410000 */
[----:B---3--:R-:W-:Y:S01]  /*bd30*/  FADD.FTZ R102, R114, R15 ;  /* 0x0000000f72667221 */ /* 0x008fe20000010000 */
[-C--:B------:R-:W-:Y:S01]  /*bd40*/  FMUL.FTZ R26, R26, R12.reuse ;  /* 0x0000000c1a1a7220 */ /* 0x080fe20000410000 */
[----:B------:R-:W-:Y:S01]  /*bd50*/  FADD.FTZ R100, R204, R123 ;  /* 0x0000007bcc647221 */ /* 0x000fe20000010000 */
[-C--:B------:R-:W-:Y:S01]  /*bd60*/  FMUL.FTZ R27, R27, R12.reuse ;  /* 0x0000000c1b1b7220 */ /* 0x080fe20000410000 */
[----:B------:R-:W-:Y:S01]  /*bd70*/  FADD.FTZ R15, R205, R102 ;  /* 0x00000066cd0f7221 */ /* 0x000fe20000010000 */
[-C--:B------:R-:W-:Y:S01]  /*bd80*/  FMUL.FTZ R30, R30, R12.reuse ;  /* 0x0000000c1e1e7220 */ /* 0x080fe20000410000 */
[----:B----4-:R-:W-:Y:S01]  /*bd90*/  FADD.FTZ R107, R113, R100 ;  /* 0x00000064716b7221 */ /* 0x010fe20000010000 */
[----:B------:R-:W1:Y:S01]  /*bda0*/  MUFU.EX2 R102, R111 ;  /* 0x0000006f00667308 */ /* 0x000e620000000800 */
        /* <DEDUP_REMOVED lines=8> */
[----:B0-----:R-:W-:Y:S01]  /*be30*/  FADD.FTZ R98, R122, R15 ;  /* 0x0000000f7a627221 */ /* 0x001fe20000010000 */
[-C--:B------:R-:W-:Y:S01]  /*be40*/  FMUL.FTZ R39, R39, R12.reuse ;  /* 0x0000000c27277220 */ /* 0x080fe20000410000 */
[----:B------:R-:W-:Y:S01]  /*be50*/  FADD.FTZ R100, R208, R21 ;  /* 0x00000015d0647221 */ /* 0x000fe20000010000 */
[-C--:B------:R-:W-:Y:S01]  /*be60*/  FMUL.FTZ R42, R42, R12.reuse ;  /* 0x0000000c2a2a7220 */ /* 0x080fe20000410000 */
[----:B------:R-:W-:Y:S01]  /*be70*/  FADD.FTZ R15, R209, R98 ;  /* 0x00000062d10f7221 */ /* 0x000fe20000010000 */
[-C--:B------:R-:W-:Y:S01]  /*be80*/  FMUL.FTZ R43, R43, R12.reuse ;  /* 0x0000000c2b2b7220 */ /* 0x080fe20000410000 */
[----:B------:R-:W-:Y:S01]  /*be90*/  FADD.FTZ R3, R105, R100 ;  /* 0x0000006469037221 */ /* 0x000fe20000010000 */
[-C--:B------:R-:W-:Y:S01]  /*bea0*/  FMUL.FTZ R46, R46, R12.reuse ;  /* 0x0000000c2e2e7220 */ /* 0x080fe20000410000 */
[----:B--2---:R-:W-:Y:S01]  /*beb0*/  FADD.FTZ R10, R20, R15 ;  /* 0x0000000f140a7221 */ /* 0x004fe20000010000 */
[----:B------:R-:W0:Y:S01]  /*bec0*/  MUFU.EX2 R100, R115 ;  /* 0x0000007300647308 */ /* 0x000e220000000800 */
[----:B------:R-:W-:Y:S01]  /*bed0*/  FADD.FTZ R98, R210, R3 ;  /* 0x00000003d2627221 */ /* 0x000fe20000010000 */
[-C--:B------:R-:W-:Y:S01]  /*bee0*/  FMUL.FTZ R47, R47, R12.reuse ;  /* 0x0000000c2f2f7220 */ /* 0x080fe20000410000 */
[----:B------:R-:W-:Y:S01]  /*bef0*/  FADD.FTZ R3, R211, R10 ;  /* 0x0000000ad3037221 */ /* 0x000fe20000010000 */
[-C--:B------:R-:W-:Y:S01]  /*bf00*/  FMUL.FTZ R50, R50, R12.reuse ;  /* 0x0000000c32327220 */ /* 0x080fe20000410000 */
[----:B------:R-:W-:Y:S01]  /*bf10*/  FADD.FTZ R15, R109, R98 ;  /* 0x000000626d0f7221 */ /* 0x000fe20000010000 */
[-C--:B------:R-:W-:Y:S01]  /*bf20*/  FMUL.FTZ R51, R51, R12.reuse ;  /* 0x0000000c33337220 */ /* 0x080fe20000410000 */
[----:B------:R-:W-:Y:S01]  /*bf30*/  FADD.FTZ R3, R96, R3 ;  /* 0x0000000360037221 */ /* 0x000fe20000010000 */
[----:B------:R-:W2:Y:S01]  /*bf40*/  MUFU.EX2 R98, R91 ;  /* 0x0000005b00627308 */ /* 0x000ea20000000800 */
        /* <DEDUP_REMOVED lines=10> */
[----:B-1----:R-:W-:Y:S01]  /*bff0*/  FADD.FTZ R3, R102, R3 ;  /* 0x0000000366037221 */ /* 0x002fe20000010000 */
        /* <DEDUP_REMOVED lines=12> */
[----:B------:R-:W-:Y:S01]  /*c0c0*/  FMUL.FTZ R75, R75, R12 ;  /* 0x0000000c4b4b7220 */ /* 0x000fe20000410000 */
[----:B------:R-:W-:Y:S01]  /*c0d0*/  FADD.FTZ R10, R94, R15 ;  /* 0x0000000f5e0a7221 */ /* 0x000fe20000010000 */
[----:B------:R-:W-:-:S02]  /*c0e0*/  IMAD.U32 R15, RZ, RZ, UR6 ;  /* 0x00000006ff0f7e24 */ /* 0x000fc4000f8e00ff */
[----:B--2---:R-:W-:Y:S01]  /*c0f0*/  FADD.FTZ R3, R98, R3 ;  /* 0x0000000362037221 */ /* 0x004fe20000010000 */
[-C--:B------:R-:W-:Y:S01]  /*c100*/  FMUL.FTZ R78, R78, R12.reuse ;  /* 0x0000000c4e4e7220 */ /* 0x080fe20000410000 */
[-C--:B------:R-:W-:Y:S01]  /*c110*/  FMUL.FTZ R79, R79, R12.reuse ;  /* 0x0000000c4f4f7220 */ /* 0x080fe20000410000 */
[-C--:B------:R-:W-:Y:S01]  /*c120*/  FMUL.FTZ R82, R82, R12.reuse ;  /* 0x0000000c52527220 */ /* 0x080fe20000410000 */
[-C--:B------:R-:W-:Y:S01]  /*c130*/  FMUL.FTZ R83, R83, R12.reuse ;  /* 0x0000000c53537220 */ /* 0x080fe20000410000 */
[-C--:B------:R-:W-:Y:S01]  /*c140*/  FMUL.FTZ R86, R86, R12.reuse ;  /* 0x0000000c56567220 */ /* 0x080fe20000410000 */
[----:B------:R-:W-:Y:S01]  /*c150*/  FMUL.FTZ R87, R87, R12 ;  /* 0x0000000c57577220 */ /* 0x000fe20000410000 */
[----:B------:R-:W-:Y:S01]  /*c160*/  F2FP.BF16.F32.PACK_AB R178, R169, R178 ;  /* 0x000000b2a9b2723e */ /* 0x000fe200000010ff */
[----:B------:R-:W-:Y:S01]  /*c170*/  FADD.FTZ R10, R93, R10 ;  /* 0x0000000a5d0a7221 */ /* 0x000fe20000010000 */
[----:B------:R-:W-:Y:S01]  /*c180*/  F2FP.BF16.F32.PACK_AB R181, R163, R112 ;  /* 0x00000070a3b5723e */ /* 0x000fe200000010ff */
[----:B------:R-:W-:Y:S01]  /*c190*/  FADD.FTZ R3, R95, R3 ;  /* 0x000000035f037221 */ /* 0x000fe20000010000 */
[----:B------:R-:W-:Y:S01]  /*c1a0*/  F2FP.BF16.F32.PACK_AB R182, R161, R182 ;  /* 0x000000b6a1b6723e */ /* 0x000fe200000010ff */
[----:B------:R-:W-:Y:S01]  /*c1b0*/  IMAD.MOV.U32 R12, RZ, RZ, R133 ;  /* 0x000000ffff0c7224 */ /* 0x000fe200078e0085 */
[----:B------:R-:W-:Y:S01]  /*c1c0*/  F2FP.BF16.F32.PACK_AB R183, R116, R183 ;  /* 0x000000b774b7723e */ /* 0x000fe200000010ff */
[----:B------:R-:W-:Y:S01]  /*c1d0*/  IMAD.MOV.U32 R11, RZ, RZ, R89 ;  /* 0x000000ffff0b7224 */ /* 0x000fe200078e0059 */
[----:B------:R-:W-:-:S02]  /*c1e0*/  F2FP.BF16.F32.PACK_AB R184, R165, R184 ;  /* 0x000000b8a5b8723e */ /* 0x000fc400000010ff */
[----:B------:R-:W-:Y:S02]  /*c1f0*/  F2FP.BF16.F32.PACK_AB R186, R153, R186 ;  /* 0x000000ba99ba723e */ /* 0x000fe400000010ff */
[----:B------:R-:W-:Y:S02]  /*c200*/  F2FP.BF16.F32.PACK_AB R188, R145, R188 ;  /* 0x000000bc91bc723e */ /* 0x000fe400000010ff */
[----:B------:R-:W-:Y:S02]  /*c210*/  F2FP.BF16.F32.PACK_AB R190, R149, R190 ;  /* 0x000000be95be723e */ /* 0x000fe400000010ff */
[----:B------:R-:W-:Y:S02]  /*c220*/  F2FP.BF16.F32.PACK_AB R192, R137, R192 ;  /* 0x000000c089c0723e */ /* 0x000fe400000010ff */
[----:B------:R-:W-:Y:S02]  /*c230*/  F2FP.BF16.F32.PACK_AB R194, R141, R194 ;  /* 0x000000c28dc2723e */ /* 0x000fe400000010ff */
        /* <DEDUP_REMOVED lines=19> */
[----:B------:R-:W-:Y:S01]  /*c370*/  F2FP.BF16.F32.PACK_AB R219, R95, R98 ;  /* 0x000000625fdb723e */ /* 0x000fe200000010ff */
[----:B------:R-:W-:Y:S06]  /*c380*/  @P2 BRA `(.L_x_24) ;  /* 0xffffffa800582947 */ /* 0x000fec000383ffff */
.L_x_15:
[----:B------:R-:W-:Y:S06]  /*c390*/  BAR.ARV 0x8, 0x180 ;  /* 0x0206000000007b1d */ /* 0x000fec0000002000 */
[----:B------:R-:W-:Y:S05]  /*c3a0*/  @!P0 BRA `(.L_x_25) ;  /* 0x0000000000048947 */ /* 0x000fea0003800000 */
[----:B------:R-:W-:Y:S01]  /*c3b0*/  BPT.TRAP 0x1 ;  /* 0x000000040000795c */ /* 0x000fe20000300000 */
.L_x_25:
        /* <DEDUP_REMOVED lines=8> */
.L_x_26:
[----:B-1----:R-:W-:Y:S05]  /*c440*/  @P2 BRA `(.L_x_27) ;  /* 0x0000000000082947 */ /* 0x002fea0003800000 */
[----:B------:R-:W1:Y:S02]  /*c450*/  SYNCS.PHASECHK.TRANS64.TRYWAIT P0, [UR8+0x34850], R0 ;  /* 0x03485000ff0075a7 */ /* 0x000e640008000148 */
[----:B-1----:R-:W-:Y:S05]  /*c460*/  @!P0 BRA `(.L_x_28) ;  /* 0x0000005c00bc8947 */ /* 0x002fea0003800000 */
.L_x_27:
[----:B------:R-:W-:Y:S01]  /*c470*/  R2UR UR12, R2 ;  /* 0x00000000020c72ca */ /* 0x000fe200000e0000 */
[----:B------:R-:W-:Y:S01]  /*c480*/  WARPGROUP.ARRIVE ;  /* 0x00000000000079c5 */ /* 0x000fe20000000000 */
[----:B------:R-:W-:Y:S01]  /*c490*/  UMOV UR7, 0x40000040 ;  /* 0x4000004000077882 */ /* 0x000fe20000000000 */
[----:B------:R-:W-:Y:S01]  /*c4a0*/  UMOV UR11, 0x40000040 ;  /* 0x40000040000b7882 */ /* 0x000fe20000000000 */
[----:B-1----:R-:W1:Y:S01]  /*c4b0*/  SHFL.BFLY PT, R5, R10, 0x2, 0x1f ;  /* 0x0c401f000a057f89 */ /* 0x002e6200000e0000 */
[----:B------:R-:W-:Y:S01]  /*c4c0*/  IMAD.MOV.U32 R93, RZ, RZ, -0x800000 ;  /* 0xff800000ff5d7424 */ /* 0x000fe200078e00ff */
[----:B------:R-:W2:Y:S01]  /*c4d0*/  LDC R96, c[0x0][0xc38] ;  /* 0x00030e00ff607b82 */ /* 0x000ea20000000800 */
[----:B------:R-:W-:Y:S01]  /*c4e0*/  IMAD.MOV.U32 R108, RZ, RZ, RZ ;  /* 0x000000ffff6c7224 */ /* 0x000fe200078e00ff */
[----:B0-----:R-:W0:Y:S01]  /*c4f0*/  SHFL.BFLY PT, R0, R3, 0x2, 0x1f ;  /* 0x0c401f0003007f89 */ /* 0x001e2200000e0000 */
[----:B------:R-:W-:Y:S01]  /*c500*/  IMAD.MOV.U32 R97, RZ, RZ, RZ ;  /* 0x000000ffff617224 */ /* 0x000fe200078e00ff */
[----:B------:R-:W-:Y:S01]  /*c510*/  R2UR UR13, R225 ;  /* 0x00000000e10d72ca */ /* 0x000fe200000e0000 */
[----:B------:R-:W-:Y:S01]  /*c520*/  IMAD.MOV.U32 R92, RZ, RZ, -0x800000 ;  /* 0xff800000ff5c7424 */ /* 0x000fe200078e00ff */
[----:B------:R-:W-:Y:S01]  /*c530*/  R2UR UR14, R226 ;  /* 0x00000000e20e72ca */ /* 0x000fe200000e0000 */
[----:B------:R-:W-:Y:S01]  /*c540*/  UIADD3 UR4, UR12, 0x400, URZ ;  /* 0x000004000c047890 */ /* 0x000fe2000fffe03f */
[----:B------:R-:W-:-:S03]  /*c550*/  R2UR UR9, R224 ;  /* 0x00000000e00972ca */ /* 0x000fc600000e0000 */
[----:B------:R-:W-:-:S04]  /*c560*/  USHF.R.U32.HI UR4, URZ, 0x4, UR4 ;  /* 0x000000043f047899 */ /* 0x000fc80008011604 */
[----:B------:R-:W-:-:S04]  /*c570*/  ULOP3.LUT UR4, UR4, 0x3fff, URZ, 0xc0, !UPT ;  /* 0x00003fff04047892 */ /* 0x000fc8000f8ec03f */
[----:B------:R-:W-:Y:S01]  /*c580*/  ULOP3.LUT UR4, UR4, 0x5800000, URZ, 0xfc, !UPT ;  /* 0x0580000004047892 */ /* 0x000fe2000f8efc3f */
[----:B-1----:R-:W-:-:S03]  /*c590*/  FADD.FTZ R5, R5, R10 ;  /* 0x0000000a05057221 */ /* 0x002fc60000010000 */
[----:B------:R-:W-:Y:S01]  /*c5a0*/  UIMAD UR6, UR60, 0xb00, UR4 ;  /* 0x00000b003c0678a4 */ /* 0x000fe2000f8e0204 */
[----:B0-----:R-:W-:-:S03]  /*c5b0*/  FADD.FTZ R2, R0, R3 ;  /* 0x0000000300027221 */ /* 0x001fc60000010000 */
[----:B------:R-:W-:Y:S01]  /*c5c0*/  UIADD3 UR4, UR6, 0x80, URZ ;  /* 0x0000008006047890 */ /* 0x000fe2000fffe03f */
[----:B------:R-:W0:Y:S08]  /*c5d0*/  SHFL.BFLY PT, R0, R5, 0x1, 0x1f ;  /* 0x0c201f0005007f89 */ /* 0x000e3000000e0000 */
[----:B------:R-:W-:Y:S03]  /*c5e0*/  HGMMA.64x128x16.F32.BF16 R24, R176, gdesc[UR4].tnspB, R24, gsb0 ;  /* 0x41e00004b0187df0 */ /* 0x000fe60008001818 */
[----:B------:R-:W1:Y:S01]  /*c5f0*/  S2UR UR7, SR_SWINHI ;  /* 0x00000000000779c3 */ /* 0x000e620000002f00 */
[----:B------:R-:W-:Y:S01]  /*c600*/  UMOV UR10, UR4 ;  /* 0x00000004000a7c82 */ /* 0x000fe20008000000 */
[----:B------:R-:W-:Y:S01]  /*c610*/  UIADD3 UR4, UR6, 0x100, URZ ;  /* 0x0000010006047890 */ /* 0x000fe2000fffe03f */
[----:B------:R-:W3:Y:S01]  /*c620*/  SHFL.BFLY PT, R7, R2, 0x1, 0x1f ;  /* 0x0c201f0002077f89 */ /* 0x000ee200000e0000 */
[----:B0-----:R-:W-:Y:S01]  /*c630*/  FADD.FTZ R8, R5, R0 ;  /* 0x0000000005087221 */ /* 0x001fe20000010000 */
[----:B------:R-:W-:-:S04]  /*c640*/  IMAD R5, R222, 0x40, R19 ;  /* 0x00000040de057824 */ /* 0x000fc800078e0213 */
[----:B------:R-:W-:Y:S01]  /*c650*/  FSETP.NE.FTZ.AND P0, PT, R8, RZ, PT ;  /* 0x000000ff0800720b */ /* 0x000fe20003f15000 */
[----:B---3--:R-:W-:-:S05]  /*c660*/  FADD.FTZ R7, R2, R7 ;  /* 0x0000000702077221 */ /* 0x008fca0000010000 */
[----:B------:R-:W-:-:S07]  /*c670*/  FSETP.NE.FTZ.AND P2, PT, R7, RZ, PT ;  /* 0x000000ff0700720b */ /* 0x000fce0003f55000 */
[----:B------:R-:W-:Y:S01]  /*c680*/  @P0 MUFU.LG2 R4, R8 ;  /* 0x0000000800040308 */ /* 0x000fe20000000c00 */
[----:B------:R-:W-:-:S07]  /*c690*/  @P0 FMUL.FTZ R0, R88, 0.69314718246459960938 ;  /* 0x3f31721858000820 */ /* 0x000fce0000410000 */
[----:B------:R-:W0:Y:S01]  /*c6a0*/  @P2 MUFU.LG2 R6, R7 ;  /* 0x0000000700062308 */ /* 0x000e220000000c00 */
[----:B------:R-:W-:-:S07]  /*c6b0*/  @P2 FMUL.FTZ R9, R88, 0.69314718246459960938 ;  /* 0x3f31721858092820 */ /* 0x000fce0000410000 */
[----:B------:R-:W3:Y:S08]  /*c6c0*/  @P0 MUFU.RCP R108, R8 ;  /* 0x00000008006c0308 */ /* 0x000ef00000001000 */
[----:B------:R4:W3:Y:S01]  /*c6d0*/  @P2 MUFU.RCP R97, R7 ;  /* 0x0000000700612308 */ /* 0x0008e20000001000 */
[----:B0-----:R-:W-:-:S04]  /*c6e0*/  @P2 FMUL.FTZ R6, R6, 0.69314718246459960938 ;  /* 0x3f31721806062820 */ /* 0x001fc80000410000 */
[----:B------:R-:W-:Y:S01]  /*c6f0*/  @P2 FFMA.FTZ R92, R9, R133, R6 ;  /* 0x00000085095c2223 */ /* 0x000fe20000010006 */
[----:B------:R-:W-:Y:S02]  /*c700*/  WARPGROUP.DEPBAR.LE gsb0, 0x0 ;  /* 0x00008000000079c5 */ /* 0x000fe40000010000 */
[----:B------:R-:W-:-:S06]  /*c710*/  WARPGROUP.ARRIVE ;  /* 0x00000000000079c5 */ /* 0x000fcc0000000000 */
[----:B------:R-:W-:Y:S01]  /*c720*/  HGMMA.64x128x16.F32.BF16 R24, R180, gdesc[UR8].tnspB, R24, gsb0 ;  /* 0x41e00008b4187df0 */ /* 0x000fe20008001818 */
[----:B------:R-:W-:Y:S01]  /*c730*/  UMOV UR10, UR4 ;  /* 0x00000004000a7c82 */ /* 0x000fe20008000000 */
[----:B------:R-:W-:Y:S01]  /*c740*/  UMOV UR11, 0x40000040 ;  /* 0x40000040000b7882 */ /* 0x000fe20000000000 */
[----:B------:R-:W-:Y:S01]  /*c750*/  UIADD3 UR4, UR6, 0x180, URZ ;  /* 0x0000018006047890 */ /* 0x000fe2000fffe03f */
        /* <DEDUP_REMOVED lines=35> */
[----:B------:R-:W-:Y:S02]  /*c990*/  UIADD3 UR4, UR6, 0x480, URZ ;  /* 0x0000048006047890 */ /* 0x000fe4000fffe03f */
[----:B------:R-:W-:Y:S01]  /*c9a0*/  UIADD3 UR6, UR6, 0x500, URZ ;  /* 0x0000050006067890 */ /* 0x000fe2000fffe03f */
[----:B------:R-:W-:Y:S02]  /*c9b0*/  WARPGROUP.DEPBAR.LE gsb0, 0x0 ;  /* 0x00008000000079c5 */ /* 0x000fe40000010000 */
[----:B------:R-:W-:-:S06]  /*c9c0*/  WARPGROUP.ARRIVE ;  /* 0x00000000000079c5 */ /* 0x000fcc0000000000 */
[----:B------:R-:W-:Y:S01]  /*c9d0*/  HGMMA.64x128x16.F32.BF16 R24, R208, gdesc[UR8].tnspB, R24, gsb0 ;  /* 0x41e00008d0187df0 */ /* 0x000fe20008001818 */
[----:B------:R-:W-:Y:S01]  /*c9e0*/  UMOV UR10, UR4 ;  /* 0x00000004000a7c82 */ /* 0x000fe20008000000 */
[----:B------:R-:W-:Y:S01]  /*c9f0*/  UMOV UR11, 0x40000040 ;  /* 0x40000040000b7882 */ /* 0x000fe20000000000 */
[----:B------:R-:W-:Y:S01]  /*ca00*/  UMOV UR4, UR12 ;  /* 0x0000000c00047c82 */ /* 0x000fe20008000000 */
[----:B-1----:R-:W-:Y:S01]  /*ca10*/  UMOV UR5, UR7 ;  /* 0x0000000700057c82 */ /* 0x002fe20008000000 */
[----:B------:R-:W-:Y:S01]  /*ca20*/  UMOV UR7, 0x40000040 ;  /* 0x4000004000077882 */ /* 0x000fe20000000000 */
[----:B------:R-:W-:Y:S01]  /*ca30*/  MOV R20, UR4 ;  /* 0x0000000400147c02 */ /* 0x000fe20008000f00 */
[----:B------:R-:W-:Y:S01]  /*ca40*/  IMAD.U32 R21, RZ, RZ, UR5 ;  /* 0x00000005ff157e24 */ /* 0x000fe2000f8e00ff */
[----:B------:R-:W-:-:S03]  /*ca50*/  UIADD3 UR4, -UR13, URZ, URZ ;  /* 0x0000003f0d047290 */ /* 0x000fc6000fffe13f */
[----:B------:R-:W-:-:S04]  /*ca60*/  IMAD.WIDE R2, R230, 0x2, R20 ;  /* 0x00000002e6027825 */ /* 0x000fc800078e0214 */
[----:B------:R-:W-:-:S04]  /*ca70*/  IMAD.WIDE R20, R5, 0x2, R20 ;  /* 0x0000000205147825 */ /* 0x000fc800078e0214 */
[----:B------:R-:W-:Y:S01]  /*ca80*/  @P0 FMUL.FTZ R5, R4, 0.69314718246459960938 ;  /* 0x3f31721804050820 */ /* 0x000fe20000410000 */
[C---:B------:R-:W-:Y:S02]  /*ca90*/  IADD3 R11, P5, R2.reuse, 0x4040, RZ ;  /* 0x00004040020b7810 */ /* 0x040fe40007fbe0ff */
[----:B------:R-:W-:Y:S01]  /*caa0*/  IADD3 R95, P6, R2, 0x4060, RZ ;  /* 0x00004060025f7810 */ /* 0x000fe20007fde0ff */
[----:B------:R-:W-:Y:S01]  /*cab0*/  @P0 FFMA.FTZ R93, R0, R89, R5 ;  /* 0x00000059005d0223 */ /* 0x000fe20000010005 */
[----:B------:R-:W-:Y:S01]  /*cac0*/  LOP3.LUT R0, R11, 0x380, RZ, 0xc0, !PT ;  /* 0x000003800b007812 */ /* 0x000fe200078ec0ff */
[----:B------:R-:W-:Y:S01]  /*cad0*/  IMAD.X R107, RZ, RZ, R3, P5 ;  /* 0x000000ffff6b7224 */ /* 0x000fe200028e0603 */
[----:B------:R-:W-:Y:S02]  /*cae0*/  LOP3.LUT R94, R95, 0x380, RZ, 0xc0, !PT ;  /* 0x000003805f5e7812 */ /* 0x000fe400078ec0ff */
[----:B------:R-:W-:Y:S02]  /*caf0*/  SHF.R.U64 R0, R0, 0x3, RZ ;  /* 0x0000000300007819 */ /* 0x000fe400000012ff */
[----:B------:R-:W-:-:S02]  /*cb00*/  LOP3.LUT R111, R2, 0x380, RZ, 0xc0, !PT ;  /* 0x00000380026f7812 */ /* 0x000fc400078ec0ff */
[----:B------:R-:W-:Y:S02]  /*cb10*/  LOP3.LUT R106, R0, R11, RZ, 0x3c, !PT ;  /* 0x0000000b006a7212 */ /* 0x000fe400078e3cff */
[----:B------:R-:W0:Y:S01]  /*cb20*/  LDC R0, c[0x0][0xbe8] ;  /* 0x0002fa00ff007b82 */ /* 0x000e220000000800 */
[----:B------:R-:W-:Y:S02]  /*cb30*/  SHF.R.U64 R94, R94, 0x3, RZ ;  /* 0x000000035e5e7819 */ /* 0x000fe400000012ff */
[C---:B------:R-:W-:Y:S02]  /*cb40*/  IADD3 R4, P0, R2.reuse, 0x60, RZ ;  /* 0x0000006002047810 */ /* 0x040fe40007f1e0ff */
[----:B------:R-:W-:Y:S02]  /*cb50*/  SHF.R.U64 R111, R111, 0x3, RZ ;  /* 0x000000036f6f7819 */ /* 0x000fe400000012ff */
[----:B------:R-:W-:Y:S01]  /*cb60*/  IADD3 R5, P2, R2, 0x20, RZ ;  /* 0x0000002002057810 */ /* 0x000fe20007f5e0ff */
[----:B------:R-:W-:Y:S01]  /*cb70*/  IMAD.X R99, RZ, RZ, R3, P0 ;  /* 0x000000ffff637224 */ /* 0x000fe200000e0603 */
[----:B------:R-:W-:-:S02]  /*cb80*/  LOP3.LUT R94, R94, R95, RZ, 0x3c, !PT ;  /* 0x0000005f5e5e7212 */ /* 0x000fc400078e3cff */
[----:B------:R-:W-:Y:S01]  /*cb90*/  IADD3.X R95, RZ, R3, RZ, P6, !PT ;  /* 0x00000003ff5f7210 */ /* 0x000fe200037fe4ff */
[--C-:B------:R-:W-:Y:S01]  /*cba0*/  IMAD.X R101, RZ, RZ, R3.reuse, P2 ;  /* 0x000000ffff657224 */ /* 0x100fe200010e0603 */
[C---:B------:R-:W-:Y:S02]  /*cbb0*/  IADD3 R9, P4, R2.reuse, 0x4020, RZ ;  /* 0x0000402002097810 */ /* 0x040fe40007f9e0ff */
[C---:B------:R-:W-:Y:S02]  /*cbc0*/  IADD3 R6, P3, R2.reuse, 0x4000, RZ ;  /* 0x0000400002067810 */ /* 0x040fe40007f7e0ff */
[----:B----4-:R-:W-:Y:S01]  /*cbd0*/  IADD3 R7, P6, R2, 0x40, RZ ;  /* 0x0000004002077810 */ /* 0x010fe20007fde0ff */
[--C-:B------:R-:W-:Y:S01]  /*cbe0*/  IMAD.X R103, RZ, RZ, R3.reuse, P4 ;  /* 0x000000ffff677224 */ /* 0x100fe200020e0603 */
[----:B------:R-:W-:Y:S01]  /*cbf0*/  LOP3.LUT R110, R111, R2, RZ, 0x3c, !PT ;  /* 0x000000026f6e7212 */ /* 0x000fe200078e3cff */
[--C-:B------:R-:W-:Y:S01]  /*cc00*/  IMAD.X R105, RZ, RZ, R3.reuse, P3 ;  /* 0x000000ffff697224 */ /* 0x100fe200018e0603 */
[----:B------:R-:W-:Y:S01]  /*cc10*/  LOP3.LUT R2, R5, 0x380, RZ, 0xc0, !PT ;  /* 0x0000038005027812 */ /* 0x000fe200078ec0ff */
[----:B------:R-:W-:Y:S01]  /*cc20*/  IMAD.X R91, RZ, RZ, R3, P6 ;  /* 0x000000ffff5b7224 */ /* 0x000fe200030e0603 */
[----:B------:R-:W-:-:S02]  /*cc30*/  IADD3 R13, P0, R20, 0x2000, RZ ;  /* 0x00002000140d7810 */ /* 0x000fc40007f1e0ff */
[----:B------:R-:W-:Y:S02]  /*cc40*/  SHF.R.U64 R2, R2, 0x3, RZ ;  /* 0x0000000302027819 */ /* 0x000fe400000012ff */
[----:B------:R-:W-:Y:S02]  /*cc50*/  LOP3.LUT R12, R13, 0x380, RZ, 0xc0, !PT ;  /* 0x000003800d0c7812 */ /* 0x000fe400078ec0ff */
[----:B0-----:R-:W-:Y:S02]  /*cc60*/  ISETP.NE.AND P2, PT, R0, 0x1, PT ;  /* 0x000000010000780c */ /* 0x001fe40003f45270 */
[----:B------:R-:W-:Y:S02]  /*cc70*/  LOP3.LUT R100, R2, R5, RZ, 0x3c, !PT ;  /* 0x0000000502647212 */ /* 0x000fe400078e3cff */
[----:B------:R-:W-:Y:S02]  /*cc80*/  SHF.R.U64 R12, R12, 0x3, RZ ;  /* 0x000000030c0c7819 */ /* 0x000fe400000012ff */
[----:B------:R-:W-:-:S02]  /*cc90*/  LOP3.LUT R2, R7, 0x380, RZ, 0xc0, !PT ;  /* 0x0000038007027812 */ /* 0x000fc400078ec0ff */
[----:B------:R-:W-:Y:S01]  /*cca0*/  LOP3.LUT R12, R12, R13, RZ, 0x3c, !PT ;  /* 0x0000000d0c0c7212 */ /* 0x000fe200078e3cff */
[----:B------:R-:W-:Y:S01]  /*ccb0*/  IMAD.X R13, RZ, RZ, R21, P0 ;  /* 0x000000ffff0d7224 */ /* 0x000fe200000e0615 */
[----:B------:R-:W-:Y:S02]  /*ccc0*/  SHF.R.U64 R2, R2, 0x3, RZ ;  /* 0x0000000302027819 */ /* 0x000fe400000012ff */
[----:B------:R-:W-:Y:S01]  /*ccd0*/  IADD3 R17, P0, R20, 0x7000, RZ ;  /* 0x0000700014117810 */ /* 0x000fe20007f1e0ff */
[----:B------:R-:W0:Y:S01]  /*cce0*/  @P2 LDC R109, c[0x0][0xbec] ;  /* 0x0002fb00ff6d2b82 */ /* 0x000e220000000800 */
[----:B------:R-:W-:Y:S02]  /*ccf0*/  MOV R111, R3 ;  /* 0x00000003006f7202 */ /* 0x000fe40000000f00 */
[----:B------:R-:W-:Y:S02]  /*cd00*/  LOP3.LUT R90, R2, R7, RZ, 0x3c, !PT ;  /* 0x00000007025a7212 */ /* 0x000fe400078e3cff */
[----:B------:R-:W-:-:S02]  /*cd10*/  LOP3.LUT R3, R6, 0x380, RZ, 0xc0, !PT ;  /* 0x0000038006037812 */ /* 0x000fc400078ec0ff */
[----:B------:R-:W-:Y:S01]  /*cd20*/  LOP3.LUT R2, R17, 0x380, RZ, 0xc0, !PT ;  /* 0x0000038011027812 */ /* 0x000fe200078ec0ff */
[----:B------:R-:W1:Y:S01]  /*cd30*/  @P2 LDC R112, c[0x0][0xbf0] ;  /* 0x0002fc00ff702b82 */ /* 0x000e620000000800 */
[----:B------:R-:W-:Y:S02]  /*cd40*/  SHF.R.U64 R3, R3, 0x3, RZ ;  /* 0x0000000303037819 */ /* 0x000fe400000012ff */
[----:B------:R-:W-:Y:S02]  /*cd50*/  SHF.R.U64 R2, R2, 0x3, RZ ;  /* 0x0000000302027819 */ /* 0x000fe400000012ff */
[----:B------:R-:W-:Y:S02]  /*cd60*/  LOP3.LUT R104, R3, R6, RZ, 0x3c, !PT ;  /* 0x0000000603687212 */ /* 0x000fe400078e3cff */
[----:B------:R-:W-:Y:S01]  /*cd70*/  LOP3.LUT R2, R2, R17, RZ, 0x3c, !PT ;  /* 0x0000001102027212 */ /* 0x000fe200078e3cff */
[----:B------:R-:W-:Y:S01]  /*cd80*/  IMAD R17, RZ, RZ, -UR14 ;  /* 0x8000000eff117e24 */ /* 0x000fe2000f8e02ff */
[----:B------:R-:W-:-:S02]  /*cd90*/  LOP3.LUT R8, R9, 0x380, RZ, 0xc0, !PT ;  /* 0x0000038009087812 */ /* 0x000fc400078ec0ff */
[----:B------:R-:W-:Y:S01]  /*cda0*/  LOP3.LUT R3, R4, 0x380, RZ, 0xc0, !PT ;  /* 0x0000038004037812 */ /* 0x000fe200078ec0ff */
[----:B--2---:R-:W-:Y:S01]  /*cdb0*/  IMAD R17, R96, R17, UR9 ;  /* 0x0000000960117e24 */ /* 0x004fe2000f8e0211 */
[----:B------:R-:W-:Y:S02]  /*cdc0*/  MOV R104, R104 ;  /* 0x0000006800687202 */ /* 0x000fe40000000f00 */
[----:B------:R-:W-:Y:S02]  /*cdd0*/  SHF.R.U64 R8, R8, 0x3, RZ ;  /* 0x0000000308087819 */ /* 0x000fe400000012ff */
[----:B------:R-:W-:Y:S02]  /*cde0*/  MOV R105, R90 ;  /* 0x0000005a00697202 */ /* 0x000fe40000000f00 */
[----:B------:R-:W-:Y:S01]  /*cdf0*/  SHF.R.U64 R3, R3, 0x3, RZ ;  /* 0x0000000303037819 */ /* 0x000fe200000012ff */
[----:B------:R-:W2:Y:S01]  /*ce00*/  LDC.64 R90, c[0x0][0xb98] ;  /* 0x0002e600ff5a7b82 */ /* 0x000ea20000000a00 */
[----:B------:R-:W-:-:S02]  /*ce10*/  MOV R94, R94 ;  /* 0x0000005e005e7202 */ /* 0x000fc40000000f00 */
[----:B------:R-:W-:Y:S02]  /*ce20*/  LOP3.LUT R102, R8, R9, RZ, 0x3c, !PT ;  /* 0x0000000908667212 */ /* 0x000fe400078e3cff */
[----:B------:R-:W-:Y:S01]  /*ce30*/  MOV R95, R106 ;  /* 0x0000006a005f7202 */ /* 0x000fe20000000f00 */
[----:B------:R-:W-:Y:S01]  /*ce40*/  IMAD.U32 R106, RZ, RZ, UR8 ;  /* 0x00000008ff6a7e24 */ /* 0x000fe2000f8e00ff */
[----:B------:R-:W-:Y:S01]  /*ce50*/  LOP3.LUT R98, R3, R4, RZ, 0x3c, !PT ;  /* 0x0000000403627212 */ /* 0x000fe200078e3cff */
[----:B------:R-:W-:Y:S01]  /*ce60*/  ULDC.64 UR8, c[0x0][0xae8] ;  /* 0x0002ba0000087ab9 */ /* 0x000fe20000000a00 */
[----:B------:R-:W-:Y:S02]  /*ce70*/  LEA R114, R17, R229, 0x7 ;  /* 0x000000e511727211 */ /* 0x000fe400078e38ff */
[----:B------:R-:W-:Y:S01]  /*ce80*/  MOV R96, R102 ;  /* 0x0000006600607202 */ /* 0x000fe20000000f00 */
[----:B------:R-:W-:Y:S01]  /*ce90*/  @!P1 VIADD R102, R106, 0x34860 ;  /* 0x000348606a669836 */ /* 0x000fe20000000000 */
[----:B------:R-:W-:Y:S01]  /*cea0*/  MOV R98, R98 ;  /* 0x0000006200627202 */ /* 0x000fe20000000f00 */
[----:B0-----:R-:W-:Y:S01]  /*ceb0*/  @P2 IMAD.HI.U32 R99, R114, R109, RZ ;  /* 0x0000006d72632227 */ /* 0x001fe200078e00ff */
[----:B------:R-:W-:-:S02]  /*cec0*/  IADD3 R15, P6, R20, 0x1000, RZ ;  /* 0x00001000140f7810 */ /* 0x000fc40007fde0ff */
[----:B------:R-:W-:Y:S01]  /*ced0*/  @!P1 PRMT R102, RZ, 0x654, R102 ;  /* 0x00000654ff669816 */ /* 0x000fe20000000066 */
[----:B------:R-:W-:Y:S01]  /*cee0*/  IMAD.MOV.U32 R103, RZ, RZ, R114 ;  /* 0x000000ffff677224 */ /* 0x000fe200078e0072 */
[----:B-1----:R-:W-:Y:S02]  /*cef0*/  @P2 SHF.R.U32.HI R103, RZ, R112, R99 ;  /* 0x00000070ff672219 */ /* 0x002fe40000011663 */
[----:B------:R-:W-:Y:S02]  /*cf00*/  LOP3.LUT R14, R15, 0x380, RZ, 0xc0, !PT ;  /* 0x000003800f0e7812 */ /* 0x000fe400078ec0ff */
[----:B------:R-:W-:Y:S02]  /*cf10*/  LOP3.LUT R3, R20, 0x380, RZ, 0xc0, !PT ;  /* 0x0000038014037812 */ /* 0x000fe400078ec0ff */
[----:B------:R-:W-:Y:S02]  /*cf20*/  SHF.R.U64 R14, R14, 0x3, RZ ;  /* 0x000000030e0e7819 */ /* 0x000fe400000012ff */
[----:B------:R-:W-:-:S02]  /*cf30*/  MOV R107, R100 ;  /* 0x00000064006b7202 */ /* 0x000fc40000000f00 */
[----:B------:R-:W-:Y:S02]  /*cf40*/  SHF.R.U64 R3, R3, 0x3, RZ ;  /* 0x0000000303037819 */ /* 0x000fe400000012ff */
[----:B------:R-:W-:Y:S01]  /*cf50*/  LOP3.LUT R14, R14, R15, RZ, 0x3c, !PT ;  /* 0x0000000f0e0e7212 */ /* 0x000fe200078e3cff */
[----:B------:R-:W-:Y:S01]  /*cf60*/  IMAD.X R15, RZ, RZ, R21, P6 ;  /* 0x000000ffff0f7224 */ /* 0x000fe200030e0615 */
[C---:B------:R-:W-:Y:S02]  /*cf70*/  IADD3 R11, P3, R20.reuse, 0x3000, RZ ;  /* 0x00003000140b7810 */ /* 0x040fe40007f7e0ff */
[C---:B------:R-:W-:Y:S02]  /*cf80*/  IADD3 R9, P4, R20.reuse, 0x4000, RZ ;  /* 0x0000400014097810 */ /* 0x040fe40007f9e0ff */
[C---:B------:R-:W-:Y:S02]  /*cf90*/  IADD3 R7, P5, R20.reuse, 0x5000, RZ ;  /* 0x0000500014077810 */ /* 0x040fe40007fbe0ff */
[----:B------:R-:W-:-:S02]  /*cfa0*/  IADD3 R5, P6, R20, 0x6000, RZ ;  /* 0x0000600014057810 */ /* 0x000fc40007fde0ff */
[----:B------:R-:W-:Y:S01]  /*cfb0*/  LOP3.LUT R20, R3, R20, RZ, 0x3c, !PT ;  /* 0x0000001403147212 */ /* 0x000fe200078e3cff */
[----:B------:R-:W-:Y:S02]  /*cfc0*/  WARPGROUP.DEPBAR.LE gsb0, 0x0 ;  /* 0x00008000000079c5 */ /* 0x000fe40000010000 */
[----:B------:R-:W-:Y:S01]  /*cfd0*/  WARPGROUP.ARRIVE ;  /* 0x00000000000079c5 */ /* 0x000fe20000000000 */
[----:B------:R-:W-:Y:S01]  /*cfe0*/  IMAD.X R3, RZ, RZ, R21, P0 ;  /* 0x000000ffff037224 */ /* 0x000fe200000e0615 */
[----:B------:R-:W-:Y:S02]  /*cff0*/  LOP3.LUT R10, R11, 0x380, RZ, 0xc0, !PT ;  /* 0x000003800b0a7812 */ /* 0x000fe400078ec0ff */
[----:B------:R-:W-:Y:S02]  /*d000*/  MOV R110, R110 ;  /* 0x0000006e006e7202 */ /* 0x000fe40000000f00 */
[----:B------:R-:W-:Y:S01]  /*d010*/  HGMMA.64x128x16.F32.BF16 R24, R212, gdesc[UR8].tnspB, R24, gsb0 ;  /* 0x41e00008d4187df0 */ /* 0x000fe20008001818 */
[----:B------:R-:W-:Y:S01]  /*d020*/  ULDC UR10, c[0x0][0xc44] ;  /* 0x00031100000a7ab9 */ /* 0x000fe20000000800 */
[----:B------:R-:W-:Y:S01]  /*d030*/  SHF.R.U64 R10, R10, 0x3, RZ ;  /* 0x000000030a0a7819 */ /* 0x000fe200000012ff */
[----:B------:R-:W-:Y:S01]  /*d040*/  UIMAD UR10, UR10, UR4, UR14 ;  /* 0x000000040a0a72a4 */ /* 0x000fe2000f8e020e */
[----:B------:R-:W-:-:S02]  /*d050*/  LOP3.LUT R8, R9, 0x380, RZ, 0xc0, !PT ;  /* 0x0000038009087812 */ /* 0x000fc400078ec0ff */
[----:B------:R-:W-:Y:S01]  /*d060*/  LOP3.LUT R10, R10, R11, RZ, 0x3c, !PT ;  /* 0x0000000b0a0a7212 */ /* 0x000fe200078e3cff */
[----:B------:R-:W-:Y:S01]  /*d070*/  USHF.R.S32.HI UR11, URZ, 0x1f, UR10 ;  /* 0x0000001f3f0b7899 */ /* 0x000fe2000801140a */
[----:B------:R-:W-:Y:S01]  /*d080*/  IMAD.X R11, RZ, RZ, R21, P3 ;  /* 0x000000ffff0b7224 */ /* 0x000fe200018e0615 */
[----:B------:R-:W-:Y:S01]  /*d090*/  LOP3.LUT R6, R7, 0x380, RZ, 0xc0, !PT ;  /* 0x0000038007067812 */ /* 0x000fe200078ec0ff */
[----:B------:R-:W-:Y:S01]  /*d0a0*/  ULDC.64 UR14, c[0x0][0x208] ;  /* 0x00008200000e7ab9 */ /* 0x000fe20000000a00 */
[----:B------:R-:W-:Y:S02]  /*d0b0*/  LOP3.LUT R4, R5, 0x380, RZ, 0xc0, !PT ;  /* 0x0000038005047812 */ /* 0x000fe400078ec0ff */
[----:B------:R-:W-:Y:S02]  /*d0c0*/  SHF.R.U64 R8, R8, 0x3, RZ ;  /* 0x0000000308087819 */ /* 0x000fe400000012ff */
[----:B------:R-:W-:Y:S02]  /*d0d0*/  SHF.R.U64 R6, R6, 0x3, RZ ;  /* 0x0000000306067819 */ /* 0x000fe400000012ff */
[----:B------:R-:W-:-:S02]  /*d0e0*/  SHF.R.U64 R4, R4, 0x3, RZ ;  /* 0x0000000304047819 */ /* 0x000fc400000012ff */
[----:B------:R-:W-:Y:S02]  /*d0f0*/  LOP3.LUT R8, R8, R9, RZ, 0x3c, !PT ;  /* 0x0000000908087212 */ /* 0x000fe400078e3cff */
[----:B------:R-:W-:Y:S01]  /*d100*/  LOP3.LUT R6, R6, R7, RZ, 0x3c, !PT ;  /* 0x0000000706067212 */ /* 0x000fe200078e3cff */
[--C-:B------:R-:W-:Y:S01]  /*d110*/  IMAD.X R7, RZ, RZ, R21.reuse, P5 ;  /* 0x000000ffff077224 */ /* 0x100fe200028e0615 */
[----:B------:R-:W-:Y:S01]  /*d120*/  LOP3.LUT R4, R4, R5, RZ, 0x3c, !PT ;  /* 0x0000000504047212 */ /* 0x000fe200078e3cff */
[----:B------:R-:W-:Y:S01]  /*d130*/  IMAD.X R5, RZ, RZ, R21, P6 ;  /* 0x000000ffff057224 */ /* 0x000fe200030e0615 */
[----:B------:R-:W-:Y:S01]  /*d140*/  IADD3.X R9, RZ, R21, RZ, P4, !PT ;  /* 0x00000015ff097210 */ /* 0x000fe200027fe4ff */
[----:B------:R-:W-:Y:S02]  /*d150*/  WARPGROUP.DEPBAR.LE gsb0, 0x0 ;  /* 0x00008000000079c5 */ /* 0x000fe40000010000 */
[----:B------:R-:W-:-:S06]  /*d160*/  WARPGROUP.ARRIVE ;  /* 0x00000000000079c5 */ /* 0x000fcc0000000000 */
[----:B------:R-:W-:Y:S01]  /*d170*/  HGMMA.64x128x16.F32.BF16 R24, R216, gdesc[UR4].tnspB, R24, gsb0 ;  /* 0x41e00004d8187df0 */ /* 0x000fe20008001818 */
[----:B------:R-:W-:Y:S02]  /*d180*/  ULDC.64 UR6, c[0x0][0xb90] ;  /* 0x0002e40000067ab9 */ /* 0x000fe40000000a00 */
[----:B------:R-:W-:Y:S02]  /*d190*/  UIMAD.WIDE.U32 UR4, UR10, UR6, URZ ;  /* 0x000000060a0472a5 */ /* 0x000fe4000f8e003f */
[----:B------:R-:W-:-:S04]  /*d1a0*/  UIMAD UR6, UR11, UR6, URZ ;  /* 0x000000060b0672a4 */ /* 0x000fc8000f8e023f */
[----:B------:R-:W-:Y:S01]  /*d1b0*/  UIMAD UR6, UR10, UR7, UR6 ;  /* 0x000000070a0672a4 */ /* 0x000fe2000f8e0206 */
[----:B------:R-:W-:Y:S01]  /*d1c0*/  IMAD.U32 R88, RZ, RZ, UR4 ;  /* 0x00000004ff587e24 */ /* 0x000fe2000f8e00ff */
[----:B------:R-:W-:Y:S01]  /*d1d0*/  USHF.R.S32.HI UR7, URZ, 0x1f, UR13 ;  /* 0x0000001f3f077899 */ /* 0x000fe2000801140d */
[----:B------:R-:W-:Y:S01]  /*d1e0*/  IMAD.U32 R89, RZ, RZ, UR5 ;  /* 0x00000005ff597e24 */ /* 0x000fe2000f8e00ff */
[----:B------:R-:W-:-:S06]  /*d1f0*/  UIADD3 UR4, UR5, UR6, URZ ;  /* 0x0000000605047290 */ /* 0x000fcc000fffe03f */
[----:B------:R-:W-:Y:S01]  /*d200*/  IMAD.U32 R89, RZ, RZ, UR4 ;  /* 0x00000004ff597e24 */ /* 0x000fe2000f8e00ff */
[----:B------:R-:W-:Y:S01]  /*d210*/  ULDC.64 UR4, c[0x0][0xb88] ;  /* 0x0002e20000047ab9 */ /* 0x000fe20000000a00 */
[----:B--2---:R-:W-:Y:S01]  /*d220*/  IMAD.WIDE.U32 R88, R90, UR13, R88 ;  /* 0x0000000d5a587c25 */ /* 0x004fe2000f8e0058 */
[----:B------:R-:W-:-:S04]  /*d230*/  UIMAD UR6, UR11, UR8, URZ ;  /* 0x000000080b0672a4 */ /* 0x000fc8000f8e023f */
[----:B------:R-:W-:Y:S02]  /*d240*/  UIMAD UR6, UR10, UR9, UR6 ;  /* 0x000000090a0672a4 */ /* 0x000fe4000f8e0206 */
[----:B------:R-:W-:Y:S01]  /*d250*/  UIADD3 UR60, UR60, 0x1, URZ ;  /* 0x000000013c3c7890 */ /* 0x000fe2000fffe03f */
[----:B------:R-:W-:Y:S02]  /*d260*/  WARPGROUP.DEPBAR.LE gsb0, 0x0 ;  /* 0x00008000000079c5 */ /* 0x000fe40000010000 */
[----:B------:R0:W-:Y:S01]  /*d270*/  @!P1 SYNCS.ARRIVE.TRANS64.RED.A1T0 RZ, [R102+URZ], RZ ;  /* 0x000000ff66ff99a7 */ /* 0x0001e2000810043f */
[-C--:B---3--:R-:W-:Y:S01]  /*d280*/  FMUL.FTZ R99, R57, R108.reuse ;  /* 0x0000006c39637220 */ /* 0x088fe20000410000 */
[-C--:B------:R-:W-:Y:S01]  /*d290*/  FMUL.FTZ R25, R25, R108.reuse ;  /* 0x0000006c19197220 */ /* 0x080fe20000410000 */
[-C--:B------:R-:W-:Y:S01]  /*d2a0*/  FMUL.FTZ R24, R24, R108.reuse ;  /* 0x0000006c18187220 */ /* 0x080fe20000410000 */
[----:B------:R-:W-:Y:S02]  /*d2b0*/  IMAD.MOV R57, RZ, RZ, -R103 ;  /* 0x000000ffff397224 */ /* 0x000fe400078e0a67 */
[-C--:B------:R-:W-:Y:S01]  /*d2c0*/  FMUL.FTZ R27, R27, R97.reuse ;  /* 0x000000611b1b7220 */ /* 0x080fe20000410000 */
[----:B------:R-:W-:Y:S01]  /*d2d0*/  FMUL.FTZ R26, R26, R97 ;  /* 0x000000611a1a7220 */ /* 0x000fe20000410000 */
[-C--:B------:R-:W-:Y:S01]  /*d2e0*/  FMUL.FTZ R29, R29, R108.reuse ;  /* 0x0000006c1d1d7220 */ /* 0x080fe20000410000 */
[-C--:B------:R-:W-:Y:S01]  /*d2f0*/  FMUL.FTZ R28, R28, R108.reuse ;  /* 0x0000006c1c1c7220 */ /* 0x080fe20000410000 */
[-C--:B------:R-:W-:Y:S01]  /*d300*/  FMUL.FTZ R33, R33, R108.reuse ;  /* 0x0000006c21217220 */ /* 0x080fe20000410000 */
[-C--:B------:R-:W-:Y:S01]  /*d310*/  FMUL.FTZ R32, R32, R108.reuse ;  /* 0x0000006c20207220 */ /* 0x080fe20000410000 */
[----:B------:R-:W-:Y:S01]  /*d320*/  FMUL.FTZ R100, R36, R108 ;  /* 0x0000006c24647220 */ /* 0x000fe20000410000 */
[----:B------:R-:W-:Y:S01]  /*d330*/  IMAD R57, R0, R57, R114 ;  /* 0x0000003900397224 */ /* 0x000fe200078e0272 */
[----:B------:R-:W-:Y:S01]  /*d340*/  F2FP.BF16.F32.PACK_AB R24, R25, R24 ;  /* 0x000000181918723e */ /* 0x000fe200000010ff */
[----:B------:R-:W-:Y:S01]  /*d350*/  IMAD R36, R90, UR7, RZ ;  /* 0x000000075a247c24 */ /* 0x000fe2000f8e02ff */
[----:B------:R-:W-:Y:S01]  /*d360*/  F2FP.BF16.F32.PACK_AB R25, R27, R26 ;  /* 0x0000001a1b19723e */ /* 0x000fe200000010ff */
[-C--:B------:R-:W-:Y:S01]  /*d370*/  FMUL.FTZ R31, R31, R97.reuse ;  /* 0x000000611f1f7220 */ /* 0x080fe20000410000 */
[-C--:B------:R-:W-:Y:S01]  /*d380*/  FMUL.FTZ R30, R30, R97.reuse ;  /* 0x000000611e1e7220 */ /* 0x080fe20000410000 */
[----:B------:R-:W-:Y:S01]  /*d390*/  F2FP.BF16.F32.PACK_AB R26, R29, R28 ;  /* 0x0000001c1d1a723e */ /* 0x000fe200000010ff */
[----:B------:R-:W-:Y:S01]  /*d3a0*/  FMUL.FTZ R37, R37, R108 ;  /* 0x0000006c25257220 */ /* 0x000fe20000410000 */
[----:B------:R-:W-:Y:S01]  /*d3b0*/  F2FP.BF16.F32.PACK_AB R28, R33, R32 ;  /* 0x00000020211c723e */ /* 0x000fe200000010ff */
[----:B------:R-:W-:Y:S01]  /*d3c0*/  IMAD R91, R91, UR13, R36 ;  /* 0x0000000d5b5b7c24 */ /* 0x000fe2000f8e0224 */
[----:B------:R-:W-:Y:S01]  /*d3d0*/  SHF.R.S32.HI R32, RZ, 0x1f, R57 ;  /* 0x0000001fff207819 */ /* 0x000fe20000011439 */
[-C--:B------:R-:W-:Y:S01]  /*d3e0*/  FMUL.FTZ R39, R39, R97.reuse ;  /* 0x0000006127277220 */ /* 0x080fe20000410000 */
[----:B------:R-:W-:Y:S01]  /*d3f0*/  SHF.R.S32.HI R33, RZ, 0x1f, R103 ;  /* 0x0000001fff217819 */ /* 0x000fe20000011467 */
[----:B------:R-:W-:Y:S01]  /*d400*/  FMUL.FTZ R38, R38, R97 ;  /* 0x0000006126267220 */ /* 0x000fe20000410000 */
[----:B------:R-:W-:Y:S01]  /*d410*/  IADD3 R36, P0, R103, R88, RZ ;  /* 0x0000005867247210 */ /* 0x000fe20007f1e0ff */
[----:B------:R-:W-:Y:S01]  /*d420*/  FMUL.FTZ R41, R41, R108 ;  /* 0x0000006c29297220 */ /* 0x000fe20000410000 */
[----:B------:R-:W-:Y:S01]  /*d430*/  F2FP.BF16.F32.PACK_AB R27, R31, R30 ;  /* 0x0000001e1f1b723e */ /* 0x000fe200000010ff */
[----:B------:R-:W-:Y:S01]  /*d440*/  BAR.SYNC.DEFER_BLOCKING 0x1, 0x100 ;  /* 0x0044000000007b1d */ /* 0x000fe20000010000 */
[----:B------:R-:W-:Y:S01]  /*d450*/  F2FP.BF16.F32.PACK_AB R30, R37, R100 ;  /* 0x00000064251e723e */ /* 0x000fe200000010ff */
[----:B------:R-:W-:Y:S01]  /*d460*/  FMUL.FTZ R40, R40, R108 ;  /* 0x0000006c28287220 */ /* 0x000fe20000410000 */
[----:B------:R-:W-:Y:S01]  /*d470*/  IADD3.X R37, R33, R89, R91, P0, !PT ;  /* 0x0000005921257210 */ /* 0x000fe200007fe45b */
[----:B------:R-:W-:Y:S01]  /*d480*/  IMAD R32, R32, UR4, RZ ;  /* 0x0000000420207c24 */ /* 0x000fe2000f8e02ff */
[----:B------:R-:W-:Y:S01]  /*d490*/  F2FP.BF16.F32.PACK_AB R31, R39, R38 ;  /* 0x00000026271f723e */ /* 0x000fe200000010ff */
[-C--:B------:R-:W-:Y:S01]  /*d4a0*/  FMUL.FTZ R45, R45, R108.reuse ;  /* 0x0000006c2d2d7220 */ /* 0x080fe20000410000 */
[-C--:B------:R-:W-:Y:S01]  /*d4b0*/  FMUL.FTZ R44, R44, R108.reuse ;  /* 0x0000006c2c2c7220 */ /* 0x080fe20000410000 */
[-C--:B------:R-:W-:Y:S01]  /*d4c0*/  FMUL.FTZ R49, R49, R108.reuse ;  /* 0x0000006c31317220 */ /* 0x080fe20000410000 */
[-C--:B------:R-:W-:Y:S01]  /*d4d0*/  FMUL.FTZ R48, R48, R108.reuse ;  /* 0x0000006c30307220 */ /* 0x080fe20000410000 */
[-C--:B------:R-:W-:Y:S01]  /*d4e0*/  FMUL.FTZ R53, R53, R108.reuse ;  /* 0x0000006c35357220 */ /* 0x080fe20000410000 */
[-C--:B------:R-:W-:Y:S01]  /*d4f0*/  FMUL.FTZ R52, R52, R108.reuse ;  /* 0x0000006c34347220 */ /* 0x080fe20000410000 */
[-C--:B0-----:R-:W-:Y:S01]  /*d500*/  FMUL.FTZ R102, R56, R108.reuse ;  /* 0x0000006c38667220 */ /* 0x081fe20000410000 */
[-C--:B------:R-:W-:Y:S01]  /*d510*/  FMUL.FTZ R101, R61, R108.reuse ;  /* 0x0000006c3d657220 */ /* 0x080fe20000410000 */
        /* <DEDUP_REMOVED lines=11> */
[----:B------:R-:W-:Y:S01]  /*d5d0*/  FMUL.FTZ R85, R85, R108 ;  /* 0x0000006c55557220 */ /* 0x000fe20000410000 */
[----:B------:R-:W-:-:S02]  /*d5e0*/  IMAD R39, R57, UR5, R32 ;  /* 0x0000000539277c24 */ /* 0x000fc4000f8e0220 */
[----:B------:R-:W-:Y:S01]  /*d5f0*/  FMUL.FTZ R108, R84, R108 ;  /* 0x0000006c546c7220 */ /* 0x000fe20000410000 */
[----:B------:R-:W-:Y:S01]  /*d600*/  IMAD.WIDE.U32 R36, R57, UR4, R36 ;  /* 0x0000000439247c25 */ /* 0x000fe2000f8e0024 */
[----:B------:R-:W-:-:S03]  /*d610*/  F2FP.BF16.F32.PACK_AB R32, R41, R40 ;  /* 0x000000282920723e */ /* 0x000fc600000010ff */
        /* <DEDUP_REMOVED lines=25> */
[----:B------:R-:W-:Y:S01]  /*d7b0*/  IMAD R41, R17, 0x80, R228 ;  /* 0x0000008011297824 */ /* 0x000fe200078e02e4 */
[----:B------:R-:W-:Y:S01]  /*d7c0*/  ULDC UR4, c[0x0][0xa88] ;  /* 0x0002a20000047ab9 */ /* 0x000fe20000000800 */
[----:B------:R-:W-:Y:S01]  /*d7d0*/  FMUL.FTZ R97, R86, R97 ;  /* 0x0000006156617220 */ /* 0x000fe20000410000 */
[----:B------:R-:W-:Y:S01]  /*d7e0*/  IMAD R86, R0, UR4, RZ ;  /* 0x0000000400567c24 */ /* 0x000fe2000f8e02ff */
[----:B------:R0:W-:Y:S01]  /*d7f0*/  STSM.16.M88.4 [R110], R24 ;  /* 0x000000186e007844 */ /* 0x0001e20000000200 */
[----:B------:R-:W-:Y:S01]  /*d800*/  ULDC.64 UR4, c[0x0][0xb50] ;  /* 0x0002d40000047ab9 */ /* 0x000fe20000000a00 */
[----:B------:R-:W-:-:S02]  /*d810*/  LOP3.LUT P0, RZ, R223, 0x3, RZ, 0xc0, !PT ;  /* 0x00000003dfff7812 */ /* 0x000fc4000780c0ff */
[----:B------:R-:W-:Y:S02]  /*d820*/  F2FP.BF16.F32.PACK_AB R29, R35, R34 ;  /* 0x00000022231d723e */ /* 0x000fe400000010ff */
[----:B------:R-:W-:Y:S02]  /*d830*/  F2FP.BF16.F32.PACK_AB R33, R43, R42 ;  /* 0x0000002a2b21723e */ /* 0x000fe400000010ff */
[----:B------:R-:W-:Y:S01]  /*d840*/  F2FP.BF16.F32.PACK_AB R34, R45, R44 ;  /* 0x0000002c2d22723e */ /* 0x000fe200000010ff */
[----:B------:R1:W-:Y:S01]  /*d850*/  STSM.16.M88.4 [R107], R28 ;  /* 0x0000001c6b007844 */ /* 0x0003e20000000200 */
[----:B------:R-:W-:Y:S02]  /*d860*/  F2FP.BF16.F32.PACK_AB R35, R47, R46 ;  /* 0x0000002e2f23723e */ /* 0x000fe400000010ff */
[----:B------:R-:W-:Y:S02]  /*d870*/  ISETP.GE.OR P1, PT, R41, R86, P0 ;  /* 0x000000562900720c */ /* 0x000fe40000726670 */
[----:B------:R-:W-:Y:S01]  /*d880*/  F2FP.BF16.F32.PACK_AB R72, R73, R72 ;  /* 0x000000484948723e */ /* 0x000fe200000010ff */
[----:B------:R2:W-:Y:S01]  /*d890*/  STSM.16.M88.4 [R105], R32 ;  /* 0x0000002069007844 */ /* 0x0005e20000000200 */
[----:B0-----:R-:W-:Y:S01]  /*d8a0*/  VIADD R25, R41, 0x8 ;  /* 0x0000000829197836 */ /* 0x001fe20000000000 */
[----:B------:R-:W-:Y:S01]  /*d8b0*/  F2FP.BF16.F32.PACK_AB R24, R49, R48 ;  /* 0x000000303118723e */ /* 0x000fe200000010ff */
[----:B------:R-:W-:Y:S01]  /*d8c0*/  IMAD.IADD R27, R37, 0x1, R39 ;  /* 0x00000001251b7824 */ /* 0x000fe200078e0227 */
[----:B------:R-:W-:-:S02]  /*d8d0*/  LEA R37, P3, R36, UR4, 0x2 ;  /* 0x0000000424257c11 */ /* 0x000fc4000f8610ff */
[----:B------:R-:W-:Y:S02]  /*d8e0*/  ISETP.GE.OR P0, PT, R25, R86, P0 ;  /* 0x000000561900720c */ /* 0x000fe40000706670 */
[----:B------:R-:W-:Y:S01]  /*d8f0*/  LEA.HI.X R36, R36, UR5, R27, 0x2, P3 ;  /* 0x0000000524247c11 */ /* 0x000fe200098f141b */
[----:B------:R-:W-:Y:S01]  /*d900*/  SHFL.IDX PT, R56, R37, RZ, 0x1c1f ;  /* 0x001c1fff25387589 */ /* 0x000fe200000e0000 */
[----:B------:R-:W-:Y:S02]  /*d910*/  F2FP.BF16.F32.PACK_AB R25, R51, R50 ;  /* 0x000000323319723e */ /* 0x000fe400000010ff */
[----:B------:R-:W-:Y:S01]  /*d920*/  F2FP.BF16.F32.PACK_AB R26, R53, R52 ;  /* 0x00000034351a723e */ /* 0x000fe200000010ff */
[----:B------:R-:W0:Y:S01]  /*d930*/  SHFL.IDX PT, R57, R36, RZ, 0x1c1f ;  /* 0x001c1fff24397589 */ /* 0x000e2200000e0000 */
[----:B------:R-:W-:Y:S02]  /*d940*/  F2FP.BF16.F32.PACK_AB R27, R55, R54 ;  /* 0x00000036371b723e */ /* 0x000fe400000010ff */
[----:B-1----:R-:W-:Y:S01]  /*d950*/  F2FP.BF16.F32.PACK_AB R28, R99, R102 ;  /* 0x00000066631c723e */ /* 0x002fe200000010ff */
[----:B------:R-:W-:Y:S01]  /*d960*/  SHFL.IDX PT, R58, R37, 0x1, 0x1c1f ;  /* 0x003c1f00253a7f89 */ /* 0x000fe200000e0000 */
[----:B------:R-:W-:-:S02]  /*d970*/  F2FP.BF16.F32.PACK_AB R29, R60, R61 ;  /* 0x0000003d3c1d723e */ /* 0x000fc400000010ff */
[----:B------:R-:W-:Y:S01]  /*d980*/  F2FP.BF16.F32.PACK_AB R30, R101, R106 ;  /* 0x0000006a651e723e */ /* 0x000fe200000010ff */
[----:B------:R-:W-:Y:S01]  /*d990*/  STSM.16.M88.4 [R98], R24 ;  /* 0x0000001862007844 */ /* 0x000fe20000000200 */
[----:B------:R-:W-:Y:S01]  /*d9a0*/  F2FP.BF16.F32.PACK_AB R31, R63, R62 ;  /* 0x0000003e3f1f723e */ /* 0x000fe200000010ff */
[----:B------:R-:W1:Y:S01]  /*d9b0*/  @P2 LDC R61, c[0x0][0xbec] ;  /* 0x0002fb00ff3d2b82 */ /* 0x000e620000000800 */
[----:B--2---:R-:W-:Y:S01]  /*d9c0*/  F2FP.BF16.F32.PACK_AB R32, R65, R64 ;  /* 0x000000404120723e */ /* 0x004fe200000010ff */
[----:B------:R-:W2:Y:S01]  /*d9d0*/  SHFL.IDX PT, R59, R36, 0x1, 0x1c1f ;  /* 0x003c1f00243b7f89 */ /* 0x000ea200000e0000 */
[----:B------:R-:W-:Y:S02]  /*d9e0*/  F2FP.BF16.F32.PACK_AB R33, R67, R66 ;  /* 0x000000424321723e */ /* 0x000fe400000010ff */
[----:B------:R-:W-:Y:S01]  /*d9f0*/  F2FP.BF16.F32.PACK_AB R34, R69, R68 ;  /* 0x000000444522723e */ /* 0x000fe200000010ff */
[----:B------:R-:W-:Y:S01]  /*da00*/  STSM.16.M88.4 [R104], R28 ;  /* 0x0000001c68007844 */ /* 0x000fe20000000200 */
[----:B------:R-:W-:Y:S01]  /*da10*/  F2FP.BF16.F32.PACK_AB R35, R71, R70 ;  /* 0x000000464723723e */ /* 0x000fe200000010ff */
[----:B------:R-:W3:Y:S01]  /*da20*/  @P2 LDC R60, c[0x0][0xbf0] ;  /* 0x0002fc00ff3c2b82 */ /* 0x000ee20000000800 */
[----:B------:R-:W-:-:S02]  /*da30*/  F2FP.BF16.F32.PACK_AB R73, R75, R74 ;  /* 0x0000004a4b49723e */ /* 0x000fc400000010ff */
[----:B------:R-:W-:Y:S01]  /*da40*/  F2FP.BF16.F32.PACK_AB R80, R81, R80 ;  /* 0x000000505150723e */ /* 0x000fe200000010ff */
[----:B------:R-:W-:Y:S01]  /*da50*/  STSM.16.M88.4 [R96], R32 ;  /* 0x0000002060007844 */ /* 0x000fe20000000200 */
[----:B------:R-:W-:Y:S02]  /*da60*/  F2FP.BF16.F32.PACK_AB R74, R77, R76 ;  /* 0x0000004c4d4a723e */ /* 0x000fe400000010ff */
[----:B------:R-:W-:Y:S02]  /*da70*/  F2FP.BF16.F32.PACK_AB R75, R79, R78 ;  /* 0x0000004e4f4b723e */ /* 0x000fe400000010ff */
[----:B------:R-:W-:Y:S02]  /*da80*/  F2FP.BF16.F32.PACK_AB R81, R83, R82 ;  /* 0x000000525351723e */ /* 0x000fe400000010ff */
[----:B------:R-:W-:Y:S01]  /*da90*/  F2FP.BF16.F32.PACK_AB R82, R85, R108 ;  /* 0x0000006c5552723e */ /* 0x000fe200000010ff */
[----:B------:R-:W-:Y:S01]  /*daa0*/  STSM.16.M88.4 [R95], R72 ;  /* 0x000000485f007844 */ /* 0x000fe20000000200 */
[----:B------:R-:W-:-:S05]  /*dab0*/  F2FP.BF16.F32.PACK_AB R83, R84, R97 ;  /* 0x000000615453723e */ /* 0x000fca00000010ff */
[----:B------:R-:W-:Y:S01]  /*dac0*/  STSM.16.M88.4 [R94], R80 ;  /* 0x000000505e007844 */ /* 0x000fe20000000200 */
[----:B------:R-:W-:Y:S01]  /*dad0*/  BAR.SYNC.DEFER_BLOCKING 0x1, 0x100 ;  /* 0x0044000000007b1d */ /* 0x000fe20000010000 */
[----:B------:R-:W-:-:S04]  /*dae0*/  UIMAD.WIDE.U32 UR4, UR10, UR8, URZ ;  /* 0x000000080a0472a5 */ /* 0x000fc8000f8e003f */
[----:B------:R-:W-:Y:S01]  /*daf0*/  UIADD3 UR5, UR5, UR6, URZ ;  /* 0x0000000605057290 */ /* 0x000fe2000fffe03f */
[----:B------:R-:W-:Y:S01]  /*db00*/  ULDC.64 UR8, c[0x0][0xaf0] ;  /* 0x0002bc0000087ab9 */ /* 0x000fe20000000a00 */
[----:B0-----:R0:W-:Y:S04]  /*db10*/  @!P1 ST.E desc[UR14][R56.64], R93 ;  /* 0x0000005d38009985 */ /* 0x0011e8000c10190e */
[----:B--2---:R2:W-:Y:S04]  /*db20*/  @!P0 ST.E desc[UR14][R58.64], R92 ;  /* 0x0000005c3a008985 */ /* 0x0045e8000c10190e */
[----:B------:R4:W5:Y:S01]  /*db30*/  LD.E.128 R44, desc[UR14][R20.64] ;  /* 0x0000000e142c7980 */ /* 0x000962000c101d00 */
[----:B0-----:R-:W-:-:S03]  /*db40*/  IMAD R56, R23, 0x20, R222 ;  /* 0x0000002017387824 */ /* 0x001fc600078e02de */
[----:B------:R1:W5:Y:S01]  /*db50*/  LD.E.128 R28, desc[UR14][R2.64] ;  /* 0x0000000e021c7980 */ /* 0x000362000c101d00 */
[----:B------:R-:W-:Y:S02]  /*db60*/  UIMAD UR6, UR7, UR8, URZ ;  /* 0x00000008070672a4 */ /* 0x000fe4000f8e023f */
[----:B------:R-:W-:Y:S01]  /*db70*/  UIMAD.WIDE.U32 UR4, UR13, UR8, UR4 ;  /* 0x000000080d0472a5 */ /* 0x000fe2000f8e0004 */
[----:B------:R0:W5:Y:S01]  /*db80*/  LD.E.128 R32, desc[UR14][R4.64] ;  /* 0x0000000e04207980 */ /* 0x000162000c101d00 */
[----:B----4-:R-:W4:Y:S01]  /*db90*/  LDC.64 R20, c[0x0][0xae0] ;  /* 0x0002b800ff147b82 */ /* 0x010f220000000a00 */
[----:B------:R-:W-:Y:S02]  /*dba0*/  LEA R56, R17, R56, 0x7 ;  /* 0x0000003811387211 */ /* 0x000fe400078e38ff */
[----:B------:R2:W5:Y:S03]  /*dbb0*/  LD.E.128 R48, desc[UR14][R6.64] ;  /* 0x0000000e06307980 */ /* 0x000566000c101d00 */
[----:B-1----:R-:W-:Y:S01]  /*dbc0*/  @P2 IMAD.HI.U32 R3, R56, R61, RZ ;  /* 0x0000003d38032227 */ /* 0x002fe200078e00ff */
[----:B------:R-:W5:Y:S03]  /*dbd0*/  LD.E.128 R40, desc[UR14][R14.64] ;  /* 0x0000000e0e287980 */ /* 0x000f66000c101d00 */
[----:B------:R-:W-:Y:S01]  /*dbe0*/  IMAD.MOV.U32 R2, RZ, RZ, R56 ;  /* 0x000000ffff027224 */ /* 0x000fe200078e0038 */
[----:B---3--:R-:W-:Y:S01]  /*dbf0*/  @P2 SHF.R.U32.HI R2, RZ, R60, R3 ;  /* 0x0000003cff022219 */ /* 0x008fe20000011603 */
[----:B------:R-:W-:Y:S01]  /*dc00*/  UIMAD UR6, UR13, UR9, UR6 ;  /* 0x000000090d0672a4 */ /* 0x000fe2000f8e0206 */
[----:B------:R-:W5:Y:S02]  /*dc10*/  LD.E.128 R36, desc[UR14][R12.64] ;  /* 0x0000000e0c247980 */ /* 0x000f64000c101d00 */
[--C-:B------:R-:W-:Y:S01]  /*dc20*/  SHF.R.S32.HI R3, RZ, 0x1f, R2.reuse ;  /* 0x0000001fff037819 */ /* 0x100fe20000011402 */
[----:B0-----:R-:W-:Y:S01]  /*dc30*/  IMAD.MOV R5, RZ, RZ, -R2 ;  /* 0x000000ffff057224 */ /* 0x001fe200078e0a02 */
[----:B------:R-:W-:Y:S01]  /*dc40*/  UIADD3 UR5, UR5, UR6, URZ ;  /* 0x0000000605057290 */ /* 0x000fe2000fffe03f */
[----:B------:R-:W5:Y:S02]  /*dc50*/  LD.E.128 R24, desc[UR14][R10.64] ;  /* 0x0000000e0a187980 */ /* 0x000f64000c101d00 */
[----:B------:R-:W-:-:S02]  /*dc60*/  IMAD R5, R0, R5, R56 ;  /* 0x0000000500057224 */ /* 0x000fc400078e0238 */
[----:B------:R0:W5:Y:S01]  /*dc70*/  LD.E.128 R52, desc[UR14][R8.64] ;  /* 0x0000000e08347980 */ /* 0x000162000c101d00 */
[----:B------:R-:W-:Y:S01]  /*dc80*/  R2UR UR10, R220 ;  /* 0x00000000dc0a72ca */ /* 0x000fe200000e0000 */
[-C--:B----4-:R-:W-:Y:S01]  /*dc90*/  IMAD R3, R3, R20.reuse, RZ ;  /* 0x0000001403037224 */ /* 0x090fe200078e02ff */
[----:B------:R-:W-:Y:S01]  /*dca0*/  SHF.R.S32.HI R0, RZ, 0x1f, R5 ;  /* 0x0000001fff007819 */ /* 0x000fe20000011405 */
[----:B------:R-:W-:Y:S01]  /*dcb0*/  @!PT LDS RZ, [RZ] ;  /* 0x00000000fffff984 */ /* 0x000fe20000000800 */
[----:B------:R-:W-:Y:S01]  /*dcc0*/  @!PT LDS RZ, [RZ] ;  /* 0x00000000fffff984 */ /* 0x000fe20000000800 */
[----:B------:R-:W-:Y:S01]  /*dcd0*/  @!PT LDS RZ, [RZ] ;  /* 0x00000000fffff984 */ /* 0x000fe20000000800 */
[----:B------:R-:W-:Y:S01]  /*dce0*/  @!PT LDS RZ, [RZ] ;  /* 0x00000000fffff984 */ /* 0x000fe20000000800 */
[----:B------:R1:W-:Y:S06]  /*dcf0*/  MEMBAR.ALL.CTA ;  /* 0x0000000000007992 */ /* 0x0003ec0000008000 */
[----:B-1----:R-:W1:Y:S01]  /*dd00*/  FENCE.VIEW.ASYNC.S ;  /* 0x00000000000073c6 */ /* 0x002e620000000000 */
[----:B------:R-:W-:Y:S01]  /*dd10*/  R2UR UR9, R16 ;  /* 0x00000000100972ca */ /* 0x000fe200000e0000 */
[C---:B--2---:R-:W-:Y:S01]  /*dd20*/  IMAD R7, R2.reuse, R21, R3 ;  /* 0x0000001502077224 */ /* 0x044fe200078e0203 */
[----:B------:R-:W-:Y:S01]  /*dd30*/  UISETP.NE.AND UP0, UPT, UR60, 0x2, UPT ;  /* 0x000000023c00788c */ /* 0x000fe2000bf05270 */
[----:B------:R-:W-:Y:S01]  /*dd40*/  IMAD.WIDE.U32 R2, R2, R20, UR4 ;  /* 0x0000000402027e25 */ /* 0x000fe2000f8e0014 */
[----:B------:R-:W-:Y:S01]  /*dd50*/  ULDC.64 UR4, c[0x0][0xad8] ;  /* 0x0002b60000047ab9 */ /* 0x000fe20000000a00 */
[----:B------:R-:W-:-:S02]  /*dd60*/  ULDC.64 UR6, c[0x0][0xa80] ;  /* 0x0002a00000067ab9 */ /* 0x000fc40000000a00 */
[----:B------:R-:W-:Y:S02]  /*dd70*/  IMAD.IADD R3, R3, 0x1, R7 ;  /* 0x0000000103037824 */ /* 0x000fe400078e0207 */
[----:B------:R-:W-:Y:S02]  /*dd80*/  IMAD R0, R0, UR4, RZ ;  /* 0x0000000400007c24 */ /* 0x000fe4000f8e02ff */
[----:B------:R-:W-:Y:S02]  /*dd90*/  IMAD R17, R17, 0x80, R222 ;  /* 0x0000008011117824 */ /* 0x000fe400078e02de */
[----:B------:R-:W-:Y:S01]  /*dda0*/  IMAD.WIDE.U32 R2, R5, UR4, R2 ;  /* 0x0000000405027c25 */ /* 0x000fe2000f8e0002 */
[----:B------:R-:W-:-:S03]  /*ddb0*/  UIADD3 UR4, UR12, 0x34820, URZ ;  /* 0x000348200c047890 */ /* 0x000fc6000fffe03f */
[----:B------:R-:W-:Y:S01]  /*ddc0*/  IMAD R7, R5, UR5, R0 ;  /* 0x0000000505077c24 */ /* 0x000fe2000f8e0200 */
[-C--:B------:R-:W-:Y:S02]  /*ddd0*/  ISETP.GE.AND P1, PT, R17, R86.reuse, PT ;  /* 0x000000561100720c */ /* 0x080fe40003f26270 */
[C---:B------:R-:W-:Y:S01]  /*dde0*/  LEA R0, P2, R2.reuse, UR6, 0x1 ;  /* 0x0000000602007c11 */ /* 0x040fe2000f8408ff */
[----:B------:R-:W-:Y:S01]  /*ddf0*/  USEL UR6, URZ, 0x1, UP0 ;  /* 0x000000013f067887 */ /* 0x000fe20008000000 */
[----:B------:R-:W-:Y:S01]  /*de00*/  IADD3 R3, R3, R7, RZ ;  /* 0x0000000703037210 */ /* 0x000fe20007ffe0ff */
[----:B------:R-:W-:Y:S01]  /*de10*/  UPRMT UR4, URZ, 0x654, UR4 ;  /* 0x000006543f047896 */ /* 0x000fe20008000004 */
[----:B------:R-:W-:Y:S01]  /*de20*/  VIADD R5, R17, 0x20 ;  /* 0x0000002011057836 */ /* 0x000fe20000000000 */
[----:B------:R-:W-:Y:S01]  /*de30*/  ULDC UR5, c[0x0][0xc] ;  /* 0x0000030000057ab9 */ /* 0x000fe20000000800 */
[----:B------:R-:W-:Y:S01]  /*de40*/  ULOP3.LUT UR9, UR9, UR6, URZ, 0x3c, !UPT ;  /* 0x0000000609097292 */ /* 0x000fe2000f8e3c3f */
[----:B0-----:R-:W-:Y:S01]  /*de50*/  LEA.HI.X R8, R2, UR7, R3, 0x1, P2 ;  /* 0x0000000702087c11 */ /* 0x001fe200090f0c03 */
[----:B------:R-:W-:Y:S01]  /*de60*/  UIADD3 UR10, UR5, UR10, URZ ;  /* 0x0000000a050a7290 */ /* 0x000fe2000fffe03f */
[-C--:B------:R-:W-:Y:S01]  /*de70*/  ISETP.GE.AND P3, PT, R5, R86.reuse, PT ;  /* 0x000000560500720c */ /* 0x080fe20003f66270 */
[----:B------:R-:W-:Y:S01]  /*de80*/  VIADD R5, R17, 0x40 ;  /* 0x0000004011057836 */ /* 0x000fe20000000000 */
[----:B------:R-:W-:Y:S01]  /*de90*/  USEL UR60, UR60, URZ, UP0 ;  /* 0x0000003f3c3c7287 */ /* 0x000fe20008000000 */
[----:B-1----:R0:W1:Y:S01]  /*dea0*/  SHFL.IDX PT, R6, R0, RZ, 0x181f ;  /* 0x00181fff00067589 */ /* 0x00206200000e0000 */
[----:B------:R-:W-:Y:S01]  /*deb0*/  IMAD.U32 R16, RZ, RZ, UR9 ;  /* 0x00000009ff107e24 */ /* 0x000fe2000f8e00ff */
[----:B------:R-:W-:Y:S01]  /*dec0*/  SYNCS.ARRIVE.TRANS64.RED.A1T0 RZ, [UR4], RZ ;  /* 0x000000ffffff79a7 */ /* 0x000fe20008100404 */
[----:B------:R-:W-:Y:S01]  /*ded0*/  IMAD.U32 R220, RZ, RZ, UR10 ;  /* 0x0000000affdc7e24 */ /* 0x000fe2000f8e00ff */
[----:B------:R0:W2:Y:S01]  /*dee0*/  SHFL.IDX PT, R7, R8, RZ, 0x181f ;  /* 0x00181fff08077589 */ /* 0x0000a200000e0000 */
[----:B------:R-:W-:Y:S01]  /*def0*/  BSSY B0, `(.L_x_29) ;  /* 0x000000c000007945 */ /* 0x000fe20003800000 */
[----:B------:R-:W-:-:S03]  /*df00*/  ISETP.GE.AND P0, PT, R5, R86, PT ;  /* 0x000000560500720c */ /* 0x000fc60003f06270 */
[----:B------:R-:W-:Y:S10]  /*df10*/  @P1 BRA `(.L_x_30) ;  /* 0x0000000000241947 */ /* 0x000ff40003800000 */
[----:B------:R-:W-:Y:S01]  /*df20*/  ULDC UR4, c[0x0][0xac8] ;  /* 0x0002b20000047ab9 */ /* 0x000fe20000000800 */
[----:B------:R-:W-:Y:S01]  /*df30*/  ULDC.64 UR6, c[0x0][0x208] ;  /* 0x0000820000067ab9 */ /* 0x000fe20000000a00 */
[----:B------:R-:W-:Y:S02]  /*df40*/  ISETP.GE.AND P2, PT, R22, UR4, PT ;  /* 0x0000000416007c0c */ /* 0x000fe4000bf46270 */
[----:B------:R-:W-:-:S11]  /*df50*/  ISETP.GE.AND P1, PT, R19, UR4, PT ;  /* 0x0000000413007c0c */ /* 0x000fd6000bf26270 */
[C---:B-1----:R-:W-:Y:S02]  /*df60*/  @!P2 LEA R4, P4, R22.reuse, R6, 0x1 ;  /* 0x000000061604a211 */ /* 0x042fe400078808ff */
[----:B--2---:R-:W-:Y:S02]  /*df70*/  @!P1 IMAD.WIDE R2, R19, 0x2, R6 ;  /* 0x0000000213029825 */ /* 0x004fe400078e0206 */
[----:B------:R-:W-:-:S03]  /*df80*/  @!P2 LEA.HI.X R5, R22, R7, R232, 0x1, P4 ;  /* 0x000000071605a211 */ /* 0x000fc600020f0ce8 */
[----:B-----5:R3:W-:Y:S04]  /*df90*/  @!P1 ST.E.128 desc[UR6][R2.64], R44 ;  /* 0x0000002c02009985 */ /* 0x0207e8000c101d06 */
[----:B------:R3:W-:Y:S02]  /*dfa0*/  @!P2 ST.E.128 desc[UR6][R4.64], R52 ;  /* 0x000000340400a985 */ /* 0x0007e4000c101d06 */
.L_x_30:
[----:B------:R-:W-:Y:S05]  /*dfb0*/  BSYNC B0 ;  /* 0x0000000000007941 */ /* 0x000fea0003800000 */
.L_x_29:
[----:B--2---:R2:W4:Y:S01]  /*dfc0*/  SHFL.IDX PT, R7, R8, 0x1, 0x181f ;  /* 0x00381f0008077f89 */ /* 0x00452200000e0000 */
[----:B------:R-:W-:Y:S03]  /*dfd0*/  BSSY B0, `(.L_x_31) ;  /* 0x000000c000007945 */ /* 0x000fe60003800000 */
[----:B-1----:R2:W1:Y:S01]  /*dfe0*/  SHFL.IDX PT, R6, R0, 0x1, 0x181f ;  /* 0x00381f0000067f89 */ /* 0x00246200000e0000 */
[----:B------:R-:W-:Y:S05]  /*dff0*/  @P3 BRA `(.L_x_32) ;  /* 0x0000000000243947 */ /* 0x000fea0003800000 */
[----:B------:R-:W-:Y:S01]  /*e000*/  ULDC UR4, c[0x0][0xac8] ;  /* 0x0002b20000047ab9 */ /* 0x000fe20000000800 */
[----:B------:R-:W-:Y:S01]  /*e010*/  ULDC.64 UR6, c[0x0][0x208] ;  /* 0x0000820000067ab9 */ /* 0x000fe20000000a00 */
[----:B------:R-:W-:Y:S02]  /*e020*/  ISETP.GE.AND P3, PT, R22, UR4, PT ;  /* 0x0000000416007c0c */ /* 0x000fe4000bf66270 */
[----:B------:R-:W-:-:S11]  /*e030*/  ISETP.GE.AND P2, PT, R19, UR4, PT ;  /* 0x0000000413007c0c */ /* 0x000fd6000bf46270 */
[C---:B-1-3--:R-:W-:Y:S02]  /*e040*/  @!P3 LEA R4, P1, R22.reuse, R6, 0x1 ;  /* 0x000000061604b211 */ /* 0x04afe400078208ff */
[----:B----4-:R-:W-:Y:S02]  /*e050*/  @!P2 IMAD.WIDE R2, R19, 0x2, R6 ;  /* 0x000000021302a825 */ /* 0x010fe400078e0206 */
[----:B------:R-:W-:-:S03]  /*e060*/  @!P3 LEA.HI.X R5, R22, R7, R232, 0x1, P1 ;  /* 0x000000071605b211 */ /* 0x000fc600008f0ce8 */
[----:B-----5:R1:W-:Y:S04]  /*e070*/  @!P2 ST.E.128 desc[UR6][R2.64], R40 ;  /* 0x000000280200a985 */ /* 0x0203e8000c101d06 */
[----:B------:R1:W-:Y:S02]  /*e080*/  @!P3 ST.E.128 desc[UR6][R4.64], R48 ;  /* 0x000000300400b985 */ /* 0x0003e4000c101d06 */
.L_x_32:
[----:B------:R-:W-:Y:S05]  /*e090*/  BSYNC B0 ;  /* 0x0000000000007941 */ /* 0x000fea0003800000 */
.L_x_31:
[----:B----4-:R4:W0:Y:S01]  /*e0a0*/  SHFL.IDX PT, R7, R8, 0x2, 0x181f ;  /* 0x00581f0008077f89 */ /* 0x01082200000e0000 */
        /* <DEDUP_REMOVED lines=8> */
[----:B0-----:R-:W-:Y:S02]  /*e130*/  @!P1 IMAD.WIDE R2, R19, 0x2, R6 ;  /* 0x0000000213029825 */ /* 0x001fe400078e0206 */
[----:B------:R-:W-:-:S03]  /*e140*/  @!P2 LEA.HI.X R5, R22, R7, R232, 0x1, P0 ;  /* 0x000000071605a211 */ /* 0x000fc600000f0ce8 */
[----:B-----5:R0:W-:Y:S04]  /*e150*/  @!P1 ST.E.128 desc[UR6][R2.64], R36 ;  /* 0x0000002402009985 */ /* 0x0201e8000c101d06 */
[----:B------:R0:W-:Y:S02]  /*e160*/  @!P2 ST.E.128 desc[UR6][R4.64], R32 ;  /* 0x000000200400a985 */ /* 0x0001e4000c101d06 */
.L_x_34:
[----:B------:R-:W-:Y:S05]  /*e170*/  BSYNC B0 ;  /* 0x0000000000007941 */ /* 0x000fea0003800000 */
.L_x_33:
[----:B0--3--:R-:W-:Y:S01]  /*e180*/  VIADD R3, R17, 0x60 ;  /* 0x0000006011037836 */ /* 0x009fe20000000000 */
[----:B------:R0:W3:Y:S01]  /*e190*/  SHFL.IDX PT, R7, R8, 0x3, 0x181f ;  /* 0x00781f0008077f89 */ /* 0x0000e200000e0000 */
[----:B------:R-:W-:Y:S01]  /*e1a0*/  BSSY B0, `(.L_x_35) ;  /* 0x000000e000007945 */ /* 0x000fe20003800000 */
[----:B------:R-:W-:Y:S02]  /*e1b0*/  VIADD R221, R221, 0x1 ;  /* 0x00000001dddd7836 */ /* 0x000fe40000000000 */
[----:B------:R-:W-:Y:S01]  /*e1c0*/  ISETP.GE.AND P0, PT, R3, R86, PT ;  /* 0x000000560300720c */ /* 0x000fe20003f06270 */
[----:B-1----:R0:W1:-:S12]  /*e1d0*/  SHFL.IDX PT, R6, R0, 0x3, 0x181f ;  /* 0x00781f0000067f89 */ /* 0x00205800000e0000 */
[----:B0-----:R-:W-:Y:S05]  /*e1e0*/  @P0 BRA `(.L_x_36) ;  /* 0x0000000000240947 */ /* 0x001fea0003800000 */
[----:B------:R-:W-:Y:S01]  /*e1f0*/  ULDC UR4, c[0x0][0xac8] ;  /* 0x0002b20000047ab9 */ /* 0x000fe20000000800 */
[----:B------:R-:W-:Y:S01]  /*e200*/  ULDC.64 UR6, c[0x0][0x208] ;  /* 0x0000820000067ab9 */ /* 0x000fe20000000a00 */
[----:B------:R-:W-:Y:S02]  /*e210*/  ISETP.GE.AND P2, PT, R22, UR4, PT ;  /* 0x0000000416007c0c */ /* 0x000fe4000bf46270 */
[----:B------:R-:W-:-:S11]  /*e220*/  ISETP.GE.AND P1, PT, R19, UR4, PT ;  /* 0x0000000413007c0c */ /* 0x000fd6000bf26270 */
[C---:B-1----:R-:W-:Y:S02]  /*e230*/  @!P2 LEA R4, P0, R22.reuse, R6, 0x1 ;  /* 0x000000061604a211 */ /* 0x042fe400078008ff */
[----:B---3--:R-:W-:Y:S02]  /*e240*/  @!P1 IMAD.WIDE R2, R19, 0x2, R6 ;  /* 0x0000000213029825 */ /* 0x008fe400078e0206 */
[----:B------:R-:W-:-:S03]  /*e250*/  @!P2 LEA.HI.X R5, R22, R7, R232, 0x1, P0 ;  /* 0x000000071605a211 */ /* 0x000fc600000f0ce8 */
[----:B-----5:R0:W-:Y:S04]  /*e260*/  @!P1 ST.E.128 desc[UR6][R2.64], R24 ;  /* 0x0000001802009985 */ /* 0x0201e8000c101d06 */
[----:B------:R0:W-:Y:S02]  /*e270*/  @!P2 ST.E.128 desc[UR6][R4.64], R28 ;  /* 0x0000001c0400a985 */ /* 0x0001e4000c101d06 */
.L_x_36:
[----:B------:R-:W-:Y:S05]  /*e280*/  BSYNC B0 ;  /* 0x0000000000007941 */ /* 0x000fea0003800000 */
.L_x_35:
[----:B--2-4-:R-:W2:Y:S01]  /*e290*/  LDC R0, c[0x0][0xc34] ;  /* 0x00030d00ff007b82 */ /* 0x014ea20000000800 */
[----:B------:R-:W-:-:S13]  /*e2a0*/  R2UR UR4, R220 ;  /* 0x00000000dc0472ca */ /* 0x000fda00000e0000 */
[----:B--2---:R-:W-:-:S13]  /*e2b0*/  ISETP.LE.AND P0, PT, R0, UR4, PT ;  /* 0x0000000400007c0c */ /* 0x004fda000bf03270 */
[----:B------:R-:W-:Y:S05]  /*e2c0*/  @!P0 BRA `(.L_x_37) ;  /* 0xffffff2800b48947 */ /* 0x000fea000383ffff */
[----:B------:R-:W-:Y:S05]  /*e2d0*/  EXIT ;  /* 0x000000000000794d */ /* 0x000fea0003800000 */
.L_x_7:
[----:B------:R-:W-:-:S08]  /*e2e0*/  NOP ;  /* 0x0000000000007918 */ /* 0x000fd00000000000 */
[----:B--2---:R-:W0:-:S00]  /*e2f0*/  USETMAXREG.DEALLOC.CTAPOOL 0x18 ;  /* 0x00000018000079c8 */ /* 0x004e0000080e0500 */
[----:B------:R-:W1:Y:S01]  /*e300*/  S2UR UR5, SR_CTAID.X ;  /* 0x00000000000579c3 */ /* 0x000e620000002500 */
[----:B0-----:R-:W-:Y:S02]  /*e310*/  IMAD.MOV.U32 R2, RZ, RZ, 0x1 ;  /* 0x00000001ff027424 */ /* 0x001fe400078e00ff */
[----:B------:R-:W-:-:S05]  /*e320*/  IMAD.MOV.U32 R18, RZ, RZ, RZ ;  /* 0x000000ffff127224 */ /* 0x000fca00078e00ff */
[----:B------:R-:W1:Y:S02]  /*e330*/  LDC R3, c[0x0][0xc34] ;  /* 0x00030d00ff037b82 */ /* 0x000e640000000800 */
[----:B-1----:R-:W-:Y:S02]  /*e340*/  ISETP.LE.AND P0, PT, R3, UR5, PT ;  /* 0x0000000503007c0c */ /* 0x002fe4000bf03270 */
[----:B------:R-:W-:-:S05]  /*e350*/  MOV R3, 0x1 ;  /* 0x0000000100037802 */ /* 0x000fca0000000f00 */
[----:B------:R0:W-:Y:S06]  /*e360*/  STL [R1], R3 ;  /* 0x0000000301007387 */ /* 0x0001ec0000100800 */
[----:B------:R-:W-:Y:S05]  /*e370*/  @P0 BRA `(.L_x_38) ;  /* 0x0000003800c00947 */ /* 0x000fea0003800000 */
[----:B------:R-:W1:Y:S01]  /*e380*/  S2UR UR4, SR_CgaCtaId ;  /* 0x00000000000479c3 */ /* 0x000e620000008800 */
[C---:B------:R-:W-:Y:S01]  /*e390*/  IMAD.SHL.U32 R2, R0.reuse, 0x8, RZ ;  /* 0x0000000800027824 */ /* 0x040fe200078e00ff */
[----:B------:R-:W-:Y:S01]  /*e3a0*/  LOP3.LUT R5, R0, 0x7f, RZ, 0xc0, !PT ;  /* 0x0000007f00057812 */ /* 0x000fe200078ec0ff */
[----:B------:R-:W-:Y:S01]  /*e3b0*/  UMOV UR36, 0x400 ;  /* 0x0000040000247882 */ /* 0x000fe20000000000 */
[----:B------:R-:W-:Y:S01]  /*e3c0*/  IMAD.MOV.U32 R18, RZ, RZ, RZ ;  /* 0x000000ffff127224 */ /* 0x000fe200078e00ff */
[----:B------:R-:W-:Y:S01]  /*e3d0*/  ULDC.64 UR38, c[0x0][0x198] ;  /* 0x0000660000267ab9 */ /* 0x000fe20000000a00 */
[C---:B0-----:R-:W-:Y:S01]  /*e3e0*/  LOP3.LUT R3, R2.reuse, 0x1f8, RZ, 0xc0, !PT ;  /* 0x000001f802037812 */ /* 0x041fe200078ec0ff */
[----:B------:R-:W-:Y:S01]  /*e3f0*/  ULDC UR37, c[0x0][0xc] ;  /* 0x0000030000257ab9 */ /* 0x000fe20000000800 */
[----:B------:R-:W-:Y:S02]  /*e400*/  LOP3.LUT R2, R2, 0x38, RZ, 0xc0, !PT ;  /* 0x0000003802027812 */ /* 0x000fe400078ec0ff */
[----:B------:R-:W-:Y:S01]  /*e410*/  LOP3.LUT R4, R3, 0x38, R0, 0x78, !PT ;  /* 0x0000003803047812 */ /* 0x000fe200078e7800 */
[----:B------:R-:W-:Y:S01]  /*e420*/  IMAD.SHL.U32 R3, R5, 0x8, RZ ;  /* 0x0000000805037824 */ /* 0x000fe200078e00ff */
[----:B------:R-:W-:-:S04]  /*e430*/  SHF.R.U32.HI R5, RZ, 0x3, R5 ;  /* 0x00000003ff057819 */ /* 0x000fc80000011605 */
[----:B------:R-:W-:Y:S01]  /*e440*/  LOP3.LUT R4, R4, 0x200, R3, 0xf8, !PT ;  /* 0x0000020004047812 */ /* 0x000fe200078ef803 */
[----:B------:R-:W-:-:S05]  /*e450*/  IMAD.SHL.U32 R3, R0, 0x10, RZ ;  /* 0x0000001000037824 */ /* 0x000fca00078e00ff */
[----:B------:R-:W-:Y:S01]  /*e460*/  LOP3.LUT R0, R5, 0x70, R3, 0xf8, !PT ;  /* 0x0000007005007812 */ /* 0x000fe200078ef803 */
[----:B------:R-:W-:Y:S01]  /*e470*/  IMAD.U32 R3, RZ, RZ, UR5 ;  /* 0x00000005ff037e24 */ /* 0x000fe2000f8e00ff */
[----:B-1----:R-:W-:Y:S01]  /*e480*/  ULEA UR36, UR4, UR36, 0x18 ;  /* 0x0000002404247291 */ /* 0x002fe2000f8ec03f */
[----:B------:R-:W-:-:S05]  /*e490*/  IMAD.MOV.U32 R0, RZ, RZ, 0x1 ;  /* 0x00000001ff007424 */ /* 0x000fca00078e00ff */
[----:B------:R-:W-:-:S05]  /*e4a0*/  LEA R4, R4, UR36, 0x1 ;  /* 0x0000002404047c11 */ /* 0x000fca000f8e08ff */
[----:B------:R-:W-:Y:S04]  /*e4b0*/  STL [R1+0x14], R4 ;  /* 0x0000140401007387 */ /* 0x000fe80000100800 */
[----:B------:R-:W-:Y:S04]  /*e4c0*/  STL [R1+0x28], R3 ;  /* 0x0000280301007387 */ /* 0x000fe80000100800 */
[----:B------:R0:W-:Y:S04]  /*e4d0*/  STL [R1], R0 ;  /* 0x0000000001007387 */ /* 0x0001e80000100800 */
[----:B------:R1:W-:Y:S01]  /*e4e0*/  STL [R1+0x30], RZ ;  /* 0x000030ff01007387 */ /* 0x0003e20000100800 */
[----:B0-----:R-:W-:-:S07]  /*e4f0*/  LOP3.LUT R0, R2, 0x40, RZ, 0xfc, !PT ;  /* 0x0000004002007812 */ /* 0x001fce00078efcff */
.L_x_111:
[----:B0-----:R-:W2:Y:S01]  /*e500*/  LDL R2, [R1+0x28] ;  /* 0x0000280001027983 */ /* 0x001ea20000100800 */
[----:B------:R-:W0:Y:S01]  /*e510*/  LDC R0, c[0x0][0xc38] ;  /* 0x00030e00ff007b82 */ /* 0x000e220000000800 */
[----:B------:R-:W-:Y:S05]  /*e520*/  YIELD ;  /* 0x0000000000007946 */ /* 0x000fea0003800000 */
[----:B------:R-:W-:Y:S02]  /*e530*/  ULDC.64 UR4, c[0x0][0x418] ;  /* 0x0001060000047ab9 */ /* 0x000fe40000000a00 */
[----:B---3--:R-:W3:Y:S01]  /*e540*/  LDC R16, c[0x0][0xc44] ;  /* 0x00031100ff107b82 */ /* 0x008ee20000000800 */
[----:B------:R-:W-:-:S03]  /*e550*/  UISETP.NE.U32.AND UP0, UPT, UR4, URZ, UPT ;  /* 0x0000003f0400728c */ /* 0x000fc6000bf05070 */
[----:B------:R-:W-:Y:S01]  /*e560*/  ULDC UR4, c[0x0][0x424] ;  /* 0x0001090000047ab9 */ /* 0x000fe20000000800 */
[----:B------:R-:W-:-:S04]  /*e570*/  UISETP.NE.AND.EX UP0, UPT, UR5, URZ, UPT, UP0 ;  /* 0x0000003f0500728c */ /* 0x000fc8000bf05300 */
[----:B------:R-:W-:Y:S01]  /*e580*/  USEL UR4, UR4, 0x1, UP0 ;  /* 0x0000000104047887 */ /* 0x000fe20008000000 */
[----:B0-----:R-:W-:Y:S02]  /*e590*/  ISETP.NE.AND P0, PT, R0, 0x1, PT ;  /* 0x000000010000780c */ /* 0x001fe40003f05270 */
[----:B---3--:R-:W-:-:S11]  /*e5a0*/  ISETP.NE.AND P1, PT, R16, 0x1, PT ;  /* 0x000000011000780c */ /* 0x008fd60003f25270 */
[----:B------:R-:W2:Y:S08]  /*e5b0*/  @P0 LDC R0, c[0x0][0xc3c] ;  /* 0x00030f00ff000b82 */ /* 0x000eb00000000800 */
[----:B------:R-:W0:Y:S01]  /*e5c0*/  @P0 LDC R3, c[0x0][0xc40] ;  /* 0x00031000ff030b82 */ /* 0x000e220000000800 */
[----:B--2---:R-:W-:Y:S01]  /*e5d0*/  @P0 IMAD.HI.U32 R0, R2, R0, RZ ;  /* 0x0000000002000227 */ /* 0x004fe200078e00ff */
[----:B------:R-:W-:-:S04]  /*e5e0*/  MOV R4, R2 ;  /* 0x0000000200047202 */ /* 0x000fc80000000f00 */
[----:B0-----:R-:W-:Y:S02]  /*e5f0*/  @P0 SHF.R.U32.HI R4, RZ, R3, R0 ;  /* 0x00000003ff040219 */ /* 0x001fe40000011600 */
[----:B------:R-:W0:Y:S03]  /*e600*/  @P1 LDC.64 R2, c[0x0][0xc48] ;  /* 0x00031200ff021b82 */ /* 0x000e260000000a00 */
[----:B------:R-:W-:Y:S01]  /*e610*/  IMAD.MOV.U32 R19, RZ, RZ, R4 ;  /* 0x000000ffff137224 */ /* 0x000fe200078e0004 */
[----:B------:R2:W-:Y:S04]  /*e620*/  STL [R1+0x20], R4 ;  /* 0x0000200401007387 */ /* 0x0005e80000100800 */
[----:B------:R-:W3:Y:S01]  /*e630*/  LDC R0, c[0x0][0x2f0] ;  /* 0x0000bc00ff007b82 */ /* 0x000ee20000000800 */
[----:B0-----:R-:W-:-:S05]  /*e640*/  @P1 IMAD.HI.U32 R2, R4, R2, RZ ;  /* 0x0000000204021227 */ /* 0x001fca00078e00ff */
[----:B------:R-:W-:Y:S01]  /*e650*/  @P1 SHF.R.U32.HI R19, RZ, R3, R2 ;  /* 0x00000003ff131219 */ /* 0x000fe20000011602 */
[----:B---3--:R-:W-:Y:S01]  /*e660*/  IMAD R2, R0, UR4, RZ ;  /* 0x0000000400027c24 */ /* 0x008fe2000f8e02ff */
[----:B------:R-:W-:-:S03]  /*e670*/  UIADD3 UR4, UR36, 0x1e400, URZ ;  /* 0x0001e40024047890 */ /* 0x000fc6000fffe03f */
[----:B------:R-:W-:Y:S01]  /*e680*/  IMAD.MOV R3, RZ, RZ, -R19 ;  /* 0x000000ffff037224 */ /* 0x000fe200078e0a13 */
[----:B------:R2:W-:Y:S01]  /*e690*/  STL [R1+0x18], R19 ;  /* 0x0000181301007387 */ /* 0x0005e20000100800 */
[----:B------:R-:W-:Y:S01]  /*e6a0*/  VIADD R0, R2, 0xaf ;  /* 0x000000af02007836 */ /* 0x000fe20000000000 */
[----:B------:R-:W-:Y:S01]  /*e6b0*/  ULOP3.LUT UP0, URZ, UR4, 0x3ff, URZ, 0xc0, !UPT ;  /* 0x000003ff043f7892 */ /* 0x000fe2000f80c03f */
[----:B------:R-:W-:Y:S01]  /*e6c0*/  IMAD R16, R16, R3, R4 ;  /* 0x0000000310107224 */ /* 0x000fe200078e0204 */
[----:B------:R2:W-:Y:S01]  /*e6d0*/  STL [R1+0x2c], R2 ;  /* 0x00002c0201007387 */ /* 0x0005e20000100800 */
[----:B------:R-:W-:-:S03]  /*e6e0*/  IMAD.HI R0, R0, 0x2e8ba2e9, RZ ;  /* 0x2e8ba2e900007827 */ /* 0x000fc600078e02ff */
[----:B------:R-:W-:Y:S02]  /*e6f0*/  PLOP3.LUT P0, PT, PT, PT, UP0, 0x80, 0x0 ;  /* 0x000000000000781c */ /* 0x000fe40003f0f008 */
[----:B------:R-:W-:-:S04]  /*e700*/  SHF.R.U32.HI R3, RZ, 0x1f, R0 ;  /* 0x0000001fff037819 */ /* 0x000fc80000011600 */
[----:B------:R-:W-:-:S05]  /*e710*/  LEA.HI.SX32 R0, R0, R3, 0x1b ;  /* 0x0000000300007211 */ /* 0x000fca00078fdaff */
[----:B------:R2:W-:Y:S02]  /*e720*/  STL [R1+0x24], R0 ;  /* 0x0000240001007387 */ /* 0x0005e40000100800 */
[----:B-1----:R-:W-:Y:S05]  /*e730*/  @!P0 BRA `(.L_x_39) ;  /* 0x0000000000408947 */ /* 0x002fea0003800000 */
[----:B--2---:R-:W-:Y:S01]  /*e740*/  MOV R2, 0x0 ;  /* 0x0000000000027802 */ /* 0x004fe20000000f00 */
[----:B------:R-:W-:Y:S01]  /*e750*/  ULDC.64 UR6, c[0x4][0xa0] ;  /* 0x0100280000067ab9 */ /* 0x000fe20000000a00 */
[----:B------:R-:W-:Y:S01]  /*e760*/  ULDC.64 UR8, c[0x4][0xa8] ;  /* 0x01002a0000087ab9 */ /* 0x000fe20000000a00 */
[----:B------:R-:W-:Y:S01]  /*e770*/  ULDC.64 UR4, c[0x4][0x28] ;  /* 0x01000a0000047ab9 */ /* 0x000fe20000000a00 */
[----:B------:R-:W-:Y:S01]  /*e780*/  IMAD.U32 R4, RZ, RZ, UR6 ;  /* 0x00000006ff047e24 */ /* 0x000fe2000f8e00ff */
[----:B------:R-:W-:Y:S01]  /*e790*/  MOV R7, UR9 ;  /* 0x0000000900077c02 */ /* 0x000fe20008000f00 */
[----:B------:R-:W0:Y:S01]  /*e7a0*/  LDC.64 R2, c[0x4][R2] ;  /* 0x0100000002027b82 */ /* 0x000e220000000a00 */
[----:B------:R-:W-:Y:S02]  /*e7b0*/  IMAD.U32 R5, RZ, RZ, UR7 ;  /* 0x00000007ff057e24 */ /* 0x000fe4000f8e00ff */
[----:B------:R-:W-:Y:S02]  /*e7c0*/  IMAD.U32 R6, RZ, RZ, UR8 ;  /* 0x00000008ff067e24 */ /* 0x000fe4000f8e00ff */
[----:B------:R-:W-:-:S02]  /*e7d0*/  IMAD.U32 R10, RZ, RZ, UR4 ;  /* 0x00000004ff0a7e24 */ /* 0x000fc4000f8e00ff */
[----:B------:R-:W-:Y:S02]  /*e7e0*/  IMAD.U32 R11, RZ, RZ, UR5 ;  /* 0x00000005ff0b7e24 */ /* 0x000fe4000f8e00ff */
[----:B------:R-:W-:Y:S02]  /*e7f0*/  IMAD.MOV.U32 R8, RZ, RZ, 0x70 ;  /* 0x00000070ff087424 */ /* 0x000fe400078e00ff */
[----:B------:R-:W-:Y:S02]  /*e800*/  IMAD.MOV.U32 R12, RZ, RZ, 0x1 ;  /* 0x00000001ff0c7424 */ /* 0x000fe400078e00ff */
[----:B------:R-:W-:-:S07]  /*e810*/  IMAD.MOV.U32 R13, RZ, RZ, RZ ;  /* 0x000000ffff0d7224 */ /* 0x000fce00078e00ff */
[----:B------:R-:W-:-:S07]  /*e820*/  LEPC R20, `(.L_x_39) ;  /* 0x000000001014794e */ /* 0x000fce0000000000 */
[----:B01----:R-:W-:Y:S05]  /*e830*/  CALL.ABS.NOINC R2 ;  /* 0x0000000002007343 */ /* 0x003fea0003c00000 */
.L_x_39:
[----:B------:R-:W-:-:S04]  /*e840*/  UIADD3 UR4, UR36, 0x400, URZ ;  /* 0x0000040024047890 */ /* 0x000fc8000fffe03f */
[----:B------:R-:W-:-:S06]  /*e850*/  ULOP3.LUT UP0, URZ, UR4, 0x3ff, URZ, 0xc0, !UPT ;  /* 0x000003ff043f7892 */ /* 0x000fcc000f80c03f */
[----:B------:R-:W-:-:S13]  /*e860*/  PLOP3.LUT P0, PT, PT, PT, UP0, 0x80, 0x0 ;  /* 0x000000000000781c */ /* 0x000fda0003f0f008 */
[----:B------:R-:W-:Y:S05]  /*e870*/  @!P0 BRA `(.L_x_40) ;  /* 0x00000000007c8947 */ /* 0x000fea0003800000 */
[----:B------:R-:W-:Y:S01]  /*e880*/  MOV R17, 0x0 ;  /* 0x0000000000117802 */ /* 0x000fe20000000f00 */
[----:B------:R-:W-:Y:S01]  /*e890*/  ULDC.64 UR6, c[0x4][0xa0] ;  /* 0x0100280000067ab9 */ /* 0x000fe20000000a00 */
[----:B------:R-:W-:Y:S01]  /*e8a0*/  ULDC.64 UR8, c[0x4][0xa8] ;  /* 0x01002a0000087ab9 */ /* 0x000fe20000000a00 */
[----:B------:R-:W-:Y:S01]  /*e8b0*/  ULDC.64 UR4, c[0x4][0x30] ;  /* 0x01000c0000047ab9 */ /* 0x000fe20000000a00 */
[----:B--2---:R0:W2:Y:S01]  /*e8c0*/  LDC.64 R2, c[0x4][R17] ;  /* 0x0100000011027b82 */ /* 0x0040a20000000a00 */
[----:B------:R-:W-:Y:S01]  /*e8d0*/  IMAD.U32 R4, RZ, RZ, UR6 ;  /* 0x00000006ff047e24 */ /* 0x000fe2000f8e00ff */
[----:B------:R-:W-:Y:S01]  /*e8e0*/  MOV R5, UR7 ;  /* 0x0000000700057c02 */ /* 0x000fe20008000f00 */
[----:B------:R-:W-:Y:S01]  /*e8f0*/  IMAD.U32 R6, RZ, RZ, UR8 ;  /* 0x00000008ff067e24 */ /* 0x000fe2000f8e00ff */
[----:B------:R-:W-:Y:S01]  /*e900*/  MOV R13, RZ ;  /* 0x000000ff000d7202 */ /* 0x000fe20000000f00 */
[----:B------:R-:W-:Y:S02]  /*e910*/  IMAD.U32 R7, RZ, RZ, UR9 ;  /* 0x00000009ff077e24 */ /* 0x000fe4000f8e00ff */
[----:B------:R-:W-:-:S02]  /*e920*/  IMAD.U32 R10, RZ, RZ, UR4 ;  /* 0x00000004ff0a7e24 */ /* 0x000fc4000f8e00ff */
[----:B------:R-:W-:Y:S02]  /*e930*/  IMAD.U32 R11, RZ, RZ, UR5 ;  /* 0x00000005ff0b7e24 */ /* 0x000fe4000f8e00ff */
[----:B------:R-:W-:Y:S02]  /*e940*/  IMAD.MOV.U32 R8, RZ, RZ, 0x70 ;  /* 0x00000070ff087424 */ /* 0x000fe400078e00ff */
[----:B0-----:R-:W-:-:S07]  /*e950*/  IMAD.MOV.U32 R12, RZ, RZ, 0x1 ;  /* 0x00000001ff0c7424 */ /* 0x001fce00078e00ff */
[----:B------:R-:W-:-:S07]  /*e960*/  LEPC R20, `(.L_x_41) ;  /* 0x000000001014794e */ /* 0x000fce0000000000 */
[----:B-12---:R-:W-:Y:S05]  /*e970*/  CALL.ABS.NOINC R2 ;  /* 0x0000000002007343 */ /* 0x006fea0003c00000 */
.L_x_41:
[----:B------:R0:W1:Y:S01]  /*e980*/  LDC.64 R2, c[0x4][R17] ;  /* 0x0100000011027b82 */ /* 0x0000620000000a00 */
[----:B------:R-:W-:Y:S01]  /*e990*/  ULDC.64 UR6, c[0x4][0xa0] ;  /* 0x0100280000067ab9 */ /* 0x000fe20000000a00 */
[----:B------:R-:W-:Y:S01]  /*e9a0*/  ULDC.64 UR8, c[0x4][0xa8] ;  /* 0x01002a0000087ab9 */ /* 0x000fe20000000a00 */
[----:B------:R-:W-:Y:S01]  /*e9b0*/  ULDC.64 UR4, c[0x4][0x38] ;  /* 0x01000e0000047ab9 */ /* 0x000fe20000000a00 */
[----:B------:R-:W-:Y:S01]  /*e9c0*/  IMAD.U32 R4, RZ, RZ, UR6 ;  /* 0x00000006ff047e24 */ /* 0x000fe2000f8e00ff */
[----:B------:R-:W-:Y:S01]  /*e9d0*/  MOV R8, 0x70 ;  /* 0x0000007000087802 */ /* 0x000fe20000000f00 */
[----:B------:R-:W-:Y:S02]  /*e9e0*/  IMAD.U32 R5, RZ, RZ, UR7 ;  /* 0x00000007ff057e24 */ /* 0x000fe4000f8e00ff */
[----:B------:R-:W-:Y:S02]  /*e9f0*/  IMAD.U32 R6, RZ, RZ, UR8 ;  /* 0x00000008ff067e24 */ /* 0x000fe4000f8e00ff */
[----:B------:R-:W-:-:S02]  /*ea00*/  IMAD.U32 R7, RZ, RZ, UR9 ;  /* 0x00000009ff077e24 */ /* 0x000fc4000f8e00ff */
[----:B------:R-:W-:Y:S02]  /*ea10*/  IMAD.U32 R10, RZ, RZ, UR4 ;  /* 0x00000004ff0a7e24 */ /* 0x000fe4000f8e00ff */
[----:B------:R-:W-:Y:S02]  /*ea20*/  IMAD.U32 R11, RZ, RZ, UR5 ;  /* 0x00000005ff0b7e24 */ /* 0x000fe4000f8e00ff */
[----:B------:R-:W-:Y:S02]  /*ea30*/  IMAD.MOV.U32 R12, RZ, RZ, 0x1 ;  /* 0x00000001ff0c7424 */ /* 0x000fe400078e00ff */
[----:B0-----:R-:W-:-:S07]  /*ea40*/  IMAD.MOV.U32 R13, RZ, RZ, RZ ;  /* 0x000000ffff0d7224 */ /* 0x001fce00078e00ff */
[----:B------:R-:W-:-:S07]  /*ea50*/  LEPC R20, `(.L_x_40) ;  /* 0x000000001014794e */ /* 0x000fce0000000000 */
[----:B-1----:R-:W-:Y:S05]  /*ea60*/  CALL.ABS.NOINC R2 ;  /* 0x0000000002007343 */ /* 0x002fea0003c00000 */
.L_x_40:
[----:B------:R-:W-:Y:S01]  /*ea70*/  ULDC.64 UR4, c[0x0][0x9f8] ;  /* 0x00027e0000047ab9 */ /* 0x000fe20000000a00 */
[----:B------:R-:W3:Y:S01]  /*ea80*/  LDL R17, [R1+0x24] ;  /* 0x0000240001117983 */ /* 0x000ee20000100800 */
[----:B------:R-:W-:Y:S01]  /*ea90*/  ISETP.NE.U32.AND P0, PT, RZ, UR4, PT ;  /* 0x00000004ff007c0c */ /* 0x000fe2000bf05070 */
[----:B------:R-:W-:-:S03]  /*eaa0*/  ULDC.64 UR6, c[0x0][0x208] ;  /* 0x0000820000067ab9 */ /* 0x000fc60000000a00 */
[----:B------:R-:W-:-:S13]  /*eab0*/  ISETP.NE.AND.EX P0, PT, RZ, UR5, PT, P0 ;  /* 0x00000005ff007c0c */ /* 0x000fda000bf05300 */
[----:B--2---:R-:W0:Y:S02]  /*eac0*/  @P0 LDC.64 R2, c[0x0][0x9f8] ;  /* 0x00027e00ff020b82 */ /* 0x004e240000000a00 */
[----:B0-----:R-:W-:-:S05]  /*ead0*/  @P0 IMAD.WIDE R2, R19, 0x4, R2 ;  /* 0x0000000413020825 */ /* 0x001fca00078e0202 */
[----:B------:R0:W2:Y:S01]  /*eae0*/  @P0 LDG.E R19, desc[UR6][R2.64] ;  /* 0x0000000602130981 */ /* 0x0000a2000c1e1900 */
[----:B------:R-:W-:Y:S01]  /*eaf0*/  UMOV UR4, 0xffffffff ;  /* 0xffffffff00047882 */ /* 0x000fe20000000000 */
[----:B0-----:R-:W0:Y:S02]  /*eb00*/  LDC.64 R2, c[0x0][0x418] ;  /* 0x00010600ff027b82 */ /* 0x001e240000000a00 */
[----:B0-----:R-:W-:-:S04]  /*eb10*/  ISETP.NE.U32.AND P0, PT, R2, RZ, PT ;  /* 0x000000ff0200720c */ /* 0x001fc80003f05070 */
[----:B------:R-:W-:-:S04]  /*eb20*/  ISETP.NE.AND.EX P1, PT, R3, RZ, PT, P0 ;  /* 0x000000ff0300720c */ /* 0x000fc80003f25300 */
[----:B------:R-:W-:Y:S01]  /*eb30*/  P2R R0, PR, RZ, 0x2 ;  /* 0x00000002ff007803 */ /* 0x000fe20000000000 */
[----:B---3--:R-:W-:-:S05]  /*eb40*/  VIADD R8, R17, 0xffffffff ;  /* 0xffffffff11087836 */ /* 0x008fca0000000000 */
[----:B------:R0:W-:Y:S04]  /*eb50*/  STL [R1+0x1c], R8 ;  /* 0x00001c0801007387 */ /* 0x0001e80000100800 */
[----:B------:R0:W-:Y:S01]  /*eb60*/  STL [R1+0x10], R0 ;  /* 0x0000100001007387 */ /* 0x0001e20000100800 */
[----:B--2---:R-:W-:Y:S02]  /*eb70*/  SHF.R.S32.HI R7, RZ, 0x1f, R19 ;  /* 0x0000001fff077819 */ /* 0x004fe40000011413 */
[----:B------:R-:W-:-:S03]  /*eb80*/  SEL R17, R19, RZ, !P1 ;  /* 0x000000ff13117207 */ /* 0x000fc60004800000 */
[----:B------:R0:W-:Y:S01]  /*eb90*/  STL [R1+0x8], R7 ;  /* 0x0000080701007387 */ /* 0x0001e20000100800 */
[----:B------:R-:W-:Y:S05]  /*eba0*/  BRA.DIV UR4, `(.L_x_42) ;  /* 0x0000003a04047947 */ /* 0x000fea000b800000 */
[----:B0-----:R-:W0:Y:S02]  /*ebb0*/  S2R R0, SR_TID.X ;  /* 0x0000000000007919 */ /* 0x001e240000002100 */
[----:B0-----:R-:W-:-:S04]  /*ebc0*/  SHF.R.U32.HI R0, RZ, 0x5, R0 ;  /* 0x00000005ff007819 */ /* 0x001fc80000011600 */
[----:B------:R-:W-:-:S05]  /*ebd0*/  LOP3.LUT R0, R0, 0x3, RZ, 0xc0, !PT ;  /* 0x0000000300007812 */ /* 0x000fca00078ec0ff */
[----:B------:R0:W2:Y:S02]  /*ebe0*/  SHFL.IDX PT, R14, R0, RZ, 0x1f ;  /* 0x00001fff000e7589 */ /* 0x0000a400000e0000 */
.L_x_127:
[----:B------:R-:W-:Y:S02]  /*ebf0*/  PLOP3.LUT P2, PT, PT, PT, PT, 0x8, 0x0 ;  /* 0x000000000000781c */ /* 0x000fe40003f4e170 */
[----:B--2---:R-:W-:Y:S02]  /*ec00*/  ISETP.NE.AND P0, PT, R14, RZ, PT ;  /* 0x000000ff0e00720c */ /* 0x004fe40003f05270 */
[----:B0-----:R-:W-:-:S05]  /*ec10*/  P2R R0, PR, RZ, 0x4 ;  /* 0x00000004ff007803 */ /* 0x001fca0000000000 */
[----:B------:R0:W-:Y:S06]  /*ec20*/  STL [R1+0xc], R0 ;  /* 0x00000c0001007387 */ /* 0x0001ec0000100800 */
[----:B------:R-:W-:Y:S05]  /*ec30*/  @P0 BRA `(.L_x_43) ;  /* 0x0000000400100947 */ /* 0x000fea0003800000 */
[----:B------:R-:W-:-:S03]  /*ec40*/  UMOV UR4, 0xffffffff ;  /* 0xffffffff00047882 */ /* 0x000fc60000000000 */
[----:B------:R-:W-:Y:S05]  /*ec50*/  BRA.DIV UR4, `(.L_x_44) ;  /* 0x0000003a040c7947 */ /* 0x000fea000b800000 */
[----:B------:R-:W-:-:S13]  /*ec60*/  ELECT P6, URZ, PT ;  /* 0x00000000003f782f */ /* 0x000fda00038c0000 */
.L_x_130:
[----:B------:R-:W-:Y:S05]  /*ec70*/  @!P6 BRA `(.L_x_43) ;  /* 0x000000040000e947 */ /* 0x000fea0003800000 */
[----:B------:R2:W-:Y:S01]  /*ec80*/  STL [R1+0x4], R8 ;  /* 0x0000040801007387 */ /* 0x0005e20000100800 */
[----:B------:R-:W-:Y:S01]  /*ec90*/  IMAD.MOV.U32 R17, RZ, RZ, R19 ;  /* 0x000000ffff117224 */ /* 0x000fe200078e0013 */
[----:B------:R-:W-:Y:S06]  /*eca0*/  @!P1 BRA `(.L_x_45) ;  /* 0x0000000000509947 */ /* 0x000fec0003800000 */
[----:B------:R-:W3:Y:S01]  /*ecb0*/  LDC R6, c[0x0][0x43c] ;  /* 0x00010f00ff067b82 */ /* 0x000ee20000000800 */
[----:B0-----:R-:W-:Y:S01]  /*ecc0*/  IMAD.MOV.U32 R0, RZ, RZ, R8 ;  /* 0x000000ffff007224 */ /* 0x001fe200078e0008 */
[----:B------:R-:W-:Y:S01]  /*ecd0*/  ULDC.64 UR4, c[0x0][0x428] ;  /* 0x00010a0000047ab9 */ /* 0x000fe20000000a00 */
[----:B------:R-:W-:Y:S01]  /*ece0*/  ULDC.64 UR6, c[0x0][0x208] ;  /* 0x0000820000067ab9 */ /* 0x000fe20000000a00 */
[----:B---3--:R-:W-:-:S13]  /*ecf0*/  ISETP.NE.AND P0, PT, R6, 0x1, PT ;  /* 0x000000010600780c */ /* 0x008fda0003f05270 */
[----:B------:R-:W0:Y:S02]  /*ed00*/  @P0 LDC.64 R4, c[0x0][0x440] ;  /* 0x00011000ff040b82 */ /* 0x000e240000000a00 */
[----:B0-----:R-:W-:-:S05]  /*ed10*/  @P0 IMAD.HI.U32 R4, R8, R4, RZ ;  /* 0x0000000408040227 */ /* 0x001fca00078e00ff */
[----:B------:R-:W-:-:S04]  /*ed20*/  @P0 SHF.R.U32.HI R0, RZ, R5, R4 ;  /* 0x00000005ff000219 */ /* 0x000fc80000011604 */
[--C-:B------:R-:W-:Y:S01]  /*ed30*/  SHF.R.S32.HI R5, RZ, 0x1f, R0.reuse ;  /* 0x0000001fff057819 */ /* 0x100fe20000011400 */
[----:B------:R-:W-:-:S04]  /*ed40*/  IMAD.MOV R4, RZ, RZ, -R0 ;  /* 0x000000ffff047224 */ /* 0x000fc800078e0a00 */
[----:B------:R-:W-:Y:S01]  /*ed50*/  IMAD R6, R6, R4, R8 ;  /* 0x0000000406067224 */ /* 0x000fe200078e0208 */
[----:B------:R-:W-:-:S04]  /*ed60*/  MOV R4, R0 ;  /* 0x0000000000047202 */ /* 0x000fc80000000f00 */
[----:B------:R0:W-:Y:S01]  /*ed70*/  STL [R1+0x4], R6 ;  /* 0x0000040601007387 */ /* 0x0001e20000100800 */
[----:B------:R-:W-:-:S03]  /*ed80*/  IMAD.WIDE.U32 R4, R19, UR4, R4 ;  /* 0x0000000413047c25 */ /* 0x000fc6000f8e0004 */
[----:B------:R-:W-:Y:S01]  /*ed90*/  LEA R2, P0, R4, R2, 0x2 ;  /* 0x0000000204027211 */ /* 0x000fe200078010ff */
[----:B0-----:R-:W-:-:S04]  /*eda0*/  IMAD R6, R7, UR4, RZ ;  /* 0x0000000407067c24 */ /* 0x001fc8000f8e02ff */
[----:B------:R-:W-:-:S04]  /*edb0*/  IMAD R0, R19, UR5, R6 ;  /* 0x0000000513007c24 */ /* 0x000fc8000f8e0206 */
[----:B------:R-:W-:-:S05]  /*edc0*/  IMAD.IADD R0, R5, 0x1, R0 ;  /* 0x0000000105007824 */ /* 0x000fca00078e0200 */
[----:B------:R-:W-:-:S05]  /*edd0*/  LEA.HI.X R3, R4, R3, R0, 0x2, P0 ;  /* 0x0000000304037211 */ /* 0x000fca00000f1400 */
[----:B------:R3:W5:Y:S02]  /*ede0*/  LDG.E R17, desc[UR6][R2.64] ;  /* 0x0000000602117981 */ /* 0x000764000c1e1900 */
.L_x_45:
[----:B---3--:R-:W3:Y:S01]  /*edf0*/  LDL R2, [R1] ;  /* 0x0000000001027983 */ /* 0x008ee20000100800 */
[----:B0-----:R-:W-:Y:S02]  /*ee00*/  LEA R0, R18, UR36, 0x3 ;  /* 0x0000002412007c11 */ /* 0x001fe4000f8e18ff */
[----:B---3--:R-:W-:-:S04]  /*ee10*/  SHF.L.U32 R2, R2, 0x1f, RZ ;  /* 0x0000001f02027819 */ /* 0x008fc800000006ff */
[----:B------:R-:W0:Y:S02]  /*ee20*/  SYNCS.PHASECHK.TRANS64.TRYWAIT P0, [R0+URZ+0x34840], R2 ;  /* 0x03484002000075a7 */ /* 0x000e24000800017f */
[----:B0-----:R-:W-:Y:S05]  /*ee30*/  @!P0 BRA `(.L_x_46) ;  /* 0x0000003400b48947 */ /* 0x001fea0003800000 */
.L_x_131:
[----:B------:R-:W3:Y:S02]  /*ee40*/  S2R R3, SR_TID.X ;  /* 0x0000000000037919 */ /* 0x000ee40000002100 */
[----:B---3--:R-:W-:-:S04]  /*ee50*/  LOP3.LUT R3, R3, 0x7f, RZ, 0xc0, !PT ;  /* 0x0000007f03037812 */ /* 0x008fc800078ec0ff */
[----:B------:R-:W-:-:S13]  /*ee60*/  ISETP.NE.AND P0, PT, R3, RZ, PT ;  /* 0x000000ff0300720c */ /* 0x000fda0003f05270 */
[----:B------:R-:W-:Y:S05]  /*ee70*/  @P0 BRA `(.L_x_47) ;  /* 0x00000000001c0947 */ /* 0x000fea0003800000 */
[----:B------:R-:W3:Y:S01]  /*ee80*/  S2R R3, SR_TID.X ;  /* 0x0000000000037919 */ /* 0x000ee20000002100 */
[----:B0-----:R-:W-:-:S04]  /*ee90*/  IMAD.MOV.U32 R2, RZ, RZ, 0xb000 ;  /* 0x0000b000ff027424 */ /* 0x001fc800078e00ff */
[----:B------:R4:W-:Y:S01]  /*eea0*/  SYNCS.ARRIVE.TRANS64 RZ, [R0+URZ+0x34830], R2 ;  /* 0x0348300200ff79a7 */ /* 0x0009e2000800003f */
[----:B---3--:R-:W-:-:S04]  /*eeb0*/  LOP3.LUT R3, R3, 0x1f, RZ, 0xc0, !PT ;  /* 0x0000001f03037812 */ /* 0x008fc800078ec0ff */
[----:B------:R-:W-:-:S13]  /*eec0*/  ISETP.NE.AND P0, PT, R3, RZ, PT ;  /* 0x000000ff0300720c */ /* 0x000fda0003f05270 */
[----:B----4-:R-:W-:Y:S05]  /*eed0*/  @!P0 BRA `(.L_x_47) ;  /* 0x0000000000048947 */ /* 0x010fea0003800000 */
[----:B------:R-:W-:Y:S01]  /*eee0*/  BPT.TRAP 0x1 ;  /* 0x000000040000795c */ /* 0x000fe20000300000 */
.L_x_47:
[----:B0-----:R-:W3:Y:S01]  /*eef0*/  LDL R2, [R1+0x4] ;  /* 0x0000040001027983 */ /* 0x001ee20000100800 */
[----:B------:R-:W-:Y:S01]  /*ef00*/  R2UR UR6, R18 ;  /* 0x00000000120672ca */ /* 0x000fe200000e0000 */
[----:B------:R-:W-:Y:S01]  /*ef10*/  UIADD3 UR4, UP0, UR38, 0x370, URZ ;  /* 0x0000037026047890 */ /* 0x000fe2000ff1e03f */
[----:B------:R-:W-:Y:S01]  /*ef20*/  R2UR UR9, R0 ;  /* 0x00000000000972ca */ /* 0x000fe200000e0000 */
[----:B------:R-:W-:Y:S01]  /*ef30*/  UMOV UR10, URZ ;  /* 0x0000003f000a7c82 */ /* 0x000fe20008000000 */
[----:B------:R-:W-:Y:S01]  /*ef40*/  R2UR UR12, R16 ;  /* 0x00000000100c72ca */ /* 0x000fe200000e0000 */
[----:B------:R-:W-:Y:S01]  /*ef50*/  UIADD3.X UR5, URZ, UR39, URZ, UP0, !UPT ;  /* 0x000000273f057290 */ /* 0x000fe200087fe43f */
[----:B-----5:R-:W-:Y:S01]  /*ef60*/  R2UR UR13, R17 ;  /* 0x00000000110d72ca */ /* 0x020fe200000e0000 */
[----:B------:R-:W-:Y:S01]  /*ef70*/  UMOV UR7, 0x14f00000 ;  /* 0x14f0000000077882 */ /* 0x000fe20000000000 */
[----:B------:R-:W-:Y:S01]  /*ef80*/  PLOP3.LUT P0, PT, PT, PT, PT, 0x80, 0x0 ;  /* 0x000000000000781c */ /* 0x000fe20003f0f070 */
[----:B------:R-:W-:-:S03]  /*ef90*/  UMOV UR15, 0x40 ;  /* 0x00000040000f7882 */ /* 0x000fc60000000000 */
[----:B------:R-:W-:Y:S01]  /*efa0*/  P2R R0, PR, RZ, 0x1 ;  /* 0x00000001ff007803 */ /* 0x000fe20000000000 */
[----:B------:R-:W-:Y:S02]  /*efb0*/  UIMAD UR6, UR6, 0xb000, UR36 ;  /* 0x0000b000060678a4 */ /* 0x000fe4000f8e0224 */
[----:B------:R-:W-:Y:S02]  /*efc0*/  UIADD3 UR9, UR9, 0x34830, URZ ;  /* 0x0003483009097890 */ /* 0x000fe4000fffe03f */
[----:B------:R-:W-:Y:S01]  /*efd0*/  UIADD3 UR8, UR6, 0x1e400, URZ ;  /* 0x0001e40006087890 */ /* 0x000fe2000fffe03f */
[----:B------:R4:W-:Y:S01]  /*efe0*/  STL [R1+0xc], R0 ;  /* 0x00000c0001007387 */ /* 0x0009e20000100800 */
[----:B------:R-:W-:-:S03]  /*eff0*/  UIADD3 UR14, UR6, 0x23c00, URZ ;  /* 0x00023c00060e7890 */ /* 0x000fc6000fffe03f */
[----:B------:R-:W-:Y:S01]  /*f000*/  UMOV UR6, 0x0 ;  /* 0x0000000000067882 */ /* 0x000fe20000000000 */
[----:B---3--:R-:W-:-:S13]  /*f010*/  R2UR UR11, R2 ;  /* 0x00000000020b72ca */ /* 0x008fda00000e0000 */
[----:B------:R-:W-:-:S09]  /*f020*/  UIMAD UR11, UR11, 0xb0, URZ ;  /* 0x000000b00b0b78a4 */ /* 0x000fd2000f8e023f */
[----:B------:R0:W-:Y:S02]  /*f030*/  UTMALDG.4D [UR8], [UR4], desc[UR6] ;  /* 0x00000608040075b4 */ /* 0x0001e40008019000 */
[----:B0-----:R-:W-:Y:S01]  /*f040*/  UMOV UR8, UR14 ;  /* 0x0000000e00087c82 */ /* 0x001fe20008000000 */
[----:B------:R-:W-:Y:S02]  /*f050*/  UMOV UR10, UR15 ;  /* 0x0000000f000a7c82 */ /* 0x000fe40008000000 */
[----:B------:R4:W-:Y:S02]  /*f060*/  UTMALDG.4D [UR8], [UR4], desc[UR6] ;  /* 0x00000608040075b4 */ /* 0x0009e40008019000 */
[----:B----4-:R-:W-:Y:S01]  /*f070*/  NOP ;  /* 0x0000000000007918 */ /* 0x010fe20000000000 */
.L_x_43:
[----:B------:R-:W-:Y:S05]  /*f080*/  WARPSYNC.ALL ;  /* 0x0000000000007948 */ /* 0x000fea0003800000 */
[----:B------:R-:W-:Y:S01]  /*f090*/  UIADD3 UR4, UR36, 0x16400, URZ ;  /* 0x0001640024047890 */ /* 0x000fe2000fffe03f */
[----:B------:R-:W-:Y:S03]  /*f0a0*/  BAR.SYNC.DEFER_BLOCKING 0x8, 0x180 ;  /* 0x0206000000007b1d */ /* 0x000fe60000010000 */
[----:B------:R-:W-:-:S06]  /*f0b0*/  ULOP3.LUT UP0, URZ, UR4, 0x3ff, URZ, 0xc0, !UPT ;  /* 0x000003ff043f7892 */ /* 0x000fcc000f80c03f */
[----:B------:R-:W-:-:S13]  /*f0c0*/  PLOP3.LUT P0, PT, PT, PT, UP0, 0x80, 0x0 ;  /* 0x000000000000781c */ /* 0x000fda0003f0f008 */
[----:B------:R-:W-:Y:S05]  /*f0d0*/  @!P0 BRA `(.L_x_48) ;  /* 0x0000000000408947 */ /* 0x000fea0003800000 */
[----:B------:R-:W-:Y:S01]  /*f0e0*/  MOV R2, 0x0 ;  /* 0x0000000000027802 */ /* 0x000fe20000000f00 */
[----:B------:R-:W-:Y:S01]  /*f0f0*/  ULDC.64 UR6, c[0x4][0xa0] ;  /* 0x0100280000067ab9 */ /* 0x000fe20000000a00 */
[----:B------:R-:W-:Y:S01]  /*f100*/  ULDC.64 UR8, c[0x4][0xa8] ;  /* 0x01002a0000087ab9 */ /* 0x000fe20000000a00 */
[----:B------:R-:W-:Y:S01]  /*f110*/  ULDC.64 UR4, c[0x4][0x20] ;  /* 0x0100080000047ab9 */ /* 0x000fe20000000a00 */
[----:B------:R-:W-:Y:S01]  /*f120*/  IMAD.U32 R4, RZ, RZ, UR6 ;  /* 0x00000006ff047e24 */ /* 0x000fe2000f8e00ff */
[----:B------:R-:W-:Y:S01]  /*f130*/  MOV R10, UR4 ;  /* 0x00000004000a7c02 */ /* 0x000fe20008000f00 */
[----:B------:R-:W3:Y:S01]  /*f140*/  LDC.64 R2, c[0x4][R2] ;  /* 0x0100000002027b82 */ /* 0x000ee20000000a00 */
[----:B------:R-:W-:Y:S02]  /*f150*/  IMAD.U32 R5, RZ, RZ, UR7 ;  /* 0x00000007ff057e24 */ /* 0x000fe4000f8e00ff */
[----:B------:R-:W-:Y:S02]  /*f160*/  IMAD.U32 R6, RZ, RZ, UR8 ;  /* 0x00000008ff067e24 */ /* 0x000fe4000f8e00ff */
[----:B------:R-:W-:-:S02]  /*f170*/  IMAD.U32 R7, RZ, RZ, UR9 ;  /* 0x00000009ff077e24 */ /* 0x000fc4000f8e00ff */
[----:B------:R-:W-:Y:S02]  /*f180*/  IMAD.U32 R11, RZ, RZ, UR5 ;  /* 0x00000005ff0b7e24 */ /* 0x000fe4000f8e00ff */
[----:B--2---:R-:W-:Y:S02]  /*f190*/  IMAD.MOV.U32 R8, RZ, RZ, 0x70 ;  /* 0x00000070ff087424 */ /* 0x004fe400078e00ff */
[----:B------:R-:W-:Y:S02]  /*f1a0*/  IMAD.MOV.U32 R12, RZ, RZ, 0x1 ;  /* 0x00000001ff0c7424 */ /* 0x000fe400078e00ff */
[----:B------:R-:W-:-:S07]  /*f1b0*/  IMAD.MOV.U32 R13, RZ, RZ, RZ ;  /* 0x000000ffff0d7224 */ /* 0x000fce00078e00ff */
[----:B------:R-:W-:-:S07]  /*f1c0*/  LEPC R20, `(.L_x_48) ;  /* 0x000000001014794e */ /* 0x000fce0000000000 */
[----:B01-3--:R-:W-:Y:S05]  /*f1d0*/  CALL.ABS.NOINC R2 ;  /* 0x0000000002007343 */ /* 0x00bfea0003c00000 */
.L_x_48:
[----:B------:R-:W3:Y:S01]  /*f1e0*/  LDL.LU R5, [R1+0x18] ;  /* 0x0000180001057983 */ /* 0x000ee20000300800 */
[----:B0-----:R-:W-:Y:S01]  /*f1f0*/  SHF.R.S32.HI R0, RZ, 0x1f, R16 ;  /* 0x0000001fff007819 */ /* 0x001fe20000011410 */
[----:B------:R-:W-:Y:S01]  /*f200*/  ULDC.64 UR4, c[0x0][0x2d8] ;  /* 0x0000b60000047ab9 */ /* 0x000fe20000000a00 */
[----:B--2---:R-:W0:Y:S01]  /*f210*/  LDC R8, c[0x0][0x448] ;  /* 0x00011200ff087b82 */ /* 0x004e220000000800 */
[----:B------:R-:W2:Y:S01]  /*f220*/  LDL.LU R7, [R1+0x20] ;  /* 0x0000200001077983 */ /* 0x000ea20000300800 */
[----:B------:R-:W-:-:S03]  /*f230*/  ULDC.64 UR6, c[0x0][0x280] ;  /* 0x0000a00000067ab9 */ /* 0x000fc60000000a00 */
[----:B------:R-:W4:Y:S01]  /*f240*/  LDL R4, [R1+0x28] ;  /* 0x0000280001047983 */ /* 0x000f220000100800 */
[----:B------:R-:W-:Y:S02]  /*f250*/  IMAD R0, R0, UR4, RZ ;  /* 0x0000000400007c24 */ /* 0x000fe4000f8e02ff */
[C---:B------:R-:W-:Y:S01]  /*f260*/  IMAD.WIDE.U32 R2, R16.reuse, UR4, RZ ;  /* 0x0000000410027c25 */ /* 0x040fe2000f8e00ff */
[----:B------:R-:W1:Y:S03]  /*f270*/  S2R R10, SR_TID.X ;  /* 0x00000000000a7919 */ /* 0x000e660000002100 */
[----:B------:R-:W-:Y:S01]  /*f280*/  IMAD R0, R16, UR5, R0 ;  /* 0x0000000510007c24 */ /* 0x000fe2000f8e0200 */
[----:B------:R-:W-:-:S03]  /*f290*/  ULDC.64 UR4, c[0x0][0x2e0] ;  /* 0x0000b80000047ab9 */ /* 0x000fc60000000a00 */
[----:B------:R-:W-:Y:S01]  /*f2a0*/  IMAD.IADD R3, R3, 0x1, R0 ;  /* 0x0000000103037824 */ /* 0x000fe200078e0200 */
[----:B0-----:R-:W-:-:S13]  /*f2b0*/  ISETP.NE.AND P0, PT, R8, 0x1, PT ;  /* 0x000000010800780c */ /* 0x001fda0003f05270 */
[----:B------:R-:W0:Y:S01]  /*f2c0*/  @P0 LDC R6, c[0x0][0x44c] ;  /* 0x00011300ff060b82 */ /* 0x000e220000000800 */
[----:B-1----:R-:W-:-:S04]  /*f2d0*/  SHF.L.U32 R10, R10, 0x3, RZ ;  /* 0x000000030a0a7819 */ /* 0x002fc800000006ff */
[----:B------:R-:W-:Y:S02]  /*f2e0*/  LOP3.LUT R10, R10, 0x38, RZ, 0xc0, !PT ;  /* 0x000000380a0a7812 */ /* 0x000fe400078ec0ff */
[----:B---3--:R-:W-:Y:S01]  /*f2f0*/  SHF.R.S32.HI R0, RZ, 0x1f, R5 ;  /* 0x0000001fff007819 */ /* 0x008fe20000011405 */
[----:B------:R-:W-:-:S04]  /*f300*/  IMAD.WIDE.U32 R2, R5, UR4, R2 ;  /* 0x0000000405027c25 */ /* 0x000fc8000f8e0002 */
[----:B------:R-:W-:Y:S01]  /*f310*/  IMAD R0, R0, UR4, RZ ;  /* 0x0000000400007c24 */ /* 0x000fe2000f8e02ff */
[----:B------:R-:W-:-:S03]  /*f320*/  ULDC UR4, c[0x0][0xc38] ;  /* 0x00030e0000047ab9 */ /* 0x000fc60000000800 */
[----:B------:R-:W-:Y:S02]  /*f330*/  IMAD R0, R5, UR5, R0 ;  /* 0x0000000505007c24 */ /* 0x000fe4000f8e0200 */
[----:B------:R-:W1:Y:S02]  /*f340*/  S2R R5, SR_TID.X ;  /* 0x0000000000057919 */ /* 0x000e640000002100 */
[----:B------:R-:W-:Y:S01]  /*f350*/  IMAD.IADD R3, R3, 0x1, R0 ;  /* 0x0000000103037824 */ /* 0x000fe200078e0200 */
[----:B--2---:R-:W-:Y:S02]  /*f360*/  IADD3 R0, -R7, RZ, RZ ;  /* 0x000000ff07007210 */ /* 0x004fe40007ffe1ff */
[----:B------:R-:W2:Y:S03]  /*f370*/  @P0 LDC R7, c[0x0][0x450] ;  /* 0x00011400ff070b82 */ /* 0x000ea60000000800 */
[----:B----4-:R-:W-:Y:S01]  /*f380*/  IMAD R0, R0, UR4, R4 ;  /* 0x0000000400007c24 */ /* 0x010fe2000f8e0204 */
[----:B------:R-:W-:-:S03]  /*f390*/  ULDC.64 UR4, c[0x0][0x2d0] ;  /* 0x0000b40000047ab9 */ /* 0x000fc60000000a00 */
[----:B------:R-:W-:Y:S01]  /*f3a0*/  IMAD.SHL.U32 R4, R0, 0x80, RZ ;  /* 0x0000008000047824 */ /* 0x000fe200078e00ff */
[----:B-1----:R-:W-:-:S04]  /*f3b0*/  LOP3.LUT R5, R5, 0x7f, RZ, 0xc0, !PT ;  /* 0x0000007f05057812 */ /* 0x002fc800078ec0ff */
[----:B------:R-:W-:Y:S02]  /*f3c0*/  SHF.R.U32.HI R9, RZ, 0x3, R5 ;  /* 0x00000003ff097819 */ /* 0x000fe40000011605 */
[----:B------:R-:W1:Y:S02]  /*f3d0*/  S2R R5, SR_TID.X ;  /* 0x0000000000057919 */ /* 0x000e640000002100 */
[----:B-1----:R-:W-:-:S05]  /*f3e0*/  IMAD.SHL.U32 R5, R5, 0x10, RZ ;  /* 0x0000001005057824 */ /* 0x002fca00078e00ff */
[----:B------:R-:W-:Y:S02]  /*f3f0*/  LOP3.LUT R5, R9, 0x70, R5, 0xf8, !PT ;  /* 0x0000007009057812 */ /* 0x000fe400078ef805 */
[----:B------:R-:W1:Y:S02]  /*f400*/  S2R R9, SR_TID.X ;  /* 0x0000000000097919 */ /* 0x000e640000002100 */
[----:B------:R-:W-:-:S05]  /*f410*/  LOP3.LUT R0, R5, R4, RZ, 0xfc, !PT ;  /* 0x0000000405007212 */ /* 0x000fca00078efcff */
[----:B0-----:R-:W-:-:S04]  /*f420*/  @P0 IMAD.HI.U32 R6, R0, R6, RZ ;  /* 0x0000000600060227 */ /* 0x001fc800078e00ff */
[----:B------:R-:W-:Y:S01]  /*f430*/  IMAD.MOV.U32 R5, RZ, RZ, R0 ;  /* 0x000000ffff057224 */ /* 0x000fe200078e0000 */
[----:B--2---:R-:W-:-:S05]  /*f440*/  @P0 SHF.R.U32.HI R5, RZ, R7, R6 ;  /* 0x00000007ff050219 */ /* 0x004fca0000011606 */
[----:B------:R-:W-:Y:S02]  /*f450*/  IMAD.MOV R6, RZ, RZ, -R5 ;  /* 0x000000ffff067224 */ /* 0x000fe400078e0a05 */
[----:B------:R-:W-:-:S04]  /*f460*/  IMAD.WIDE.U32 R2, R5, UR4, R2 ;  /* 0x0000000405027c25 */ /* 0x000fc8000f8e0002 */
[----:B------:R-:W-:Y:S01]  /*f470*/  IMAD R0, R8, R6, R0 ;  /* 0x0000000608007224 */ /* 0x000fe200078e0200 */
[----:B------:R-:W-:-:S05]  /*f480*/  SHF.R.S32.HI R6, RZ, 0x1f, R5 ;  /* 0x0000001fff067819 */ /* 0x000fca0000011405 */
[----:B------:R-:W-:Y:S02]  /*f490*/  IMAD R6, R6, UR4, RZ ;  /* 0x0000000406067c24 */ /* 0x000fe4000f8e02ff */
[----:B-1----:R-:W-:Y:S02]  /*f4a0*/  IMAD.SHL.U32 R9, R9, 0x8, RZ ;  /* 0x0000000809097824 */ /* 0x002fe400078e00ff */
[----:B------:R-:W-:Y:S01]  /*f4b0*/  IMAD R6, R5, UR5, R6 ;  /* 0x0000000505067c24 */ /* 0x000fe2000f8e0206 */
[----:B------:R-:W-:Y:S01]  /*f4c0*/  SHF.R.S32.HI R5, RZ, 0x1f, R0 ;  /* 0x0000001fff057819 */ /* 0x000fe20000011400 */
[----:B------:R-:W-:Y:S01]  /*f4d0*/  ULDC.64 UR4, c[0x0][0x2c8] ;  /* 0x0000b20000047ab9 */ /* 0x000fe20000000a00 */
[----:B------:R-:W-:Y:S01]  /*f4e0*/  LOP3.LUT R9, R9, 0x38, RZ, 0xc0, !PT ;  /* 0x0000003809097812 */ /* 0x000fe200078ec0ff */
[----:B------:R-:W-:Y:S02]  /*f4f0*/  IMAD.IADD R3, R3, 0x1, R6 ;  /* 0x0000000103037824 */ /* 0x000fe400078e0206 */
[----:B------:R-:W-:Y:S01]  /*f500*/  IMAD R5, R5, UR4, RZ ;  /* 0x0000000405057c24 */ /* 0x000fe2000f8e02ff */
[----:B------:R-:W-:Y:S01]  /*f510*/  LOP3.LUT R9, R9, 0x40, RZ, 0xfc, !PT ;  /* 0x0000004009097812 */ /* 0x000fe200078efcff */
[----:B------:R-:W-:Y:S01]  /*f520*/  IMAD.WIDE.U32 R2, R0, UR4, R2 ;  /* 0x0000000400027c25 */ /* 0x000fe2000f8e0002 */
[----:B------:R-:W-:-:S02]  /*f530*/  ULDC UR4, c[0x0][0x2b8] ;  /* 0x0000ae0000047ab9 */ /* 0x000fc40000000800 */
[----:B------:R-:W-:Y:S01]  /*f540*/  ISETP.GE.AND P1, PT, R9, UR4, PT ;  /* 0x0000000409007c0c */ /* 0x000fe2000bf26270 */
[----:B------:R-:W-:Y:S01]  /*f550*/  IMAD R5, R0, UR5, R5 ;  /* 0x0000000500057c24 */ /* 0x000fe2000f8e0205 */
[----:B------:R0:W5:Y:S01]  /*f560*/  LDL R9, [R1+0x14] ;  /* 0x0000140001097983 */ /* 0x0001620000100800 */
[----:B------:R-:W-:Y:S02]  /*f570*/  LEA R0, P2, R2, UR6, 0x1 ;  /* 0x0000000602007c11 */ /* 0x000fe4000f8408ff */
[----:B------:R-:W-:Y:S01]  /*f580*/  IMAD.IADD R5, R3, 0x1, R5 ;  /* 0x0000000103057824 */ /* 0x000fe200078e0205 */
[----:B------:R-:W-:Y:S01]  /*f590*/  ISETP.GE.AND P0, PT, R10, UR4, PT ;  /* 0x000000040a007c0c */ /* 0x000fe2000bf06270 */
[----:B------:R-:W-:-:S03]  /*f5a0*/  UMOV UR4, 0xffffffff ;  /* 0xffffffff00047882 */ /* 0x000fc60000000000 */
[----:B------:R-:W-:Y:S01]  /*f5b0*/  LEA.HI.X R2, R2, UR7, R5, 0x1, P2 ;  /* 0x0000000702027c11 */ /* 0x000fe200090f0c05 */
[----:B0-----:R-:W-:Y:S08]  /*f5c0*/  BRA.DIV UR4, `(.L_x_49) ;  /* 0x0000002e04e47947 */ /* 0x001ff0000b800000 */
[----:B------:R-:W0:Y:S01]  /*f5d0*/  S2R R6, SR_TID.X ;  /* 0x0000000000067919 */ /* 0x000e220000002100 */
[----:B------:R-:W-:Y:S01]  /*f5e0*/  ULDC UR4, c[0x0][0x288] ;  /* 0x0000a20000047ab9 */ /* 0x000fe20000000800 */
[----:B------:R-:W-:Y:S01]  /*f5f0*/  ULDC.64 UR6, c[0x0][0x208] ;  /* 0x0000820000067ab9 */ /* 0x000fe20000000a00 */
[----:B------:R-:W-:Y:S01]  /*f600*/  IMAD R3, R8, UR4, RZ ;  /* 0x0000000408037c24 */ /* 0x000fe2000f8e02ff */
[----:B------:R-:W1:Y:S04]  /*f610*/  SHFL.IDX PT, R7, R0, RZ, 0x181f ;  /* 0x00181fff00077589 */ /* 0x000e6800000e0000 */
[----:B------:R-:W-:Y:S01]  /*f620*/  SHFL.IDX PT, R8, R2, 0x1, 0x181f ;  /* 0x00381f0002087f89 */ /* 0x000fe200000e0000 */
[----:B0-----:R-:W-:-:S04]  /*f630*/  LOP3.LUT R6, R6, 0x7f, RZ, 0xc0, !PT ;  /* 0x0000007f06067812 */ /* 0x001fc800078ec0ff */
[----:B------:R-:W-:-:S05]  /*f640*/  SHF.R.U32.HI R6, RZ, 0x3, R6 ;  /* 0x00000003ff067819 */ /* 0x000fca0000011606 */
[----:B------:R-:W-:Y:S02]  /*f650*/  IMAD.IADD R4, R6, 0x1, R4 ;  /* 0x0000000106047824 */ /* 0x000fe400078e0204 */
[----:B------:R-:W0:Y:S02]  /*f660*/  SHFL.IDX PT, R6, R2, RZ, 0x181f ;  /* 0x00181fff02067589 */ /* 0x000e2400000e0000 */
[C---:B------:R-:W-:Y:S01]  /*f670*/  VIADD R5, R4.reuse, 0x10 ;  /* 0x0000001004057836 */ /* 0x040fe20000000000 */
[----:B------:R-:W-:-:S04]  /*f680*/  ISETP.GE.AND P4, PT, R4, R3, PT ;  /* 0x000000030400720c */ /* 0x000fc80003f86270 */
[----:B------:R-:W-:Y:S02]  /*f690*/  ISETP.GE.AND P2, PT, R5, R3, PT ;  /* 0x000000030500720c */ /* 0x000fe40003f46270 */
[----:B------:R-:W2:Y:S07]  /*f6a0*/  SHFL.IDX PT, R5, R0, 0x1, 0x181f ;  /* 0x00381f0000057f89 */ /* 0x000eae00000e0000 */
[----:B-1----:R-:W-:-:S05]  /*f6b0*/  @!P4 LEA R7, P3, R10, R7, 0x1 ;  /* 0x000000070a07c211 */ /* 0x002fca00078608ff */
[----:B0-----:R-:W-:-:S05]  /*f6c0*/  @!P4 IMAD.X R6, RZ, RZ, R6, P3 ;  /* 0x000000ffff06c224 */ /* 0x001fca00018e0606 */
[----:B------:R-:W-:-:S04]  /*f6d0*/  @!P4 LOP3.LUT R7, R7, R6, RZ, 0x3c, !PT ;  /* 0x000000060707c212 */ /* 0x000fc800078e3cff */
[C---:B------:R-:W-:Y:S02]  /*f6e0*/  @!P4 LOP3.LUT R6, R7.reuse, R6, RZ, 0x3c, !PT ;  /* 0x000000060706c212 */ /* 0x040fe400078e3cff */
[----:B--2---:R-:W-:Y:S02]  /*f6f0*/  @!P2 LEA R5, P3, R10, R5, 0x1 ;  /* 0x000000050a05a211 */ /* 0x004fe400078608ff */
[----:B------:R-:W-:-:S05]  /*f700*/  @!P4 LOP3.LUT R7, R7, R6, RZ, 0x3c, !PT ;  /* 0x000000060707c212 */ /* 0x000fca00078e3cff */
[----:B-----5:R-:W-:Y:S04]  /*f710*/  @!P4 LDGSTS.E.BYPASS.LTC128B.128 [R9+0x16400], desc[UR6][R6.64], !P0 ;  /* 0x164000000609cfae */ /* 0x020fe8000c101d46 */
[----:B------:R0:W-:Y:S02]  /*f720*/  @!P4 LDGSTS.E.BYPASS.LTC128B.128 [R9+0x1a400], desc[UR6][R6.64+0x80], !P1 ;  /* 0x1a4000800609cfae */ /* 0x0001e4000c901d46 */
[----:B0-----:R-:W-:-:S05]  /*f730*/  @!P2 IMAD.X R6, RZ, RZ, R8, P3 ;  /* 0x000000ffff06a224 */ /* 0x001fca00018e0608 */
[----:B------:R-:W-:Y:S01]  /*f740*/  @!P2 MOV R7, R6 ;  /* 0x000000060007a202 */ /* 0x000fe20000000f00 */
[----:B------:R-:W-:Y:S02]  /*f750*/  @!P2 IMAD.MOV.U32 R6, RZ, RZ, R5 ;  /* 0x000000ffff06a224 */ /* 0x000fe400078e0005 */
[----:B------:R-:W-:-:S03]  /*f760*/  VIADD R5, R4, 0x20 ;  /* 0x0000002004057836 */ /* 0x000fc60000000000 */
[----:B------:R-:W-:Y:S04]  /*f770*/  @!P2 LDGSTS.E.BYPASS.LTC128B.128 [R9+0x16c00], desc[UR6][R6.64], !P0 ;  /* 0x16c000000609afae */ /* 0x000fe8000c101d46 */
[----:B------:R0:W-:Y:S01]  /*f780*/  @!P2 LDGSTS.E.BYPASS.LTC128B.128 [R9+0x1ac00], desc[UR6][R6.64+0x80], !P1 ;  /* 0x1ac000800609afae */ /* 0x0001e2000c901d46 */
[----:B------:R-:W-:-:S03]  /*f790*/  ISETP.GE.AND P2, PT, R5, R3, PT ;  /* 0x000000030500720c */ /* 0x000fc60003f46270 */
[----:B------:R-:W-:Y:S04]  /*f7a0*/  SHFL.IDX PT, R5, R2, 0x2, 0x181f ;  /* 0x00581f0002057f89 */ /* 0x000fe800000e0000 */
[----:B0-----:R-:W0:Y:S06]  /*f7b0*/  SHFL.IDX PT, R6, R0, 0x2, 0x181f ;  /* 0x00581f0000067f89 */ /* 0x001e2c00000e0000 */
[----:B0-----:R-:W-:-:S05]  /*f7c0*/  @!P2 LEA R6, P3, R10, R6, 0x1 ;  /* 0x000000060a06a211 */ /* 0x001fca00078608ff */
[----:B------:R-:W-:-:S04]  /*f7d0*/  @!P2 IMAD.X R5, RZ, RZ, R5, P3 ;  /* 0x000000ffff05a224 */ /* 0x000fc800018e0605 */
[----:B------:R-:W-:Y:S02]  /*f7e0*/  @!P2 IMAD.MOV.U32 R7, RZ, RZ, R5 ;  /* 0x000000ffff07a224 */ /* 0x000fe400078e0005 */
[----:B------:R-:W-:-:S03]  /*f7f0*/  VIADD R5, R4, 0x30 ;  /* 0x0000003004057836 */ /* 0x000fc60000000000 */
[----:B------:R-:W-:Y:S04]  /*f800*/  @!P2 LDGSTS.E.BYPASS.LTC128B.128 [R9+0x17400], desc[UR6][R6.64], !P0 ;  /* 0x174000000609afae */ /* 0x000fe8000c101d46 */
[----:B------:R0:W-:Y:S01]  /*f810*/  @!P2 LDGSTS.E.BYPASS.LTC128B.128 [R9+0x1b400], desc[UR6][R6.64+0x80], !P1 ;  /* 0x1b4000800609afae */ /* 0x0001e2000c901d46 */
[----:B------:R-:W-:-:S03]  /*f820*/  ISETP.GE.AND P2, PT, R5, R3, PT ;  /* 0x000000030500720c */ /* 0x000fc60003f46270 */
[----:B------:R-:W-:Y:S04]  /*f830*/  SHFL.IDX PT, R5, R2, 0x3, 0x181f ;  /* 0x00781f0002057f89 */ /* 0x000fe800000e0000 */
[----:B0-----:R-:W0:Y:S06]  /*f840*/  SHFL.IDX PT, R6, R0, 0x3, 0x181f ;  /* 0x00781f0000067f89 */ /* 0x001e2c00000e0000 */
[----:B0-----:R-:W-:-:S04]  /*f850*/  @!P2 LEA R6, P3, R10, R6, 0x1 ;  /* 0x000000060a06a211 */ /* 0x001fc800078608ff */
[----:B------:R-:W-:-:S05]  /*f860*/  @!P2 IADD3.X R5, RZ, R5, RZ, P3, !PT ;  /* 0x00000005ff05a210 */ /* 0x000fca0001ffe4ff */
        /* <DEDUP_REMOVED lines=24> */
[----:B0-----:R-:W0:Y:S04]  /*f9f0*/  SHFL.IDX PT, R6, R0, 0x6, 0x181f ;  /* 0x00d81f0000067f89 */ /* 0x001e2800000e0000 */
[----:B------:R-:W1:Y:S02]  /*fa00*/  SHFL.IDX PT, R0, R0, 0x7, 0x181f ;  /* 0x00f81f0000007f89 */ /* 0x000e6400000e0000 */
[----:B0-----:R-:W-:-:S05]  /*fa10*/  @!P2 LEA R6, P3, R10, R6, 0x1 ;  /* 0x000000060a06a211 */ /* 0x001fca00078608ff */
[----:B------:R-:W-:-:S04]  /*fa20*/  @!P2 IMAD.X R5, RZ, RZ, R5, P3 ;  /* 0x000000ffff05a224 */ /* 0x000fc800018e0605 */
[----:B------:R-:W-:Y:S02]  /*fa30*/  @!P2 IMAD.MOV.U32 R7, RZ, RZ, R5 ;  /* 0x000000ffff07a224 */ /* 0x000fe400078e0005 */
[----:B------:R0:W2:Y:S04]  /*fa40*/  SHFL.IDX PT, R5, R2, 0x7, 0x181f ;  /* 0x00f81f0002057f89 */ /* 0x0000a800000e0000 */
[----:B------:R0:W-:Y:S04]  /*fa50*/  @!P2 LDGSTS.E.BYPASS.LTC128B.128 [R9+0x19400], desc[UR6][R6.64], !P0 ;  /* 0x194000000609afae */ /* 0x0001e8000c101d46 */
[----:B-1----:R0:W-:Y:S02]  /*fa60*/  @!P2 LDGSTS.E.BYPASS.LTC128B.128 [R9+0x1d400], desc[UR6][R6.64+0x80], !P1 ;  /* 0x1d4000800609afae */ /* 0x0021e4000c901d46 */
.L_x_148:
[----:B------:R-:W-:Y:S01]  /*fa70*/  VIADD R4, R4, 0x70 ;  /* 0x0000007004047836 */ /* 0x000fe20000000000 */
[----:B------:R-:W-:Y:S04]  /*fa80*/  BSSY B0, `(.L_x_50) ;  /* 0x000000b000007945 */ /* 0x000fe80003800000 */
[----:B------:R-:W-:-:S13]  /*fa90*/  ISETP.GE.AND P2, PT, R4, R3, PT ;  /* 0x000000030400720c */ /* 0x000fda0003f46270 */
[----:B------:R-:W-:Y:S05]  /*faa0*/  @P2 BRA `(.L_x_51) ;  /* 0x0000000000202947 */ /* 0x000fea0003800000 */
[----:B0-----:R-:W-:Y:S01]  /*fab0*/  LEA R2, P2, R10, R0, 0x1 ;  /* 0x000000000a027211 */ /* 0x001fe200078408ff */
[----:B------:R-:W-:-:S03]  /*fac0*/  ULDC.64 UR4, c[0x0][0x208] ;  /* 0x0000820000047ab9 */ /* 0x000fc60000000a00 */
[----:B--2---:R-:W-:-:S05]  /*fad0*/  IADD3.X R3, RZ, R5, RZ, P2, !PT ;  /* 0x00000005ff037210 */ /* 0x004fca00017fe4ff */
[----:B------:R-:W-:Y:S01]  /*fae0*/  @!PT LDS RZ, [RZ] ;  /* 0x00000000fffff984 */ /* 0x000fe20000000800 */
[----:B------:R-:W-:Y:S01]  /*faf0*/  @!PT LDS RZ, [RZ] ;  /* 0x00000000fffff984 */ /* 0x000fe20000000800 */
[----:B------:R-:W-:Y:S01]  /*fb00*/  @!PT LDS RZ, [RZ] ;  /* 0x00000000fffff984 */ /* 0x000fe20000000800 */
[----:B------:R1:W-:Y:S04]  /*fb10*/  LDGSTS.E.BYPASS.LTC128B.128 [R9+0x19c00], desc[UR4][R2.64], !P0 ;  /* 0x19c0000002097fae */ /* 0x0003e8000c101d44 */
[----:B------:R1:W-:Y:S02]  /*fb20*/  LDGSTS.E.BYPASS.LTC128B.128 [R9+0x1dc00], desc[UR4][R2.64+0x80], !P1 ;  /* 0x1dc0008002097fae */ /* 0x0003e4000c901d44 */
.L_x_51:
[----:B------:R-:W-:Y:S05]  /*fb30*/  BSYNC B0 ;  /* 0x0000000000007941 */ /* 0x000fea0003800000 */
.L_x_50:
[----:B01----:R-:W3:Y:S01]  /*fb40*/  LDL R2, [R1+0x30] ;  /* 0x0000300001027983 */ /* 0x003ee20000100800 */
[----:B------:R-:W-:Y:S01]  /*fb50*/  NOP ;  /* 0x0000000000007918 */ /* 0x000fe20000000000 */
[----:B------:R-:W-:Y:S02]  /*fb60*/  SYNCS.ARRIVE.TRANS64.RED.A0T1 RZ, [UR36+0x34800], RZ ;  /* 0x034800ffffff79a7 */ /* 0x000fe40008200424 */
[----:B------:R-:W-:Y:S01]  /*fb70*/  ARRIVES.LDGSTSBAR.64.TRANSCNT [UR36+0x34800] ;  /* 0x03480000ff0079b0 */ /* 0x000fe20008000aa4 */
[----:B---3--:R-:W-:-:S04]  /*fb80*/  LOP3.LUT R0, R2, 0x1, RZ, 0xc, !PT ;  /* 0x0000000102007812 */ /* 0x008fc800078e0cff */
[----:B------:R-:W-:Y:S01]  /*fb90*/  SHF.L.U32 R0, R0, 0x1f, RZ ;  /* 0x0000001f00007819 */ /* 0x000fe200000006ff */
[----:B------:R-:W-:Y:S01]  /*fba0*/  NOP ;  /* 0x0000000000007918 */ /* 0x000fe20000000000 */
[----:B------:R-:W3:Y:S01]  /*fbb0*/  LDL.LU R2, [R1+0x2c] ;  /* 0x00002c0001027983 */ /* 0x000ee20000300800 */
[----:B------:R-:W-:Y:S01]  /*fbc0*/  SYNCS.ARRIVE.TRANS64.A1T0 RZ, [UR36+0x34800], RZ ;  /* 0x034800ffffff79a7 */ /* 0x000fe20008100024 */
[----:B------:R-:W-:Y:S01]  /*fbd0*/  BSSY B0, `(.L_x_52) ;  /* 0x0000005000007945 */ /* 0x000fe20003800000 */
[----:B------:R-:W-:Y:S01]  /*fbe0*/  IMAD.U32 R11, RZ, RZ, UR36 ;  /* 0x00000024ff0b7e24 */ /* 0x000fe2000f8e00ff */
[----:B------:R-:W0:Y:S01]  /*fbf0*/  SYNCS.PHASECHK.TRANS64.TRYWAIT P0, [UR36+0x34820], R0 ;  /* 0x03482000ff0075a7 */ /* 0x000e220008000164 */
[----:B---3--:R-:W-:Y:S01]  /*fc00*/  ISETP.GE.AND P1, PT, R2, 0xb1, PT ;  /* 0x000000b10200780c */ /* 0x008fe20003f26270 */
[----:B0-----:R-:W-:-:S12]  /*fc10*/  @!P0 BRA `(.L_x_53) ;  /* 0x0000003400108947 */ /* 0x001fd80003800000 */
.L_x_149:
[----:B------:R-:W-:Y:S05]  /*fc20*/  BSYNC B0 ;  /* 0x0000000000007941 */ /* 0x000fea0003800000 */
.L_x_52:
[----:B------:R-:W-:Y:S01]  /*fc30*/  VIADD R10, R11, 0x34800 ;  /* 0x000348000b0a7836 */ /* 0x000fe20000000000 */
[----:B------:R-:W-:Y:S06]  /*fc40*/  @!P1 BRA `(.L_x_54) ;  /* 0x0000001c00549947 */ /* 0x000fec0003800000 */
[----:B------:R-:W3:Y:S01]  /*fc50*/  LDL R2, [R1+0x24] ;  /* 0x0000240001027983 */ /* 0x000ee20000100800 */
[----:B0-----:R-:W-:Y:S02]  /*fc60*/  IMAD.MOV.U32 R0, RZ, RZ, 0x1 ;  /* 0x00000001ff007424 */ /* 0x001fe400078e00ff */
[----:B---3--:R-:W-:-:S05]  /*fc70*/  IMAD.MOV R9, RZ, RZ, -R2 ;  /* 0x000000ffff097224 */ /* 0x008fca00078e0a02 */
[----:B------:R-:W-:-:S05]  /*fc80*/  VIADDMNMX R9, R9, R0, 0xffffffff, !PT ;  /* 0xffffffff09097446 */ /* 0x000fca0007800100 */
[----:B------:R-:W-:-:S05]  /*fc90*/  IMAD.IADD R0, R2, 0x1, R9 ;  /* 0x0000000102007824 */ /* 0x000fca00078e0209 */
[----:B------:R-:W-:-:S04]  /*fca0*/  LOP3.LUT R0, R0, 0x1, RZ, 0xc0, !PT ;  /* 0x0000000100007812 */ /* 0x000fc800078ec0ff */
[----:B------:R-:W-:Y:S02]  /*fcb0*/  ISETP.NE.U32.AND P0, PT, R0, 0x1, PT ;  /* 0x000000010000780c */ /* 0x000fe40003f05070 */
[----:B------:R-:W-:-:S11]  /*fcc0*/  IADD3 R0, R2, -0x2, RZ ;  /* 0xfffffffe02007810 */ /* 0x000fd60007ffe0ff */
[----:B------:R-:W-:Y:S05]  /*fcd0*/  @P0 BRA `(.L_x_55) ;  /* 0x0000000800680947 */ /* 0x000fea0003800000 */
[----:B------:R-:W3:Y:S04]  /*fce0*/  LDL R3, [R1+0xc] ;  /* 0x00000c0001037983 */ /* 0x000ee80000100800 */
[----:B------:R-:W4:Y:S01]  /*fcf0*/  LDL R2, [R1] ;  /* 0x0000000001027983 */ /* 0x000f220000100800 */
[----:B------:R-:W-:Y:S01]  /*fd00*/  VIADD R4, R18, 0x1 ;  /* 0x0000000112047836 */ /* 0x000fe20000000000 */
[----:B------:R-:W-:Y:S04]  /*fd10*/  BSSY B0, `(.L_x_56) ;  /* 0x0000092000007945 */ /* 0x000fe80003800000 */
[----:B------:R-:W-:-:S04]  /*fd20*/  ISETP.NE.AND P0, PT, R4, 0x2, PT ;  /* 0x000000020400780c */ /* 0x000fc80003f05270 */
[----:B------:R-:W-:Y:S02]  /*fd30*/  SEL R8, RZ, 0x1, P0 ;  /* 0x00000001ff087807 */ /* 0x000fe40000000000 */
[----:B------:R-:W-:Y:S02]  /*fd40*/  SEL R4, R4, RZ, P0 ;  /* 0x000000ff04047207 */ /* 0x000fe40000000000 */
[----:B---3--:R-:W-:Y:S02]  /*fd50*/  ISETP.NE.AND P2, PT, R3, RZ, PT ;  /* 0x000000ff0300720c */ /* 0x008fe40003f45270 */
[----:B----4-:R-:W-:-:S11]  /*fd60*/  LOP3.LUT R8, R2, R8, RZ, 0x3c, !PT ;  /* 0x0000000802087212 */ /* 0x010fd600078e3cff */
[----:B------:R-:W-:Y:S05]  /*fd70*/  @!P2 BRA `(.L_x_57) ;  /* 0x00000008002ca947 */ /* 0x000fea0003800000 */
[----:B------:R-:W3:Y:S01]  /*fd80*/  LDL R2, [R1+0x10] ;  /* 0x0000100001027983 */ /* 0x000ee20000100800 */
[----:B------:R-:W-:Y:S01]  /*fd90*/  IMAD.MOV.U32 R6, RZ, RZ, R17 ;  /* 0x000000ffff067224 */ /* 0x000fe200078e0011 */
[----:B---3--:R-:W-:-:S13]  /*fda0*/  ISETP.NE.AND P2, PT, R2, RZ, PT ;  /* 0x000000ff0200720c */ /* 0x008fda0003f45270 */
[----:B------:R-:W-:Y:S05]  /*fdb0*/  @!P2 BRA `(.L_x_58) ;  /* 0x000000000050a947 */ /* 0x000fea0003800000 */
[----:B------:R-:W3:Y:S01]  /*fdc0*/  LDL R7, [R1+0x8] ;  /* 0x0000080001077983 */ /* 0x000ee20000100800 */
[----:B------:R-:W0:Y:S01]  /*fdd0*/  LDC R6, c[0x0][0x43c] ;  /* 0x00010f00ff067b82 */ /* 0x000e220000000800 */
[----:B------:R-:W-:Y:S01]  /*fde0*/  ULDC.64 UR4, c[0x0][0x428] ;  /* 0x00010a0000047ab9 */ /* 0x000fe20000000a00 */
[----:B------:R-:W-:Y:S01]  /*fdf0*/  ULDC.64 UR6, c[0x0][0x208] ;  /* 0x0000820000067ab9 */ /* 0x000fe20000000a00 */
[----:B0-----:R-:W-:-:S13]  /*fe00*/  ISETP.NE.AND P0, PT, R6, 0x1, PT ;  /* 0x000000010600780c */ /* 0x001fda0003f05270 */
[----:B------:R-:W2:Y:S02]  /*fe10*/  @P0 LDC.64 R2, c[0x0][0x440] ;  /* 0x00011000ff020b82 */ /* 0x000ea40000000a00 */
[----:B--2---:R-:W-:-:S04]  /*fe20*/  @P0 IMAD.HI.U32 R5, R0, R2, RZ ;  /* 0x0000000200050227 */ /* 0x004fc800078e00ff */
[----:B------:R-:W-:Y:S01]  /*fe30*/  IMAD.MOV.U32 R2, RZ, RZ, R0 ;  /* 0x000000ffff027224 */ /* 0x000fe200078e0000 */
[----:B------:R-:W-:-:S05]  /*fe40*/  @P0 SHF.R.U32.HI R2, RZ, R3, R5 ;  /* 0x00000003ff020219 */ /* 0x000fca0000011605 */
[----:B------:R-:W-:-:S04]  /*fe50*/  IMAD.MOV R3, RZ, RZ, -R2 ;  /* 0x000000ffff037224 */ /* 0x000fc800078e0a02 */
[----:B------:R-:W-:Y:S01]  /*fe60*/  IMAD R0, R6, R3, R0 ;  /* 0x0000000306007224 */ /* 0x000fe200078e0200 */
[----:B------:R-:W-:-:S03]  /*fe70*/  SHF.R.S32.HI R3, RZ, 0x1f, R2 ;  /* 0x0000001fff037819 */ /* 0x000fc60000011402 */
[----:B------:R-:W-:-:S04]  /*fe80*/  IMAD.WIDE.U32 R2, R19, UR4, R2 ;  /* 0x0000000413027c25 */ /* 0x000fc8000f8e0002 */
[----:B---3--:R-:W-:-:S04]  /*fe90*/  IMAD R5, R7, UR4, RZ ;  /* 0x0000000407057c24 */ /* 0x008fc8000f8e02ff */
[----:B------:R-:W-:Y:S01]  /*fea0*/  IMAD R5, R19, UR5, R5 ;  /* 0x0000000513057c24 */ /* 0x000fe2000f8e0205 */
[----:B------:R-:W-:Y:S02]  /*feb0*/  ULDC.64 UR4, c[0x0][0x418] ;  /* 0x0001060000047ab9 */ /* 0x000fe40000000a00 */
[----:B------:R-:W-:Y:S01]  /*fec0*/  LEA R6, P0, R2, UR4, 0x2 ;  /* 0x0000000402067c11 */ /* 0x000fe2000f8010ff */
[----:B------:R-:W-:-:S05]  /*fed0*/  IMAD.IADD R3, R5, 0x1, R3 ;  /* 0x0000000105037824 */ /* 0x000fca00078e0203 */
[----:B------:R-:W-:-:S05]  /*fee0*/  LEA.HI.X R7, R2, UR5, R3, 0x2, P0 ;  /* 0x0000000502077c11 */ /* 0x000fca00080f1403 */
[----:B------:R0:W5:Y:S02]  /*fef0*/  LDG.E R6, desc[UR6][R6.64] ;  /* 0x0000000606067981 */ /* 0x000164000c1e1900 */
.L_x_58:
[----:B------:R-:W-:Y:S01]  /*ff00*/  LEA R3, R4, UR36, 0x3 ;  /* 0x0000002404037c11 */ /* 0x000fe2000f8e18ff */
[----:B------:R-:W-:Y:S01]  /*ff10*/  BSSY B1, `(.L_x_59) ;  /* 0x0000004000017945 */ /* 0x000fe20003800000 */
[----:B------:R-:W-:-:S04]  /*ff20*/  SHF.L.U32 R2, R8, 0x1f, RZ ;  /* 0x0000001f08027819 */ /* 0x000fc800000006ff */
[----:B------:R-:W1:Y:S02]  /*ff30*/  SYNCS.PHASECHK.TRANS64.TRYWAIT P0, [R3+URZ+0x34840], R2 ;  /* 0x03484002030075a7 */ /* 0x000e64000800017f */
[----:B-1----:R-:W-:Y:S05]  /*ff40*/  @!P0 BRA `(.L_x_60) ;  /* 0x0000003000588947 */ /* 0x002fea0003800000 */
.L_x_150:
[----:B------:R-:W-:Y:S05]  /*ff50*/  BSYNC B1 ;  /* 0x0000000000017941 */ /* 0x000fea0003800000 */
.L_x_59:
[----:B--2---:R-:W2:Y:S01]  /*ff60*/  S2R R5, SR_TID.X ;  /* 0x0000000000057919 */ /* 0x004ea20000002100 */
[----:B------:R-:W-:Y:S01]  /*ff70*/  BSSY B1, `(.L_x_61) ;  /* 0x000000b000017945 */ /* 0x000fe20003800000 */
[----:B--2---:R-:W-:-:S04]  /*ff80*/  LOP3.LUT R5, R5, 0x7f, RZ, 0xc0, !PT ;  /* 0x0000007f05057812 */ /* 0x004fc800078ec0ff */
[----:B------:R-:W-:-:S13]  /*ff90*/  ISETP.NE.AND P1, PT, R5, RZ, PT ;  /* 0x000000ff0500720c */ /* 0x000fda0003f25270 */
[----:B------:R-:W-:Y:S05]  /*ffa0*/  @P1 BRA `(.L_x_62) ;  /* 0x00000000001c1947 */ /* 0x000fea0003800000 */
[----:B------:R-:W2:Y:S01]  /*ffb0*/  S2R R5, SR_TID.X ;  /* 0x0000000000057919 */ /* 0x000ea20000002100 */
[----:B-1----:R-:W-:-:S04]  /*ffc0*/  MOV R2, 0xb000 ;  /* 0x0000b00000027802 */ /* 0x002fc80000000f00 */
[----:B------:R3:W-:Y:S01]  /*ffd0*/  SYNCS.ARRIVE.TRANS64 RZ, [R3+URZ+0x34830], R2 ;  /* 0x0348300203ff79a7 */ /* 0x0007e2000800003f */
[----:B--2---:R-:W-:-:S04]  /*ffe0*/  LOP3.LUT R5, R5, 0x1f, RZ, 0xc0, !PT ;  /* 0x0000001f05057812 */ /* 0x004fc800078ec0ff */
[----:B------:R-:W-:-:S13]  /*fff0*/  ISETP.NE.AND P0, PT, R5, RZ, PT ;  /* 0x000000ff0500720c */ /* 0x000fda0003f05270 */
[----:B---3--:R-:W-:Y:S05]  /*10000*/  @!P0 BRA `(.L_x_62) ;  /* 0x0000000000048947 */ /* 0x008fea0003800000 */
[----:B------:R-:W-:Y:S01]  /*10010*/  BPT.TRAP 0x1 ;  /* 0x000000040000795c */ /* 0x000fe20000300000 */
.L_x_62:
[----:B------:R-:W-:Y:S05]  /*10020*/  BSYNC B1 ;  /* 0x0000000000017941 */ /* 0x000fea0003800000 */
.L_x_61:
[----:B------:R-:W-:Y:S01]  /*10030*/  IMAD.MOV.U32 R14, RZ, RZ, RZ ;  /* 0x000000ffff0e7224 */ /* 0x000fe200078e00ff */
[----:B------:R-:W-:Y:S01]  /*10040*/  UIADD3 UR4, UP0, UR38, 0x370, URZ ;  /* 0x0000037026047890 */ /* 0x000fe2000ff1e03f */
[----:B-1----:R-:W-:Y:S01]  /*10050*/  IMAD R2, R4, 0xb000, R11 ;  /* 0x0000b00004027824 */ /* 0x002fe200078e020b */
[----:B------:R-:W-:Y:S01]  /*10060*/  PLOP3.LUT P0, PT, PT, PT, PT, 0x80, 0x0 ;  /* 0x000000000000781c */ /* 0x000fe20003f0f070 */
[----:B------:R-:W-:Y:S01]  /*10070*/  VIADD R3, R3, 0x34830 ;  /* 0x0003483003037836 */ /* 0x000fe20000000000 */
[----:B------:R-:W-:Y:S01]  /*10080*/  R2UR UR10, R14 ;  /* 0x000000000e0a72ca */ /* 0x000fe200000e0000 */
[----:B------:R-:W-:Y:S01]  /*10090*/  IMAD R5, R0, 0xb0, RZ ;  /* 0x000000b000057824 */ /* 0x000fe200078e02ff */
[----:B------:R-:W-:Y:S01]  /*100a0*/  UIADD3.X UR5, URZ, UR39, URZ, UP0, !UPT ;  /* 0x000000273f057290 */ /* 0x000fe200087fe43f */
[----:B0-----:R-:W-:Y:S01]  /*100b0*/  VIADD R7, R2, 0x1e400 ;  /* 0x0001e40002077836 */ /* 0x001fe20000000000 */
[----:B------:R-:W-:Y:S01]  /*100c0*/  UMOV UR6, 0x0 ;  /* 0x0000000000067882 */ /* 0x000fe20000000000 */
[----:B------:R-:W-:-:S10]  /*100d0*/  UMOV UR7, 0x14f00000 ;  /* 0x14f0000000077882 */ /* 0x000fd40000000000 */
.L_x_63:
[----:B------:R-:W-:-:S13]  /*100e0*/  @P0 ELECT P2, URZ, PT ;  /* 0x00000000003f082f */ /* 0x000fda0003840000 */
[----:B-----5:R-:W-:Y:S02]  /*100f0*/  @P2 R2UR UR13, R6 ;  /* 0x00000000060d22ca */ /* 0x020fe400000e0000 */
[----:B------:R-:W-:Y:S02]  /*10100*/  @P2 R2UR UR12, R16 ;  /* 0x00000000100c22ca */ /* 0x000fe400000e0000 */
[----:B------:R-:W-:Y:S02]  /*10110*/  @P2 R2UR UR11, R5 ;  /* 0x00000000050b22ca */ /* 0x000fe400000e0000 */
[----:B------:R-:W-:Y:S02]  /*10120*/  @P2 R2UR UR9, R3 ;  /* 0x00000000030922ca */ /* 0x000fe400000e0000 */
[----:B------:R-:W-:Y:S02]  /*10130*/  @P2 R2UR UR8, R7 ;  /* 0x00000000070822ca */ /* 0x000fe400000e0000 */
[----:B------:R-:W-:-:S02]  /*10140*/  @P2 PLOP3.LUT P0, PT, P2, PT, PT, 0x8, 0x0 ;  /* 0x000000000000281c */ /* 0x000fc4000170e170 */
[----:B------:R-:W-:-:S09]  /*10150*/  PLOP3.LUT P2, PT, PT, PT, PT, 0x8, 0x0 ;  /* 0x000000000000781c */ /* 0x000fd20003f4e170 */
[----:B------:R0:W-:Y:S02]  /*10160*/  UTMALDG.4D [UR8], [UR4], desc[UR6] ;  /* 0x00000608040075b4 */ /* 0x0001e40008019000 */
[----:B0-----:R-:W-:Y:S05]  /*10170*/  @P0 BRA.U.ANY `(.L_x_63) ;  /* 0xfffffffd00d80947 */ /* 0x001fea000393ffff */
[----:B------:R-:W-:Y:S01]  /*10180*/  IMAD.MOV.U32 R15, RZ, RZ, 0x40 ;  /* 0x00000040ff0f7424 */ /* 0x000fe200078e00ff */
[----:B------:R-:W-:Y:S01]  /*10190*/  PLOP3.LUT P0, PT, PT, PT, PT, 0x80, 0x0 ;  /* 0x000000000000781c */ /* 0x000fe20003f0f070 */
[----:B------:R-:W-:Y:S01]  /*101a0*/  VIADD R2, R2, 0x23c00 ;  /* 0x00023c0002027836 */ /* 0x000fe20000000000 */
[----:B------:R-:W-:Y:S01]  /*101b0*/  UMOV UR6, 0x0 ;  /* 0x0000000000067882 */ /* 0x000fe20000000000 */
[----:B------:R-:W-:Y:S01]  /*101c0*/  UMOV UR7, 0x14f00000 ;  /* 0x14f0000000077882 */ /* 0x000fe20000000000 */
[----:B------:R-:W-:-:S15]  /*101d0*/  R2UR UR10, R15 ;  /* 0x000000000f0a72ca */ /* 0x000fde00000e0000 */
.L_x_64:
[----:B------:R-:W-:-:S13]  /*101e0*/  @P0 ELECT P2, URZ, PT ;  /* 0x00000000003f082f */ /* 0x000fda0003840000 */
[----:B------:R-:W-:Y:S02]  /*101f0*/  @P2 R2UR UR13, R6 ;  /* 0x00000000060d22ca */ /* 0x000fe400000e0000 */
        /* <DEDUP_REMOVED lines=8> */
[----:B------:R-:W2:Y:S01]  /*10280*/  LDL.LU R7, [R1] ;  /* 0x0000000001077983 */ /* 0x000ea20000300800 */
[----:B------:R-:W-:Y:S01]  /*10290*/  LEA R3, R18, R10, 0x3 ;  /* 0x0000000a12037211 */ /* 0x000fe200078e18ff */
[----:B------:R-:W-:Y:S01]  /*102a0*/  BSSY B1, `(.L_x_65) ;  /* 0x0000004000017945 */ /* 0x000fe20003800000 */
[----:B--2---:R-:W-:-:S04]  /*102b0*/  SHF.L.U32 R2, R7, 0x1f, RZ ;  /* 0x0000001f07027819 */ /* 0x004fc800000006ff */
[----:B------:R-:W0:Y:S02]  /*102c0*/  SYNCS.PHASECHK.TRANS64.TRYWAIT P0, [R3+URZ+0x60], R2 ;  /* 0x00006002030075a7 */ /* 0x000e24000800017f */
[----:B0-----:R-:W-:Y:S05]  /*102d0*/  @!P0 BRA `(.L_x_66) ;  /* 0x0000002c00888947 */ /* 0x001fea0003800000 */
.L_x_151:
[----:B------:R-:W-:Y:S05]  /*102e0*/  BSYNC B1 ;  /* 0x0000000000017941 */ /* 0x000fea0003800000 */
.L_x_65:
[----:B------:R-:W-:Y:S01]  /*102f0*/  BSSY B1, `(.L_x_67) ;  /* 0x000000c000017945 */ /* 0x000fe20003800000 */
[----:B------:R-:W-:Y:S02]  /*10300*/  IMAD.MOV.U32 R12, RZ, RZ, 0x0 ;  /* 0x00000000ff0c7424 */ /* 0x000fe400078e00ff */
[----:B------:R-:W-:Y:S01]  /*10310*/  IMAD.MOV.U32 R13, RZ, RZ, 0x14f00000 ;  /* 0x14f00000ff0d7424 */ /* 0x000fe200078e00ff */
[----:B------:R-:W-:Y:S06]  /*10320*/  @P1 BRA `(.L_x_68) ;  /* 0x0000000000201947 */ /* 0x000fec0003800000 */
[----:B------:R-:W1:Y:S01]  /*10330*/  S2R R5, SR_TID.X ;  /* 0x0000000000057919 */ /* 0x000e620000002100 */
[----:B0-----:R-:W-:Y:S01]  /*10340*/  LEA R2, R18, UR36, 0x3 ;  /* 0x0000002412027c11 */ /* 0x001fe2000f8e18ff */
[----:B------:R-:W-:-:S04]  /*10350*/  IMAD.MOV.U32 R3, RZ, RZ, 0xb000 ;  /* 0x0000b000ff037424 */ /* 0x000fc800078e00ff */
[----:B------:R2:W-:Y:S01]  /*10360*/  SYNCS.ARRIVE.TRANS64 RZ, [R2+URZ+0x34850], R3 ;  /* 0x0348500302ff79a7 */ /* 0x0005e2000800003f */
[----:B-1----:R-:W-:-:S04]  /*10370*/  LOP3.LUT R5, R5, 0x1f, RZ, 0xc0, !PT ;  /* 0x0000001f05057812 */ /* 0x002fc800078ec0ff */
[----:B------:R-:W-:-:S13]  /*10380*/  ISETP.NE.AND P0, PT, R5, RZ, PT ;  /* 0x000000ff0500720c */ /* 0x000fda0003f05270 */
[----:B--2---:R-:W-:Y:S05]  /*10390*/  @!P0 BRA `(.L_x_68) ;  /* 0x0000000000048947 */ /* 0x004fea0003800000 */
[----:B------:R-:W-:Y:S01]  /*103a0*/  BPT.TRAP 0x1 ;  /* 0x000000040000795c */ /* 0x000fe20000300000 */
.L_x_68:
[----:B------:R-:W-:Y:S05]  /*103b0*/  BSYNC B1 ;  /* 0x0000000000017941 */ /* 0x000fea0003800000 */
.L_x_67:
[----:B------:R-:W2:Y:S01]  /*103c0*/  LDL.LU R5, [R1+0x4] ;  /* 0x0000040001057983 */ /* 0x000ea20000300800 */
[----:B------:R-:W-:Y:S01]  /*103d0*/  R2UR UR10, R14 ;  /* 0x000000000e0a72ca */ /* 0x000fe200000e0000 */
[----:B0-----:R-:W-:Y:S01]  /*103e0*/  IMAD R3, R18, 0xb000, R11 ;  /* 0x0000b00012037824 */ /* 0x001fe200078e020b */
[----:B------:R-:W-:Y:S01]  /*103f0*/  R2UR UR6, R12 ;  /* 0x000000000c0672ca */ /* 0x000fe200000e0000 */
[----:B------:R-:W-:Y:S01]  /*10400*/  UIADD3 UR4, UP0, UR38, 0x470, URZ ;  /* 0x0000047026047890 */ /* 0x000fe2000ff1e03f */
[----:B------:R-:W-:Y:S01]  /*10410*/  R2UR UR7, R13 ;  /* 0x000000000d0772ca */ /* 0x000fe200000e0000 */
[----:B------:R-:W-:Y:S01]  /*10420*/  VIADD R7, R3, 0x400 ;  /* 0x0000040003077836 */ /* 0x000fe20000000000 */
[----:B------:R-:W-:Y:S01]  /*10430*/  LEA R2, R18, UR36, 0x3 ;  /* 0x0000002412027c11 */ /* 0x000fe2000f8e18ff */
[----:B------:R-:W-:Y:S01]  /*10440*/  UIADD3.X UR5, URZ, UR39, URZ, UP0, !UPT ;  /* 0x000000273f057290 */ /* 0x000fe200087fe43f */
[----:B------:R-:W-:-:S03]  /*10450*/  PLOP3.LUT P0, PT, PT, PT, PT, 0x80, 0x0 ;  /* 0x000000000000781c */ /* 0x000fc60003f0f070 */
[----:B------:R-:W-:Y:S02]  /*10460*/  VIADD R2, R2, 0x34850 ;  /* 0x0003485002027836 */ /* 0x000fe40000000000 */
[----:B--2---:R-:W-:-:S08]  /*10470*/  IMAD R5, R5, 0xb0, RZ ;  /* 0x000000b005057824 */ /* 0x004fd000078e02ff */
.L_x_69:
        /* <DEDUP_REMOVED lines=10> */
[----:B------:R-:W-:Y:S02]  /*10520*/  R2UR UR10, R15 ;  /* 0x000000000f0a72ca */ /* 0x000fe400000e0000 */
[----:B------:R-:W-:Y:S02]  /*10530*/  R2UR UR6, R12 ;  /* 0x000000000c0672ca */ /* 0x000fe400000e0000 */
[----:B------:R-:W-:Y:S02]  /*10540*/  R2UR UR7, R13 ;  /* 0x000000000d0772ca */ /* 0x000fe400000e0000 */
[----:B------:R-:W-:Y:S02]  /*10550*/  PLOP3.LUT P0, PT, PT, PT, PT, 0x80, 0x0 ;  /* 0x000000000000781c */ /* 0x000fe40003f0f070 */
[----:B------:R-:W-:-:S11]  /*10560*/  IADD3 R3, R3, 0x5c00, RZ ;  /* 0x00005c0003037810 */ /* 0x000fd60007ffe0ff */
.L_x_70:
        /* <DEDUP_REMOVED lines=10> */
[----:B------:R0:W-:Y:S01]  /*10610*/  STL [R1+0x4], R0 ;  /* 0x0000040001007387 */ /* 0x0001e20000100800 */
[----:B------:R-:W-:-:S07]  /*10620*/  IMAD.MOV.U32 R17, RZ, RZ, R6 ;  /* 0x000000ffff117224 */ /* 0x000fce00078e0006 */
.L_x_57:
[----:B------:R-:W-:Y:S05]  /*10630*/  BSYNC B0 ;  /* 0x0000000000007941 */ /* 0x000fea0003800000 */
.L_x_56:
[----:B0-----:R-:W3:Y:S01]  /*10640*/  LDL.LU R0, [R1+0x24] ;  /* 0x0000240001007983 */ /* 0x001ee20000300800 */
[----:B------:R-:W-:-:S03]  /*10650*/  IMAD.MOV.U32 R18, RZ, RZ, R4 ;  /* 0x000000ffff127224 */ /* 0x000fc600078e0004 */
[----:B------:R0:W-:Y:S02]  /*10660*/  STL [R1], R8 ;  /* 0x0000000801007387 */ /* 0x0001e40000100800 */
[----:B0--3--:R-:W-:-:S07]  /*10670*/  VIADD R0, R0, 0xfffffffd ;  /* 0xfffffffd00007836 */ /* 0x009fce0000000000 */
.L_x_55:
[----:B------:R-:W3:Y:S01]  /*10680*/  LDL.LU R2, [R1+0x1c] ;  /* 0x00001c0001027983 */ /* 0x000ee20000300800 */
[----:B------:R-:W-:Y:S01]  /*10690*/  IMAD.MOV R9, RZ, RZ, -R9 ;  /* 0x000000ffff097224 */ /* 0x000fe200078e0a09 */
[----:B------:R-:W-:Y:S04]  /*106a0*/  BSSY B0, `(.L_x_54) ;  /* 0x000012f000007945 */ /* 0x000fe80003800000 */
[----:B---3--:R-:W-:-:S13]  /*106b0*/  ISETP.NE.AND P0, PT, R2, R9, PT ;  /* 0x000000090200720c */ /* 0x008fda0003f05270 */
[----:B------:R-:W-:Y:S05]  /*106c0*/  @!P0 BRA `(.L_x_71) ;  /* 0x0000001000b08947 */ /* 0x000fea0003800000 */
[----:B------:R-:W-:-:S07]  /*106d0*/  IMAD.MOV.U32 R4, RZ, RZ, R17 ;  /* 0x000000ffff047224 */ /* 0x000fce00078e0011 */
.L_x_102:
[----:B---3--:R-:W3:Y:S04]  /*106e0*/  LDL R3, [R1+0xc] ;  /* 0x00000c0001037983 */ /* 0x008ee80000100800 */
[----:B------:R-:W4:Y:S01]  /*106f0*/  LDL R2, [R1] ;  /* 0x0000000001027983 */ /* 0x000f220000100800 */
[----:B------:R-:W-:Y:S01]  /*10700*/  IADD3 R6, R18, 0x1, RZ ;  /* 0x0000000112067810 */ /* 0x000fe20007ffe0ff */
[----:B------:R-:W-:Y:S03]  /*10710*/  BSSY B1, `(.L_x_72) ;  /* 0x0000090000017945 */ /* 0x000fe60003800000 */
[----:B------:R-:W-:-:S04]  /*10720*/  ISETP.NE.AND P0, PT, R6, 0x2, PT ;  /* 0x000000020600780c */ /* 0x000fc80003f05270 */
[----:B------:R-:W-:Y:S02]  /*10730*/  SEL R7, RZ, 0x1, P0 ;  /* 0x00000001ff077807 */ /* 0x000fe40000000000 */
[----:B------:R-:W-:Y:S02]  /*10740*/  SEL R6, R6, RZ, P0 ;  /* 0x000000ff06067207 */ /* 0x000fe40000000000 */
[----:B---3--:R-:W-:Y:S02]  /*10750*/  ISETP.NE.AND P1, PT, R3, RZ, PT ;  /* 0x000000ff0300720c */ /* 0x008fe40003f25270 */
[----:B----4-:R-:W-:-:S11]  /*10760*/  LOP3.LUT R7, R2, R7, RZ, 0x3c, !PT ;  /* 0x0000000702077212 */ /* 0x010fd600078e3cff */
[----:B01----:R-:W-:Y:S05]  /*10770*/  @!P1 BRA `(.L_x_73) ;  /* 0x0000000800249947 */ /* 0x003fea0003800000 */
[----:B------:R-:W3:Y:S01]  /*10780*/  LDL R2, [R1+0x10] ;  /* 0x0000100001027983 */ /* 0x000ee20000100800 */
[----:B------:R-:W-:Y:S01]  /*10790*/  IMAD.MOV.U32 R8, RZ, RZ, R0 ;  /* 0x000000ffff087224 */ /* 0x000fe200078e0000 */
[----:B---3--:R-:W-:-:S13]  /*107a0*/  ISETP.NE.AND P1, PT, R2, RZ, PT ;  /* 0x000000ff0200720c */ /* 0x008fda0003f25270 */
[----:B------:R-:W-:Y:S05]  /*107b0*/  @!P1 BRA `(.L_x_74) ;  /* 0x0000000000509947 */ /* 0x000fea0003800000 */
[----:B------:R-:W3:Y:S01]  /*107c0*/  LDL R9, [R1+0x8] ;  /* 0x0000080001097983 */ /* 0x000ee20000100800 */
[----:B--2---:R-:W0:Y:S01]  /*107d0*/  LDC R5, c[0x0][0x43c] ;  /* 0x00010f00ff057b82 */ /* 0x004e220000000800 */
[----:B------:R-:W-:Y:S01]  /*107e0*/  ULDC.64 UR4, c[0x0][0x428] ;  /* 0x00010a0000047ab9 */ /* 0x000fe20000000a00 */
[----:B------:R-:W-:Y:S01]  /*107f0*/  ULDC.64 UR6, c[0x0][0x208] ;  /* 0x0000820000067ab9 */ /* 0x000fe20000000a00 */
[----:B0-----:R-:W-:-:S13]  /*10800*/  ISETP.NE.AND P0, PT, R5, 0x1, PT ;  /* 0x000000010500780c */ /* 0x001fda0003f05270 */
[----:B------:R-:W0:Y:S02]  /*10810*/  @P0 LDC.64 R2, c[0x0][0x440] ;  /* 0x00011000ff020b82 */ /* 0x000e240000000a00 */
[----:B0-----:R-:W-:-:S04]  /*10820*/  @P0 IMAD.HI.U32 R4, R0, R2, RZ ;  /* 0x0000000200040227 */ /* 0x001fc800078e00ff */
[----:B------:R-:W-:Y:S01]  /*10830*/  IMAD.MOV.U32 R2, RZ, RZ, R0 ;  /* 0x000000ffff027224 */ /* 0x000fe200078e0000 */
[----:B------:R-:W-:-:S04]  /*10840*/  @P0 SHF.R.U32.HI R2, RZ, R3, R4 ;  /* 0x00000003ff020219 */ /* 0x000fc80000011604 */
[--C-:B------:R-:W-:Y:S01]  /*10850*/  SHF.R.S32.HI R3, RZ, 0x1f, R2.reuse ;  /* 0x0000001fff037819 */ /* 0x100fe20000011402 */
[--C-:B------:R-:W-:Y:S02]  /*10860*/  IMAD.MOV R8, RZ, RZ, -R2.reuse ;  /* 0x000000ffff087224 */ /* 0x100fe400078e0a02 */
[----:B------:R-:W-:-:S04]  /*10870*/  IMAD.WIDE.U32 R2, R19, UR4, R2 ;  /* 0x0000000413027c25 */ /* 0x000fc8000f8e0002 */
[----:B------:R-:W-:Y:S02]  /*10880*/  IMAD R8, R5, R8, R0 ;  /* 0x0000000805087224 */ /* 0x000fe400078e0200 */
[----:B---3--:R-:W-:-:S04]  /*10890*/  IMAD R4, R9, UR4, RZ ;  /* 0x0000000409047c24 */ /* 0x008fc8000f8e02ff */
[----:B------:R-:W-:Y:S01]  /*108a0*/  IMAD R4, R19, UR5, R4 ;  /* 0x0000000513047c24 */ /* 0x000fe2000f8e0204 */
[----:B------:R-:W-:-:S03]  /*108b0*/  ULDC.64 UR4, c[0x0][0x418] ;  /* 0x0001060000047ab9 */ /* 0x000fc60000000a00 */
[----:B------:R-:W-:Y:S01]  /*108c0*/  IMAD.IADD R3, R4, 0x1, R3 ;  /* 0x0000000104037824 */ /* 0x000fe200078e0203 */
[----:B------:R-:W-:-:S04]  /*108d0*/  LEA R4, P0, R2, UR4, 0x2 ;  /* 0x0000000402047c11 */ /* 0x000fc8000f8010ff */
[----:B------:R-:W-:-:S05]  /*108e0*/  LEA.HI.X R5, R2, UR5, R3, 0x2, P0 ;  /* 0x0000000502057c11 */ /* 0x000fca00080f1403 */
[----:B------:R0:W5:Y:S04]  /*108f0*/  LDG.E R4, desc[UR6][R4.64] ;  /* 0x0000000604047981 */ /* 0x000168000c1e1900 */
.L_x_74:
[----:B------:R-:W-:Y:S01]  /*10900*/  LEA R3, R6, UR36, 0x3 ;  /* 0x0000002406037c11 */ /* 0x000fe2000f8e18ff */
[----:B------:R-:W-:Y:S01]  /*10910*/  BSSY B2, `(.L_x_75) ;  /* 0x0000004000027945 */ /* 0x000fe20003800000 */
[----:B------:R-:W-:-:S04]  /*10920*/  SHF.L.U32 R2, R7, 0x1f, RZ ;  /* 0x0000001f07027819 */ /* 0x000fc800000006ff */
[----:B------:R-:W1:Y:S02]  /*10930*/  SYNCS.PHASECHK.TRANS64.TRYWAIT P0, [R3+URZ+0x34840], R2 ;  /* 0x03484002030075a7 */ /* 0x000e64000800017f */
[----:B-1----:R-:W-:Y:S05]  /*10940*/  @!P0 BRA `(.L_x_76) ;  /* 0x0000002800008947 */ /* 0x002fea0003800000 */
.L_x_152:
[----:B------:R-:W-:Y:S05]  /*10950*/  BSYNC B2 ;  /* 0x0000000000027941 */ /* 0x000fea0003800000 */
.L_x_75:
[----:B0-2---:R-:W0:Y:S01]  /*10960*/  S2R R5, SR_TID.X ;  /* 0x0000000000057919 */ /* 0x005e220000002100 */
[----:B------:R-:W-:Y:S01]  /*10970*/  BSSY B2, `(.L_x_77) ;  /* 0x000000b000027945 */ /* 0x000fe20003800000 */
[----:B0-----:R-:W-:-:S04]  /*10980*/  LOP3.LUT R5, R5, 0x7f, RZ, 0xc0, !PT ;  /* 0x0000007f05057812 */ /* 0x001fc800078ec0ff */
[----:B------:R-:W-:-:S13]  /*10990*/  ISETP.NE.AND P1, PT, R5, RZ, PT ;  /* 0x000000ff0500720c */ /* 0x000fda0003f25270 */
[----:B------:R-:W-:Y:S05]  /*109a0*/  @P1 BRA `(.L_x_78) ;  /* 0x00000000001c1947 */ /* 0x000fea0003800000 */
[----:B------:R-:W0:Y:S01]  /*109b0*/  S2R R5, SR_TID.X ;  /* 0x0000000000057919 */ /* 0x000e220000002100 */
[----:B-1----:R-:W-:-:S04]  /*109c0*/  IMAD.MOV.U32 R2, RZ, RZ, 0xb000 ;  /* 0x0000b000ff027424 */ /* 0x002fc800078e00ff */
[----:B------:R2:W-:Y:S01]  /*109d0*/  SYNCS.ARRIVE.TRANS64 RZ, [R3+URZ+0x34830], R2 ;  /* 0x0348300203ff79a7 */ /* 0x0005e2000800003f */
[----:B0-----:R-:W-:-:S04]  /*109e0*/  LOP3.LUT R5, R5, 0x1f, RZ, 0xc0, !PT ;  /* 0x0000001f05057812 */ /* 0x001fc800078ec0ff */
[----:B------:R-:W-:-:S13]  /*109f0*/  ISETP.NE.AND P0, PT, R5, RZ, PT ;  /* 0x000000ff0500720c */ /* 0x000fda0003f05270 */
[----:B--2---:R-:W-:Y:S05]  /*10a00*/  @!P0 BRA `(.L_x_78) ;  /* 0x0000000000048947 */ /* 0x004fea0003800000 */
[----:B------:R-:W-:Y:S01]  /*10a10*/  BPT.TRAP 0x1 ;  /* 0x000000040000795c */ /* 0x000fe20000300000 */
.L_x_78:
[----:B------:R-:W-:Y:S05]  /*10a20*/  BSYNC B2 ;  /* 0x0000000000027941 */ /* 0x000fea0003800000 */
.L_x_77:
[----:B------:R-:W-:Y:S01]  /*10a30*/  MOV R14, RZ ;  /* 0x000000ff000e7202 */ /* 0x000fe20000000f00 */
[----:B-1----:R-:W-:Y:S01]  /*10a40*/  IMAD R2, R6, 0xb000, R11 ;  /* 0x0000b00006027824 */ /* 0x002fe200078e020b */
[----:B------:R-:W-:Y:S01]  /*10a50*/  UIADD3 UR4, UP0, UR38, 0x370, URZ ;  /* 0x0000037026047890 */ /* 0x000fe2000ff1e03f */
[----:B------:R-:W-:Y:S01]  /*10a60*/  PLOP3.LUT P0, PT, PT, PT, PT, 0x80, 0x0 ;  /* 0x000000000000781c */ /* 0x000fe20003f0f070 */
[----:B------:R-:W-:Y:S01]  /*10a70*/  VIADD R3, R3, 0x34830 ;  /* 0x0003483003037836 */ /* 0x000fe20000000000 */
[----:B------:R-:W-:Y:S01]  /*10a80*/  R2UR UR10, R14 ;  /* 0x000000000e0a72ca */ /* 0x000fe200000e0000 */
[----:B------:R-:W-:Y:S01]  /*10a90*/  IMAD R5, R8, 0xb0, RZ ;  /* 0x000000b008057824 */ /* 0x000fe200078e02ff */
[----:B------:R-:W-:Y:S01]  /*10aa0*/  UIADD3.X UR5, URZ, UR39, URZ, UP0, !UPT ;  /* 0x000000273f057290 */ /* 0x000fe200087fe43f */
[----:B------:R-:W-:Y:S01]  /*10ab0*/  VIADD R9, R2, 0x1e400 ;  /* 0x0001e40002097836 */ /* 0x000fe20000000000 */
[----:B------:R-:W-:Y:S01]  /*10ac0*/  UMOV UR6, 0x0 ;  /* 0x0000000000067882 */ /* 0x000fe20000000000 */
[----:B------:R-:W-:-:S10]  /*10ad0*/  UMOV UR7, 0x14f00000 ;  /* 0x14f0000000077882 */ /* 0x000fd40000000000 */
.L_x_79:
        /* <DEDUP_REMOVED lines=16> */
.L_x_80:
        /* <DEDUP_REMOVED lines=11> */
[----:B------:R-:W-:Y:S01]  /*10c90*/  IMAD R2, R18, 0x8, R10 ;  /* 0x0000000812027824 */ /* 0x000fe200078e020a */
[----:B------:R-:W-:Y:S01]  /*10ca0*/  BSSY B2, `(.L_x_81) ;  /* 0x0000004000027945 */ /* 0x000fe20003800000 */
[----:B--2---:R-:W-:-:S04]  /*10cb0*/  SHF.L.U32 R3, R12, 0x1f, RZ ;  /* 0x0000001f0c037819 */ /* 0x004fc800000006ff */
[----:B------:R-:W0:Y:S02]  /*10cc0*/  SYNCS.PHASECHK.TRANS64.TRYWAIT P0, [R2+URZ+0x60], R3 ;  /* 0x00006003020075a7 */ /* 0x000e24000800017f */
[----:B0-----:R-:W-:Y:S05]  /*10cd0*/  @!P0 BRA `(.L_x_82) ;  /* 0x0000002400308947 */ /* 0x001fea0003800000 */
.L_x_153:
[----:B------:R-:W-:Y:S05]  /*10ce0*/  BSYNC B2 ;  /* 0x0000000000027941 */ /* 0x000fea0003800000 */
.L_x_81:
[----:B------:R-:W-:Y:S01]  /*10cf0*/  BSSY B2, `(.L_x_83) ;  /* 0x000000b000027945 */ /* 0x000fe20003800000 */
[----:B------:R-:W-:Y:S01]  /*10d00*/  MOV R12, 0x0 ;  /* 0x00000000000c7802 */ /* 0x000fe20000000f00 */
[----:B------:R-:W-:Y:S02]  /*10d10*/  IMAD.MOV.U32 R13, RZ, RZ, 0x14f00000 ;  /* 0x14f00000ff0d7424 */ /* 0x000fe400078e00ff */
[----:B------:R-:W-:Y:S05]  /*10d20*/  @P1 BRA `(.L_x_84) ;  /* 0x00000000001c1947 */ /* 0x000fea0003800000 */
[----:B------:R-:W1:Y:S01]  /*10d30*/  S2R R5, SR_TID.X ;  /* 0x0000000000057919 */ /* 0x000e620000002100 */
[----:B0-----:R-:W-:-:S04]  /*10d40*/  IMAD.MOV.U32 R3, RZ, RZ, 0xb000 ;  /* 0x0000b000ff037424 */ /* 0x001fc800078e00ff */
[----:B------:R2:W-:Y:S01]  /*10d50*/  SYNCS.ARRIVE.TRANS64 RZ, [R2+URZ+0x50], R3 ;  /* 0x0000500302ff79a7 */ /* 0x0005e2000800003f */
[----:B-1----:R-:W-:-:S04]  /*10d60*/  LOP3.LUT R5, R5, 0x1f, RZ, 0xc0, !PT ;  /* 0x0000001f05057812 */ /* 0x002fc800078ec0ff */
[----:B------:R-:W-:-:S13]  /*10d70*/  ISETP.NE.AND P0, PT, R5, RZ, PT ;  /* 0x000000ff0500720c */ /* 0x000fda0003f05270 */
[----:B--2---:R-:W-:Y:S05]  /*10d80*/  @!P0 BRA `(.L_x_84) ;  /* 0x0000000000048947 */ /* 0x004fea0003800000 */
[----:B------:R-:W-:Y:S01]  /*10d90*/  BPT.TRAP 0x1 ;  /* 0x000000040000795c */ /* 0x000fe20000300000 */
.L_x_84:
[----:B------:R-:W-:Y:S05]  /*10da0*/  BSYNC B2 ;  /* 0x0000000000027941 */ /* 0x000fea0003800000 */
.L_x_83:
[----:B0-----:R-:W2:Y:S01]  /*10db0*/  LDL.LU R3, [R1+0x4] ;  /* 0x0000040001037983 */ /* 0x001ea20000300800 */
[----:B------:R-:W-:Y:S01]  /*10dc0*/  R2UR UR10, R14 ;  /* 0x000000000e0a72ca */ /* 0x000fe200000e0000 */
[----:B------:R-:W-:Y:S01]  /*10dd0*/  IMAD R18, R18, 0xb000, R11 ;  /* 0x0000b00012127824 */ /* 0x000fe200078e020b */
[----:B------:R-:W-:Y:S01]  /*10de0*/  R2UR UR6, R12 ;  /* 0x000000000c0672ca */ /* 0x000fe200000e0000 */
[----:B------:R-:W-:Y:S01]  /*10df0*/  UIADD3 UR4, UP0, UR38, 0x470, URZ ;  /* 0x0000047026047890 */ /* 0x000fe2000ff1e03f */
[----:B------:R-:W-:Y:S01]  /*10e00*/  R2UR UR7, R13 ;  /* 0x000000000d0772ca */ /* 0x000fe200000e0000 */
[----:B------:R-:W-:Y:S01]  /*10e10*/  VIADD R2, R2, 0x50 ;  /* 0x0000005002027836 */ /* 0x000fe20000000000 */
[----:B------:R-:W-:Y:S01]  /*10e20*/  PLOP3.LUT P0, PT, PT, PT, PT, 0x80, 0x0 ;  /* 0x000000000000781c */ /* 0x000fe20003f0f070 */
[----:B------:R-:W-:Y:S01]  /*10e30*/  VIADD R5, R18, 0x400 ;  /* 0x0000040012057836 */ /* 0x000fe20000000000 */
[----:B------:R-:W-:Y:S01]  /*10e40*/  UIADD3.X UR5, URZ, UR39, URZ, UP0, !UPT ;  /* 0x000000273f057290 */ /* 0x000fe200087fe43f */
[----:B--2---:R-:W-:-:S11]  /*10e50*/  IMAD R3, R3, 0xb0, RZ ;  /* 0x000000b003037824 */ /* 0x004fd600078e02ff */
.L_x_85:
        /* <DEDUP_REMOVED lines=10> */
[----:B------:R-:W-:Y:S01]  /*10f00*/  R2UR UR10, R9 ;  /* 0x00000000090a72ca */ /* 0x000fe200000e0000 */
[----:B------:R-:W-:Y:S01]  /*10f10*/  VIADD R18, R18, 0x5c00 ;  /* 0x00005c0012127836 */ /* 0x000fe20000000000 */
[----:B------:R-:W-:Y:S02]  /*10f20*/  R2UR UR6, R12 ;  /* 0x000000000c0672ca */ /* 0x000fe400000e0000 */
[----:B------:R-:W-:Y:S02]  /*10f30*/  R2UR UR7, R13 ;  /* 0x000000000d0772ca */ /* 0x000fe400000e0000 */
[----:B------:R-:W-:-:S13]  /*10f40*/  PLOP3.LUT P0, PT, PT, PT, PT, 0x80, 0x0 ;  /* 0x000000000000781c */ /* 0x000fda0003f0f070 */
.L_x_86:
        /* <DEDUP_REMOVED lines=11> */
[----:B------:R-:W-:-:S07]  /*11000*/  MOV R17, R4 ;  /* 0x0000000400117202 */ /* 0x000fce0000000f00 */
.L_x_73:
[----:B------:R-:W-:Y:S05]  /*11010*/  BSYNC B1 ;  /* 0x0000000000017941 */ /* 0x000fea0003800000 */
.L_x_72:
[----:B------:R-:W3:Y:S01]  /*11020*/  LDL R2, [R1+0xc] ;  /* 0x00000c0001027983 */ /* 0x000ee20000100800 */
[----:B------:R-:W-:Y:S01]  /*11030*/  VIADD R18, R6, 0x1 ;  /* 0x0000000106127836 */ /* 0x000fe20000000000 */
[----:B------:R-:W-:Y:S04]  /*11040*/  BSSY B1, `(.L_x_87) ;  /* 0x0000091000017945 */ /* 0x000fe80003800000 */
[----:B------:R-:W-:-:S04]  /*11050*/  ISETP.NE.AND P0, PT, R18, 0x2, PT ;  /* 0x000000021200780c */ /* 0x000fc80003f05270 */
[----:B------:R-:W-:Y:S02]  /*11060*/  SEL R18, R18, RZ, P0 ;  /* 0x000000ff12127207 */ /* 0x000fe40000000000 */
[----:B---3--:R-:W-:Y:S02]  /*11070*/  ISETP.NE.AND P1, PT, R2, RZ, PT ;  /* 0x000000ff0200720c */ /* 0x008fe40003f25270 */
[----:B------:R-:W-:-:S04]  /*11080*/  SEL R2, RZ, 0x1, P0 ;  /* 0x00000001ff027807 */ /* 0x000fc80000000000 */
[----:B------:R-:W-:-:S05]  /*11090*/  LOP3.LUT R9, R7, R2, RZ, 0x3c, !PT ;  /* 0x0000000207097212 */ /* 0x000fca00078e3cff */
[----:B------:R1:W-:Y:S02]  /*110a0*/  STL [R1], R9 ;  /* 0x0000000901007387 */ /* 0x0003e40000100800 */
[----:B------:R-:W-:Y:S05]  /*110b0*/  @!P1 BRA `(.L_x_88) ;  /* 0x0000000800249947 */ /* 0x000fea0003800000 */
[----:B------:R-:W3:Y:S01]  /*110c0*/  LDL R3, [R1+0x10] ;  /* 0x0000100001037983 */ /* 0x000ee20000100800 */
[----:B0-----:R-:W-:Y:S01]  /*110d0*/  VIADD R8, R0, 0xffffffff ;  /* 0xffffffff00087836 */ /* 0x001fe20000000000 */
        /* <DEDUP_REMOVED lines=17> */
[----:B------:R-:W-:-:S03]  /*111f0*/  ULDC.64 UR4, c[0x0][0x418] ;  /* 0x0001060000047ab9 */ /* 0x000fc60000000a00 */
[----:B------:R-:W-:Y:S01]  /*11200*/  IMAD.IADD R3, R4, 0x1, R3 ;  /* 0x0000000104037824 */ /* 0x000fe200078e0203 */
[----:B------:R-:W-:-:S04]  /*11210*/  LEA R4, P0, R2, UR4, 0x2 ;  /* 0x0000000402047c11 */ /* 0x000fc8000f8010ff */
[----:B------:R-:W-:-:S05]  /*11220*/  LEA.HI.X R5, R2, UR5, R3, 0x2, P0 ;  /* 0x0000000502057c11 */ /* 0x000fca00080f1403 */
[----:B------:R0:W5:Y:S04]  /*11230*/  LDG.E R4, desc[UR6][R4.64] ;  /* 0x0000000604047981 */ /* 0x000168000c1e1900 */
.L_x_89:
[----:B------:R-:W-:Y:S01]  /*11240*/  LEA R2, R18, UR36, 0x3 ;  /* 0x0000002412027c11 */ /* 0x000fe2000f8e18ff */
[----:B------:R-:W-:Y:S01]  /*11250*/  BSSY B2, `(.L_x_90) ;  /* 0x0000004000027945 */ /* 0x000fe20003800000 */
[----:B------:R-:W-:-:S04]  /*11260*/  SHF.L.U32 R3, R9, 0x1f, RZ ;  /* 0x0000001f09037819 */ /* 0x000fc800000006ff */
[----:B------:R-:W3:Y:S02]  /*11270*/  SYNCS.PHASECHK.TRANS64.TRYWAIT P0, [R2+URZ+0x34840], R3 ;  /* 0x03484003020075a7 */ /* 0x000ee4000800017f */
[----:B---3--:R-:W-:Y:S05]  /*11280*/  @!P0 BRA `(.L_x_91) ;  /* 0x0000001c00d88947 */ /* 0x008fea0003800000 */
.L_x_154:
[----:B------:R-:W-:Y:S05]  /*11290*/  BSYNC B2 ;  /* 0x0000000000027941 */ /* 0x000fea0003800000 */
.L_x_90:
[----:B0-2---:R-:W0:Y:S01]  /*112a0*/  S2R R5, SR_TID.X ;  /* 0x0000000000057919 */ /* 0x005e220000002100 */
[----:B------:R-:W-:Y:S01]  /*112b0*/  BSSY B2, `(.L_x_92) ;  /* 0x000000b000027945 */ /* 0x000fe20003800000 */
[----:B0-----:R-:W-:-:S04]  /*112c0*/  LOP3.LUT R5, R5, 0x7f, RZ, 0xc0, !PT ;  /* 0x0000007f05057812 */ /* 0x001fc800078ec0ff */
[----:B------:R-:W-:-:S13]  /*112d0*/  ISETP.NE.AND P1, PT, R5, RZ, PT ;  /* 0x000000ff0500720c */ /* 0x000fda0003f25270 */
[----:B------:R-:W-:Y:S05]  /*112e0*/  @P1 BRA `(.L_x_93) ;  /* 0x00000000001c1947 */ /* 0x000fea0003800000 */
[----:B------:R-:W0:Y:S01]  /*112f0*/  S2R R5, SR_TID.X ;  /* 0x0000000000057919 */ /* 0x000e220000002100 */
[----:B---3--:R-:W-:-:S04]  /*11300*/  MOV R3, 0xb000 ;  /* 0x0000b00000037802 */ /* 0x008fc80000000f00 */
[----:B------:R2:W-:Y:S01]  /*11310*/  SYNCS.ARRIVE.TRANS64 RZ, [R2+URZ+0x34830], R3 ;  /* 0x0348300302ff79a7 */ /* 0x0005e2000800003f */
[----:B0-----:R-:W-:-:S04]  /*11320*/  LOP3.LUT R5, R5, 0x1f, RZ, 0xc0, !PT ;  /* 0x0000001f05057812 */ /* 0x001fc800078ec0ff */
[----:B------:R-:W-:-:S13]  /*11330*/  ISETP.NE.AND P0, PT, R5, RZ, PT ;  /* 0x000000ff0500720c */ /* 0x000fda0003f05270 */
[----:B--2---:R-:W-:Y:S05]  /*11340*/  @!P0 BRA `(.L_x_93) ;  /* 0x0000000000048947 */ /* 0x004fea0003800000 */
[----:B------:R-:W-:Y:S01]  /*11350*/  BPT.TRAP 0x1 ;  /* 0x000000040000795c */ /* 0x000fe20000300000 */
.L_x_93:
[----:B------:R-:W-:Y:S05]  /*11360*/  BSYNC B2 ;  /* 0x0000000000027941 */ /* 0x000fea0003800000 */
.L_x_92:
[----:B------:R-:W-:Y:S01]  /*11370*/  IMAD.MOV.U32 R14, RZ, RZ, RZ ;  /* 0x000000ffff0e7224 */ /* 0x000fe200078e00ff */
[----:B------:R-:W-:Y:S01]  /*11380*/  UIADD3 UR4, UP0, UR38, 0x370, URZ ;  /* 0x0000037026047890 */ /* 0x000fe2000ff1e03f */
[C---:B---3--:R-:W-:Y:S01]  /*11390*/  IMAD R3, R18.reuse, 0x8, R10 ;  /* 0x0000000812037824 */ /* 0x048fe200078e020a */
[----:B------:R-:W-:Y:S01]  /*113a0*/  PLOP3.LUT P0, PT, PT, PT, PT, 0x80, 0x0 ;  /* 0x000000000000781c */ /* 0x000fe20003f0f070 */
[----:B------:R-:W-:Y:S01]  /*113b0*/  IMAD R2, R18, 0xb000, R11 ;  /* 0x0000b00012027824 */ /* 0x000fe200078e020b */
[----:B------:R-:W-:Y:S01]  /*113c0*/  R2UR UR10, R14 ;  /* 0x000000000e0a72ca */ /* 0x000fe200000e0000 */
[----:B------:R-:W-:Y:S01]  /*113d0*/  VIADD R3, R3, 0x30 ;  /* 0x0000003003037836 */ /* 0x000fe20000000000 */
[----:B------:R-:W-:Y:S01]  /*113e0*/  UIADD3.X UR5, URZ, UR39, URZ, UP0, !UPT ;  /* 0x000000273f057290 */ /* 0x000fe200087fe43f */
[----:B------:R-:W-:Y:S01]  /*113f0*/  IMAD R5, R8, 0xb0, RZ ;  /* 0x000000b008057824 */ /* 0x000fe200078e02ff */
[----:B------:R-:W-:Y:S01]  /*11400*/  UMOV UR6, 0x0 ;  /* 0x0000000000067882 */ /* 0x000fe20000000000 */
[----:B-1----:R-:W-:Y:S01]  /*11410*/  VIADD R9, R2, 0x1e400 ;  /* 0x0001e40002097836 */ /* 0x002fe20000000000 */
[----:B------:R-:W-:-:S09]  /*11420*/  UMOV UR7, 0x14f00000 ;  /* 0x14f0000000077882 */ /* 0x000fd20000000000 */
.L_x_94:
        /* <DEDUP_REMOVED lines=12> */
[----:B------:R-:W-:Y:S01]  /*114f0*/  UMOV UR6, 0x0 ;  /* 0x0000000000067882 */ /* 0x000fe20000000000 */
[----:B------:R-:W-:Y:S01]  /*11500*/  IADD3 R2, R2, 0x23c00, RZ ;  /* 0x00023c0002027810 */ /* 0x000fe20007ffe0ff */
[----:B------:R-:W-:Y:S01]  /*11510*/  UMOV UR7, 0x14f00000 ;  /* 0x14f0000000077882 */ /* 0x000fe20000000000 */
[----:B------:R-:W-:-:S15]  /*11520*/  R2UR UR10, R9 ;  /* 0x00000000090a72ca */ /* 0x000fde00000e0000 */
.L_x_95:
        /* <DEDUP_REMOVED lines=10> */
[----:B------:R-:W-:Y:S01]  /*115d0*/  SHF.L.U32 R7, R7, 0x1f, RZ ;  /* 0x0000001f07077819 */ /* 0x000fe200000006ff */
[----:B------:R-:W-:Y:S01]  /*115e0*/  IMAD R2, R6, 0x8, R10 ;  /* 0x0000000806027824 */ /* 0x000fe200078e020a */
[----:B------:R-:W-:Y:S03]  /*115f0*/  BSSY B2, `(.L_x_96) ;  /* 0x0000003000027945 */ /* 0x000fe60003800000 */
[----:B------:R-:W0:Y:S02]  /*11600*/  SYNCS.PHASECHK.TRANS64.TRYWAIT P0, [R2+URZ+0x60], R7 ;  /* 0x00006007020075a7 */ /* 0x000e24000800017f */
[----:B0-----:R-:W-:Y:S05]  /*11610*/  @!P0 BRA `(.L_x_97) ;  /* 0x0000001c00088947 */ /* 0x001fea0003800000 */
.L_x_155:
[----:B------:R-:W-:Y:S05]  /*11620*/  BSYNC B2 ;  /* 0x0000000000027941 */ /* 0x000fea0003800000 */
.L_x_96:
[----:B------:R-:W-:Y:S01]  /*11630*/  BSSY B2, `(.L_x_98) ;  /* 0x000000b000027945 */ /* 0x000fe20003800000 */
[----:B------:R-:W-:Y:S02]  /*11640*/  IMAD.MOV.U32 R12, RZ, RZ, 0x0 ;  /* 0x00000000ff0c7424 */ /* 0x000fe400078e00ff */
[----:B------:R-:W-:Y:S01]  /*11650*/  IMAD.MOV.U32 R13, RZ, RZ, 0x14f00000 ;  /* 0x14f00000ff0d7424 */ /* 0x000fe200078e00ff */
[----:B------:R-:W-:Y:S06]  /*11660*/  @P1 BRA `(.L_x_99) ;  /* 0x00000000001c1947 */ /* 0x000fec0003800000 */
[----:B------:R-:W1:Y:S01]  /*11670*/  S2R R5, SR_TID.X ;  /* 0x0000000000057919 */ /* 0x000e620000002100 */
[----:B------:R-:W-:-:S04]  /*11680*/  IMAD.MOV.U32 R3, RZ, RZ, 0xb000 ;  /* 0x0000b000ff037424 */ /* 0x000fc800078e00ff */
[----:B------:R2:W-:Y:S01]  /*11690*/  SYNCS.ARRIVE.TRANS64 RZ, [R2+URZ+0x50], R3 ;  /* 0x0000500302ff79a7 */ /* 0x0005e2000800003f */
[----:B-1----:R-:W-:-:S04]  /*116a0*/  LOP3.LUT R5, R5, 0x1f, RZ, 0xc0, !PT ;  /* 0x0000001f05057812 */ /* 0x002fc800078ec0ff */
[----:B------:R-:W-:-:S13]  /*116b0*/  ISETP.NE.AND P0, PT, R5, RZ, PT ;  /* 0x000000ff0500720c */ /* 0x000fda0003f05270 */
[----:B--2---:R-:W-:Y:S05]  /*116c0*/  @!P0 BRA `(.L_x_99) ;  /* 0x0000000000048947 */ /* 0x004fea0003800000 */
[----:B------:R-:W-:Y:S01]  /*116d0*/  BPT.TRAP 0x1 ;  /* 0x000000040000795c */ /* 0x000fe20000300000 */
.L_x_99:
[----:B------:R-:W-:Y:S05]  /*116e0*/  BSYNC B2 ;  /* 0x0000000000027941 */ /* 0x000fea0003800000 */
.L_x_98:
[----:B------:R-:W2:Y:S01]  /*116f0*/  LDL.LU R3, [R1+0x4] ;  /* 0x0000040001037983 */ /* 0x000ea20000300800 */
[----:B------:R-:W-:Y:S01]  /*11700*/  R2UR UR10, R14 ;  /* 0x000000000e0a72ca */ /* 0x000fe200000e0000 */
[----:B------:R-:W-:Y:S01]  /*11710*/  IMAD R6, R6, 0xb000, R11 ;  /* 0x0000b00006067824 */ /* 0x000fe200078e020b */
[----:B------:R-:W-:Y:S01]  /*11720*/  R2UR UR6, R12 ;  /* 0x000000000c0672ca */ /* 0x000fe200000e0000 */
[----:B------:R-:W-:Y:S01]  /*11730*/  UIADD3 UR4, UP0, UR38, 0x470, URZ ;  /* 0x0000047026047890 */ /* 0x000fe2000ff1e03f */
[----:B------:R-:W-:Y:S01]  /*11740*/  R2UR UR7, R13 ;  /* 0x000000000d0772ca */ /* 0x000fe200000e0000 */
[----:B0-----:R-:W-:Y:S01]  /*11750*/  VIADD R2, R2, 0x50 ;  /* 0x0000005002027836 */ /* 0x001fe20000000000 */
[----:B------:R-:W-:Y:S01]  /*11760*/  PLOP3.LUT P0, PT, PT, PT, PT, 0x80, 0x0 ;  /* 0x000000000000781c */ /* 0x000fe20003f0f070 */
[----:B------:R-:W-:Y:S01]  /*11770*/  UIADD3.X UR5, URZ, UR39, URZ, UP0, !UPT ;  /* 0x000000273f057290 */ /* 0x000fe200087fe43f */
[----:B------:R-:W-:Y:S01]  /*11780*/  IADD3 R5, R6, 0x400, RZ ;  /* 0x0000040006057810 */ /* 0x000fe20007ffe0ff */
[----:B--2---:R-:W-:-:S10]  /*11790*/  IMAD R3, R3, 0xb0, RZ ;  /* 0x000000b003037824 */ /* 0x004fd400078e02ff */
.L_x_100:
        /* <DEDUP_REMOVED lines=15> */
.L_x_101:
        /* <DEDUP_REMOVED lines=12> */
.L_x_88:
[----:B------:R-:W-:Y:S05]  /*11950*/  BSYNC B1 ;  /* 0x0000000000017941 */ /* 0x000fea0003800000 */
.L_x_87:
[C---:B------:R-:W-:Y:S01]  /*11960*/  ISETP.GT.AND P0, PT, R0.reuse, 0x1, PT ;  /* 0x000000010000780c */ /* 0x040fe20003f04270 */
[----:B------:R-:W-:-:S12]  /*11970*/  VIADD R0, R0, 0xfffffffe ;  /* 0xfffffffe00007836 */ /* 0x000fd80000000000 */
[----:B------:R-:W-:Y:S05]  /*11980*/  @P0 BRA `(.L_x_102) ;  /* 0xffffffec00540947 */ /* 0x000fea000383ffff */
.L_x_71:
[----:B------:R-:W-:Y:S05]  /*11990*/  BSYNC B0 ;  /* 0x0000000000007941 */ /* 0x000fea0003800000 */
.L_x_54:
[----:B0-----:R-:W4:Y:S01]  /*119a0*/  LDL.LU R0, [R1+0xc] ;  /* 0x00000c0001007983 */ /* 0x001f220000300800 */
[----:B------:R-:W-:Y:S01]  /*119b0*/  BSSY B0, `(.L_x_103) ;  /* 0x000003b000007945 */ /* 0x000fe20003800000 */
[----:B----4-:R-:W-:-:S13]  /*119c0*/  ISETP.NE.AND P0, PT, R0, RZ, PT ;  /* 0x000000ff0000720c */ /* 0x010fda0003f05270 */
[----:B------:R-:W-:Y:S05]  /*119d0*/  @!P0 BRA `(.L_x_104) ;  /* 0x0000000000e08947 */ /* 0x000fea0003800000 */
[----:B------:R-:W4:Y:S01]  /*119e0*/  LDL R0, [R1] ;  /* 0x0000000001007983 */ /* 0x000f220000100800 */
[----:B------:R-:W-:Y:S01]  /*119f0*/  LEA R3, R18, UR36, 0x3 ;  /* 0x0000002412037c11 */ /* 0x000fe2000f8e18ff */
[----:B------:R-:W-:Y:S01]  /*11a00*/  BSSY B1, `(.L_x_105) ;  /* 0x0000007000017945 */ /* 0x000fe20003800000 */
[----:B------:R-:W0:Y:S02]  /*11a10*/  S2R R2, SR_TID.X ;  /* 0x0000000000027919 */ /* 0x000e240000002100 */
[----:B0-----:R-:W-:-:S04]  /*11a20*/  LOP3.LUT R2, R2, 0x7f, RZ, 0xc0, !PT ;  /* 0x0000007f02027812 */ /* 0x001fc800078ec0ff */
[----:B------:R-:W-:Y:S02]  /*11a30*/  ISETP.NE.AND P1, PT, R2, RZ, PT ;  /* 0x000000ff0200720c */ /* 0x000fe40003f25270 */
[----:B----4-:R-:W-:-:S04]  /*11a40*/  SHF.L.U32 R0, R0, 0x1f, RZ ;  /* 0x0000001f00007819 */ /* 0x010fc800000006ff */
[----:B------:R-:W0:Y:S02]  /*11a50*/  SYNCS.PHASECHK.TRANS64.TRYWAIT P0, [R3+URZ+0x34860], R0 ;  /* 0x03486000030075a7 */ /* 0x000e24000800017f */
[----:B0-----:R-:W-:Y:S05]  /*11a60*/  @!P0 BRA `(.L_x_106) ;  /* 0x0000001800088947 */ /* 0x001fea0003800000 */
.L_x_156:
[----:B------:R-:W-:Y:S05]  /*11a70*/  BSYNC B1 ;  /* 0x0000000000017941 */ /* 0x000fea0003800000 */
.L_x_105:
[----:B------:R-:W-:Y:S04]  /*11a80*/  BSSY B1, `(.L_x_107) ;  /* 0x0000009000017945 */ /* 0x000fe80003800000 */
[----:B------:R-:W-:Y:S05]  /*11a90*/  @P1 BRA `(.L_x_108) ;  /* 0x00000000001c1947 */ /* 0x000fea0003800000 */
[----:B------:R-:W4:Y:S01]  /*11aa0*/  S2R R2, SR_TID.X ;  /* 0x0000000000027919 */ /* 0x000f220000002100 */
[----:B0-----:R-:W-:-:S04]  /*11ab0*/  IMAD.MOV.U32 R0, RZ, RZ, 0xb000 ;  /* 0x0000b000ff007424 */ /* 0x001fc800078e00ff */
[----:B------:R0:W-:Y:S01]  /*11ac0*/  SYNCS.ARRIVE.TRANS64 RZ, [R3+URZ+0x34850], R0 ;  /* 0x0348500003ff79a7 */ /* 0x0001e2000800003f */
[----:B----4-:R-:W-:-:S04]  /*11ad0*/  LOP3.LUT R2, R2, 0x1f, RZ, 0xc0, !PT ;  /* 0x0000001f02027812 */ /* 0x010fc800078ec0ff */
[----:B------:R-:W-:-:S13]  /*11ae0*/  ISETP.NE.AND P0, PT, R2, RZ, PT ;  /* 0x000000ff0200720c */ /* 0x000fda0003f05270 */
[----:B0-----:R-:W-:Y:S05]  /*11af0*/  @!P0 BRA `(.L_x_108) ;  /* 0x0000000000048947 */ /* 0x001fea0003800000 */
[----:B------:R-:W-:Y:S01]  /*11b00*/  BPT.TRAP 0x1 ;  /* 0x000000040000795c */ /* 0x000fe20000300000 */
.L_x_108:
[----:B------:R-:W-:Y:S05]  /*11b10*/  BSYNC B1 ;  /* 0x0000000000017941 */ /* 0x000fea0003800000 */
.L_x_107:
[----:B------:R-:W4:Y:S01]  /*11b20*/  LDL R2, [R1+0x4] ;  /* 0x0000040001027983 */ /* 0x000f220000100800 */
[----:B------:R-:W-:Y:S01]  /*11b30*/  IMAD R11, R18, 0xb000, R11 ;  /* 0x0000b000120b7824 */ /* 0x000fe200078e020b */
[----:B------:R-:W-:Y:S01]  /*11b40*/  UIADD3 UR4, UP0, UR38, 0x470, URZ ;  /* 0x0000047026047890 */ /* 0x000fe2000ff1e03f */
[----:B0-----:R-:W-:Y:S01]  /*11b50*/  VIADD R0, R3, 0x34850 ;  /* 0x0003485003007836 */ /* 0x001fe20000000000 */
[----:B------:R-:W-:Y:S01]  /*11b60*/  PLOP3.LUT P0, PT, PT, PT, PT, 0x80, 0x0 ;  /* 0x000000000000781c */ /* 0x000fe20003f0f070 */
[----:B------:R-:W-:Y:S01]  /*11b70*/  UMOV UR6, 0x0 ;  /* 0x0000000000067882 */ /* 0x000fe20000000000 */
[----:B------:R-:W-:Y:S01]  /*11b80*/  UIADD3.X UR5, URZ, UR39, URZ, UP0, !UPT ;  /* 0x000000273f057290 */ /* 0x000fe200087fe43f */
[----:B------:R-:W-:Y:S01]  /*11b90*/  UMOV UR7, 0x14f00000 ;  /* 0x14f0000000077882 */ /* 0x000fe20000000000 */
[----:B------:R-:W-:Y:S01]  /*11ba0*/  UMOV UR10, URZ ;  /* 0x0000003f000a7c82 */ /* 0x000fe20008000000 */
[----:B----4-:R-:W-:Y:S01]  /*11bb0*/  IMAD R3, R2, 0xb0, RZ ;  /* 0x000000b002037824 */ /* 0x010fe200078e02ff */
[----:B------:R-:W-:-:S08]  /*11bc0*/  IADD3 R2, R11, 0x400, RZ ;  /* 0x000004000b027810 */ /* 0x000fd00007ffe0ff */
.L_x_109:
        /* <DEDUP_REMOVED lines=10> */
[----:B------:R-:W-:Y:S01]  /*11c70*/  PLOP3.LUT P0, PT, PT, PT, PT, 0x80, 0x0 ;  /* 0x000000000000781c */ /* 0x000fe20003f0f070 */
[----:B------:R-:W-:Y:S01]  /*11c80*/  VIADD R11, R11, 0x5c00 ;  /* 0x00005c000b0b7836 */ /* 0x000fe20000000000 */
[----:B------:R-:W-:Y:S01]  /*11c90*/  UMOV UR6, 0x0 ;  /* 0x0000000000067882 */ /* 0x000fe20000000000 */
[----:B------:R-:W-:Y:S01]  /*11ca0*/  UMOV UR7, 0x14f00000 ;  /* 0x14f0000000077882 */ /* 0x000fe20000000000 */
[----:B------:R-:W-:-:S09]  /*11cb0*/  UMOV UR10, 0x40 ;  /* 0x00000040000a7882 */ /* 0x000fd20000000000 */
.L_x_110:
        /* <DEDUP_REMOVED lines=10> */
.L_x_104:
[----:B------:R-:W-:Y:S05]  /*11d60*/  BSYNC B0 ;  /* 0x0000000000007941 */ /* 0x000fea0003800000 */
.L_x_103:
[----:B--2---:R-:W2:Y:S01]  /*11d70*/  LDL.LU R5, [R1+0x28] ;  /* 0x0000280001057983 */ /* 0x004ea20000300800 */
[----:B------:R-:W-:Y:S01]  /*11d80*/  VIADD R18, R18, 0x1 ;  /* 0x0000000112127836 */ /* 0x000fe20000000000 */
[----:B------:R-:W-:Y:S02]  /*11d90*/  ULDC UR4, c[0x0][0xc34] ;  /* 0x00030d0000047ab9 */ /* 0x000fe40000000800 */
[----:B------:R-:W4:Y:S04]  /*11da0*/  LDL.LU R4, [R1] ;  /* 0x0000000001047983 */ /* 0x000f280000300800 */
[----:B------:R-:W5:Y:S01]  /*11db0*/  LDL.LU R2, [R1+0x30] ;  /* 0x0000300001027983 */ /* 0x000f620000300800 */
[----:B------:R-:W-:-:S04]  /*11dc0*/  ISETP.NE.AND P0, PT, R18, 0x2, PT ;  /* 0x000000021200780c */ /* 0x000fc80003f05270 */
[----:B------:R-:W-:Y:S02]  /*11dd0*/  SEL R0, RZ, 0x1, P0 ;  /* 0x00000001ff007807 */ /* 0x000fe40000000000 */
[----:B------:R-:W-:Y:S01]  /*11de0*/  SEL R18, R18, RZ, P0 ;  /* 0x000000ff12127207 */ /* 0x000fe20000000000 */
[----:B--2---:R-:W-:Y:S01]  /*11df0*/  VIADD R5, R5, UR37 ;  /* 0x0000002505057c36 */ /* 0x004fe20008000000 */
[----:B----4-:R-:W-:-:S04]  /*11e00*/  LOP3.LUT R4, R4, R0, RZ, 0x3c, !PT ;  /* 0x0000000004047212 */ /* 0x010fc800078e3cff */
[----:B------:R0:W-:Y:S01]  /*11e10*/  STL [R1+0x28], R5 ;  /* 0x0000280501007387 */ /* 0x0001e20000100800 */
[----:B------:R-:W-:Y:S01]  /*11e20*/  ISETP.GE.AND P1, PT, R5, UR4, PT ;  /* 0x0000000405007c0c */ /* 0x000fe2000bf26270 */
[----:B-----5:R-:W-:-:S05]  /*11e30*/  VIADD R2, R2, 0x1 ;  /* 0x0000000102027836 */ /* 0x020fca0000000000 */
[----:B------:R0:W-:Y:S04]  /*11e40*/  STL [R1+0x30], R2 ;  /* 0x0000300201007387 */ /* 0x0001e80000100800 */
[----:B------:R0:W-:Y:S03]  /*11e50*/  STL [R1], R4 ;  /* 0x0000000401007387 */ /* 0x0001e60000100800 */
[----:B------:R-:W-:Y:S05]  /*11e60*/  @!P1 BRA `(.L_x_111) ;  /* 0xffffffc400a49947 */ /* 0x000fea000383ffff */
[----:B0-----:R-:W-:-:S07]  /*11e70*/  LOP3.LUT R2, R2, 0x1, RZ, 0xc, !PT ;  /* 0x0000000102027812 */ /* 0x001fce00078e0cff */
.L_x_38:
[----:B0-----:R-:W0:Y:S01]  /*11e80*/  S2R R3, SR_CgaCtaId ;  /* 0x0000000000037919 */ /* 0x001e220000008800 */
[----:B------:R-:W-:Y:S01]  /*11e90*/  MOV R0, 0x400 ;  /* 0x0000040000007802 */ /* 0x000fe20000000f00 */
[----:B------:R-:W-:Y:S03]  /*11ea0*/  BSSY B0, `(.L_x_112) ;  /* 0x0000005000007945 */ /* 0x000fe60003800000 */
[----:B0-----:R-:W-:Y:S02]  /*11eb0*/  LEA R0, R3, R0, 0x18 ;  /* 0x0000000003007211 */ /* 0x001fe400078ec0ff */
[----:B------:R-:W-:-:S04]  /*11ec0*/  SHF.L.U32 R3, R2, 0x1f, RZ ;  /* 0x0000001f02037819 */ /* 0x000fc800000006ff */
[----:B------:R-:W0:Y:S02]  /*11ed0*/  SYNCS.PHASECHK.TRANS64.TRYWAIT P0, [R0+URZ+0x34820], R3 ;  /* 0x03482003000075a7 */ /* 0x000e24000800017f */
[----:B0-----:R-:W-:Y:S05]  /*11ee0*/  @!P0 BRA `(.L_x_113) ;  /* 0x0000001000fc8947 */ /* 0x001fea0003800000 */
.L_x_157:
[----:B------:R-:W-:Y:S05]  /*11ef0*/  BSYNC B0 ;  /* 0x0000000000007941 */ /* 0x000fea0003800000 */
.L_x_112:
[----:B------:R-:W-:-:S03]  /*11f00*/  UMOV UR4, 0xffffffff ;  /* 0xffffffff00047882 */ /* 0x000fc60000000000 */
[----:B------:R-:W-:Y:S05]  /*11f10*/  BRA.DIV UR4, `(.L_x_114) ;  /* 0x0000001604047947 */ /* 0x000fea000b800000 */
[----:B------:R-:W2:Y:S02]  /*11f20*/  S2R R2, SR_TID.X ;  /* 0x0000000000027919 */ /* 0x000ea40000002100 */
[----:B--2---:R-:W-:-:S04]  /*11f30*/  SHF.R.U32.HI R2, RZ, 0x5, R2 ;  /* 0x00000005ff027819 */ /* 0x004fc80000011602 */
[----:B------:R-:W-:-:S05]  /*11f40*/  LOP3.LUT R2, R2, 0x3, RZ, 0xc0, !PT ;  /* 0x0000000302027812 */ /* 0x000fca00078ec0ff */
[----:B------:R2:W4:Y:S02]  /*11f50*/  SHFL.IDX PT, R14, R2, RZ, 0x1f ;  /* 0x00001fff020e7589 */ /* 0x00052400000e0000 */
.L_x_160:
[----:B----4-:R-:W-:Y:S01]  /*11f60*/  ISETP.NE.AND P0, PT, R14, RZ, PT ;  /* 0x000000ff0e00720c */ /* 0x010fe20003f05270 */
[----:B------:R-:W-:-:S12]  /*11f70*/  BSSY B0, `(.L_x_115) ;  /* 0x0000025000007945 */ /* 0x000fd80003800000 */
[----:B------:R-:W-:Y:S05]  /*11f80*/  @P0 BRA `(.L_x_116) ;  /* 0x00000000008c0947 */ /* 0x000fea0003800000 */
[----:B------:R-:W-:-:S03]  /*11f90*/  UMOV UR4, 0xffffffff ;  /* 0xffffffff00047882 */ /* 0x000fc60000000000 */
[----:B------:R-:W-:Y:S05]  /*11fa0*/  BRA.DIV UR4, `(.L_x_117) ;  /* 0x0000001604147947 */ /* 0x000fea000b800000 */
[----:B------:R-:W-:-:S13]  /*11fb0*/  ELECT P6, URZ, PT ;  /* 0x00000000003f782f */ /* 0x000fda00038c0000 */
.L_x_163:
[----:B------:R-:W-:Y:S05]  /*11fc0*/  @!P6 BRA `(.L_x_116) ;  /* 0x00000000007ce947 */ /* 0x000fea0003800000 */
[----:B--2---:R-:W2:Y:S02]  /*11fd0*/  LDL.LU R2, [R1+0x34] ;  /* 0x0000340001027983 */ /* 0x004ea40000300800 */
[----:B--2---:R-:W-:-:S04]  /*11fe0*/  LOP3.LUT R2, R2, 0x2, RZ, 0xfc, !PT ;  /* 0x0000000202027812 */ /* 0x004fc800078efcff */
[----:B------:R-:W-:-:S13]  /*11ff0*/  ISETP.NE.AND P2, PT, R2, 0x3, PT ;  /* 0x000000030200780c */ /* 0x000fda0003f45270 */
[----:B------:R-:W-:Y:S05]  /*12000*/  @!P2 BRA `(.L_x_118) ;  /* 0x000000000004a947 */ /* 0x000fea0003800000 */
[----:B------:R-:W-:Y:S01]  /*12010*/  BPT.TRAP 0x1 ;  /* 0x000000040000795c */ /* 0x000fe20000300000 */
.L_x_118:
[----:B------:R-:W2:Y:S01]  /*12020*/  LDL.LU R7, [R1] ;  /* 0x0000000001077983 */ /* 0x000ea20000300800 */
[----:B0-----:R-:W-:Y:S02]  /*12030*/  VIADD R3, R0, 0x34840 ;  /* 0x0003484000037836 */ /* 0x001fe40000000000 */
[----:B------:R-:W-:-:S03]  /*12040*/  VIADD R2, R18, 0x1 ;  /* 0x0000000112027836 */ /* 0x000fc60000000000 */
[----:B------:R-:W-:Y:S02]  /*12050*/  LEA R6, R18, R3, 0x3 ;  /* 0x0000000312067211 */ /* 0x000fe400078e18ff */
[----:B------:R-:W-:-:S04]  /*12060*/  ISETP.NE.AND P1, PT, R2, 0x2, PT ;  /* 0x000000020200780c */ /* 0x000fc80003f25270 */
[----:B------:R-:W-:Y:S02]  /*12070*/  SEL R4, RZ, 0x1, P1 ;  /* 0x00000001ff047807 */ /* 0x000fe40000800000 */
[C---:B--2---:R-:W-:Y:S02]  /*12080*/  SHF.L.U32 R5, R7.reuse, 0x1f, RZ ;  /* 0x0000001f07057819 */ /* 0x044fe400000006ff */
[----:B------:R-:W-:Y:S02]  /*12090*/  LOP3.LUT R7, R7, R4, RZ, 0x3c, !PT ;  /* 0x0000000407077212 */ /* 0x000fe400078e3cff */
[----:B------:R-:W0:Y:S01]  /*120a0*/  SYNCS.PHASECHK.TRANS64.TRYWAIT P0, [R6+URZ], R5 ;  /* 0x00000005060075a7 */ /* 0x000e22000800017f */
[----:B------:R-:W-:Y:S02]  /*120b0*/  SEL R4, R2, RZ, P1 ;  /* 0x000000ff02047207 */ /* 0x000fe40000800000 */
[----:B------:R-:W-:-:S03]  /*120c0*/  SHF.L.U32 R2, R7, 0x1f, RZ ;  /* 0x0000001f07027819 */ /* 0x000fc600000006ff */
[----:B------:R-:W-:Y:S01]  /*120d0*/  IMAD R3, R4, 0x8, R3 ;  /* 0x0000000804037824 */ /* 0x000fe200078e0203 */
[----:B0-----:R-:W-:Y:S06]  /*120e0*/  @!P0 BRA `(.L_x_119) ;  /* 0x0000001000e48947 */ /* 0x001fec0003800000 */
.L_x_164:
[----:B------:R-:W2:Y:S02]  /*120f0*/  SYNCS.PHASECHK.TRANS64.TRYWAIT P0, [R3+URZ], R2 ;  /* 0x00000002030075a7 */ /* 0x000ea4000800017f */
[----:B--2---:R-:W-:Y:S05]  /*12100*/  @!P0 BRA `(.L_x_120) ;  /* 0x0000001000f08947 */ /* 0x004fea0003800000 */
.L_x_165:
[----:B------:R-:W-:Y:S05]  /*12110*/  @!P2 BRA `(.L_x_121) ;  /* 0x000000000004a947 */ /* 0x000fea0003800000 */
[----:B------:R-:W-:Y:S01]  /*12120*/  BPT.TRAP 0x1 ;  /* 0x000000040000795c */ /* 0x000fe20000300000 */
.L_x_121:
[----:B--2---:R-:W-:-:S04]  /*12130*/  VIADD R3, R0, 0x34860 ;  /* 0x0003486000037836 */ /* 0x004fc80000000000 */
[----:B------:R-:W-:-:S04]  /*12140*/  IMAD R18, R18, 0x8, R3 ;  /* 0x0000000812127824 */ /* 0x000fc800078e0203 */
[----:B------:R-:W2:Y:S02]  /*12150*/  SYNCS.PHASECHK.TRANS64.TRYWAIT P0, [R18+URZ], R5 ;  /* 0x00000005120075a7 */ /* 0x000ea4000800017f */
[----:B--2---:R-:W-:Y:S05]  /*12160*/  @!P0 BRA `(.L_x_122) ;  /* 0x0000001000ec8947 */ /* 0x004fea0003800000 */
.L_x_166:
[----:B------:R-:W-:-:S07]  /*12170*/  IMAD R3, R4, 0x8, R3 ;  /* 0x0000000804037824 */ /* 0x000fce00078e0203 */
.L_x_123:
[----:B----4-:R4:W0:Y:S02]  /*12180*/  SYNCS.PHASECHK.TRANS64.TRYWAIT P0, [R3+URZ], R2 ;  /* 0x00000002030075a7 */ /* 0x010824000800017f */
[----:B0-----:R-:W-:Y:S05]  /*12190*/  @!P0 NANOSLEEP.SYNCS 0x989680 ;  /* 0x009896800000895d */ /* 0x001fea0003900000 */
[----:B------:R-:W0:Y:S02]  /*121a0*/  @!P0 SYNCS.PHASECHK.TRANS64 P0, [R3+URZ], R2 ;  /* 0x00000002030085a7 */ /* 0x000e24000800007f */
[----:B0-----:R-:W-:Y:S05]  /*121b0*/  @!P0 BRA `(.L_x_123) ;  /* 0xfffffffc00f08947 */ /* 0x001fea000383ffff */
.L_x_116:
[----:B------:R-:W-:Y:S05]  /*121c0*/  BSYNC B0 ;  /* 0x0000000000007941 */ /* 0x000fea0003800000 */
.L_x_115:
[----:B------:R-:W-:Y:S05]  /*121d0*/  EXIT ;  /* 0x000000000000794d */ /* 0x000fea0003800000 */
.L_x_10:
[----:B------:R-:W-:-:S13]  /*121e0*/  R2UR UR4, R2 ;  /* 0x00000000020472ca */ /* 0x000fda00000e0000 */
[----:B0-----:R-:W-:-:S04]  /*121f0*/  MOV R3, UR4 ;  /* 0x0000000400037c02 */ /* 0x001fc80008000f00 */
[----:B------:R0:W1:Y:S03]  /*12200*/  SYNCS.PHASECHK.TRANS64.TRYWAIT P1, [R3+URZ+0x34800], R0 ;  /* 0x03480000030075a7 */ /* 0x000066000802017f */
[----:B-1----:R-:W-:Y:S05]  /*12210*/  @!P1 NANOSLEEP.SYNCS 0x989680 ;  /* 0x009896800000995d */ /* 0x002fea0003900000 */
[----:B------:R-:W1:Y:S02]  /*12220*/  @!P1 SYNCS.PHASECHK.TRANS64 P1, [R3+URZ+0x34800], R0 ;  /* 0x03480000030095a7 */ /* 0x000e64000802007f */
[----:B-1----:R-:W-:Y:S05]  /*12230*/  @!P1 BRA `(.L_x_10) ;  /* 0xfffffffc00e89947 */ /* 0x002fea000383ffff */
[----:B------:R-:W-:Y:S05]  /*12240*/  BRA `(.L_x_124) ;  /* 0xfffffeec00e47947 */ /* 0x000fea000383ffff */
.L_x_14:
[----:B-1----:R1:W2:Y:S02]  /*12250*/  SYNCS.PHASECHK.TRANS64.TRYWAIT P2, [R3+URZ+0x34830], R0 ;  /* 0x03483000030075a7 */ /* 0x0022a4000804017f */
[----:B--2---:R-:W-:Y:S05]  /*12260*/  @!P2 NANOSLEEP.SYNCS 0x989680 ;  /* 0x009896800000a95d */ /* 0x004fea0003900000 */
[----:B------:R-:W2:Y:S02]  /*12270*/  @!P2 SYNCS.PHASECHK.TRANS64 P2, [R3+URZ+0x34830], R0 ;  /* 0x034830000300a5a7 */ /* 0x000ea4000804007f */
[----:B--2---:R-:W-:Y:S05]  /*12280*/  @!P2 BRA `(.L_x_14) ;  /* 0xfffffffc00f0a947 */ /* 0x004fea000383ffff */
[----:B------:R-:W-:Y:S05]  /*12290*/  BRA `(.L_x_13) ;  /* 0xfffffef000187947 */ /* 0x000fea000383ffff */
.L_x_19:
[----:B-1----:R-:W-:-:S04]  /*122a0*/  IMAD.U32 R21, RZ, RZ, UR6 ;  /* 0x00000006ff157e24 */ /* 0x002fc8000f8e00ff */
[----:B------:R1:W2:Y:S03]  /*122b0*/  SYNCS.PHASECHK.TRANS64.TRYWAIT P2, [R21+URZ+0x34830], R14 ;  /* 0x0348300e150075a7 */ /* 0x0002a6000804017f */
[----:B--2---:R-:W-:Y:S05]  /*122c0*/  @!P2 NANOSLEEP.SYNCS 0x989680 ;  /* 0x009896800000a95d */ /* 0x004fea0003900000 */
[----:B------:R-:W2:Y:S02]  /*122d0*/  @!P2 SYNCS.PHASECHK.TRANS64 P2, [R21+URZ+0x34830], R14 ;  /* 0x0348300e1500a5a7 */ /* 0x000ea4000804007f */
[----:B--2---:R-:W-:Y:S05]  /*122e0*/  @!P2 BRA `(.L_x_19) ;  /* 0xfffffffc00eca947 */ /* 0x004fea000383ffff */
[----:B------:R-:W-:Y:S05]  /*122f0*/  BRA `(.L_x_16) ;  /* 0xffffff4800d87947 */ /* 0x000fea000383ffff */
.L_x_23:
[----:B-1----:R-:W-:-:S04]  /*12300*/  IMAD.U32 R15, RZ, RZ, UR6 ;  /* 0x00000006ff0f7e24 */ /* 0x002fc8000f8e00ff */
[----:B------:R1:W2:Y:S03]  /*12310*/  SYNCS.PHASECHK.TRANS64.TRYWAIT P2, [R15+URZ+0x34850], R14 ;  /* 0x0348500e0f0075a7 */ /* 0x0002a6000804017f */
[----:B--2---:R-:W-:Y:S05]  /*12320*/  @!P2 NANOSLEEP.SYNCS 0x989680 ;  /* 0x009896800000a95d */ /* 0x004fea0003900000 */
[----:B------:R-:W2:Y:S02]  /*12330*/  @!P2 SYNCS.PHASECHK.TRANS64 P2, [R15+URZ+0x34850], R14 ;  /* 0x0348500e0f00a5a7 */ /* 0x000ea4000804007f */
[----:B--2---:R-:W-:Y:S05]  /*12340*/  @!P2 BRA `(.L_x_23) ;  /* 0xfffffffc00eca947 */ /* 0x004fea000383ffff */
[----:B------:R-:W-:Y:S05]  /*12350*/  BRA `(.L_x_20) ;  /* 0xffffff7000887947 */ /* 0x000fea000383ffff */
.L_x_28:
[----:B-1----:R-:W-:-:S04]  /*12360*/  IMAD.U32 R5, RZ, RZ, UR8 ;  /* 0x00000008ff057e24 */ /* 0x002fc8000f8e00ff */
[----:B------:R1:W2:Y:S03]  /*12370*/  SYNCS.PHASECHK.TRANS64.TRYWAIT P0, [R5+URZ+0x34850], R0 ;  /* 0x03485000050075a7 */ /* 0x0002a6000800017f */
[----:B--2---:R-:W-:Y:S05]  /*12380*/  @!P0 NANOSLEEP.SYNCS 0x989680 ;  /* 0x009896800000895d */ /* 0x004fea0003900000 */
[----:B------:R-:W2:Y:S02]  /*12390*/  @!P0 SYNCS.PHASECHK.TRANS64 P0, [R5+URZ+0x34850], R0 ;  /* 0x03485000050085a7 */ /* 0x000ea4000800007f */
[----:B--2---:R-:W-:Y:S05]  /*123a0*/  @!P0 BRA `(.L_x_28) ;  /* 0xfffffffc00ec8947 */ /* 0x004fea000383ffff */
[----:B------:R-:W-:Y:S05]  /*123b0*/  BRA `(.L_x_27) ;  /* 0xffffffa0002c7947 */ /* 0x000fea000383ffff */
.L_x_42:
[----:B0-----:R-:W0:Y:S01]  /*123c0*/  S2R R0, SR_TID.X ;  /* 0x0000000000007919 */ /* 0x001e220000002100 */
[----:B------:R-:W-:Y:S01]  /*123d0*/  BSSY B0, `(.L_x_125) ;  /* 0x000000a000007945 */ /* 0x000fe20003800000 */
[----:B------:R-:W-:Y:S01]  /*123e0*/  IMAD.MOV.U32 R12, RZ, RZ, RZ ;  /* 0x000000ffff0c7224 */ /* 0x000fe200078e00ff */
[----:B------:R-:W-:Y:S01]  /*123f0*/  MOV R11, 0x1f ;  /* 0x0000001f000b7802 */ /* 0x000fe20000000f00 */
[----:B------:R-:W-:Y:S01]  /*12400*/  IMAD.MOV.U32 R15, RZ, RZ, -0x1 ;  /* 0xffffffffff0f7424 */ /* 0x000fe200078e00ff */
[----:B0-----:R-:W-:-:S04]  /*12410*/  SHF.R.U32.HI R0, RZ, 0x5, R0 ;  /* 0x00000005ff007819 */ /* 0x001fc80000011600 */
[----:B------:R-:W-:-:S05]  /*12420*/  LOP3.LUT R0, R0, 0x3, RZ, 0xc0, !PT ;  /* 0x0000000300007812 */ /* 0x000fca00078ec0ff */
[----:B------:R-:W-:-:S07]  /*12430*/  IMAD.MOV.U32 R13, RZ, RZ, R0 ;  /* 0x000000ffff0d7224 */ /* 0x000fce00078e0000 */
[----:B-1----:R-:W-:Y:S05]  /*12440*/  WARPSYNC.COLLECTIVE R15, `(.L_x_126) ;  /* 0x000000000f087348 */ /* 0x002fea0003c00000 */
[----:B------:R0:W2:Y:S02]  /*12450*/  SHFL.IDX P6, R14, R13, R12, R11 ;  /* 0x0000000c0d0e7389 */ /* 0x0000a400000c000b */
[----:B012---:R-:W-:Y:S01]  /*12460*/  ENDCOLLECTIVE ;  /* 0x000000000000791b */ /* 0x007fe20003800000 */
.L_x_126:
[----:B------:R-:W-:Y:S05]  /*12470*/  BSYNC B0 ;  /* 0x0000000000007941 */ /* 0x000fea0003800000 */
.L_x_125:
[----:B------:R-:W-:Y:S05]  /*12480*/  BRA `(.L_x_127) ;  /* 0xffffffc400d87947 */ /* 0x000fea000383ffff */
.L_x_44:
[----:B------:R-:W-:Y:S01]  /*12490*/  BSSY B0, `(.L_x_128) ;  /* 0x0000006000007945 */ /* 0x000fe20003800000 */
[----:B------:R-:W-:-:S07]  /*124a0*/  IMAD.MOV.U32 R15, RZ, RZ, -0x1 ;  /* 0xffffffffff0f7424 */ /* 0x000fce00078e00ff */
[----:B01----:R-:W-:Y:S05]  /*124b0*/  WARPSYNC.COLLECTIVE R15, `(.L_x_129) ;  /* 0x000000000f0c7348 */ /* 0x003fea0003c00000 */
[----:B------:R-:W-:Y:S02]  /*124c0*/  ELECT P6, UR62, PT ;  /* 0x00000000003e782f */ /* 0x000fe400038c0000 */
[----:B------:R-:W-:Y:S01]  /*124d0*/  MOV R14, UR62 ;  /* 0x0000003e000e7c02 */ /* 0x000fe20008000f00 */
[----:B01----:R-:W-:Y:S10]  /*124e0*/  ENDCOLLECTIVE ;  /* 0x000000000000791b */ /* 0x003ff40003800000 */
.L_x_129:
[----:B------:R-:W-:Y:S05]  /*124f0*/  BSYNC B0 ;  /* 0x0000000000007941 */ /* 0x000fea0003800000 */
.L_x_128:
[----:B------:R-:W-:Y:S05]  /*12500*/  BRA `(.L_x_130) ;  /* 0xffffffc400d87947 */ /* 0x000fea000383ffff */
.L_x_46:
[----:B0-----:R0:W3:Y:S02]  /*12510*/  SYNCS.PHASECHK.TRANS64.TRYWAIT P0, [R0+URZ+0x34840], R2 ;  /* 0x03484002000075a7 */ /* 0x0010e4000800017f */
[----:B---3--:R-:W-:Y:S05]  /*12520*/  @!P0 NANOSLEEP.SYNCS 0x989680 ;  /* 0x009896800000895d */ /* 0x008fea0003900000 */
[----:B------:R-:W3:Y:S02]  /*12530*/  @!P0 SYNCS.PHASECHK.TRANS64 P0, [R0+URZ+0x34840], R2 ;  /* 0x03484002000085a7 */ /* 0x000ee4000800007f */
[----:B---3--:R-:W-:Y:S05]  /*12540*/  @!P0 BRA `(.L_x_46) ;  /* 0xfffffffc00f08947 */ /* 0x008fea000383ffff */
[----:B------:R-:W-:Y:S05]  /*12550*/  BRA `(.L_x_131) ;  /* 0xffffffc800387947 */ /* 0x000fea000383ffff */
.L_x_49:
[----:B------:R-:W-:Y:S01]  /*12560*/  IMAD.MOV.U32 R13, RZ, RZ, R2 ;  /* 0x000000ffff0d7224 */ /* 0x000fe200078e0002 */
[----:B------:R-:W-:Y:S01]  /*12570*/  MOV R15, 0xffffffff ;  /* 0xffffffff000f7802 */ /* 0x000fe20000000f00 */
[----:B------:R-:W-:Y:S01]  /*12580*/  IMAD.MOV.U32 R12, RZ, RZ, RZ ;  /* 0x000000ffff0c7224 */ /* 0x000fe200078e00ff */
[----:B------:R-:W0:Y:S01]  /*12590*/  S2R R7, SR_TID.X ;  /* 0x0000000000077919 */ /* 0x000e220000002100 */
[----:B------:R-:W-:-:S07]  /*125a0*/  IMAD.MOV.U32 R11, RZ, RZ, 0x181f ;  /* 0x0000181fff0b7424 */ /* 0x000fce00078e00ff */
[----:B0----5:R-:W-:Y:S05]  /*125b0*/  WARPSYNC.COLLECTIVE R15, `(.L_x_132) ;  /* 0x000000000f087348 */ /* 0x021fea0003c00000 */
[----:B------:R1:W2:Y:S02]  /*125c0*/  SHFL.IDX P6, R14, R13, R12, R11 ;  /* 0x0000000c0d0e7389 */ /* 0x0002a400000c000b */
[----:B012--5:R-:W-:Y:S01]  /*125d0*/  ENDCOLLECTIVE ;  /* 0x000000000000791b */ /* 0x027fe20003800000 */
.L_x_132:
[----:B------:R-:W-:Y:S02]  /*125e0*/  IMAD.MOV.U32 R13, RZ, RZ, R0 ;  /* 0x000000ffff0d7224 */ /* 0x000fe400078e0000 */
[----:B------:R-:W-:-:S07]  /*125f0*/  IMAD.MOV.U32 R6, RZ, RZ, R14 ;  /* 0x000000ffff067224 */ /* 0x000fce00078e000e */
[----:B------:R-:W-:Y:S05]  /*12600*/  WARPSYNC.COLLECTIVE R15, `(.L_x_133) ;  /* 0x000000000f087348 */ /* 0x000fea0003c00000 */
[----:B------:R0:W1:Y:S02]  /*12610*/  SHFL.IDX P6, R14, R13, R12, R11 ;  /* 0x0000000c0d0e7389 */ /* 0x00006400000c000b */
[----:B01----:R-:W-:Y:S01]  /*12620*/  ENDCOLLECTIVE ;  /* 0x000000000000791b */ /* 0x003fe20003800000 */
.L_x_133:
[----:B------:R-:W-:Y:S01]  /*12630*/  LOP3.LUT R7, R7, 0x7f, RZ, 0xc0, !PT ;  /* 0x0000007f07077812 */ /* 0x000fe200078ec0ff */
[----:B------:R-:W-:Y:S01]  /*12640*/  ULDC UR4, c[0x0][0x288] ;  /* 0x0000a20000047ab9 */ /* 0x000fe20000000800 */
[----:B------:R-:W-:Y:S01]  /*12650*/  ULDC.64 UR6, c[0x0][0x208] ;  /* 0x0000820000067ab9 */ /* 0x000fe20000000a00 */
[----:B------:R-:W-:Y:S01]  /*12660*/  IMAD R3, R8, UR4, RZ ;  /* 0x0000000408037c24 */ /* 0x000fe2000f8e02ff */
[----:B------:R-:W-:-:S05]  /*12670*/  SHF.R.U32.HI R5, RZ, 0x3, R7 ;  /* 0x00000003ff057819 */ /* 0x000fca0000011607 */
[----:B------:R-:W-:Y:S02]  /*12680*/  IMAD.IADD R4, R5, 0x1, R4 ;  /* 0x0000000105047824 */ /* 0x000fe400078e0204 */
[----:B------:R-:W-:-:S03]  /*12690*/  IMAD.MOV.U32 R13, RZ, RZ, R2 ;  /* 0x000000ffff0d7224 */ /* 0x000fc600078e0002 */
[C---:B------:R-:W-:Y:S01]  /*126a0*/  ISETP.GE.AND P2, PT, R4.reuse, R3, PT ;  /* 0x000000030400720c */ /* 0x040fe20003f46270 */
[----:B------:R-:W-:Y:S01]  /*126b0*/  IMAD.MOV.U32 R12, RZ, RZ, 0x1 ;  /* 0x00000001ff0c7424 */ /* 0x000fe200078e00ff */
[----:B------:R-:W-:Y:S01]  /*126c0*/  IADD3 R5, R4, 0x10, RZ ;  /* 0x0000001004057810 */ /* 0x000fe20007ffe0ff */
[----:B------:R-:W-:-:S10]  /*126d0*/  IMAD.MOV.U32 R7, RZ, RZ, R14 ;  /* 0x000000ffff077224 */ /* 0x000fd400078e000e */
[----:B------:R-:W-:-:S05]  /*126e0*/  @!P2 LEA R7, P3, R10, R7, 0x1 ;  /* 0x000000070a07a211 */ /* 0x000fca00078608ff */
[----:B------:R-:W-:-:S05]  /*126f0*/  @!P2 IMAD.X R6, RZ, RZ, R6, P3 ;  /* 0x000000ffff06a224 */ /* 0x000fca00018e0606 */
[----:B------:R-:W-:-:S04]  /*12700*/  @!P2 LOP3.LUT R7, R7, R6, RZ, 0x3c, !PT ;  /* 0x000000060707a212 */ /* 0x000fc800078e3cff */
[----:B------:R-:W-:-:S04]  /*12710*/  @!P2 LOP3.LUT R6, R7, R6, RZ, 0x3c, !PT ;  /* 0x000000060706a212 */ /* 0x000fc800078e3cff */
[----:B------:R-:W-:-:S05]  /*12720*/  @!P2 LOP3.LUT R7, R7, R6, RZ, 0x3c, !PT ;  /* 0x000000060707a212 */ /* 0x000fca00078e3cff */
[----:B------:R-:W-:Y:S01]  /*12730*/  @!PT LDS RZ, [RZ] ;  /* 0x00000000fffff984 */ /* 0x000fe20000000800 */
[----:B------:R-:W-:Y:S01]  /*12740*/  @!PT LDS RZ, [RZ] ;  /* 0x00000000fffff984 */ /* 0x000fe20000000800 */
[----:B------:R-:W-:Y:S01]  /*12750*/  @!PT LDS RZ, [RZ] ;  /* 0x00000000fffff984 */ /* 0x000fe20000000800 */
[----:B------:R0:W-:Y:S04]  /*12760*/  @!P2 LDGSTS.E.BYPASS.LTC128B.128 [R9+0x16400], desc[UR6][R6.64], !P0 ;  /* 0x164000000609afae */ /* 0x0001e8000c101d46 */
[----:B------:R0:W-:Y:S01]  /*12770*/  @!P2 LDGSTS.E.BYPASS.LTC128B.128 [R9+0x1a400], desc[UR6][R6.64+0x80], !P1 ;  /* 0x1a4000800609afae */ /* 0x0001e2000c901d46 */
[----:B------:R-:W-:-:S13]  /*12780*/  ISETP.GE.AND P2, PT, R5, R3, PT ;  /* 0x000000030500720c */ /* 0x000fda0003f46270 */
[----:B0-----:R-:W-:Y:S05]  /*12790*/  WARPSYNC.COLLECTIVE R15, `(.L_x_134) ;  /* 0x000000000f087348 */ /* 0x001fea0003c00000 */
[----:B------:R1:W2:Y:S02]  /*127a0*/  SHFL.IDX P6, R14, R13, R12, R11 ;  /* 0x0000000c0d0e7389 */ /* 0x0002a400000c000b */
[----:B012---:R-:W-:Y:S01]  /*127b0*/  ENDCOLLECTIVE ;  /* 0x000000000000791b */ /* 0x007fe20003800000 */
.L_x_134:
[----:B------:R-:W-:Y:S02]  /*127c0*/  IMAD.MOV.U32 R13, RZ, RZ, R0 ;  /* 0x000000ffff0d7224 */ /* 0x000fe400078e0000 */
[----:B------:R-:W-:-:S07]  /*127d0*/  IMAD.MOV.U32 R8, RZ, RZ, R14 ;  /* 0x000000ffff087224 */ /* 0x000fce00078e000e */
[----:B------:R-:W-:Y:S05]  /*127e0*/  WARPSYNC.COLLECTIVE R15, `(.L_x_135) ;  /* 0x000000000f087348 */ /* 0x000fea0003c00000 */
[----:B------:R0:W1:Y:S02]  /*127f0*/  SHFL.IDX P6, R14, R13, R12, R11 ;  /* 0x0000000c0d0e7389 */ /* 0x00006400000c000b */
[----:B01----:R-:W-:Y:S01]  /*12800*/  ENDCOLLECTIVE ;  /* 0x000000000000791b */ /* 0x003fe20003800000 */
.L_x_135:
[----:B------:R-:W-:Y:S01]  /*12810*/  ULDC.64 UR4, c[0x0][0x208] ;  /* 0x0000820000047ab9 */ /* 0x000fe20000000a00 */
[----:B------:R-:W-:Y:S02]  /*12820*/  IMAD.MOV.U32 R13, RZ, RZ, R2 ;  /* 0x000000ffff0d7224 */ /* 0x000fe400078e0002 */
[----:B------:R-:W-:Y:S02]  /*12830*/  IMAD.MOV.U32 R12, RZ, RZ, 0x2 ;  /* 0x00000002ff0c7424 */ /* 0x000fe400078e00ff */
[----:B------:R-:W-:-:S05]  /*12840*/  IMAD.MOV.U32 R5, RZ, RZ, R14 ;  /* 0x000000ffff057224 */ /* 0x000fca00078e000e */
[----:B------:R-:W-:-:S04]  /*12850*/  @!P2 LEA R5, P3, R10, R5, 0x1 ;  /* 0x000000050a05a211 */ /* 0x000fc800078608ff */
[----:B------:R-:W-:Y:S01]  /*12860*/  @!P2 IADD3.X R6, RZ, R8, RZ, P3, !PT ;  /* 0x00000008ff06a210 */ /* 0x000fe20001ffe4ff */
[----:B------:R-:W-:-:S04]  /*12870*/  VIADD R8, R4, 0x60 ;  /* 0x0000006004087836 */ /* 0x000fc80000000000 */
[----:B------:R-:W-:Y:S02]  /*12880*/  @!P2 IMAD.MOV.U32 R7, RZ, RZ, R6 ;  /* 0x000000ffff07a224 */ /* 0x000fe400078e0006 */
[----:B------:R-:W-:Y:S02]  /*12890*/  @!P2 IMAD.MOV.U32 R6, RZ, RZ, R5 ;  /* 0x000000ffff06a224 */ /* 0x000fe400078e0005 */
[----:B------:R-:W-:-:S03]  /*128a0*/  VIADD R5, R4, 0x20 ;  /* 0x0000002004057836 */ /* 0x000fc60000000000 */
        /* <DEDUP_REMOVED lines=9> */
.L_x_136:
[----:B------:R-:W-:Y:S01]  /*12940*/  IMAD.MOV.U32 R13, RZ, RZ, R0 ;  /* 0x000000ffff0d7224 */ /* 0x000fe200078e0000 */
[----:B------:R-:W-:-:S07]  /*12950*/  MOV R5, R14 ;  /* 0x0000000e00057202 */ /* 0x000fce0000000f00 */
[----:B------:R-:W-:Y:S05]  /*12960*/  WARPSYNC.COLLECTIVE R15, `(.L_x_137) ;  /* 0x000000000f087348 */ /* 0x000fea0003c00000 */
[----:B------:R0:W1:Y:S02]  /*12970*/  SHFL.IDX P6, R14, R13, R12, R11 ;  /* 0x0000000c0d0e7389 */ /* 0x00006400000c000b */
[----:B01----:R-:W-:Y:S01]  /*12980*/  ENDCOLLECTIVE ;  /* 0x000000000000791b */ /* 0x003fe20003800000 */
.L_x_137:
[----:B------:R-:W-:Y:S01]  /*12990*/  ULDC.64 UR4, c[0x0][0x208] ;  /* 0x0000820000047ab9 */ /* 0x000fe20000000a00 */
[----:B------:R-:W-:Y:S01]  /*129a0*/  MOV R13, R2 ;  /* 0x00000002000d7202 */ /* 0x000fe20000000f00 */
[----:B------:R-:W-:Y:S02]  /*129b0*/  IMAD.MOV.U32 R12, RZ, RZ, 0x3 ;  /* 0x00000003ff0c7424 */ /* 0x000fe400078e00ff */
[----:B------:R-:W-:-:S05]  /*129c0*/  IMAD.MOV.U32 R6, RZ, RZ, R14 ;  /* 0x000000ffff067224 */ /* 0x000fca00078e000e */
[----:B------:R-:W-:-:S05]  /*129d0*/  @!P2 LEA R6, P3, R10, R6, 0x1 ;  /* 0x000000060a06a211 */ /* 0x000fca00078608ff */
[----:B------:R-:W-:-:S04]  /*129e0*/  @!P2 IMAD.X R5, RZ, RZ, R5, P3 ;  /* 0x000000ffff05a224 */ /* 0x000fc800018e0605 */
        /* <DEDUP_REMOVED lines=11> */
.L_x_138:
[----:B------:R-:W-:Y:S02]  /*12aa0*/  IMAD.MOV.U32 R13, RZ, RZ, R0 ;  /* 0x000000ffff0d7224 */ /* 0x000fe400078e0000 */
[----:B------:R-:W-:-:S07]  /*12ab0*/  IMAD.MOV.U32 R5, RZ, RZ, R14 ;  /* 0x000000ffff057224 */ /* 0x000fce00078e000e */
[----:B------:R-:W-:Y:S05]  /*12ac0*/  WARPSYNC.COLLECTIVE R15, `(.L_x_139) ;  /* 0x000000000f087348 */ /* 0x000fea0003c00000 */
[----:B------:R0:W1:Y:S02]  /*12ad0*/  SHFL.IDX P6, R14, R13, R12, R11 ;  /* 0x0000000c0d0e7389 */ /* 0x00006400000c000b */
[----:B01----:R-:W-:Y:S01]  /*12ae0*/  ENDCOLLECTIVE ;  /* 0x000000000000791b */ /* 0x003fe20003800000 */
.L_x_139:
[----:B------:R-:W-:Y:S01]  /*12af0*/  ULDC.64 UR4, c[0x0][0x208] ;  /* 0x0000820000047ab9 */ /* 0x000fe20000000a00 */
[----:B------:R-:W-:Y:S02]  /*12b00*/  IMAD.MOV.U32 R13, RZ, RZ, R2 ;  /* 0x000000ffff0d7224 */ /* 0x000fe400078e0002 */
[----:B------:R-:W-:Y:S02]  /*12b10*/  IMAD.MOV.U32 R12, RZ, RZ, 0x4 ;  /* 0x00000004ff0c7424 */ /* 0x000fe400078e00ff */
[----:B------:R-:W-:-:S05]  /*12b20*/  IMAD.MOV.U32 R6, RZ, RZ, R14 ;  /* 0x000000ffff067224 */ /* 0x000fca00078e000e */
[----:B------:R-:W-:-:S05]  /*12b30*/  @!P2 LEA R6, P3, R10, R6, 0x1 ;  /* 0x000000060a06a211 */ /* 0x000fca00078608ff */
[----:B------:R-:W-:-:S05]  /*12b40*/  @!P2 IMAD.X R5, RZ, RZ, R5, P3 ;  /* 0x000000ffff05a224 */ /* 0x000fca00018e0605 */
[----:B------:R-:W-:Y:S01]  /*12b50*/  @!P2 MOV R7, R5 ;  /* 0x000000050007a202 */ /* 0x000fe20000000f00 */
[----:B------:R-:W-:-:S04]  /*12b60*/  VIADD R5, R4, 0x40 ;  /* 0x0000004004057836 */ /* 0x000fc80000000000 */
        /* <DEDUP_REMOVED lines=9> */
.L_x_140:
[----:B------:R-:W-:Y:S02]  /*12c00*/  IMAD.MOV.U32 R13, RZ, RZ, R0 ;  /* 0x000000ffff0d7224 */ /* 0x000fe400078e0000 */
[----:B------:R-:W-:-:S07]  /*12c10*/  IMAD.MOV.U32 R5, RZ, RZ, R14 ;  /* 0x000000ffff057224 */ /* 0x000fce00078e000e */
[----:B------:R-:W-:Y:S05]  /*12c20*/  WARPSYNC.COLLECTIVE R15, `(.L_x_141) ;  /* 0x000000000f087348 */ /* 0x000fea0003c00000 */
[----:B------:R0:W1:Y:S02]  /*12c30*/  SHFL.IDX P6, R14, R13, R12, R11 ;  /* 0x0000000c0d0e7389 */ /* 0x00006400000c000b */
[----:B01----:R-:W-:Y:S01]  /*12c40*/  ENDCOLLECTIVE ;  /* 0x000000000000791b */ /* 0x003fe20003800000 */
.L_x_141:
[----:B------:R-:W-:Y:S01]  /*12c50*/  ULDC.64 UR4, c[0x0][0x208] ;  /* 0x0000820000047ab9 */ /* 0x000fe20000000a00 */
[----:B------:R-:W-:Y:S02]  /*12c60*/  IMAD.MOV.U32 R13, RZ, RZ, R2 ;  /* 0x000000ffff0d7224 */ /* 0x000fe400078e0002 */
[----:B------:R-:W-:Y:S01]  /*12c70*/  IMAD.MOV.U32 R12, RZ, RZ, 0x5 ;  /* 0x00000005ff0c7424 */ /* 0x000fe200078e00ff */
[----:B------:R-:W-:-:S04]  /*12c80*/  MOV R6, R14 ;  /* 0x0000000e00067202 */ /* 0x000fc80000000f00 */
        /* <DEDUP_REMOVED lines=13> */
.L_x_142:
[----:B------:R-:W-:Y:S01]  /*12d60*/  IMAD.MOV.U32 R13, RZ, RZ, R0 ;  /* 0x000000ffff0d7224 */ /* 0x000fe200078e0000 */
[----:B------:R-:W-:-:S07]  /*12d70*/  MOV R5, R14 ;  /* 0x0000000e00057202 */ /* 0x000fce0000000f00 */
[----:B------:R-:W-:Y:S05]  /*12d80*/  WARPSYNC.COLLECTIVE R15, `(.L_x_143) ;  /* 0x000000000f087348 */ /* 0x000fea0003c00000 */
[----:B------:R0:W1:Y:S02]  /*12d90*/  SHFL.IDX P6, R14, R13, R12, R11 ;  /* 0x0000000c0d0e7389 */ /* 0x00006400000c000b */
[----:B01----:R-:W-:Y:S01]  /*12da0*/  ENDCOLLECTIVE ;  /* 0x000000000000791b */ /* 0x003fe20003800000 */
.L_x_143:
[----:B------:R-:W-:Y:S01]  /*12db0*/  ULDC.64 UR4, c[0x0][0x208] ;  /* 0x0000820000047ab9 */ /* 0x000fe20000000a00 */
[----:B------:R-:W-:Y:S01]  /*12dc0*/  IMAD.MOV.U32 R13, RZ, RZ, R2 ;  /* 0x000000ffff0d7224 */ /* 0x000fe200078e0002 */
[----:B------:R-:W-:Y:S01]  /*12dd0*/  MOV R12, 0x6 ;  /* 0x00000006000c7802 */ /* 0x000fe20000000f00 */
[----:B------:R-:W-:-:S05]  /*12de0*/  IMAD.MOV.U32 R6, RZ, RZ, R14 ;  /* 0x000000ffff067224 */ /* 0x000fca00078e000e */
[----:B------:R-:W-:-:S05]  /*12df0*/  @!P2 LEA R6, P3, R10, R6, 0x1 ;  /* 0x000000060a06a211 */ /* 0x000fca00078608ff */
[----:B------:R-:W-:-:S04]  /*12e00*/  @!P2 IMAD.X R5, RZ, RZ, R5, P3 ;  /* 0x000000ffff05a224 */ /* 0x000fc800018e0605 */
[----:B------:R-:W-:-:S05]  /*12e10*/  @!P2 IMAD.MOV.U32 R7, RZ, RZ, R5 ;  /* 0x000000ffff07a224 */ /* 0x000fca00078e0005 */
        /* <DEDUP_REMOVED lines=9> */
.L_x_144:
[----:B------:R-:W-:Y:S02]  /*12eb0*/  IMAD.MOV.U32 R13, RZ, RZ, R0 ;  /* 0x000000ffff0d7224 */ /* 0x000fe400078e0000 */
[----:B------:R-:W-:-:S07]  /*12ec0*/  IMAD.MOV.U32 R5, RZ, RZ, R14 ;  /* 0x000000ffff057224 */ /* 0x000fce00078e000e */
[----:B------:R-:W-:Y:S05]  /*12ed0*/  WARPSYNC.COLLECTIVE R15, `(.L_x_145) ;  /* 0x000000000f087348 */ /* 0x000fea0003c00000 */
[----:B------:R0:W1:Y:S02]  /*12ee0*/  SHFL.IDX P6, R14, R13, R12, R11 ;  /* 0x0000000c0d0e7389 */ /* 0x00006400000c000b */
[----:B01----:R-:W-:Y:S01]  /*12ef0*/  ENDCOLLECTIVE ;  /* 0x000000000000791b */ /* 0x003fe20003800000 */
.L_x_145:
[----:B------:R-:W-:Y:S01]  /*12f00*/  ULDC.64 UR4, c[0x0][0x208] ;  /* 0x0000820000047ab9 */ /* 0x000fe20000000a00 */
[----:B------:R-:W-:Y:S02]  /*12f10*/  IMAD.MOV.U32 R13, RZ, RZ, R2 ;  /* 0x000000ffff0d7224 */ /* 0x000fe400078e0002 */
[----:B------:R-:W-:Y:S02]  /*12f20*/  IMAD.MOV.U32 R12, RZ, RZ, 0x7 ;  /* 0x00000007ff0c7424 */ /* 0x000fe400078e00ff */
[----:B------:R-:W-:-:S05]  /*12f30*/  IMAD.MOV.U32 R6, RZ, RZ, R14 ;  /* 0x000000ffff067224 */ /* 0x000fca00078e000e */
[----:B------:R-:W-:-:S05]  /*12f40*/  @!P2 LEA R6, P3, R10, R6, 0x1 ;  /* 0x000000060a06a211 */ /* 0x000fca00078608ff */
[----:B------:R-:W-:-:S05]  /*12f50*/  @!P2 IMAD.X R5, RZ, RZ, R5, P3 ;  /* 0x000000ffff05a224 */ /* 0x000fca00018e0605 */
[----:B------:R-:W-:-:S05]  /*12f60*/  @!P2 MOV R7, R5 ;  /* 0x000000050007a202 */ /* 0x000fca0000000f00 */
[----:B------:R-:W-:Y:S01]  /*12f70*/  @!PT LDS RZ, [RZ] ;  /* 0x00000000fffff984 */ /* 0x000fe20000000800 */
[----:B------:R-:W-:Y:S01]  /*12f80*/  @!PT LDS RZ, [RZ] ;  /* 0x00000000fffff984 */ /* 0x000fe20000000800 */
[----:B------:R-:W-:Y:S01]  /*12f90*/  @!PT LDS RZ, [RZ] ;  /* 0x00000000fffff984 */ /* 0x000fe20000000800 */
[----:B------:R0:W-:Y:S04]  /*12fa0*/  @!P2 LDGSTS.E.BYPASS.LTC128B.128 [R9+0x19400], desc[UR4][R6.64], !P0 ;  /* 0x194000000609afae */ /* 0x0001e8000c101d44 */
[----:B------:R0:W-:Y:S02]  /*12fb0*/  @!P2 LDGSTS.E.BYPASS.LTC128B.128 [R9+0x1d400], desc[UR4][R6.64+0x80], !P1 ;  /* 0x1d4000800609afae */ /* 0x0001e4000c901d44 */
[----:B0-----:R-:W-:Y:S05]  /*12fc0*/  WARPSYNC.COLLECTIVE R15, `(.L_x_146) ;  /* 0x000000000f087348 */ /* 0x001fea0003c00000 */
[----:B------:R1:W2:Y:S02]  /*12fd0*/  SHFL.IDX P6, R14, R13, R12, R11 ;  /* 0x0000000c0d0e7389 */ /* 0x0002a400000c000b */
[----:B012---:R-:W-:Y:S01]  /*12fe0*/  ENDCOLLECTIVE ;  /* 0x000000000000791b */ /* 0x007fe20003800000 */
.L_x_146:
[----:B------:R-:W-:Y:S02]  /*12ff0*/  IMAD.MOV.U32 R13, RZ, RZ, R0 ;  /* 0x000000ffff0d7224 */ /* 0x000fe400078e0000 */
[----:B------:R-:W-:-:S07]  /*13000*/  IMAD.MOV.U32 R5, RZ, RZ, R14 ;  /* 0x000000ffff057224 */ /* 0x000fce00078e000e */
[----:B------:R-:W-:Y:S05]  /*13010*/  WARPSYNC.COLLECTIVE R15, `(.L_x_147) ;  /* 0x000000000f087348 */ /* 0x000fea0003c00000 */
[----:B------:R0:W1:Y:S02]  /*13020*/  SHFL.IDX P6, R14, R13, R12, R11 ;  /* 0x0000000c0d0e7389 */ /* 0x00006400000c000b */
[----:B01----:R-:W-:Y:S01]  /*13030*/  ENDCOLLECTIVE ;  /* 0x000000000000791b */ /* 0x003fe20003800000 */
.L_x_147:
[----:B------:R-:W-:Y:S01]  /*13040*/  IMAD.MOV.U32 R0, RZ, RZ, R14 ;  /* 0x000000ffff007224 */ /* 0x000fe200078e000e */
[----:B------:R-:W-:Y:S06]  /*13050*/  BRA `(.L_x_148) ;  /* 0xffffffc800847947 */ /* 0x000fec000383ffff */
.L_x_53:
[----:B0-----:R0:W1:Y:S02]  /*13060*/  SYNCS.PHASECHK.TRANS64.TRYWAIT P0, [R11+URZ+0x34820], R0 ;  /* 0x034820000b0075a7 */ /* 0x001064000800017f */
[----:B-1----:R-:W-:Y:S05]  /*13070*/  @!P0 NANOSLEEP.SYNCS 0x989680 ;  /* 0x009896800000895d */ /* 0x002fea0003900000 */
[----:B------:R-:W1:Y:S02]  /*13080*/  @!P0 SYNCS.PHASECHK.TRANS64 P0, [R11+URZ+0x34820], R0 ;  /* 0x034820000b0085a7 */ /* 0x000e64000800007f */
[----:B-1----:R-:W-:Y:S05]  /*13090*/  @!P0 BRA `(.L_x_53) ;  /* 0xfffffffc00f08947 */ /* 0x002fea000383ffff */
[----:B------:R-:W-:Y:S05]  /*130a0*/  BRA `(.L_x_149) ;  /* 0xffffffc800dc7947 */ /* 0x000fea000383ffff */
.L_x_60:
[----:B-1----:R1:W3:Y:S02]  /*130b0*/  SYNCS.PHASECHK.TRANS64.TRYWAIT P0, [R3+URZ+0x34840], R2 ;  /* 0x03484002030075a7 */ /* 0x0022e4000800017f */
[----:B---3--:R-:W-:Y:S05]  /*130c0*/  @!P0 NANOSLEEP.SYNCS 0x989680 ;  /* 0x009896800000895d */ /* 0x008fea0003900000 */
[----:B------:R-:W3:Y:S02]  /*130d0*/  @!P0 SYNCS.PHASECHK.TRANS64 P0, [R3+URZ+0x34840], R2 ;  /* 0x03484002030085a7 */ /* 0x000ee4000800007f */
[----:B---3--:R-:W-:Y:S05]  /*130e0*/  @!P0 BRA `(.L_x_60) ;  /* 0xfffffffc00f08947 */ /* 0x008fea000383ffff */
[----:B------:R-:W-:Y:S05]  /*130f0*/  BRA `(.L_x_150) ;  /* 0xffffffcc00947947 */ /* 0x000fea000383ffff */
.L_x_66:
[----:B0-----:R0:W1:Y:S02]  /*13100*/  SYNCS.PHASECHK.TRANS64.TRYWAIT P0, [R3+URZ+0x60], R2 ;  /* 0x00006002030075a7 */ /* 0x001064000800017f */
[----:B-1----:R-:W-:Y:S05]  /*13110*/  @!P0 NANOSLEEP.SYNCS 0x989680 ;  /* 0x009896800000895d */ /* 0x002fea0003900000 */
[----:B------:R-:W1:Y:S02]  /*13120*/  @!P0 SYNCS.PHASECHK.TRANS64 P0, [R3+URZ+0x60], R2 ;  /* 0x00006002030085a7 */ /* 0x000e64000800007f */
[----:B-1----:R-:W-:Y:S05]  /*13130*/  @!P0 BRA `(.L_x_66) ;  /* 0xfffffffc00f08947 */ /* 0x002fea000383ffff */
[----:B------:R-:W-:Y:S05]  /*13140*/  BRA `(.L_x_151) ;  /* 0xffffffd000647947 */ /* 0x000fea000383ffff */
.L_x_76:
[----:B-1----:R1:W3:Y:S02]  /*13150*/  SYNCS.PHASECHK.TRANS64.TRYWAIT P0, [R3+URZ+0x34840], R2 ;  /* 0x03484002030075a7 */ /* 0x0022e4000800017f */
[----:B---3--:R-:W-:Y:S05]  /*13160*/  @!P0 NANOSLEEP.SYNCS 0x989680 ;  /* 0x009896800000895d */ /* 0x008fea0003900000 */
[----:B------:R-:W3:Y:S02]  /*13170*/  @!P0 SYNCS.PHASECHK.TRANS64 P0, [R3+URZ+0x34840], R2 ;  /* 0x03484002030085a7 */ /* 0x000ee4000800007f */
[----:B---3--:R-:W-:Y:S05]  /*13180*/  @!P0 BRA `(.L_x_76) ;  /* 0xfffffffc00f08947 */ /* 0x008fea000383ffff */
[----:B------:R-:W-:Y:S05]  /*13190*/  BRA `(.L_x_152) ;  /* 0xffffffd400ec7947 */ /* 0x000fea000383ffff */
.L_x_82:
[----:B0-----:R0:W1:Y:S02]  /*131a0*/  SYNCS.PHASECHK.TRANS64.TRYWAIT P0, [R2+URZ+0x60], R3 ;  /* 0x00006003020075a7 */ /* 0x001064000800017f */
[----:B-1----:R-:W-:Y:S05]  /*131b0*/  @!P0 NANOSLEEP.SYNCS 0x989680 ;  /* 0x009896800000895d */ /* 0x002fea0003900000 */
[----:B------:R-:W1:Y:S02]  /*131c0*/  @!P0 SYNCS.PHASECHK.TRANS64 P0, [R2+URZ+0x60], R3 ;  /* 0x00006003020085a7 */ /* 0x000e64000800007f */
[----:B-1----:R-:W-:Y:S05]  /*131d0*/  @!P0 BRA `(.L_x_82) ;  /* 0xfffffffc00f08947 */ /* 0x002fea000383ffff */
[----:B------:R-:W-:Y:S05]  /*131e0*/  BRA `(.L_x_153) ;  /* 0xffffffd800bc7947 */ /* 0x000fea000383ffff */
.L_x_91:
[----:B---3--:R3:W4:Y:S02]  /*131f0*/  SYNCS.PHASECHK.TRANS64.TRYWAIT P0, [R2+URZ+0x34840], R3 ;  /* 0x03484003020075a7 */ /* 0x008724000800017f */
[----:B----4-:R-:W-:Y:S05]  /*13200*/  @!P0 NANOSLEEP.SYNCS 0x989680 ;  /* 0x009896800000895d */ /* 0x010fea0003900000 */
[----:B------:R-:W4:Y:S02]  /*13210*/  @!P0 SYNCS.PHASECHK.TRANS64 P0, [R2+URZ+0x34840], R3 ;  /* 0x03484003020085a7 */ /* 0x000f24000800007f */
[----:B----4-:R-:W-:Y:S05]  /*13220*/  @!P0 BRA `(.L_x_91) ;  /* 0xfffffffc00f08947 */ /* 0x010fea000383ffff */
[----:B------:R-:W-:Y:S05]  /*13230*/  BRA `(.L_x_154) ;  /* 0xffffffe000147947 */ /* 0x000fea000383ffff */
.L_x_97:
[----:B0-----:R0:W1:Y:S02]  /*13240*/  SYNCS.PHASECHK.TRANS64.TRYWAIT P0, [R2+URZ+0x60], R7 ;  /* 0x00006007020075a7 */ /* 0x001064000800017f */
[----:B-1----:R-:W-:Y:S05]  /*13250*/  @!P0 NANOSLEEP.SYNCS 0x989680 ;  /* 0x009896800000895d */ /* 0x002fea0003900000 */
[----:B------:R-:W1:Y:S02]  /*13260*/  @!P0 SYNCS.PHASECHK.TRANS64 P0, [R2+URZ+0x60], R7 ;  /* 0x00006007020085a7 */ /* 0x000e64000800007f */
[----:B-1----:R-:W-:Y:S05]  /*13270*/  @!P0 BRA `(.L_x_97) ;  /* 0xfffffffc00f08947 */ /* 0x002fea000383ffff */
[----:B------:R-:W-:Y:S05]  /*13280*/  BRA `(.L_x_155) ;  /* 0xffffffe000e47947 */ /* 0x000fea000383ffff */
.L_x_106:
[----:B0-----:R0:W4:Y:S02]  /*13290*/  SYNCS.PHASECHK.TRANS64.TRYWAIT P0, [R3+URZ+0x34860], R0 ;  /* 0x03486000030075a7 */ /* 0x001124000800017f */
[----:B----4-:R-:W-:Y:S05]  /*132a0*/  @!P0 NANOSLEEP.SYNCS 0x989680 ;  /* 0x009896800000895d */ /* 0x010fea0003900000 */
[----:B------:R-:W4:Y:S02]  /*132b0*/  @!P0 SYNCS.PHASECHK.TRANS64 P0, [R3+URZ+0x34860], R0 ;  /* 0x03486000030085a7 */ /* 0x000f24000800007f */
[----:B----4-:R-:W-:Y:S05]  /*132c0*/  @!P0 BRA `(.L_x_106) ;  /* 0xfffffffc00f08947 */ /* 0x010fea000383ffff */
[----:B------:R-:W-:Y:S05]  /*132d0*/  BRA `(.L_x_156) ;  /* 0xffffffe400e47947 */ /* 0x000fea000383ffff */
.L_x_113:
[----:B0-----:R0:W2:Y:S02]  /*132e0*/  SYNCS.PHASECHK.TRANS64.TRYWAIT P0, [R0+URZ+0x34820], R3 ;  /* 0x03482003000075a7 */ /* 0x0010a4000800017f */
[----:B--2---:R-:W-:Y:S05]  /*132f0*/  @!P0 NANOSLEEP.SYNCS 0x989680 ;  /* 0x009896800000895d */ /* 0x004fea0003900000 */
[----:B------:R-:W2:Y:S02]  /*13300*/  @!P0 SYNCS.PHASECHK.TRANS64 P0, [R0+URZ+0x34820], R3 ;  /* 0x03482003000085a7 */ /* 0x000ea4000800007f */
[----:B--2---:R-:W-:Y:S05]  /*13310*/  @!P0 BRA `(.L_x_113) ;  /* 0xfffffffc00f08947 */ /* 0x004fea000383ffff */
[----:B------:R-:W-:Y:S05]  /*13320*/  BRA `(.L_x_157) ;  /* 0xffffffe800f07947 */ /* 0x000fea000383ffff */
.L_x_114:
[----:B------:R-:W2:Y:S01]  /*13330*/  S2R R2, SR_TID.X ;  /* 0x0000000000027919 */ /* 0x000ea20000002100 */
[----:B------:R-:W-:Y:S01]  /*13340*/  BSSY B0, `(.L_x_158) ;  /* 0x000000a000007945 */ /* 0x000fe20003800000 */
[----:B------:R-:W-:Y:S02]  /*13350*/  IMAD.MOV.U32 R12, RZ, RZ, RZ ;  /* 0x000000ffff0c7224 */ /* 0x000fe400078e00ff */
[----:B------:R-:W-:Y:S02]  /*13360*/  IMAD.MOV.U32 R11, RZ, RZ, 0x1f ;  /* 0x0000001fff0b7424 */ /* 0x000fe400078e00ff */
[----:B------:R-:W-:Y:S01]  /*13370*/  IMAD.MOV.U32 R15, RZ, RZ, -0x1 ;  /* 0xffffffffff0f7424 */ /* 0x000fe200078e00ff */
[----:B--2---:R-:W-:-:S04]  /*13380*/  SHF.R.U32.HI R2, RZ, 0x5, R2 ;  /* 0x00000005ff027819 */ /* 0x004fc80000011602 */
[----:B------:R-:W-:-:S04]  /*13390*/  LOP3.LUT R2, R2, 0x3, RZ, 0xc0, !PT ;  /* 0x0000000302027812 */ /* 0x000fc800078ec0ff */
[----:B------:R-:W-:-:S07]  /*133a0*/  MOV R13, R2 ;  /* 0x00000002000d7202 */ /* 0x000fce0000000f00 */
[----:B01-3--:R-:W-:Y:S05]  /*133b0*/  WARPSYNC.COLLECTIVE R15, `(.L_x_159) ;  /* 0x000000000f087348 */ /* 0x00bfea0003c00000 */
[----:B------:R2:W4:Y:S02]  /*133c0*/  SHFL.IDX P6, R14, R13, R12, R11 ;  /* 0x0000000c0d0e7389 */ /* 0x00052400000c000b */
[----:B01234-:R-:W-:Y:S01]  /*133d0*/  ENDCOLLECTIVE ;  /* 0x000000000000791b */ /* 0x01ffe20003800000 */
.L_x_159:
[----:B------:R-:W-:Y:S05]  /*133e0*/  BSYNC B0 ;  /* 0x0000000000007941 */ /* 0x000fea0003800000 */
.L_x_158:
[----:B------:R-:W-:Y:S05]  /*133f0*/  BRA `(.L_x_160) ;  /* 0xffffffe800d87947 */ /* 0x000fea000383ffff */
.L_x_117:
[----:B------:R-:W-:Y:S01]  /*13400*/  BSSY B1, `(.L_x_161) ;  /* 0x0000006000017945 */ /* 0x000fe20003800000 */
[----:B------:R-:W-:-:S07]  /*13410*/  IMAD.MOV.U32 R15, RZ, RZ, -0x1 ;  /* 0xffffffffff0f7424 */ /* 0x000fce00078e00ff */
[----:B0123--:R-:W-:Y:S05]  /*13420*/  WARPSYNC.COLLECTIVE R15, `(.L_x_162) ;  /* 0x000000000f0c7348 */ /* 0x00ffea0003c00000 */
[----:B------:R-:W-:Y:S02]  /*13430*/  ELECT P6, UR62, PT ;  /* 0x00000000003e782f */ /* 0x000fe400038c0000 */
[----:B------:R-:W-:Y:S01]  /*13440*/  MOV R14, UR62 ;  /* 0x0000003e000e7c02 */ /* 0x000fe20008000f00 */
[----:B0123--:R-:W-:Y:S10]  /*13450*/  ENDCOLLECTIVE ;  /* 0x000000000000791b */ /* 0x00fff40003800000 */
.L_x_162:
[----:B------:R-:W-:Y:S05]  /*13460*/  BSYNC B1 ;  /* 0x0000000000017941 */ /* 0x000fea0003800000 */
.L_x_161:
[----:B------:R-:W-:Y:S05]  /*13470*/  BRA `(.L_x_163) ;  /* 0xffffffe800d07947 */ /* 0x000fea000383ffff */
.L_x_119:
[----:B0-----:R0:W2:Y:S02]  /*13480*/  SYNCS.PHASECHK.TRANS64.TRYWAIT P0, [R6+URZ], R5 ;  /* 0x00000005060075a7 */ /* 0x0010a4000800017f */
[----:B--2---:R-:W-:Y:S05]  /*13490*/  @!P0 NANOSLEEP.SYNCS 0x989680 ;  /* 0x009896800000895d */ /* 0x004fea0003900000 */
[----:B------:R-:W2:Y:S02]  /*134a0*/  @!P0 SYNCS.PHASECHK.TRANS64 P0, [R6+URZ], R5 ;  /* 0x00000005060085a7 */ /* 0x000ea4000800007f */
[----:B--2---:R-:W-:Y:S05]  /*134b0*/  @!P0 BRA `(.L_x_119) ;  /* 0xfffffffc00f08947 */ /* 0x004fea000383ffff */
[----:B------:R-:W-:Y:S05]  /*134c0*/  BRA `(.L_x_164) ;  /* 0xffffffec00087947 */ /* 0x000fea000383ffff */
.L_x_120:
[----:B--2---:R2:W4:Y:S02]  /*134d0*/  SYNCS.PHASECHK.TRANS64.TRYWAIT P0, [R3+URZ], R2 ;  /* 0x00000002030075a7 */ /* 0x004524000800017f */
[----:B----4-:R-:W-:Y:S05]  /*134e0*/  @!P0 NANOSLEEP.SYNCS 0x989680 ;  /* 0x009896800000895d */ /* 0x010fea0003900000 */
[----:B------:R-:W4:Y:S02]  /*134f0*/  @!P0 SYNCS.PHASECHK.TRANS64 P0, [R3+URZ], R2 ;  /* 0x00000002030085a7 */ /* 0x000f24000800007f */
[----:B----4-:R-:W-:Y:S05]  /*13500*/  @!P0 BRA `(.L_x_120) ;  /* 0xfffffffc00f08947 */ /* 0x010fea000383ffff */
[----:B------:R-:W-:Y:S05]  /*13510*/  BRA `(.L_x_165) ;  /* 0xffffffe800fc7947 */ /* 0x000fea000383ffff */
.L_x_122:
[----:B--2---:R2:W4:Y:S02]  /*13520*/  SYNCS.PHASECHK.TRANS64.TRYWAIT P0, [R18+URZ], R5 ;  /* 0x00000005120075a7 */ /* 0x004524000800017f */
[----:B----4-:R-:W-:Y:S05]  /*13530*/  @!P0 NANOSLEEP.SYNCS 0x989680 ;  /* 0x009896800000895d */ /* 0x010fea0003900000 */
[----:B------:R-:W4:Y:S02]  /*13540*/  @!P0 SYNCS.PHASECHK.TRANS64 P0, [R18+URZ], R5 ;  /* 0x00000005120085a7 */ /* 0x000f24000800007f */
[----:B----4-:R-:W-:Y:S05]  /*13550*/  @!P0 BRA `(.L_x_122) ;  /* 0xfffffffc00f08947 */ /* 0x010fea000383ffff */
[----:B------:R-:W-:Y:S05]  /*13560*/  BRA `(.L_x_166) ;  /* 0xffffffec00007947 */ /* 0x000fea000383ffff */
.L_x_167:
[----:B------:R-:W-:-:S00]  /*13570*/  BRA `(.L_x_167) ;  /* 0xfffffffc00fc7947 */ /* 0x000fc0000383ffff */
[----:B------:R-:W-:-:S00]  /*13580*/  NOP ;  /* 0x0000000000007918 */ /* 0x000fc00000000000 */
[----:B------:R-:W-:-:S00]  /*13590*/  NOP ;  /* 0x0000000000007918 */ /* 0x000fc00000000000 */
[----:B------:R-:W-:-:S00]  /*135a0*/  NOP ;  /* 0x0000000000007918 */ /* 0x000fc00000000000 */
[----:B------:R-:W-:-:S00]  /*135b0*/  NOP ;  /* 0x0000000000007918 */ /* 0x000fc00000000000 */
[----:B------:R-:W-:-:S00]  /*135c0*/  NOP ;  /* 0x0000000000007918 */ /* 0x000fc00000000000 */
[----:B------:R-:W-:-:S00]  /*135d0*/  NOP ;  /* 0x0000000000007918 */ /* 0x000fc00000000000 */
[----:B------:R-:W-:-:S00]  /*135e0*/  NOP ;  /* 0x0000000000007918 */ /* 0x000fc00000000000 */
[----:B------:R-:W-:-:S00]  /*135f0*/  NOP ;  /* 0x0000000000007918 */ /* 0x000fc00000000000 */
.L_x_3217:


//--------------------- .text._ZN7cutlass13device_kernelIN5flash11enable_sm90INS1_16FlashAttnFwdSm90INS1_25CollectiveMainloopFwdSm90ILi2EN4cute5tupleIJNS5_1CILi2EEENS7_ILi1EEES9_EEENS6_IJNS7_ILi128EEENS7_ILi176EEESB_EEELi128ENS_10bfloat16_tEfNS_4arch4Sm90ELb0ELb0ELb1ELb0ELb0ELb0ELb0ELb1ELb1ELb1ELb0ELb0EEENS1_21CollectiveEpilogueFwdINS6_IJSB_SB_SC_EEESA_SE_SG_Li256ELb0ELb1ELb0ELb0EEENS1_29StaticPersistentTileSchedulerILb0EEEEEEEEEvNT_6ParamsE --------------------------
	.section	.text._ZN7cutlass13device_kernelIN5flash11enable_sm90INS1_16FlashAttnFwdSm90INS1_25CollectiveMainloopFwdSm90ILi2EN4cute5tupleIJNS5_1CILi2EEENS7_ILi1EEES9_EEENS6_IJNS7_ILi128EEENS7_ILi176EEESB_EEELi128ENS_10bfloat16_tEfNS_4arch4Sm90ELb0ELb0ELb1ELb0ELb0ELb0ELb0ELb1ELb1ELb1ELb0ELb0EEENS1_21CollectiveEpilogueFwdINS6_IJSB_SB_SC_EEESA_SE_SG_Li256ELb0ELb1ELb0ELb0EEENS1_29StaticPersistentTileSchedulerILb0EEEEEEEEEvNT_6ParamsE,"ax",@progbits
	.align	128
.text._ZN7cutlass13device_kernelIN5flash11enable_sm90INS1_16FlashAttnFwdSm90INS1_25CollectiveMainloopFwdSm90ILi2EN4cute5tupleIJNS5_1CILi2EEENS7_ILi1EEES9_EEENS6_IJNS7_ILi128EEENS7_ILi176EEESB_EEELi128ENS_10bfloat16_tEfNS_4arch4Sm90ELb0ELb0ELb1ELb0ELb0ELb0ELb0ELb1ELb1ELb1ELb0ELb0EEENS1_21CollectiveEpilogueFwdINS6_IJSB_SB_SC_EEESA_SE_SG_Li256ELb0ELb1ELb0ELb0EEENS1_29StaticPersistentTileSchedulerILb0EEEEEEEEEvNT_6ParamsE:
        .type           _ZN7cutlass13device_kernelIN5flash11enable_sm90INS1_16FlashAttnFwdSm90INS1_25CollectiveMainloopFwdSm90ILi2EN4cute5tupleIJNS5_1CILi2EEENS7_ILi1EEES9_EEENS6_IJNS7_ILi128EEENS7_ILi176EEESB_EEELi128ENS_10bfloat16_tEfNS_4arch4Sm90ELb0ELb0ELb1ELb0ELb0ELb0ELb0ELb1ELb1ELb1ELb0ELb0EEENS1_21CollectiveEpilogueFwdINS6_IJSB_SB_SC_EEESA_SE_SG_Li256ELb0ELb1ELb0ELb0EEENS1_29StaticPersistentTileSchedulerILb0EEEEEEEEEvNT_6ParamsE,@function
        .size           _ZN7cutlass13device_kernelIN5flash11enable_sm90INS1_16FlashAttnFwdSm90INS1_25CollectiveMainloopFwdSm90ILi2EN4cute5tupleIJNS5_1CILi2EEENS7_ILi1EEES9_EEENS6_IJNS7_ILi128EEENS7_ILi176EEESB_EEELi128ENS_10bfloat16_tEfNS_4arch4Sm90ELb0ELb0ELb1ELb0ELb0ELb0ELb0ELb1ELb1ELb1ELb0ELb0EEENS1_21CollectiveEpilogueFwdINS6_IJSB_SB_SC_EEESA_SE_SG_Li256ELb0ELb1ELb0ELb0EEENS1_29StaticPersistentTileSchedulerILb0EEEEEEEEEvNT_6ParamsE,(.L_x_3218 - _ZN7cutlass13device_kernelIN5flash11enable_sm90INS1_16FlashAttnFwdSm90INS1_25CollectiveMainloopFwdSm90ILi2EN4cute5tupleIJNS5_1CILi2EEENS7_ILi1EEES9_EEENS6_IJNS7_ILi128EEENS7_ILi176EEESB_EEELi128ENS_10bfloat16_tEfNS_4arch4Sm90ELb0ELb0ELb1ELb0ELb0ELb0ELb0ELb1ELb1ELb1ELb0ELb0EEENS1_21CollectiveEpilogueFwdINS6_IJSB_SB_SC_EEESA_SE_SG_Li256ELb0ELb1ELb0ELb0EEENS1_29StaticPersistentTileSchedulerILb0EEEEEEEEEvNT_6ParamsE)
        .other          _ZN7cutlass13device_kernelIN5flash11enable_sm90INS1_16FlashAttnFwdSm90INS1_25CollectiveMainloopFwdSm90ILi2EN4cute5tupleIJNS5_1CILi2EEENS7_ILi1EEES9_EEENS6_IJNS7_ILi128EEENS7_ILi176EEESB_EEELi128ENS_10bfloat16_tEfNS_4arch4Sm90ELb0ELb0ELb1ELb0ELb0ELb0ELb0ELb1ELb1ELb1ELb0ELb0EEENS1_21CollectiveEpilogueFwdINS6_IJSB_SB_SC_EEESA_SE_SG_Li256ELb0ELb1ELb0ELb0EEENS1_29StaticPersistentTileSchedulerILb0EEEEEEEEEvNT_6ParamsE,@"STO_CUDA_ENTRY STV_DEFAULT"
_ZN7cutlass13device_kernelIN5flash11enable_sm90INS1_16FlashAttnFwdSm90INS1_25CollectiveMainloopFwdSm90ILi2EN4cute5tupleIJNS5_1CILi2EEENS7_ILi1EEES9_EEENS6_IJNS7_ILi128EEENS7_ILi176EEESB_EEELi128ENS_10bfloat16_tEfNS_4arch4Sm90ELb0ELb0ELb1ELb0ELb0ELb0ELb0ELb1ELb1ELb1ELb0ELb0EEENS1_21CollectiveEpilogueFwdINS6_IJSB_SB_SC_EEESA_SE_SG_Li256ELb0ELb1ELb0ELb0EEENS1_29StaticPersistentTileSchedulerILb0EEEEEEEEEvNT_6ParamsE:
        /* <DEDUP_REMOVED lines=17> */
.L_x_169:
[----:B------:R-:W-:Y:S05]  /*0110*/  BSYNC B0 ;  /* 0x0000000000007941 */ /* 0x000fea0003800000 */
.L_x_168:
        /* <DEDUP_REMOVED lines=11> */
[----:B------:R2:W3:Y:S01]  /*01d0*/  SHFL.IDX PT, R13, R4, RZ, 0x1f ;  /* 0x00001fff040d7589 */ /* 0x0004e200000e0000 */
[----:B0-----:R-:W-:Y:S01]  /*01e0*/  ISETP.NE.AND P1, PT, R3, RZ, PT ;  /* 0x000000ff0300720c */ /* 0x001fe20003f25270 */
[----:B-1----:R-:W-:Y:S02]  /*01f0*/  @UP0 ULEA UR8, UR8, UR6, 0x18 ;  /* 0x0000000608080291 */ /* 0x002fe4000f8ec03f */
[----:B------:R-:W-:-:S04]  /*0200*/  @UP0 UIADD3 UR6, -UR7, 0x100000, URZ ;  /* 0x0010000007060890 */ /* 0x000fc8000fffe13f */
[----:B------:R-:W-:Y:S02]  /*0210*/  @UP0 USHF.L.U32 UR7, UR6, 0xb, URZ ;  /* 0x0000000b06070899 */ /* 0x000fe4000800063f */
[----:B------:R-:W-:Y:S01]  /*0220*/  @UP0 USHF.L.U32 UR6, UR6, 0x1, URZ ;  /* 0x0000000106060899 */ /* 0x000fe2000800063f */
[----:B------:R-:W-:Y:S01]  /*0230*/  VOTEU.ANY UP0, P0 ;  /* 0x00000000003f7886 */ /* 0x000fe20000000100 */
[----:B------:R-:W0:Y:S04]  /*0240*/  FENCE.VIEW.ASYNC.S ;  /* 0x00000000000073c6 */ /* 0x000e280000000000 */
[----:B0-----:R2:W0:Y:S06]  /*0250*/  @UP0 SYNCS.EXCH.64 URZ, [UR8+0x34800], UR4 ;  /* 0x03480004083f05b2 */ /* 0x00142c0008000100 */
[----:B------:R2:W1:Y:S02]  /*0260*/  @UP1 SYNCS.EXCH.64 URZ, [UR8+0x34820], UR6 ;  /* 0x03482006083f15b2 */ /* 0x0004640008000100 */
[----:B--23--:R-:W-:Y:S05]  /*0270*/  @P1 BRA `(.L_x_170) ;  /* 0x0000000000481947 */ /* 0x00cfea0003800000 */
[----:B------:R-:W2:Y:S01]  /*0280*/  S2UR UR5, SR_CgaCtaId ;  /* 0x00000000000579c3 */ /* 0x000ea20000008800 */
[----:B------:R-:W-:Y:S01]  /*0290*/  UMOV UR4, 0x400 ;  /* 0x0000040000047882 */ /* 0x000fe20000000000 */
[----:B------:R-:W-:Y:S01]  /*02a0*/  UMOV UR6, 0x1 ;  /* 0x0000000100067882 */ /* 0x000fe20000000000 */
[----:B------:R-:W-:Y:S01]  /*02b0*/  UMOV UR7, 0x4 ;  /* 0x0000000400077882 */ /* 0x000fe20000000000 */
[----:B------:R-:W-:Y:S01]  /*02c0*/  ELECT P0, URZ, PT ;  /* 0x00000000003f782f */ /* 0x000fe20003800000 */
[----:B--2---:R-:W-:Y:S02]  /*02d0*/  ULEA UR8, UR5, UR4, 0x18 ;  /* 0x0000000405087291 */ /* 0x004fe4000f8ec03f */
[----:B------:R-:W-:-:S04]  /*02e0*/  UIADD3 UR4, -UR6, 0x100000, URZ ;  /* 0x0010000006047890 */ /* 0x000fc8000fffe13f */
[----:B------:R-:W-:Y:S02]  /*02f0*/  USHF.L.U32 UR5, UR4, 0xb, URZ ;  /* 0x0000000b04057899 */ /* 0x000fe4000800063f */
[----:B------:R-:W-:Y:S02]  /*0300*/  USHF.L.U32 UR4, UR4, 0x1, URZ ;  /* 0x0000000104047899 */ /* 0x000fe4000800063f */
[----:B------:R-:W-:-:S04]  /*0310*/  UIADD3 UR6, -UR7, 0x100000, URZ ;  /* 0x0010000007067890 */ /* 0x000fc8000fffe13f */
[----:B------:R-:W-:Y:S02]  /*0320*/  USHF.L.U32 UR7, UR6, 0xb, URZ ;  /* 0x0000000b06077899 */ /* 0x000fe4000800063f */
[----:B------:R-:W-:Y:S01]  /*0330*/  USHF.L.U32 UR6, UR6, 0x1, URZ ;  /* 0x0000000106067899 */ /* 0x000fe2000800063f */
[----:B------:R-:W2:Y:S03]  /*0340*/  FENCE.VIEW.ASYNC.S ;  /* 0x00000000000073c6 */ /* 0x000ea60000000000 */
[----:B--2---:R2:W3:Y:S08]  /*0350*/  SYNCS.EXCH.64 URZ, [UR8+0x34830], UR4 ;  /* 0x03483004083f75b2 */ /* 0x0044f00008000100 */
[----:B------:R2:W4:Y:S01]  /*0360*/  SYNCS.EXCH.64 URZ, [UR8+0x34840], UR6 ;  /* 0x03484006083f75b2 */ /* 0x0005220008000100 */
[----:B------:R2:W0:Y:S01]  /*0370*/  SYNCS.EXCH.64 URZ, [UR8+0x34838], UR4 ;  /* 0x03483804083f75b2 */ /* 0x0004220008000100 */
[----:B------:R2:W0:Y:S01]  /*0380*/  SYNCS.EXCH.64 URZ, [UR8+0x34848], UR6 ;  /* 0x03484806083f75b2 */ /* 0x0004220008000100 */
[----:B------:R-:W-:Y:S01]  /*0390*/  NOP ;  /* 0x0000000000007918 */ /* 0x000fe20000000000 */
.L_x_170:
[----:B--2---:R-:W2:Y:S01]  /*03a0*/  S2UR UR4, SR_CTAID.Y ;  /* 0x00000000000479c3 */ /* 0x004ea20000002600 */
[----:B------:R-:W5:Y:S01]  /*03b0*/  SHFL.IDX PT, R8, R2, RZ, 0x1f ;  /* 0x00001fff02087589 */ /* 0x000f6200000e0000 */
[----:B------:R-:W-:Y:S01]  /*03c0*/  ULDC UR5, c[0x0][0x154] ;  /* 0x0000550000057ab9 */ /* 0x000fe20000000800 */
[----:B------:R-:W-:Y:S01]  /*03d0*/  SHF.R.S32.HI R5, RZ, 0x1f, R0 ;  /* 0x0000001fff057819 */ /* 0x000fe20000011400 */
[----:B------:R-:W-:-:S03]  /*03e0*/  NOP ;  /* 0x0000000000007918 */ /* 0x000fc60000000000 */
[----:B------:R-:W-:Y:S01]  /*03f0*/  LEA.HI R5, R5, R0, RZ, 0x7 ;  /* 0x0000000005057211 */ /* 0x000fe200078f38ff */
[----:B------:R-:W3:Y:S08]  /*0400*/  S2UR UR6, SR_CTAID.X ;  /* 0x00000000000679c3 */ /* 0x000ef00000002500 */
[----:B------:R-:W1:Y:S01]  /*0410*/  LDC R7, c[0x0][0x148] ;  /* 0x00005200ff077b82 */ /* 0x000e620000000800 */
[----:B--2---:R-:W-:-:S02]  /*0420*/  I2FP.F32.U32 R4, UR4 ;  /* 0x0000000400047c45 */ /* 0x004fc40008201000 */
[----:B-----5:R-:W-:-:S03]  /*0430*/  ISETP.NE.AND P0, PT, R8, RZ, PT ;  /* 0x000000ff0800720c */ /* 0x020fc60003f05270 */
[----:B------:R-:W-:Y:S01]  /*0440*/  FMUL R6, R4, UR5 ;  /* 0x0000000504067c20 */ /* 0x000fe20008400000 */
[----:B---3--:R-:W-:-:S05]  /*0450*/  I2FP.F32.U32 R4, UR6 ;  /* 0x0000000600047c45 */ /* 0x008fca0008201000 */
[----:B------:R-:W2:Y:S02]  /*0460*/  F2I.U32.TRUNC.NTZ R6, R6 ;  /* 0x0000000600067305 */ /* 0x000ea4000020f000 */
[----:B--2---:R-:W-:-:S04]  /*0470*/  IMAD.MOV R12, RZ, RZ, -R6 ;  /* 0x000000ffff0c7224 */ /* 0x004fc800078e0a06 */
[----:B-1----:R-:W-:Y:S01]  /*0480*/  IMAD R12, R7, R12, UR4 ;  /* 0x00000004070c7e24 */ /* 0x002fe2000f8e020c */
[----:B------:R-:W-:Y:S02]  /*0490*/  ULDC UR4, c[0x0][0x150] ;  /* 0x0000540000047ab9 */ /* 0x000fe40000000800 */
[----:B------:R-:W-:Y:S01]  /*04a0*/  FMUL R10, R4, UR4 ;  /* 0x00000004040a7c20 */ /* 0x000fe20008400000 */
[----:B------:R-:W-:Y:S06]  /*04b0*/  @P0 BRA `(.L_x_171) ;  /* 0x0000000000480947 */ /* 0x000fec0003800000 */
[----:B------:R-:W1:Y:S01]  /*04c0*/  S2UR UR5, SR_CgaCtaId ;  /* 0x00000000000579c3 */ /* 0x000e620000008800 */
[----:B------:R-:W-:Y:S01]  /*04d0*/  UMOV UR4, 0x400 ;  /* 0x0000040000047882 */ /* 0x000fe20000000000 */
[----:B------:R-:W-:Y:S01]  /*04e0*/  UMOV UR6, 0x1 ;  /* 0x0000000100067882 */ /* 0x000fe20000000000 */
[----:B------:R-:W-:Y:S01]  /*04f0*/  UMOV UR7, 0x4 ;  /* 0x0000000400077882 */ /* 0x000fe20000000000 */
[----:B------:R-:W-:Y:S01]  /*0500*/  ELECT P0, URZ, PT ;  /* 0x00000000003f782f */ /* 0x000fe20003800000 */
[----:B-1----:R-:W-:Y:S02]  /*0510*/  ULEA UR8, UR5, UR4, 0x18 ;  /* 0x0000000405087291 */ /* 0x002fe4000f8ec03f */
[----:B------:R-:W-:-:S04]  /*0520*/  UIADD3 UR4, -UR6, 0x100000, URZ ;  /* 0x0010000006047890 */ /* 0x000fc8000fffe13f */
[----:B------:R-:W-:Y:S02]  /*0530*/  USHF.L.U32 UR5, UR4, 0xb, URZ ;  /* 0x0000000b04057899 */ /* 0x000fe4000800063f */
[----:B------:R-:W-:Y:S02]  /*0540*/  USHF.L.U32 UR4, UR4, 0x1, URZ ;  /* 0x0000000104047899 */ /* 0x000fe4000800063f */
[----:B------:R-:W-:-:S04]  /*0550*/  UIADD3 UR6, -UR7, 0x100000, URZ ;  /* 0x0010000007067890 */ /* 0x000fc8000fffe13f */
[----:B------:R-:W-:Y:S02]  /*0560*/  USHF.L.U32 UR7, UR6, 0xb, URZ ;  /* 0x0000000b06077899 */ /* 0x000fe4000800063f */
[----:B------:R-:W-:Y:S01]  /*0570*/  USHF.L.U32 UR6, UR6, 0x1, URZ ;  /* 0x0000000106067899 */ /* 0x000fe2000800063f */
[----:B------:R-:W1:Y:S03]  /*0580*/  FENCE.VIEW.ASYNC.S ;  /* 0x00000000000073c6 */ /* 0x000e660000000000 */
[----:B-1----:R1:W2:Y:S08]  /*0590*/  SYNCS.EXCH.64 URZ, [UR8+0x34850], UR4 ;  /* 0x03485004083f75b2 */ /* 0x0022b00008000100 */
[----:B------:R1:W3:Y:S01]  /*05a0*/  SYNCS.EXCH.64 URZ, [UR8+0x34860], UR6 ;  /* 0x03486006083f75b2 */ /* 0x0002e20008000100 */
[----:B------:R1:W0:Y:S01]  /*05b0*/  SYNCS.EXCH.64 URZ, [UR8+0x34858], UR4 ;  /* 0x03485804083f75b2 */ /* 0x0002220008000100 */
[----:B------:R1:W0:Y:S01]  /*05c0*/  SYNCS.EXCH.64 URZ, [UR8+0x34868], UR6 ;  /* 0x03486806083f75b2 */ /* 0x0002220008000100 */
[----:B------:R-:W-:Y:S01]  /*05d0*/  NOP ;  /* 0x0000000000007918 */ /* 0x000fe20000000000 */
.L_x_171:
[----:B------:R-:W5:Y:S01]  /*05e0*/  SHFL.IDX PT, R9, R2, RZ, 0x1f ;  /* 0x00001fff02097589 */ /* 0x000f6200000e0000 */
[----:B------:R-:W-:Y:S01]  /*05f0*/  LOP3.LUT R5, R5, 0xffffff80, RZ, 0xc0, !PT ;  /* 0xffffff8005057812 */ /* 0x000fe200078ec0ff */
[----:B------:R-:W0:Y:S01]  /*0600*/  LDC R11, c[0x0][0x144] ;  /* 0x00005100ff0b7b82 */ /* 0x000e220000000800 */
[----:B------:R-:W0:Y:S01]  /*0610*/  F2I.U32.TRUNC.NTZ R10, R10 ;  /* 0x0000000a000a7305 */ /* 0x000e22000020f000 */
[----:B------:R-:W-:Y:S02]  /*0620*/  NOP ;  /* 0x0000000000007918 */ /* 0x000fe40000000000 */
[----:B------:R-:W-:-:S05]  /*0630*/  IMAD.IADD R5, R0, 0x1, -R5 ;  /* 0x0000000100057824 */ /* 0x000fca00078e0a05 */
[----:B------:R-:W-:-:S04]  /*0640*/  SHF.R.S32.HI R4, RZ, 0x1f, R5 ;  /* 0x0000001fff047819 */ /* 0x000fc80000011405 */
[----:B------:R-:W-:-:S04]  /*0650*/  LEA.HI R4, R4, R5, RZ, 0x3 ;  /* 0x0000000504047211 */ /* 0x000fc800078f18ff */
[--C-:B------:R-:W-:Y:S02]  /*0660*/  SHF.R.S32.HI R6, RZ, 0x3, R4.reuse ;  /* 0x00000003ff067819 */ /* 0x100fe40000011404 */
[----:B------:R-:W-:Y:S02]  /*0670*/  SHF.R.S32.HI R7, RZ, 0x1f, R4 ;  /* 0x0000001fff077819 */ /* 0x000fe40000011404 */
[----:B------:R-:W-:Y:S02]  /*0680*/  SHF.R.S32.HI R4, RZ, 0x1f, R3 ;  /* 0x0000001fff047819 */ /* 0x000fe40000011403 */
[----:B-----5:R-:W-:Y:S02]  /*0690*/  ISETP.NE.AND P0, PT, R9, RZ, PT ;  /* 0x000000ff0900720c */ /* 0x020fe40003f05270 */
[----:B------:R-:W-:Y:S02]  /*06a0*/  LEA.HI R7, R7, R6, RZ, 0x2 ;  /* 0x0000000607077211 */ /* 0x000fe400078f10ff */
[----:B------:R-:W-:-:S02]  /*06b0*/  LEA.HI R4, R4, R3, RZ, 0x2 ;  /* 0x0000000304047211 */ /* 0x000fc400078f10ff */
[----:B------:R-:W-:Y:S02]  /*06c0*/  LOP3.LUT R7, R7, 0xfffffffc, RZ, 0xc0, !PT ;  /* 0xfffffffc07077812 */ /* 0x000fe400078ec0ff */
[----:B------:R-:W-:-:S05]  /*06d0*/  SHF.R.S32.HI R9, RZ, 0x1f, R8 ;  /* 0x0000001fff097819 */ /* 0x000fca0000011408 */
[----:B------:R-:W-:Y:S05]  /*06e0*/  @P0 BRA `(.L_x_172) ;  /* 0x0000000000480947 */ /* 0x000fea0003800000 */
[----:B-1----:R-:W1:Y:S01]  /*06f0*/  S2UR UR5, SR_CgaCtaId ;  /* 0x00000000000579c3 */ /* 0x002e620000008800 */
[----:B------:R-:W-:Y:S01]  /*0700*/  UMOV UR4, 0x400 ;  /* 0x0000040000047882 */ /* 0x000fe20000000000 */
[----:B------:R-:W-:Y:S01]  /*0710*/  UMOV UR6, 0x1 ;  /* 0x0000000100067882 */ /* 0x000fe20000000000 */
[----:B------:R-:W-:Y:S01]  /*0720*/  UMOV UR9, 0x2 ;  /* 0x0000000200097882 */ /* 0x000fe20000000000 */
[----:B------:R-:W-:-:S04]  /*0730*/  UIADD3 UR6, -UR6, 0x100000, URZ ;  /* 0x0010000006067890 */ /* 0x000fc8000fffe13f */
[----:B------:R-:W-:Y:S02]  /*0740*/  USHF.L.U32 UR7, UR6, 0xb, URZ ;  /* 0x0000000b06077899 */ /* 0x000fe4000800063f */
[----:B------:R-:W-:Y:S01]  /*0750*/  USHF.L.U32 UR6, UR6, 0x1, URZ ;  /* 0x0000000106067899 */ /* 0x000fe2000800063f */
[----:B------:R-:W-:Y:S01]  /*0760*/  ELECT P0, URZ, PT ;  /* 0x00000000003f782f */ /* 0x000fe20003800000 */
[----:B-1----:R-:W-:Y:S02]  /*0770*/  ULEA UR8, UR5, UR4, 0x18 ;  /* 0x0000000405087291 */ /* 0x002fe4000f8ec03f */
[----:B------:R-:W-:-:S04]  /*0780*/  UIADD3 UR4, -UR9, 0x100000, URZ ;  /* 0x0010000009047890 */ /* 0x000fc8000fffe13f */
[----:B------:R-:W-:Y:S02]  /*0790*/  USHF.L.U32 UR5, UR4, 0xb, URZ ;  /* 0x0000000b04057899 */ /* 0x000fe4000800063f */
[----:B------:R-:W-:Y:S01]  /*07a0*/  USHF.L.U32 UR4, UR4, 0x1, URZ ;  /* 0x0000000104047899 */ /* 0x000fe2000800063f */
[----:B------:R-:W1:Y:S03]  /*07b0*/  FENCE.VIEW.ASYNC.S ;  /* 0x00000000000073c6 */ /* 0x000e660000000000 */
[----:B-1----:R1:W0:Y:S08]  /*07c0*/  SYNCS.EXCH.64 URZ, [UR8+0x34870], UR6 ;  /* 0x03487006083f75b2 */ /* 0x0022300008000100 */
[----:B------:R1:W0:Y:S01]  /*07d0*/  SYNCS.EXCH.64 URZ, [UR8+0x34880], UR4 ;  /* 0x03488004083f75b2 */ /* 0x0002220008000100 */
[----:B------:R1:W0:Y:S01]  /*07e0*/  SYNCS.EXCH.64 URZ, [UR8+0x34878], UR6 ;  /* 0x03487806083f75b2 */ /* 0x0002220008000100 */
[----:B------:R1:W0:Y:S01]  /*07f0*/  SYNCS.EXCH.64 URZ, [UR8+0x34888], UR4 ;  /* 0x03488804083f75b2 */ /* 0x0002220008000100 */
[----:B------:R-:W-:Y:S01]  /*0800*/  NOP ;  /* 0x0000000000007918 */ /* 0x000fe20000000000 */
.L_x_172:
[----:B------:R-:W5:Y:S01]  /*0810*/  SHFL.IDX PT, R14, R2, RZ, 0x1f ;  /* 0x00001fff020e7589 */ /* 0x000f6200000e0000 */
[----:B-1----:R-:W1:Y:S01]  /*0820*/  S2UR UR4, SR_CTAID.X ;  /* 0x00000000000479c3 */ /* 0x002e620000002500 */
[----:B------:R-:W-:Y:S01]  /*0830*/  LOP3.LUT R4, R4, 0x3ffffffc, RZ, 0xc0, !PT ;  /* 0x3ffffffc04047812 */ /* 0x000fe200078ec0ff */
[----:B------:R-:W-:Y:S01]  /*0840*/  IMAD.IADD R7, R6, 0x1, -R7 ;  /* 0x0000000106077824 */ /* 0x000fe200078e0a07 */
[----:B------:R-:W-:Y:S01]  /*0850*/  LEA.HI R9, R9, R8, RZ, 0x2 ;  /* 0x0000000809097211 */ /* 0x000fe200078f10ff */
[----:B0-----:R-:W-:Y:S01]  /*0860*/  IMAD.MOV R10, RZ, RZ, -R10 ;  /* 0x000000ffff0a7224 */ /* 0x001fe200078e0a0a */
[----:B------:R-:W-:Y:S01]  /*0870*/  NOP ;  /* 0x0000000000007918 */ /* 0x000fe20000000000 */
[----:B------:R-:W-:Y:S01]  /*0880*/  IMAD.IADD R4, R3, 0x1, -R4 ;  /* 0x0000000103047824 */ /* 0x000fe200078e0a04 */
[----:B------:R-:W-:-:S03]  /*0890*/  LOP3.LUT R9, R9, 0x3ffffffc, RZ, 0xc0, !PT ;  /* 0x3ffffffc09097812 */ /* 0x000fc600078ec0ff */
[----:B------:R-:W-:Y:S02]  /*08a0*/  IMAD R4, R4, 0x4, R7 ;  /* 0x0000000404047824 */ /* 0x000fe400078e0207 */
[----:B------:R-:W-:Y:S02]  /*08b0*/  IMAD.IADD R8, R8, 0x1, -R9 ;  /* 0x0000000108087824 */ /* 0x000fe400078e0a09 */
[----:B------:R-:W0:Y:S01]  /*08c0*/  LDC R9, c[0x0][0x140] ;  /* 0x00005000ff097b82 */ /* 0x000e220000000800 */
[----:B------:R-:W-:Y:S01]  /*08d0*/  LEA.HI R3, R4, R4, RZ, 0x1 ;  /* 0x0000000404037211 */ /* 0x000fe200078f08ff */
[----:B------:R-:W-:-:S03]  /*08e0*/  IMAD R8, R8, 0x4, R7 ;  /* 0x0000000408087824 */ /* 0x000fc600078e0207 */
[----:B------:R-:W-:Y:S02]  /*08f0*/  LOP3.LUT R3, R3, 0xfffffffe, RZ, 0xc0, !PT ;  /* 0xfffffffe03037812 */ /* 0x000fe400078ec0ff */
[----:B------:R-:W-:Y:S02]  /*0900*/  LEA.HI R6, R8, R8, RZ, 0x1 ;  /* 0x0000000808067211 */ /* 0x000fe400078f08ff */
[----:B-----5:R-:W-:Y:S01]  /*0910*/  ISETP.NE.AND P0, PT, R14, RZ, PT ;  /* 0x000000ff0e00720c */ /* 0x020fe20003f05270 */
[----:B-1----:R-:W-:Y:S02]  /*0920*/  IMAD R11, R11, R10, UR4 ;  /* 0x000000040b0b7e24 */ /* 0x002fe4000f8e020a */
[----:B------:R-:W-:-:S05]  /*0930*/  IMAD.IADD R3, R4, 0x1, -R3 ;  /* 0x0000000104037824 */ /* 0x000fca00078e0a03 */
[----:B------:R-:W-:Y:S02]  /*0940*/  ISETP.NE.AND P4, PT, R3, R11, PT ;  /* 0x0000000b0300720c */ /* 0x000fe40003f85270 */
[----:B------:R-:W-:-:S05]  /*0950*/  LOP3.LUT R3, R6, 0xfffffffe, RZ, 0xc0, !PT ;  /* 0xfffffffe06037812 */ /* 0x000fca00078ec0ff */
[----:B------:R-:W-:Y:S01]  /*0960*/  IMAD.IADD R6, R8, 0x1, -R3 ;  /* 0x0000000108067824 */ /* 0x000fe200078e0a03 */
        /* <DEDUP_REMOVED lines=19> */
.L_x_173:
[----:B------:R-:W5:Y:S01]  /*0aa0*/  SHFL.IDX PT, R7, R2, RZ, 0x1f ;  /* 0x00001fff02077589 */ /* 0x000f6200000e0000 */
[----:B------:R-:W-:Y:S01]  /*0ab0*/  IMAD.SHL.U32 R3, R4, 0x4, RZ ;  /* 0x0000000404037824 */ /* 0x000fe200078e00ff */
[----:B------:R-:W-:Y:S01]  /*0ac0*/  ISETP.NE.AND P3, PT, R6, R11, PT ;  /* 0x0000000b0600720c */ /* 0x000fe20003f65270 */
[----:B------:R-:W-:Y:S01]  /*0ad0*/  IMAD.SHL.U32 R23, R8, 0x4, RZ ;  /* 0x0000000408177824 */ /* 0x000fe200078e00ff */
[----:B------:R-:W-:Y:S01]  /*0ae0*/  LOP3.LUT P0, RZ, R5, 0x7, RZ, 0xc0, !PT ;  /* 0x0000000705ff7812 */ /* 0x000fe2000780c0ff */
[----:B------:R-:W-:Y:S01]  /*0af0*/  IMAD.MOV.U32 R22, RZ, RZ, 0x1 ;  /* 0x00000001ff167424 */ /* 0x000fe200078e00ff */
[----:B------:R-:W-:Y:S01]  /*0b00*/  LOP3.LUT R10, R4, 0xc, R3, 0x78, !PT ;  /* 0x0000000c040a7812 */ /* 0x000fe200078e7803 */
[----:B------:R-:W-:Y:S01]  /*0b10*/  IMAD.MOV.U32 R19, RZ, RZ, 0x1 ;  /* 0x00000001ff137424 */ /* 0x000fe200078e00ff */
[----:B------:R-:W-:Y:S01]  /*0b20*/  LOP3.LUT R23, R8, 0xc, R23, 0x78, !PT ;  /* 0x0000000c08177812 */ /* 0x000fe200078e7817 */
[----:B------:R-:W-:Y:S01]  /*0b30*/  NOP ;  /* 0x0000000000007918 */ /* 0x000fe20000000000 */
[C---:B------:R-:W-:Y:S01]  /*0b40*/  @P4 LEA.HI R3, R10.reuse, R10, RZ, 0x1 ;  /* 0x0000000a0a034211 */ /* 0x040fe200078f08ff */
[----:B------:R0:W-:Y:S01]  /*0b50*/  STL [R1], R10 ;  /* 0x0000000a01007387 */ /* 0x0001e20000100800 */
[----:B------:R-:W-:-:S02]  /*0b60*/  ISETP.LT.U32.AND P6, PT, R10, 0x2, !P0 ;  /* 0x000000020a00780c */ /* 0x000fc400047c1070 */
[----:B------:R-:W-:Y:S02]  /*0b70*/  @P4 SHF.R.S32.HI R3, RZ, 0x1, R3 ;  /* 0x00000001ff034819 */ /* 0x000fe40000011403 */
[----:B------:R-:W-:Y:S02]  /*0b80*/  @P3 LEA.HI R4, R23, R23, RZ, 0x1 ;  /* 0x0000001717043211 */ /* 0x000fe400078f08ff */
[----:B------:R-:W-:Y:S02]  /*0b90*/  @P4 ISETP.NE.AND P5, PT, R3, R12, PT ;  /* 0x0000000c0300420c */ /* 0x000fe40003fa5270 */
[----:B------:R-:W-:Y:S02]  /*0ba0*/  @P3 SHF.R.S32.HI R4, RZ, 0x1, R4 ;  /* 0x00000001ff043819 */ /* 0x000fe40000011404 */
[----:B------:R-:W-:Y:S02]  /*0bb0*/  @P4 SEL R22, RZ, 0x1, P5 ;  /* 0x00000001ff164807 */ /* 0x000fe40002800000 */
[----:B-----5:R-:W-:-:S02]  /*0bc0*/  ISETP.NE.AND P5, PT, R7, RZ, PT ;  /* 0x000000ff0700720c */ /* 0x020fc40003fa5270 */
[----:B------:R-:W-:Y:S02]  /*0bd0*/  @P3 ISETP.NE.AND P4, PT, R4, R12, PT ;  /* 0x0000000c0400320c */ /* 0x000fe40003f85270 */
[----:B------:R-:W-:Y:S02]  /*0be0*/  SEL R3, RZ, 0x1, !P6 ;  /* 0x00000001ff037807 */ /* 0x000fe40007000000 */
[----:B------:R-:W-:Y:S02]  /*0bf0*/  ISETP.LT.U32.AND P0, PT, R23, 0x2, !P0 ;  /* 0x000000021700780c */ /* 0x000fe40004701070 */
[----:B0-----:R-:W-:Y:S02]  /*0c00*/  ISETP.EQ.U32.AND P1, PT, R9, 0x1, PT ;  /* 0x000000010900780c */ /* 0x001fe40003f22070 */
[----:B------:R-:W-:Y:S02]  /*0c10*/  ISETP.NE.AND P2, PT, R13, RZ, PT ;  /* 0x000000ff0d00720c */ /* 0x000fe40003f45270 */
[----:B------:R-:W-:-:S02]  /*0c20*/  LOP3.LUT R22, R22, R3, RZ, 0xc0, !PT ;  /* 0x0000000316167212 */ /* 0x000fc400078ec0ff */
[----:B------:R-:W-:Y:S02]  /*0c30*/  SEL R4, RZ, 0x1, !P0 ;  /* 0x00000001ff047807 */ /* 0x000fe40004000000 */
[----:B------:R-:W-:Y:S01]  /*0c40*/  @P3 SEL R19, RZ, 0x1, P4 ;  /* 0x00000001ff133807 */ /* 0x000fe20002000000 */
[----:B------:R-:W-:Y:S06]  /*0c50*/  @P5 BRA `(.L_x_174) ;  /* 0x0000000000485947 */ /* 0x000fec0003800000 */
[----:B-1----:R-:W0:Y:S01]  /*0c60*/  S2UR UR5, SR_CgaCtaId ;  /* 0x00000000000579c3 */ /* 0x002e220000008800 */
        /* <DEDUP_REMOVED lines=12> */
[----:B0-----:R0:W1:Y:S08]  /*0d30*/  SYNCS.EXCH.64 URZ, [UR8+0x348b0], UR4 ;  /* 0x0348b004083f75b2 */ /* 0x0010700008000100 */
[----:B------:R0:W0:Y:S01]  /*0d40*/  SYNCS.EXCH.64 URZ, [UR8+0x348c0], UR6 ;  /* 0x0348c006083f75b2 */ /* 0x0000220008000100 */
[----:B------:R0:W0:Y:S01]  /*0d50*/  SYNCS.EXCH.64 URZ, [UR8+0x348b8], UR4 ;  /* 0x0348b804083f75b2 */ /* 0x0000220008000100 */
[----:B------:R0:W0:Y:S01]  /*0d60*/  SYNCS.EXCH.64 URZ, [UR8+0x348c8], UR6 ;  /* 0x0348c806083f75b2 */ /* 0x0000220008000100 */
[----:B------:R-:W-:Y:S01]  /*0d70*/  NOP ;  /* 0x0000000000007918 */ /* 0x000fe20000000000 */
.L_x_174:
[----:B------:R-:W-:Y:S01]  /*0d80*/  LOP3.LUT R19, R19, R4, RZ, 0xc0, !PT ;  /* 0x0000000413137212 */ /* 0x000fe200078ec0ff */
[----:B------:R-:W-:Y:S01]  /*0d90*/  NOP ;  /* 0x0000000000007918 */ /* 0x000fe20000000000 */
[----:B------:R-:W-:Y:S05]  /*0da0*/  @!P1 BRA `(.L_x_175) ;  /* 0x0000000000089947 */ /* 0x000fea0003800000 */
[----:B01234-:R-:W-:Y:S01]  /*0db0*/  UCGABAR_ARV ;  /* 0x00000000000079c7 */ /* 0x01ffe20008000000 */
[----:B------:R-:W-:Y:S05]  /*0dc0*/  BRA `(.L_x_176) ;  /* 0x0000000000047947 */ /* 0x000fea0003800000 */
.L_x_175:
[----:B01234-:R-:W-:Y:S01]  /*0dd0*/  NOP ;  /* 0x0000000000007918 */ /* 0x01ffe20000000000 */
.L_x_176:
[----:B------:R-:W-:Y:S05]  /*0de0*/  @!P1 BRA `(.L_x_177) ;  /* 0x00000000000c9947 */ /* 0x000fea0003800000 */
[----:B------:R-:W-:Y:S01]  /*0df0*/  UCGABAR_WAIT ;  /* 0x0000000000007dc7 */ /* 0x000fe20008000000 */
[----:B------:R-:W-:Y:S01]  /*0e00*/  CCTL.IVALL ;  /* 0x00000000ff00798f */ /* 0x000fe20002000000 */
[----:B------:R-:W-:Y:S05]  /*0e10*/  BRA `(.L_x_178) ;  /* 0x0000000000047947 */ /* 0x000fea0003800000 */
.L_x_177:
[----:B------:R-:W-:Y:S06]  /*0e20*/  BAR.SYNC.DEFER_BLOCKING 0x0 ;  /* 0x0000000000007b1d */ /* 0x000fec0000010000 */
.L_x_178:
[----:B------:R-:W-:-:S05]  /*0e30*/  IMAD.MOV.U32 R3, RZ, RZ, 0x1 ;  /* 0x00000001ff037424 */ /* 0x000fca00078e00ff */
[----:B------:R-:W-:-:S05]  /*0e40*/  SEL R3, R3, 0x2, !P2 ;  /* 0x0000000203037807 */ /* 0x000fca0005000000 */
[----:B------:R0:W-:Y:S01]  /*0e50*/  STL [R1+0x2c], R3 ;  /* 0x00002c0301007387 */ /* 0x0001e20000100800 */
[----:B------:R-:W-:Y:S05]  /*0e60*/  @!P2 BRA `(.L_x_179) ;  /* 0x000000d400f4a947 */ /* 0x000fea0003800000 */
.L_x_180:
[----:B------:R-:W-:-:S08]  /*0e70*/  NOP ;  /* 0x0000000000007918 */ /* 0x000fd00000000000 */
[----:B------:R-:W1:Y:S02]  /*0e80*/  USETMAXREG.TRY_ALLOC.CTAPOOL UP0, 0xf0 ;  /* 0x000000f0000079c8 */ /* 0x000e640008000600 */
[----:B-1----:R-:W-:-:S13]  /*0e90*/  PLOP3.LUT P0, PT, PT, PT, UP0, 0x80, 0x0 ;  /* 0x000000000000781c */ /* 0x002fda0003f0f008 */
[----:B------:R-:W-:Y:S05]  /*0ea0*/  @!P0 BRA `(.L_x_180) ;  /* 0xfffffffc00f08947 */ /* 0x000fea000383ffff */
[----:B------:R-:W-:Y:S01]  /*0eb0*/  LOP3.LUT R2, R0, 0xffffff80, RZ, 0xc0, !PT ;  /* 0xffffff8000027812 */ /* 0x000fe200078ec0ff */
[----:B------:R-:W1:Y:S08]  /*0ec0*/  S2UR UR4, SR_CTAID.X ;  /* 0x00000000000479c3 */ /* 0x000e700000002500 */
[----:B------:R-:W-:Y:S06]  /*0ed0*/  BAR.ARV 0x8, 0x180 ;  /* 0x0206000000007b1d */ /* 0x000fec0000002000 */
[----:B------:R-:W-:-:S02]  /*0ee0*/  ISETP.NE.AND P0, PT, R2, 0x80, PT ;  /* 0x000000800200780c */ /* 0x000fc40003f05270 */
[----:B------:R-:W1:Y:S11]  /*0ef0*/  LDC R2, c[0x0][0xc34] ;  /* 0x00030d00ff027b82 */ /* 0x000e760000000800 */
[----:B------:R-:W-:Y:S06]  /*0f00*/  @!P0 BAR.ARV 0x9, 0x100 ;  /* 0x0244000000008b1d */ /* 0x000fec0000002000 */
[----:B-1----:R-:W-:-:S13]  /*0f10*/  ISETP.LE.AND P0, PT, R2, UR4, PT ;  /* 0x0000000402007c0c */ /* 0x002fda000bf03270 */
[----:B------:R-:W-:Y:S05]  /*0f20*/  @P0 EXIT ;  /* 0x000000000000094d */ /* 0x000fea0003800000 */
[----:B------:R-:W2:Y:S01]  /*0f30*/  LDL.LU R10, [R1+0x2c] ;  /* 0x00002c00010a7983 */ /* 0x000ea20000300800 */
[----:B------:R-:W-:Y:S01]  /*0f40*/  VIADD R0, R0, 0xffffff80 ;  /* 0xffffff8000007836 */ /* 0x000fe20000000000 */
[----:B------:R-:W-:Y:S01]  /*0f50*/  UMOV UR60, URZ ;  /* 0x0000003f003c7c82 */ /* 0x000fe20008000000 */
[----:B------:R-:W-:Y:S02]  /*0f60*/  IMAD.MOV.U32 R234, RZ, RZ, -0x2 ;  /* 0xfffffffeffea7424 */ /* 0x000fe400078e00ff */
[----:B------:R-:W-:Y:S01]  /*0f70*/  IMAD.U32 R223, RZ, RZ, UR4 ;  /* 0x00000004ffdf7e24 */ /* 0x000fe2000f8e00ff */
[----:B0-----:R-:W-:Y:S01]  /*0f80*/  SHF.R.S32.HI R3, RZ, 0x1f, R0 ;  /* 0x0000001fff037819 */ /* 0x001fe20000011400 */
        /* <DEDUP_REMOVED lines=15> */
[----:B------:R-:W-:Y:S01]  /*1080*/  LEA.HI R2, R7, R226, RZ, 0x2 ;  /* 0x000000e207027211 */ /* 0x000fe200078f10ff */
[----:B------:R-:W-:Y:S01]  /*1090*/  IMAD R9, R9, 0x40, R6 ;  /* 0x0000004009097824 */ /* 0x000fe200078e0206 */
[----:B------:R-:W-:Y:S02]  /*10a0*/  LEA.HI R225, R3, R0, RZ, 0x3 ;  /* 0x0000000003e17211 */ /* 0x000fe400078f18ff */
[--C-:B------:R-:W-:Y:S02]  /*10b0*/  SHF.R.S32.HI R6, RZ, 0x2, R2.reuse ;  /* 0x00000002ff067819 */ /* 0x100fe40000011402 */
[----:B------:R-:W-:Y:S02]  /*10c0*/  SHF.R.S32.HI R13, RZ, 0x1f, R2 ;  /* 0x0000001fff0d7819 */ /* 0x000fe40000011402 */
[----:B------:R-:W-:Y:S02]  /*10d0*/  LEA.HI R4, R4, R11, RZ, 0x1 ;  /* 0x0000000b04047211 */ /* 0x000fe400078f08ff */
[----:B------:R-:W-:-:S02]  /*10e0*/  LOP3.LUT R3, R8, 0xfffffffc, RZ, 0xc0, !PT ;  /* 0xfffffffc08037812 */ /* 0x000fc400078ec0ff */
[----:B------:R-:W-:Y:S02]  /*10f0*/  LEA.HI R13, R13, R6, RZ, 0x3 ;  /* 0x000000060d0d7211 */ /* 0x000fe400078f18ff */
[----:B------:R-:W-:Y:S01]  /*1100*/  SHF.R.S32.HI R230, RZ, 0x7, R5 ;  /* 0x00000007ffe67819 */ /* 0x000fe20000011405 */
[----:B------:R-:W-:Y:S01]  /*1110*/  IMAD.IADD R8, R0, 0x1, -R3 ;  /* 0x0000000100087824 */ /* 0x000fe200078e0a03 */
[----:B------:R-:W-:Y:S02]  /*1120*/  LOP3.LUT R4, R4, 0x1ffffffe, RZ, 0xc0, !PT ;  /* 0x1ffffffe04047812 */ /* 0x000fe400078ec0ff */
[----:B------:R-:W-:Y:S02]  /*1130*/  LOP3.LUT R15, R225, 0xfffffff8, RZ, 0xc0, !PT ;  /* 0xfffffff8e10f7812 */ /* 0x000fe400078ec0ff */
[----:B------:R-:W-:Y:S01]  /*1140*/  LOP3.LUT R13, R13, 0xfffffff8, RZ, 0xc0, !PT ;  /* 0xfffffff80d0d7812 */ /* 0x000fe200078ec0ff */
[----:B------:R-:W-:Y:S01]  /*1150*/  IMAD.IADD R4, R11, 0x1, -R4 ;  /* 0x000000010b047824 */ /* 0x000fe200078e0a04 */
[----:B------:R-:W-:Y:S01]  /*1160*/  LEA.HI R7, R7, R226, RZ, 0x5 ;  /* 0x000000e207077211 */ /* 0x000fe200078f28ff */
[----:B------:R-:W-:Y:S01]  /*1170*/  IMAD.IADD R222, R0, 0x1, -R15 ;  /* 0x0000000100de7824 */ /* 0x000fe200078e0a0f */
[----:B------:R-:W-:Y:S01]  /*1180*/  LEA.HI R5, R5, R230, RZ, 0x1 ;  /* 0x000000e605057211 */ /* 0x000fe200078f08ff */
[----:B------:R-:W-:Y:S01]  /*1190*/  IMAD.IADD R6, R6, 0x1, -R13 ;  /* 0x0000000106067824 */ /* 0x000fe200078e0a0d */
[----:B------:R-:W-:Y:S01]  /*11a0*/  LEA.HI R0, R8, R8, RZ, 0x1 ;  /* 0x0000000808007211 */ /* 0x000fe200078f08ff */
[----:B------:R-:W-:Y:S01]  /*11b0*/  IMAD R233, R4, 0x8, R9 ;  /* 0x0000000804e97824 */ /* 0x000fe200078e0209 */
[----:B------:R-:W-:Y:S01]  /*11c0*/  SHF.R.S32.HI R7, RZ, 0x5, R7 ;  /* 0x00000005ff077819 */ /* 0x000fe20000011407 */
[----:B------:R-:W-:Y:S01]  /*11d0*/  IMAD.SHL.U32 R220, R222, 0x8, RZ ;  /* 0x00000008dedc7824 */ /* 0x000fe200078e00ff */
[----:B------:R-:W-:-:S02]  /*11e0*/  LOP3.LUT R5, R5, 0x3fffffe, RZ, 0xc0, !PT ;  /* 0x03fffffe05057812 */ /* 0x000fc400078ec0ff */
[----:B------:R-:W-:Y:S01]  /*11f0*/  LOP3.LUT R3, R2, 0x7ffffffc, RZ, 0xc0, !PT ;  /* 0x7ffffffc02037812 */ /* 0x000fe200078ec0ff */
[----:B------:R-:W-:Y:S01]  /*1200*/  IMAD R6, R7, 0x10, R6 ;  /* 0x0000001007067824 */ /* 0x000fe200078e0206 */
[----:B------:R-:W-:Y:S01]  /*1210*/  LOP3.LUT R9, R0, 0x1ffffffe, RZ, 0xc0, !PT ;  /* 0x1ffffffe00097812 */ /* 0x000fe200078ec0ff */
[----:B------:R-:W-:Y:S01]  /*1220*/  IMAD.IADD R5, R230, 0x1, -R5 ;  /* 0x00000001e6057824 */ /* 0x000fe200078e0a05 */
[----:B------:R-:W-:Y:S01]  /*1230*/  IADD3 R221, R220, 0x40, RZ ;  /* 0x00000040dcdd7810 */ /* 0x000fe20007ffe0ff */
[----:B------:R-:W-:Y:S01]  /*1240*/  IMAD.IADD R3, R226, 0x1, -R3 ;  /* 0x00000001e2037824 */ /* 0x000fe200078e0a03 */
[----:B------:R-:W-:Y:S01]  /*1250*/  SHF.R.S32.HI R225, RZ, 0x3, R225 ;  /* 0x00000003ffe17819 */ /* 0x000fe200000114e1 */
[----:B------:R-:W-:Y:S01]  /*1260*/  IMAD.IADD R232, R8, 0x1, -R9 ;  /* 0x0000000108e87824 */ /* 0x000fe200078e0a09 */
[----:B------:R-:W-:Y:S01]  /*1270*/  SHF.R.S32.HI R235, RZ, 0x1f, R221 ;  /* 0x0000001fffeb7819 */ /* 0x000fe200000114dd */
[----:B------:R-:W-:Y:S02]  /*1280*/  IMAD R231, R5, 0x40, R6 ;  /* 0x0000004005e77824 */ /* 0x000fe400078e0206 */
[----:B------:R-:W-:-:S02]  /*1290*/  IMAD R234, R3, R234, 0xb0 ;  /* 0x000000b003ea7424 */ /* 0x000fc400078e02ea */
[----:B------:R-:W-:Y:S01]  /*12a0*/  IMAD R232, R232, 0x8, R231 ;  /* 0x00000008e8e87824 */ /* 0x000fe200078e02e7 */
[----:B--2---:R-:W-:-:S07]  /*12b0*/  LOP3.LUT R17, R10, 0x1, RZ, 0xfc, !PT ;  /* 0x000000010a117812 */ /* 0x004fce00078efcff */
.L_x_213:
[----:B0-----:R-:W0:Y:S01]  /*12c0*/  SHFL.IDX PT, R0, R230, RZ, 0x1f ;  /* 0x00001fffe6007589 */ /* 0x001e2200000e0000 */
[----:B-1----:R-:W1:Y:S01]  /*12d0*/  S2UR UR5, SR_CgaCtaId ;  /* 0x00000000000579c3 */ /* 0x002e620000008800 */
[----:B------:R-:W-:Y:S01]  /*12e0*/  ULDC UR4, c[0x0][0xc38] ;  /* 0x00030e0000047ab9 */ /* 0x000fe20000000800 */
[----:B------:R-:W-:Y:S01]  /*12f0*/  ULDC.64 UR6, c[0x0][0x418] ;  /* 0x0001060000067ab9 */ /* 0x000fe20000000a00 */
[----:B------:R-:W-:Y:S01]  /*1300*/  R2UR UR12, R223 ;  /* 0x00000000df0c72ca */ /* 0x000fe200000e0000 */
[----:B------:R-:W-:Y:S02]  /*1310*/  UISETP.NE.AND UP1, UPT, UR4, 0x1, UPT ;  /* 0x000000010400788c */ /* 0x000fe4000bf25270 */
[----:B------:R-:W-:Y:S02]  /*1320*/  UISETP.NE.U32.AND UP0, UPT, UR6, URZ, UPT ;  /* 0x0000003f0600728c */ /* 0x000fe4000bf05070 */
[----:B--2---:R-:W2:Y:S01]  /*1330*/  LDC R113, c[0x0][0x2f0] ;  /* 0x0000bc00ff717b82 */ /* 0x004ea20000000800 */
        /* <DEDUP_REMOVED lines=13> */
[----:B---3--:R-:W-:Y:S01]  /*1410*/  IMAD.U32 R2, RZ, RZ, UR8 ;  /* 0x00000008ff027e24 */ /* 0x008fe2000f8e00ff */
        /* <DEDUP_REMOVED lines=10> */
[----:B------:R-:W-:Y:S02]  /*14c0*/  UIADD3 UR7, UR14, -UR7, URZ ;  /* 0x800000070e077290 */ /* 0x000fe4000fffe03f */
[----:B----4-:R-:W-:Y:S01]  /*14d0*/  IMAD.U32 R18, RZ, RZ, UR14 ;  /* 0x0000000eff127e24 */ /* 0x010fe2000f8e00ff */
[----:B------:R-:W-:Y:S01]  /*14e0*/  UMOV UR6, UR13 ;  /* 0x0000000d00067c82 */ /* 0x000fe20008000000 */
[----:B------:R-:W-:Y:S01]  /*14f0*/  @UP2 USHF.R.U32.HI UR6, URZ, UR9, UR5 ;  /* 0x000000093f062299 */ /* 0x000fe20008011605 */
[----:B------:R-:W-:Y:S01]  /*1500*/  SHF.R.U32.HI R3, RZ, 0x1f, R0 ;  /* 0x0000001fff037819 */ /* 0x000fe20000011600 */
[----:B------:R-:W-:Y:S01]  /*1510*/  ULEA UR7, UR7, UR10, 0xd ;  /* 0x0000000a07077291 */ /* 0x000fe2000f8e683f */
[----:B------:R-:W-:Y:S01]  /*1520*/  IMAD.U32 R229, RZ, RZ, UR13 ;  /* 0x0000000dffe57e24 */ /* 0x000fe2000f8e00ff */
[----:B------:R-:W-:Y:S01]  /*1530*/  UMOV UR4, UR12 ;  /* 0x0000000c00047c82 */ /* 0x000fe20008000000 */
[----:B------:R-:W-:Y:S01]  /*1540*/  LEA.HI.SX32 R112, R0, R3, 0x1b ;  /* 0x0000000300707211 */ /* 0x000fe200078fdaff */
[----:B------:R-:W-:Y:S01]  /*1550*/  USHF.R.U32.HI UR7, URZ, 0x4, UR7 ;  /* 0x000000043f077899 */ /* 0x000fe20008011607 */
[----:B------:R-:W-:-:S02]  /*1560*/  IMAD.U32 R228, RZ, RZ, UR6 ;  /* 0x00000006ffe47e24 */ /* 0x000fc4000f8e00ff */
[----:B------:R-:W-:Y:S01]  /*1570*/  IMAD.U32 R227, RZ, RZ, UR4 ;  /* 0x00000004ffe37e24 */ /* 0x000fe2000f8e00ff */
[----:B------:R-:W-:Y:S01]  /*1580*/  ULOP3.LUT UR45, UR7, 0x3fff, URZ, 0xc0, !UPT ;  /* 0x00003fff072d7892 */ /* 0x000fe2000f8ec03f */
[----:B------:R-:W-:Y:S11]  /*1590*/  @!P0 BRA `(.L_x_181) ;  /* 0x0000000000408947 */ /* 0x000ff60003800000 */
[----:B------:R-:W-:Y:S01]  /*15a0*/  MOV R0, 0x0 ;  /* 0x0000000000007802 */ /* 0x000fe20000000f00 */
[----:B------:R-:W-:Y:S01]  /*15b0*/  ULDC.64 UR4, c[0x4][0xa0] ;  /* 0x0100280000047ab9 */ /* 0x000fe20000000a00 */
[----:B------:R-:W-:Y:S01]  /*15c0*/  ULDC.64 UR6, c[0x4][0x40] ;  /* 0x0100100000067ab9 */ /* 0x000fe20000000a00 */
[----:B------:R-:W-:Y:S01]  /*15d0*/  IMAD.U32 R4, RZ, RZ, UR4 ;  /* 0x00000004ff047e24 */ /* 0x000fe2000f8e00ff */
[----:B------:R0:W1:Y:S01]  /*15e0*/  LDC.64 R14, c[0x4][R0] ;  /* 0x01000000000e7b82 */ /* 0x0000620000000a00 */
[----:B------:R-:W-:Y:S01]  /*15f0*/  IMAD.U32 R5, RZ, RZ, UR5 ;  /* 0x00000005ff057e24 */ /* 0x000fe2000f8e00ff */
[----:B------:R-:W-:Y:S01]  /*1600*/  ULDC.64 UR4, c[0x4][0xa8] ;  /* 0x01002a0000047ab9 */ /* 0x000fe20000000a00 */
[----:B------:R-:W-:Y:S02]  /*1610*/  IMAD.U32 R10, RZ, RZ, UR6 ;  /* 0x00000006ff0a7e24 */ /* 0x000fe4000f8e00ff */
        /* <DEDUP_REMOVED lines=8> */
.L_x_181:
[----:B------:R-:W-:Y:S02]  /*16a0*/  R2UR UR4, R2 ;  /* 0x00000000020472ca */ /* 0x000fe400000e0000 */
[----:B------:R-:W-:Y:S02]  /*16b0*/  LOP3.LUT R0, R224, 0x1, RZ, 0xc0, !PT ;  /* 0x00000001e0007812 */ /* 0x000fe400078ec0ff */
[----:B------:R-:W-:Y:S02]  /*16c0*/  ISETP.NE.AND P0, PT, R17, 0x3, PT ;  /* 0x000000031100780c */ /* 0x000fe40003f05270 */
[----:B------:R-:W-:-:S07]  /*16d0*/  SHF.L.U32 R0, R0, 0x1f, RZ ;  /* 0x0000001f00007819 */ /* 0x000fce00000006ff */
[----:B------:R-:W0:Y:S02]  /*16e0*/  SYNCS.PHASECHK.TRANS64.TRYWAIT P1, [UR4+0x34800], R0 ;  /* 0x03480000ff0075a7 */ /* 0x000e240008020144 */
[----:B0-----:R-:W-:Y:S05]  /*16f0*/  @!P1 BRA `(.L_x_182) ;  /* 0x0000011400009947 */ /* 0x001fea0003800000 */
.L_x_308:
[----:B------:R-:W-:Y:S05]  /*1700*/  @!P0 BRA `(.L_x_183) ;  /* 0x0000000000048947 */ /* 0x000fea0003800000 */
[----:B------:R-:W-:Y:S01]  /*1710*/  BPT.TRAP 0x1 ;  /* 0x000000040000795c */ /* 0x000fe20000300000 */
.L_x_183:
        /* <DEDUP_REMOVED lines=9> */
.L_x_184:
[----:B-1----:R-:W-:Y:S05]  /*17b0*/  @P1 BRA `(.L_x_185) ;  /* 0x0000000000081947 */ /* 0x002fea0003800000 */
[----:B------:R-:W1:Y:S02]  /*17c0*/  SYNCS.PHASECHK.TRANS64.TRYWAIT P1, [R3+URZ+0x34830], R0 ;  /* 0x03483000030075a7 */ /* 0x000e64000802017f */
[----:B-1----:R-:W-:Y:S05]  /*17d0*/  @!P1 BRA `(.L_x_186) ;  /* 0x0000011000e49947 */ /* 0x002fea0003800000 */
.L_x_185:
[----:B------:R-:W-:Y:S05]  /*17e0*/  WARPSYNC.ALL ;  /* 0x0000000000007948 */ /* 0x000fea0003800000 */
[----:B------:R-:W-:Y:S01]  /*17f0*/  R2UR UR4, R2 ;  /* 0x00000000020472ca */ /* 0x000fe200000e0000 */
[----:B------:R-:W-:Y:S01]  /*1800*/  ULOP3.LUT UR45, UR45, 0x10000, URZ, 0xfc, !UPT ;  /* 0x000100002d2d7892 */ /* 0x000fe2000f8efc3f */
[----:B------:R-:W-:Y:S01]  /*1810*/  WARPGROUP.ARRIVE ;  /* 0x00000000000079c5 */ /* 0x000fe20000000000 */
[----:B------:R-:W-:Y:S01]  /*1820*/  UMOV UR37, 0x40000040 ;  /* 0x4000004000257882 */ /* 0x000fe20000000000 */
[----:B------:R-:W-:Y:S01]  /*1830*/  UMOV UR39, 0x40000040 ;  /* 0x4000004000277882 */ /* 0x000fe20000000000 */
[----:B------:R-:W-:Y:S01]  /*1840*/  UMOV UR5, UR37 ;  /* 0x0000002500057c82 */ /* 0x000fe20008000000 */
[----:B------:R-:W-:Y:S01]  /*1850*/  UMOV UR9, UR37 ;  /* 0x0000002500097c82 */ /* 0x000fe20008000000 */
[----:B------:R-:W-:Y:S01]  /*1860*/  UMOV UR11, 0x40000040 ;  /* 0x40000040000b7882 */ /* 0x000fe20000000000 */
[----:B------:R-:W-:Y:S01]  /*1870*/  UMOV UR36, UR45 ;  /* 0x0000002d00247c82 */ /* 0x000fe20008000000 */
[----:B------:R-:W-:Y:S01]  /*1880*/  UMOV UR13, UR37 ;  /* 0x00000025000d7c82 */ /* 0x000fe20008000000 */
[----:B------:R-:W-:Y:S01]  /*1890*/  UMOV UR8, UR36 ;  /* 0x0000002400087c82 */ /* 0x000fe20008000000 */
[----:B------:R-:W-:Y:S01]  /*18a0*/  UMOV UR12, UR36 ;  /* 0x00000024000c7c82 */ /* 0x000fe20008000000 */
[----:B------:R-:W-:Y:S01]  /*18b0*/  UMOV UR15, 0x40000040 ;  /* 0x40000040000f7882 */ /* 0x000fe20000000000 */
[----:B------:R-:W-:Y:S01]  /*18c0*/  UIADD3 UR4, UR4, 0x1e400, URZ ;  /* 0x0001e40004047890 */ /* 0x000fe2000fffe03f */
[----:B------:R-:W-:Y:S01]  /*18d0*/  IMAD.U32 R8, RZ, RZ, UR36 ;  /* 0x00000024ff087e24 */ /* 0x000fe2000f8e00ff */
[----:B------:R-:W-:Y:S01]  /*18e0*/  UMOV UR16, UR36 ;  /* 0x0000002400107c82 */ /* 0x000fe20008000000 */
[----:B------:R-:W-:Y:S01]  /*18f0*/  UMOV UR17, UR37 ;  /* 0x0000002500117c82 */ /* 0x000fe20008000000 */
[----:B------:R-:W-:Y:S01]  /*1900*/  USHF.R.U32.HI UR4, URZ, 0x4, UR4 ;  /* 0x000000043f047899 */ /* 0x000fe20008011604 */
[----:B------:R-:W-:Y:S01]  /*1910*/  IMAD.U32 R9, RZ, RZ, UR37 ;  /* 0x00000025ff097e24 */ /* 0x000fe2000f8e00ff */
[----:B------:R-:W-:Y:S01]  /*1920*/  UMOV UR19, 0x40000040 ;  /* 0x4000004000137882 */ /* 0x000fe20000000000 */
[----:B------:R-:W-:Y:S01]  /*1930*/  UMOV UR20, UR36 ;  /* 0x0000002400147c82 */ /* 0x000fe20008000000 */
[----:B------:R-:W-:Y:S01]  /*1940*/  ULOP3.LUT UR6, UR4, 0x3fff, URZ, 0xc0, !UPT ;  /* 0x00003fff04067892 */ /* 0x000fe2000f8ec03f */
[----:B------:R-:W-:-:S02]  /*1950*/  UMOV UR21, UR37 ;  /* 0x0000002500157c82 */ /* 0x000fc40008000000 */
[----:B------:R-:W-:Y:S01]  /*1960*/  UMOV UR4, UR36 ;  /* 0x0000002400047c82 */ /* 0x000fe20008000000 */
[----:B------:R-:W-:Y:S01]  /*1970*/  ULOP3.LUT UR7, UR6, 0x10000, URZ, 0xfc, !UPT ;  /* 0x0001000006077892 */ /* 0x000fe2000f8efc3f */
[----:B------:R-:W-:Y:S01]  /*1980*/  UMOV UR23, 0x40000040 ;  /* 0x4000004000177882 */ /* 0x000fe20000000000 */
[----:B------:R-:W-:Y:S02]  /*1990*/  UMOV UR24, UR36 ;  /* 0x0000002400187c82 */ /* 0x000fe40008000000 */
[----:B------:R-:W-:Y:S02]  /*19a0*/  UIMAD UR44, UR60, 0xb00, UR7 ;  /* 0x00000b003c2c78a4 */ /* 0x000fe4000f8e0207 */
[----:B01----:R-:W-:Y:S01]  /*19b0*/  IMAD.U32 R0, RZ, RZ, UR7 ;  /* 0x00000007ff007e24 */ /* 0x003fe2000f8e00ff */
[----:B------:R-:W-:Y:S01]  /*19c0*/  UMOV UR7, 0x40000040 ;  /* 0x4000004000077882 */ /* 0x000fe20000000000 */
[----:B------:R-:W-:Y:S02]  /*19d0*/  UIADD3 UR6, UR44, 0x80, URZ ;  /* 0x000000802c067890 */ /* 0x000fe4000fffe03f */
[----:B------:R-:W-:-:S02]  /*19e0*/  UIADD3 UR10, UR44, 0x100, URZ ;  /* 0x000001002c0a7890 */ /* 0x000fc4000fffe03f */
[----:B------:R-:W-:Y:S01]  /*19f0*/  UMOV UR38, UR44 ;  /* 0x0000002c00267c82 */ /* 0x000fe20008000000 */
[----:B------:R-:W-:Y:S01]  /*1a00*/  UIADD3 UR14, UR44, 0x180, URZ ;  /* 0x000001802c0e7890 */ /* 0x000fe2000fffe03f */
[----:B------:R-:W-:Y:S01]  /*1a10*/  HGMMA.64x16x16.F32.BF16 R104, gdesc[UR36], RZ, !UPT, gsb0 ;  /* 0x00200000246879f0 */ /* 0x000fe2000c0018ff */
[----:B------:R-:W-:Y:S02]  /*1a20*/  UIADD3 UR18, UR44, 0x200, URZ ;  /* 0x000002002c127890 */ /* 0x000fe4000fffe03f */
[----:B------:R-:W-:Y:S02]  /*1a30*/  UIADD3 UR22, UR44, 0x280, URZ ;  /* 0x000002802c167890 */ /* 0x000fe4000fffe03f */
[----:B------:R-:W-:Y:S01]  /*1a40*/  UIADD3 UR26, UR44, 0x300, URZ ;  /* 0x000003002c1a7890 */ /* 0x000fe2000fffe03f */
[----:B------:R-:W-:Y:S01]  /*1a50*/  UMOV UR25, UR37 ;  /* 0x0000002500197c82 */ /* 0x000fe20008000000 */
[----:B------:R-:W-:Y:S01]  /*1a60*/  UMOV UR27, 0x40000040 ;  /* 0x40000040001b7882 */ /* 0x000fe20000000000 */
[----:B------:R-:W-:Y:S01]  /*1a70*/  UIADD3 UR30, UR44, 0x380, URZ ;  /* 0x000003802c1e7890 */ /* 0x000fe2000fffe03f */
[----:B------:R-:W-:Y:S01]  /*1a80*/  UMOV UR28, UR36 ;  /* 0x00000024001c7c82 */ /* 0x000fe20008000000 */
[----:B------:R-:W-:Y:S01]  /*1a90*/  UMOV UR29, UR37 ;  /* 0x00000025001d7c82 */ /* 0x000fe20008000000 */
[----:B------:R-:W-:Y:S01]  /*1aa0*/  UMOV UR31, 0x40000040 ;  /* 0x40000040001f7882 */ /* 0x000fe20000000000 */
[----:B------:R-:W-:Y:S01]  /*1ab0*/  UIADD3 UR34, UR44, 0x400, URZ ;  /* 0x000004002c227890 */ /* 0x000fe2000fffe03f */
[----:B------:R-:W-:Y:S01]  /*1ac0*/  UMOV UR32, UR36 ;  /* 0x0000002400207c82 */ /* 0x000fe20008000000 */
[----:B------:R-:W-:Y:S01]  /*1ad0*/  UMOV UR33, UR37 ;  /* 0x0000002500217c82 */ /* 0x000fe20008000000 */
[----:B------:R-:W-:Y:S01]  /*1ae0*/  UMOV UR35, 0x40000040 ;  /* 0x4000004000237882 */ /* 0x000fe20000000000 */
[----:B------:R-:W-:Y:S01]  /*1af0*/  UMOV UR39, 0x40000040 ;  /* 0x4000004000277882 */ /* 0x000fe20000000000 */
[----:B------:R-:W-:Y:S01]  /*1b00*/  UIADD3 UR42, UR44, 0x602, URZ ;  /* 0x000006022c2a7890 */ /* 0x000fe2000fffe03f */
[----:B------:R-:W-:Y:S01]  /*1b10*/  UMOV UR43, 0x40000040 ;  /* 0x40000040002b7882 */ /* 0x000fe20000000000 */
[----:B------:R-:W-:Y:S01]  /*1b20*/  UIADD3 UR50, UR44, 0x604, URZ ;  /* 0x000006042c327890 */ /* 0x000fe2000fffe03f */
[----:B------:R-:W-:Y:S01]  /*1b30*/  UMOV UR51, 0x40000040 ;  /* 0x4000004000337882 */ /* 0x000fe20000000000 */
[----:B------:R-:W-:Y:S01]  /*1b40*/  UIADD3 UR54, UR44, 0x606, URZ ;  /* 0x000006062c367890 */ /* 0x000fe2000fffe03f */
[----:B------:R-:W-:Y:S01]  /*1b50*/  UMOV UR55, 0x40000040 ;  /* 0x4000004000377882 */ /* 0x000fe20000000000 */
        /* <DEDUP_REMOVED lines=50> */
[----:B------:R-:W-:Y:S02]  /*1e80*/  UMOV UR37, 0x40000040 ;  /* 0x4000004000257882 */ /* 0x000fe40000000000 */
[----:B------:R-:W-:Y:S01]  /*1e90*/  UMOV UR9, UR37 ;  /* 0x0000002500097c82 */ /* 0x000fe20008000000 */
[----:B------:R-:W-:Y:S01]  /*1ea0*/  UMOV UR13, UR37 ;  /* 0x00000025000d7c82 */ /* 0x000fe20008000000 */
[----:B------:R-:W-:Y:S01]  /*1eb0*/  UMOV UR17, UR37 ;  /* 0x0000002500117c82 */ /* 0x000fe20008000000 */
[----:B------:R-:W-:Y:S01]  /*1ec0*/  UMOV UR21, UR37 ;  /* 0x0000002500157c82 */ /* 0x000fe20008000000 */
[----:B------:R-:W-:Y:S01]  /*1ed0*/  UMOV UR25, UR37 ;  /* 0x0000002500197c82 */ /* 0x000fe20008000000 */
[----:B------:R-:W-:Y:S01]  /*1ee0*/  UMOV UR29, UR37 ;  /* 0x00000025001d7c82 */ /* 0x000fe20008000000 */
[----:B------:R-:W-:Y:S01]  /*1ef0*/  UMOV UR33, UR37 ;  /* 0x0000002500217c82 */ /* 0x000fe20008000000 */
[----:B------:R-:W-:Y:S01]  /*1f00*/  IMAD.U32 R7, RZ, RZ, UR37 ;  /* 0x00000025ff077e24 */ /* 0x000fe2000f8e00ff */
[----:B------:R-:W-:-:S02]  /*1f10*/  WARPGROUP.DEPBAR.LE gsb0, 0x0 ;  /* 0x00008000000079c5 */ /* 0x000fc40000010000 */
[----:B------:R-:W-:-:S06]  /*1f20*/  WARPGROUP.ARRIVE ;  /* 0x00000000000079c5 */ /* 0x000fcc0000000000 */
[----:B------:R-:W-:Y:S01]  /*1f30*/  HGMMA.64x16x16.F32.BF16 R24, gdesc[UR4], RZ, !UPT, gsb0 ;  /* 0x00200000041879f0 */ /* 0x000fe2000c0018ff */
[----:B------:R-:W-:Y:S02]  /*1f40*/  UIADD3 UR4, UR45, 0x2, URZ ;  /* 0x000000022d047890 */ /* 0x000fe4000fffe03f */
[----:B------:R-:W-:Y:S01]  /*1f50*/  UIADD3 UR6, UR44, 0x2, URZ ;  /* 0x000000022c067890 */ /* 0x000fe2000fffe03f */
[----:B------:R-:W-:Y:S01]  /*1f60*/  UMOV UR5, UR37 ;  /* 0x0000002500057c82 */ /* 0x000fe20008000000 */
[----:B------:R-:W-:-:S03]  /*1f70*/  UMOV UR7, 0x40000040 ;  /* 0x4000004000077882 */ /* 0x000fc60000000000 */
[----:B------:R-:W-:Y:S02]  /*1f80*/  UMOV UR36, UR4 ;  /* 0x0000000400247c82 */ /* 0x000fe40008000000 */
        /* <DEDUP_REMOVED lines=15> */
[----:B------:R-:W-:Y:S01]  /*2080*/  HGMMA.64x16x16.F32.BF16 R104, gdesc[UR36], R104, gsb0 ;  /* 0x00200000246879f0 */ /* 0x000fe20008001868 */
[----:B------:R-:W-:Y:S02]  /*2090*/  UMOV UR39, 0x40000040 ;  /* 0x4000004000277882 */ /* 0x000fe40000000000 */
[----:B------:R-:W-:Y:S02]  /*20a0*/  WARPGROUP.DEPBAR.LE gsb0, 0x0 ;  /* 0x00008000000079c5 */ /* 0x000fe40000010000 */
[----:B------:R-:W-:-:S06]  /*20b0*/  WARPGROUP.ARRIVE ;  /* 0x00000000000079c5 */ /* 0x000fcc0000000000 */
[----:B------:R-:W-:Y:S01]  /*20c0*/  HGMMA.64x16x16.F32.BF16 R96, gdesc[UR4], R96, gsb0 ;  /* 0x00200000046079f0 */ /* 0x000fe20008001860 */
[----:B------:R-:W-:Y:S02]  /*20d0*/  UIADD3 UR4, UR44, 0x202, URZ ;  /* 0x000002022c047890 */ /* 0x000fe4000fffe03f */
[----:B------:R-:W-:Y:S01]  /*20e0*/  UIADD3 UR6, UR44, 0x482, URZ ;  /* 0x000004822c067890 */ /* 0x000fe2000fffe03f */
[----:B------:R-:W-:Y:S01]  /*20f0*/  UMOV UR5, UR37 ;  /* 0x0000002500057c82 */ /* 0x000fe20008000000 */
[----:B------:R-:W-:-:S03]  /*2100*/  UMOV UR7, 0x40000040 ;  /* 0x4000004000077882 */ /* 0x000fc60000000000 */
[----:B------:R-:W-:Y:S01]  /*2110*/  UMOV UR18, UR4 ;  /* 0x0000000400127c82 */ /* 0x000fe20008000000 */
[----:B------:R-:W-:Y:S01]  /*2120*/  UMOV UR4, UR36 ;  /* 0x0000002400047c82 */ /* 0x000fe20008000000 */
        /* <DEDUP_REMOVED lines=136> */
[----:B------:R-:W-:Y:S01]  /*29b0*/  UMOV UR7, 0x40000040 ;  /* 0x4000004000077882 */ /* 0x000fe20000000000 */
        /* <DEDUP_REMOVED lines=14> */
[----:B------:R-:W-:-:S02]  /*2aa0*/  WARPGROUP.DEPBAR.LE gsb0, 0x0 ;  /* 0x00008000000079c5 */ /* 0x000fc40000010000 */
[----:B------:R-:W-:-:S06]  /*2ab0*/  WARPGROUP.ARRIVE ;  /* 0x00000000000079c5 */ /* 0x000fcc0000000000 */
[----:B------:R-:W-:Y:S01]  /*2ac0*/  HGMMA.64x16x16.F32.BF16 R104, gdesc[UR4], R104, gsb0 ;  /* 0x00200000046879f0 */ /* 0x000fe20008001868 */
[----:B------:R-:W-:Y:S01]  /*2ad0*/  UMOV UR6, UR10 ;  /* 0x0000000a00067c82 */ /* 0x000fe20008000000 */
[----:B------:R-:W-:Y:S01]  /*2ae0*/  UMOV UR7, 0x40000040 ;  /* 0x4000004000077882 */ /* 0x000fe20000000000 */
[----:B------:R-:W-:Y:S01]  /*2af0*/  UMOV UR10, UR14 ;  /* 0x0000000e000a7c82 */ /* 0x000fe20008000000 */
[----:B------:R-:W-:Y:S01]  /*2b00*/  UMOV UR14, UR18 ;  /* 0x00000012000e7c82 */ /* 0x000fe20008000000 */
[----:B------:R-:W-:Y:S02]  /*2b10*/  WARPGROUP.DEPBAR.LE gsb0, 0x0 ;  /* 0x00008000000079c5 */ /* 0x000fe40000010000 */
[----:B------:R-:W-:-:S06]  /*2b20*/  WARPGROUP.ARRIVE ;  /* 0x00000000000079c5 */ /* 0x000fcc0000000000 */
[----:B------:R-:W-:Y:S01]  /*2b30*/  HGMMA.64x16x16.F32.BF16 R96, gdesc[UR4], R96, gsb0 ;  /* 0x00200000046079f0 */ /* 0x000fe20008001860 */
[----:B------:R-:W-:Y:S01]  /*2b40*/  UIADD3 UR6, UR44, 0x206, URZ ;  /* 0x000002062c067890 */ /* 0x000fe2000fffe03f */
[----:B------:R-:W-:-:S06]  /*2b50*/  UMOV UR7, 0x40000040 ;  /* 0x4000004000077882 */ /* 0x000fcc0000000000 */
[----:B------:R-:W-:Y:S01]  /*2b60*/  UMOV UR18, UR6 ;  /* 0x0000000600127c82 */ /* 0x000fe20008000000 */
[----:B------:R-:W-:Y:S01]  /*2b70*/  UIADD3 UR6, UR44, 0x486, URZ ;  /* 0x000004862c067890 */ /* 0x000fe2000fffe03f */
[----:B------:R-:W-:Y:S02]  /*2b80*/  WARPGROUP.DEPBAR.LE gsb0, 0x0 ;  /* 0x00008000000079c5 */ /* 0x000fe40000010000 */
[----:B------:R-:W-:-:S06]  /*2b90*/  WARPGROUP.ARRIVE ;  /* 0x00000000000079c5 */ /* 0x000fcc0000000000 */
[----:B------:R-:W-:Y:S01]  /*2ba0*/  HGMMA.64x16x16.F32.BF16 R88, gdesc[UR8], R88, gsb0 ;  /* 0x00200000085879f0 */ /* 0x000fe20008001858 */
[----:B------:R-:W-:Y:S02]  /*2bb0*/  UIADD3 UR8, UR44, 0x506, URZ ;  /* 0x000005062c087890 */ /* 0x000fe4000fffe03f */
[----:B------:R-:W-:Y:S01]  /*2bc0*/  UIADD3 UR10, UR44, 0x580, URZ ;  /* 0x000005802c0a7890 */ /* 0x000fe2000fffe03f */
[----:B------:R-:W-:Y:S01]  /*2bd0*/  UMOV UR9, 0x40000040 ;  /* 0x4000004000097882 */ /* 0x000fe20000000000 */
[----:B------:R-:W-:Y:S01]  /*2be0*/  UMOV UR11, 0x40000040 ;  /* 0x40000040000b7882 */ /* 0x000fe20000000000 */
[----:B------:R-:W-:Y:S01]  /*2bf0*/  UMOV UR37, UR9 ;  /* 0x0000000900257c82 */ /* 0x000fe20008000000 */
[----:B------:R-:W-:Y:S02]  /*2c00*/  WARPGROUP.DEPBAR.LE gsb0, 0x0 ;  /* 0x00008000000079c5 */ /* 0x000fe40000010000 */
[----:B------:R-:W-:-:S06]  /*2c10*/  WARPGROUP.ARRIVE ;  /* 0x00000000000079c5 */ /* 0x000fcc0000000000 */
[----:B------:R-:W-:Y:S01]  /*2c20*/  HGMMA.64x16x16.F32.BF16 R80, gdesc[UR12], R80, gsb0 ;  /* 0x002000000c5079f0 */ /* 0x000fe20008001850 */
[----:B------:R-:W-:Y:S01]  /*2c30*/  UIADD3 UR14, UR44, 0x680, URZ ;  /* 0x000006802c0e7890 */ /* 0x000fe2000fffe03f */
[----:B------:R-:W-:Y:S01]  /*2c40*/  UMOV UR13, UR9 ;  /* 0x00000009000d7c82 */ /* 0x000fe20008000000 */
[----:B------:R-:W-:Y:S01]  /*2c50*/  UMOV UR15, 0x40000040 ;  /* 0x40000040000f7882 */ /* 0x000fe20000000000 */
        /* <DEDUP_REMOVED lines=33> */
[----:B------:R-:W-:Y:S01]  /*2e70*/  UMOV UR6, UR8 ;  /* 0x0000000800067c82 */ /* 0x000fe20008000000 */
[----:B------:R-:W-:Y:S01]  /*2e80*/  UMOV UR7, 0x40000040 ;  /* 0x4000004000077882 */ /* 0x000fe20000000000 */
[----:B------:R-:W-:-:S07]  /*2e90*/  UIADD3 UR8, UR45, 0x400, URZ ;  /* 0x000004002d087890 */ /* 0x000fce000fffe03f */
[----:B------:R-:W-:Y:S01]  /*2ea0*/  UMOV UR12, UR8 ;  /* 0x00000008000c7c82 */ /* 0x000fe20008000000 */
[----:B------:R-:W-:Y:S01]  /*2eb0*/  UMOV UR16, UR8 ;  /* 0x0000000800107c82 */ /* 0x000fe20008000000 */
[----:B------:R-:W-:Y:S01]  /*2ec0*/  UMOV UR20, UR8 ;  /* 0x0000000800147c82 */ /* 0x000fe20008000000 */
[----:B------:R-:W-:Y:S01]  /*2ed0*/  UMOV UR24, UR8 ;  /* 0x0000000800187c82 */ /* 0x000fe20008000000 */
[----:B------:R-:W-:Y:S01]  /*2ee0*/  UMOV UR28, UR8 ;  /* 0x00000008001c7c82 */ /* 0x000fe20008000000 */
[----:B------:R-:W-:Y:S01]  /*2ef0*/  UMOV UR32, UR8 ;  /* 0x0000000800207c82 */ /* 0x000fe20008000000 */
[----:B------:R-:W-:Y:S01]  /*2f00*/  UMOV UR36, UR8 ;  /* 0x0000000800247c82 */ /* 0x000fe20008000000 */
[----:B------:R-:W-:Y:S02]  /*2f10*/  WARPGROUP.DEPBAR.LE gsb0, 0x0 ;  /* 0x00008000000079c5 */ /* 0x000fe40000010000 */
[----:B------:R-:W-:-:S06]  /*2f20*/  WARPGROUP.ARRIVE ;  /* 0x00000000000079c5 */ /* 0x000fcc0000000000 */
[----:B------:R-:W-:Y:S01]  /*2f30*/  HGMMA.64x16x16.F32.BF16 R24, gdesc[UR4], R24, gsb0 ;  /* 0x00200000041879f0 */ /* 0x000fe20008001818 */
[----:B------:R-:W-:Y:S02]  /*2f40*/  UIADD3 UR6, UR44, 0x600, URZ ;  /* 0x000006002c067890 */ /* 0x000fe4000fffe03f */
        /* <DEDUP_REMOVED lines=253> */
[----:B------:R-:W-:Y:S05]  /*3f20*/  @!P0 BRA `(.L_x_187) ;  /* 0x0000000000048947 */ /* 0x000fea0003800000 */
[----:B------:R-:W-:Y:S01]  /*3f30*/  BPT.TRAP 0x1 ;  /* 0x000000040000795c */ /* 0x000fe20000300000 */
.L_x_187:
[----:B------:R-:W-:Y:S01]  /*3f40*/  ULDC UR6, c[0x0][0x9d8] ;  /* 0x0002760000067ab9 */ /* 0x000fe20000000800 */
[----:B------:R-:W2:Y:S01]  /*3f50*/  LDL R135, [R1] ;  /* 0x0000000001877983 */ /* 0x000ea20000100800 */
[----:B------:R-:W-:Y:S01]  /*3f60*/  FMUL.FTZ R12, R104, UR6 ;  /* 0x00000006680c7c20 */ /* 0x000fe20008410000 */
[----:B------:R-:W-:Y:S01]  /*3f70*/  FMUL.FTZ R13, R105, UR6 ;  /* 0x00000006690d7c20 */ /* 0x000fe20008410000 */
[----:B------:R-:W-:Y:S01]  /*3f80*/  FMUL.FTZ R20, R108, UR6 ;  /* 0x000000066c147c20 */ /* 0x000fe20008410000 */
[----:B------:R-:W-:Y:S01]  /*3f90*/  FMUL.FTZ R104, R109, UR6 ;  /* 0x000000066d687c20 */ /* 0x000fe20008410000 */
[----:B------:R-:W-:Y:S01]  /*3fa0*/  FMUL.FTZ R125, R33, UR6 ;  /* 0x00000006217d7c20 */ /* 0x000fe20008410000 */
[----:B------:R-:W-:Y:S01]  /*3fb0*/  FMUL.FTZ R33, R35, UR6 ;  /* 0x0000000623217c20 */ /* 0x000fe20008410000 */
[----:B------:R-:W0:Y:S01]  /*3fc0*/  MUFU.TANH R12, R12 ;  /* 0x0000000c000c7308 */ /* 0x000e220000002400 */
[----:B------:R-:W-:Y:S02]  /*3fd0*/  IMAD.IADD R35, R234, 0x1, R113 ;  /* 0x00000001ea237824 */ /* 0x000fe400078e0271 */
[----:B------:R-:W-:Y:S01]  /*3fe0*/  FMUL.FTZ R105, R96, UR6 ;  /* 0x0000000660697c20 */ /* 0x000fe20008410000 */
[----:B------:R-:W-:Y:S01]  /*3ff0*/  FMUL.FTZ R10, R106, UR6 ;  /* 0x000000066a0a7c20 */ /* 0x000fe20008410000 */
[----:B------:R-:W-:Y:S01]  /*4000*/  FMUL.FTZ R106, R97, UR6 ;  /* 0x00000006616a7c20 */ /* 0x000fe20008410000 */
[----:B------:R-:W-:-:S02]  /*4010*/  IMAD R35, R112, -0xb0, R35 ;  /* 0xffffff5070237824 */ /* 0x000fc400078e0223 */
[----:B------:R-:W-:Y:S01]  /*4020*/  FMUL.FTZ R11, R107, UR6 ;  /* 0x000000066b0b7c20 */ /* 0x000fe20008410000 */
[----:B------:R-:W-:Y:S01]  /*4030*/  FMUL.FTZ R100, R100, UR6 ;  /* 0x0000000664647c20 */ /* 0x000fe20008410000 */
[----:B------:R-:W1:Y:S01]  /*4040*/  MUFU.TANH R13, R13 ;  /* 0x0000000d000d7308 */ /* 0x000e620000002400 */
[----:B------:R-:W-:Y:S01]  /*4050*/  FMUL.FTZ R131, R25, UR6 ;  /* 0x0000000619837c20 */ /* 0x000fe20008410000 */
[C---:B------:R-:W-:Y:S01]  /*4060*/  ISETP.GT.AND P2, PT, R35.reuse, RZ, PT ;  /* 0x000000ff2300720c */ /* 0x040fe20003f44270 */
[----:B------:R-:W-:Y:S01]  /*4070*/  FMUL.FTZ R15, R110, UR6 ;  /* 0x000000066e0f7c20 */ /* 0x000fe20008410000 */
[----:B------:R-:W-:Y:S01]  /*4080*/  ISETP.GT.AND P1, PT, R35, 0x1, PT ;  /* 0x000000012300780c */ /* 0x000fe20003f24270 */
[----:B------:R-:W-:Y:S01]  /*4090*/  FMUL.FTZ R21, R99, UR6 ;  /* 0x0000000663157c20 */ /* 0x000fe20008410000 */
[----:B------:R-:W-:Y:S01]  /*40a0*/  ISETP.GT.AND P6, PT, R35, 0x8, PT ;  /* 0x000000082300780c */ /* 0x000fe20003fc4270 */
[----:B------:R-:W-:Y:S01]  /*40b0*/  FMUL.FTZ R99, R101, UR6 ;  /* 0x0000000665637c20 */ /* 0x000fe20008410000 */
[----:B------:R-:W3:Y:S01]  /*40c0*/  MUFU.TANH R20, R20 ;  /* 0x0000001400147308 */ /* 0x000ee20000002400 */
[----:B0-----:R-:W-:Y:S01]  /*40d0*/  FSEL R25, R12, -INF , P2 ;  /* 0xff8000000c197808 */ /* 0x001fe20001000000 */
[----:B------:R-:W-:Y:S01]  /*40e0*/  FMUL.FTZ R14, R111, UR6 ;  /* 0x000000066f0e7c20 */ /* 0x000fe20008410000 */
[----:B------:R-:W-:Y:S01]  /*40f0*/  FMUL.FTZ R97, R102, UR6 ;  /* 0x0000000666617c20 */ /* 0x000fe20008410000 */
[C---:B------:R-:W-:Y:S01]  /*4100*/  ISETP.GT.AND P5, PT, R35.reuse, 0x9, PT ;  /* 0x000000092300780c */ /* 0x040fe20003fa4270 */
[----:B------:R-:W-:Y:S01]  /*4110*/  FMUL.FTZ R102, R88, UR6 ;  /* 0x0000000658667c20 */ /* 0x000fe20008410000 */
[----:B------:R-:W-:Y:S01]  /*4120*/  FMUL.FTZ R96, R98, UR6 ;  /* 0x0000000662607c20 */ /* 0x000fe20008410000 */
[----:B------:R-:W-:Y:S01]  /*4130*/  ISETP.GT.AND P4, PT, R35, 0x10, PT ;  /* 0x000000102300780c */ /* 0x000fe20003f84270 */
[----:B------:R-:W0:Y:S01]  /*4140*/  MUFU.TANH R104, R104 ;  /* 0x0000006800687308 */ /* 0x000e220000002400 */
[----:B-1----:R-:W-:Y:S01]  /*4150*/  FSEL R114, R13, -INF , P1 ;  /* 0xff8000000d727808 */ /* 0x002fe20000800000 */
[----:B------:R-:W-:Y:S01]  /*4160*/  FMUL.FTZ R101, R89, UR6 ;  /* 0x0000000659657c20 */ /* 0x000fe20008410000 */
[----:B------:R-:W-:Y:S01]  /*4170*/  FMUL.FTZ R98, R103, UR6 ;  /* 0x0000000667627c20 */ /* 0x000fe20008410000 */
[----:B------:R-:W-:Y:S01]  /*4180*/  ISETP.GT.AND P3, PT, R35, 0x11, PT ;  /* 0x000000112300780c */ /* 0x000fe20003f64270 */
[----:B------:R-:W-:Y:S01]  /*4190*/  FMUL.FTZ R103, R92, UR6 ;  /* 0x000000065c677c20 */ /* 0x000fe20008410000 */
[----:B------:R-:W-:Y:S01]  /*41a0*/  FMNMX.FTZ R133, R25, R114, !PT ;  /* 0x0000007219857209 */ /* 0x000fe20007810000 */
[----:B------:R-:W-:Y:S01]  /*41b0*/  FMUL.FTZ R92, R93, UR6 ;  /* 0x000000065d5c7c20 */ /* 0x000fe20008410000 */
[----:B------:R-:W1:Y:S01]  /*41c0*/  MUFU.TANH R105, R105 ;  /* 0x0000006900697308 */ /* 0x000e620000002400 */
[----:B---3--:R-:W-:Y:S01]  /*41d0*/  FSEL R116, R20, -INF , P6 ;  /* 0xff80000014747808 */ /* 0x008fe20003000000 */
[----:B------:R-:W-:Y:S01]  /*41e0*/  FMUL.FTZ R88, R90, UR6 ;  /* 0x000000065a587c20 */ /* 0x000fe20008410000 */
[----:B------:R-:W-:Y:S01]  /*41f0*/  FMUL.FTZ R90, R94, UR6 ;  /* 0x000000065e5a7c20 */ /* 0x000fe20008410000 */
[----:B------:R-:W-:Y:S01]  /*4200*/  FMUL.FTZ R94, R80, UR6 ;  /* 0x00000006505e7c20 */ /* 0x000fe20008410000 */
[----:B------:R-:W-:Y:S01]  /*4210*/  FMNMX.FTZ R133, R116, R133, !PT ;  /* 0x0000008574857209 */ /* 0x000fe20007810000 */
[----:B------:R-:W-:Y:S01]  /*4220*/  FMUL.FTZ R93, R81, UR6 ;  /* 0x00000006515d7c20 */ /* 0x000fe20008410000 */
[----:B------:R-:W-:Y:S01]  /*4230*/  FMUL.FTZ R89, R91, UR6 ;  /* 0x000000065b597c20 */ /* 0x000fe20008410000 */
[----:B------:R-:W3:Y:S01]  /*4240*/  MUFU.TANH R10, R10 ;  /* 0x0000000a000a7308 */ /* 0x000ee20000002400 */
[----:B0-----:R-:W-:Y:S01]  /*4250*/  FSEL R104, R104, -INF , P5 ;  /* 0xff80000068687808 */ /* 0x001fe20002800000 */
[----:B------:R-:W-:Y:S01]  /*4260*/  FMUL.FTZ R91, R95, UR6 ;  /* 0x000000065f5b7c20 */ /* 0x000fe20008410000 */
[----:B------:R-:W-:Y:S01]  /*4270*/  FMUL.FTZ R95, R84, UR6 ;  /* 0x00000006545f7c20 */ /* 0x000fe20008410000 */
[----:B------:R-:W-:Y:S01]  /*4280*/  FMUL.FTZ R84, R85, UR6 ;  /* 0x0000000655547c20 */ /* 0x000fe20008410000 */
[----:B------:R-:W-:Y:S01]  /*4290*/  FMNMX.FTZ R133, R104, R133, !PT ;  /* 0x0000008568857209 */ /* 0x000fe20007810000 */
[----:B------:R-:W-:Y:S01]  /*42a0*/  FMUL.FTZ R129, R24, UR6 ;  /* 0x0000000618817c20 */ /* 0x000fe20008410000 */
[----:B------:R-:W-:Y:S01]  /*42b0*/  FMUL.FTZ R28, R28, UR6 ;  /* 0x000000061c1c7c20 */ /* 0x000fe20008410000 */
[----:B------:R-:W0:Y:S01]  /*42c0*/  MUFU.TANH R106, R106 ;  /* 0x0000006a006a7308 */ /* 0x000e220000002400 */
[----:B-1----:R-:W-:Y:S01]  /*42d0*/  FSEL R118, R105, -INF , P4 ;  /* 0xff80000069767808 */ /* 0x002fe20002000000 */
[----:B------:R-:W-:Y:S01]  /*42e0*/  FMUL.FTZ R80, R82, UR6 ;  /* 0x0000000652507c20 */ /* 0x000fe20008410000 */
[----:B------:R-:W-:Y:S01]  /*42f0*/  FMUL.FTZ R82, R86, UR6 ;  /* 0x0000000656527c20 */ /* 0x000fe20008410000 */
[----:B------:R-:W-:Y:S01]  /*4300*/  FMUL.FTZ R86, R72, UR6 ;  /* 0x0000000648567c20 */ /* 0x000fe20008410000 */
[----:B------:R-:W-:Y:S01]  /*4310*/  FMNMX.FTZ R133, R118, R133, !PT ;  /* 0x0000008576857209 */ /* 0x000fe20007810000 */
[----:B------:R-:W-:Y:S01]  /*4320*/  FMUL.FTZ R85, R73, UR6 ;  /* 0x0000000649557c20 */ /* 0x000fe20008410000 */
[----:B------:R-:W-:Y:S01]  /*4330*/  FMUL.FTZ R123, R32, UR6 ;  /* 0x00000006207b7c20 */ /* 0x000fe20008410000 */
[----:B------:R-:W1:Y:S01]  /*4340*/  MUFU.TANH R11, R11 ;  /* 0x0000000b000b7308 */ /* 0x000e620000002400 */
[----:B---3--:R-:W-:Y:S01]  /*4350*/  FSEL R10, R10, -INF , P2 ;  /* 0xff8000000a0a7808 */ /* 0x008fe20001000000 */
[----:B------:R-:W-:Y:S01]  /*4360*/  FMUL.FTZ R81, R83, UR6 ;  /* 0x0000000653517c20 */ /* 0x000fe20008410000 */
[----:B------:R-:W-:Y:S01]  /*4370*/  ISETP.GT.AND P2, PT, R35, 0x18, PT ;  /* 0x000000182300780c */ /* 0x000fe20003f44270 */
[----:B------:R-:W-:Y:S01]  /*4380*/  FMUL.FTZ R83, R87, UR6 ;  /* 0x0000000657537c20 */ /* 0x000fe20008410000 */
[----:B------:R-:W-:Y:S01]  /*4390*/  FMUL.FTZ R122, R45, UR6 ;  /* 0x000000062d7a7c20 */ /* 0x000fe20008410000 */
        /* <DEDUP_REMOVED lines=13> */
[----:B------:R-:W-:Y:S01]  /*4470*/  ISETP.GT.AND P1, PT, R35, 0x19, PT ;  /* 0x000000192300780c */ /* 0x000fe20003f24270 */
[----:B------:R-:W-:Y:S01]  /*4480*/  FMUL.FTZ R119, R40, UR6 ;  /* 0x0000000628777c20 */ /* 0x000fe20008410000 */
[----:B------:R-:W-:Y:S01]  /*4490*/  FMUL.FTZ R73, R75, UR6 ;  /* 0x000000064b497c20 */ /* 0x000fe20008410000 */
[----:B------:R-:W-:Y:S01]  /*44a0*/  FMUL.FTZ R75, R79, UR6 ;  /* 0x000000064f4b7c20 */ /* 0x000fe20008410000 */
        /* <DEDUP_REMOVED lines=12> */
[----:B------:R-:W-:Y:S01]  /*4570*/  ISETP.GT.AND P6, PT, R35, 0x20, PT ;  /* 0x000000202300780c */ /* 0x000fe20003fc4270 */
[----:B------:R-:W-:Y:S01]  /*4580*/  FMUL.FTZ R121, R44, UR6 ;  /* 0x000000062c797c20 */ /* 0x000fe20008410000 */
[----:B------:R-:W-:Y:S01]  /*4590*/  FMUL.FTZ R57, R59, UR6 ;  /* 0x000000063b397c20 */ /* 0x000fe20008410000 */
        /* <DEDUP_REMOVED lines=38> */
[----:B------:R-:W-:Y:S01]  /*4800*/  ULDC UR7, c[0x0][0x988] ;  /* 0x0002620000077ab9 */ /* 0x000fe20000000800 */
[----:B------:R-:W-:Y:S01]  /*4810*/  FMNMX.FTZ R133, R150, R133, !PT ;  /* 0x0000008596857209 */ /* 0x000fe20007810000 */
[----:B------:R-:W-:Y:S01]  /*4820*/  FMUL.FTZ R26, R26, UR6 ;  /* 0x000000061a1a7c20 */ /* 0x000fe20008410000 */
[----:B------:R-:W-:Y:S01]  /*4830*/  P2R R117, PR, RZ, 0x1 ;  /* 0x00000001ff757803 */ /* 0x000fe20000000000 */
[----:B------:R-:W-:Y:S01]  /*4840*/  MUFU.TANH R97, R97 ;  /* 0x0000006100617308 */ /* 0x000fe20000002400 */
[----:B0-----:R-:W-:Y:S01]  /*4850*/  FSEL R24, R21, -INF , P3 ;  /* 0xff80000015187808 */ /* 0x001fe20001800000 */
[----:B------:R-:W-:Y:S01]  /*4860*/  FMUL.FTZ R27, R27, UR6 ;  /* 0x000000061b1b7c20 */ /* 0x000fe20008410000 */
[----:B------:R-:W-:Y:S01]  /*4870*/  ISETP.GT.AND P3, PT, R35, 0x29, PT ;  /* 0x000000292300780c */ /* 0x000fe20003f64270 */
[----:B------:R-:W-:-:S04]  /*4880*/  FMUL.FTZ R30, R30, UR6 ;  /* 0x000000061e1e7c20 */ /* 0x000fc80008410000 */
[----:B------:R-:W0:Y:S01]  /*4890*/  MUFU.TANH R92, R92 ;  /* 0x0000005c005c7308 */ /* 0x000e220000002400 */
[----:B-1----:R-:W-:-:S04]  /*48a0*/  FSEL R148, R103, -INF , P4 ;  /* 0xff80000067947808 */ /* 0x002fc80002000000 */
[----:B------:R-:W-:-:S03]  /*48b0*/  FMNMX.FTZ R133, R148, R133, !PT ;  /* 0x0000008594857209 */ /* 0x000fc60007810000 */
[----:B------:R-:W1:Y:S08]  /*48c0*/  MUFU.TANH R98, R98 ;  /* 0x0000006200627308 */ /* 0x000e700000002400 */
[----:B------:R-:W-:Y:S01]  /*48d0*/  MUFU.TANH R94, R94 ;  /* 0x0000005e005e7308 */ /* 0x000fe20000002400 */
[----:B0-----:R-:W-:-:S04]  /*48e0*/  FSEL R126, R92, -INF , P3 ;  /* 0xff8000005c7e7808 */ /* 0x001fc80001800000 */
[----:B------:R-:W-:-:S03]  /*48f0*/  FMNMX.FTZ R133, R126, R133, !PT ;  /* 0x000000857e857209 */ /* 0x000fc60007810000 */
[----:B------:R-:W0:Y:S01]  /*4900*/  MUFU.TANH R88, R88 ;  /* 0x0000005800587308 */ /* 0x000e220000002400 */
[----:B-1----:R-:W-:Y:S02]  /*4910*/  FSEL R32, R98, -INF , P1 ;  /* 0xff80000062207808 */ /* 0x002fe40000800000 */
[----:B------:R-:W-:-:S05]  /*4920*/  ISETP.GT.AND P1, PT, R35, 0x31, PT ;  /* 0x000000312300780c */ /* 0x000fca0003f24270 */
[----:B------:R-:W1:Y:S08]  /*4930*/  MUFU.TANH R93, R93 ;  /* 0x0000005d005d7308 */ /* 0x000e700000002400 */
[----:B------:R-:W3:Y:S01]  /*4940*/  MUFU.TANH R89, R89 ;  /* 0x0000005900597308 */ /* 0x000ee20000002400 */
[----:B0-----:R-:W-:Y:S02]  /*4950*/  FSEL R34, R88, -INF , P6 ;  /* 0xff80000058227808 */ /* 0x001fe40003000000 */
[----:B------:R-:W-:-:S05]  /*4960*/  ISETP.GT.AND P6, PT, R35, 0x38, PT ;  /* 0x000000382300780c */ /* 0x000fca0003fc4270 */
[----:B------:R-:W0:Y:S01]  /*4970*/  MUFU.TANH R95, R95 ;  /* 0x0000005f005f7308 */ /* 0x000e220000002400 */
[----:B-1----:R-:W-:-:S07]  /*4980*/  FSEL R132, R93, -INF , P1 ;  /* 0xff8000005d847808 */ /* 0x002fce0000800000 */
[----:B------:R-:W1:Y:S01]  /*4990*/  MUFU.TANH R90, R90 ;  /* 0x0000005a005a7308 */ /* 0x000e620000002400 */
[----:B---3--:R-:W-:Y:S01]  /*49a0*/  FSEL R36, R89, -INF , P5 ;  /* 0xff80000059247808 */ /* 0x008fe20002800000 */
[----:B------:R-:W-:Y:S01]  /*49b0*/  IMAD.U32 R89, RZ, RZ, UR7 ;  /* 0x00000007ff597e24 */ /* 0x000fe2000f8e00ff */
[----:B------:R-:W-:-:S05]  /*49c0*/  ISETP.GT.AND P5, PT, R35, 0x39, PT ;  /* 0x000000392300780c */ /* 0x000fca0003fa4270 */
[----:B------:R3:W-:Y:S01]  /*49d0*/  MUFU.TANH R13, R28 ;  /* 0x0000001c000d7308 */ /* 0x0007e20000002400 */
[----:B0-----:R-:W-:-:S07]  /*49e0*/  FSEL R144, R95, -INF , P6 ;  /* 0xff8000005f907808 */ /* 0x001fce0003000000 */
[----:B------:R-:W0:Y:S01]  /*49f0*/  MUFU.TANH R84, R84 ;  /* 0x0000005400547308 */ /* 0x000e220000002400 */
[----:B---3--:R-:W-:Y:S02]  /*4a00*/  FSEL R28, R97, -INF , P2 ;  /* 0xff800000611c7808 */ /* 0x008fe40001000000 */
[C---:B------:R-:W-:Y:S02]  /*4a10*/  ISETP.GT.AND P2, PT, R35.reuse, 0x30, PT ;  /* 0x000000302300780c */ /* 0x040fe40003f44270 */
[----:B-1----:R-:W-:Y:S02]  /*4a20*/  FSEL R40, R90, -INF , P4 ;  /* 0xff8000005a287808 */ /* 0x002fe40002000000 */
[----:B------:R-:W-:Y:S01]  /*4a30*/  FSEL R146, R94, -INF , P2 ;  /* 0xff8000005e927808 */ /* 0x000fe20001000000 */
[----:B------:R-:W1:Y:S01]  /*4a40*/  MUFU.TANH R91, R91 ;  /* 0x0000005b005b7308 */ /* 0x000e620000002400 */
[----:B------:R-:W-:Y:S02]  /*4a50*/  ISETP.GT.AND P4, PT, R35, 0x40, PT ;  /* 0x000000402300780c */ /* 0x000fe40003f84270 */
[----:B------:R-:W-:-:S04]  /*4a60*/  FMNMX.FTZ R133, R146, R133, !PT ;  /* 0x0000008592857209 */ /* 0x000fc80007810000 */
[----:B------:R-:W-:Y:S01]  /*4a70*/  FMNMX.FTZ R133, R132, R133, !PT ;  /* 0x0000008584857209 */ /* 0x000fe20007810000 */
[----:B------:R-:W3:Y:S01]  /*4a80*/  MUFU.TANH R86, R86 ;  /* 0x0000005600567308 */ /* 0x000ee20000002400 */
[----:B0-----:R-:W-:Y:S02]  /*4a90*/  FSEL R90, R84, -INF , P5 ;  /* 0xff800000545a7808 */ /* 0x001fe40002800000 */
[----:B------:R-:W-:-:S04]  /*4aa0*/  FMNMX.FTZ R133, R144, R133, !PT ;  /* 0x0000008590857209 */ /* 0x000fc80007810000 */
[----:B------:R-:W-:Y:S01]  /*4ab0*/  FMNMX.FTZ R133, R90, R133, !PT ;  /* 0x000000855a857209 */ /* 0x000fe20007810000 */
[----:B------:R-:W0:Y:S01]  /*4ac0*/  MUFU.TANH R80, R80 ;  /* 0x0000005000507308 */ /* 0x000e220000002400 */
[----:B-1----:R-:W-:Y:S02]  /*4ad0*/  FSEL R42, R91, -INF , P3 ;  /* 0xff8000005b2a7808 */ /* 0x002fe40001800000 */
[----:B------:R-:W-:-:S05]  /*4ae0*/  ISETP.GT.AND P3, PT, R35, 0x41, PT ;  /* 0x000000412300780c */ /* 0x000fca0003f64270 */
[----:B------:R-:W1:Y:S01]  /*4af0*/  MUFU.TANH R85, R85 ;  /* 0x0000005500557308 */ /* 0x000e620000002400 */
[----:B---3--:R-:W-:-:S04]  /*4b00*/  FSEL R142, R86, -INF , P4 ;  /* 0xff800000568e7808 */ /* 0x008fc80002000000 */
[----:B------:R-:W-:-:S03]  /*4b10*/  FMNMX.FTZ R133, R142, R133, !PT ;  /* 0x000000858e857209 */ /* 0x000fc60007810000 */
[----:B------:R-:W3:Y:S01]  /*4b20*/  MUFU.TANH R81, R81 ;  /* 0x0000005100517308 */ /* 0x000ee20000002400 */
[----:B0-----:R-:W-:Y:S02]  /*4b30*/  FSEL R44, R80, -INF , P2 ;  /* 0xff800000502c7808 */ /* 0x001fe40001000000 */
[----:B------:R-:W-:-:S05]  /*4b40*/  ISETP.GT.AND P2, PT, R35, 0x48, PT ;  /* 0x000000482300780c */ /* 0x000fca0003f44270 */
[----:B------:R-:W0:Y:S01]  /*4b50*/  MUFU.TANH R87, R87 ;  /* 0x0000005700577308 */ /* 0x000e220000002400 */
[----:B-1----:R-:W-:-:S04]  /*4b60*/  FSEL R130, R85, -INF , P3 ;  /* 0xff80000055827808 */ /* 0x002fc80001800000 */
[----:B------:R-:W-:-:S03]  /*4b70*/  FMNMX.FTZ R133, R130, R133, !PT ;  /* 0x0000008582857209 */ /* 0x000fc60007810000 */
[----:B------:R-:W1:Y:S01]  /*4b80*/  MUFU.TANH R82, R82 ;  /* 0x0000005200527308 */ /* 0x000e620000002400 */
[----:B---3--:R-:W-:Y:S02]  /*4b90*/  FSEL R46, R81, -INF , P1 ;  /* 0xff800000512e7808 */ /* 0x008fe40000800000 */
[----:B------:R-:W-:-:S05]  /*4ba0*/  ISETP.GT.AND P1, PT, R35, 0x49, PT ;  /* 0x000000492300780c */ /* 0x000fca0003f24270 */
[----:B------:R-:W3:Y:S01]  /*4bb0*/  MUFU.TANH R76, R76 ;  /* 0x0000004c004c7308 */ /* 0x000ee20000002400 */
[----:B0-----:R-:W-:-:S04]  /*4bc0*/  FSEL R140, R87, -INF , P2 ;  /* 0xff800000578c7808 */ /* 0x001fc80001000000 */
[----:B------:R-:W-:-:S03]  /*4bd0*/  FMNMX.FTZ R133, R140, R133, !PT ;  /* 0x000000858c857209 */ /* 0x000fc60007810000 */
        /* <DEDUP_REMOVED lines=28> */
[----:B-1----:R-:W-:-:S07]  /*4da0*/  FSEL R156, R70, -INF , P1 ;  /* 0xff800000469c7808 */ /* 0x002fce0000800000 */
        /* <DEDUP_REMOVED lines=10> */
[----:B---3--:R-:W-:-:S07]  /*4e50*/  FSEL R164, R115, -INF , P1 ;  /* 0xff80000073a47808 */ /* 0x008fce0000800000 */
        /* <DEDUP_REMOVED lines=8> */
[----:B------:R-:W-:Y:S02]  /*4ee0*/  ISETP.GT.AND P6, PT, R35, 0x68, PT ;  /* 0x000000682300780c */ /* 0x000fe40003fc4270 */
[----:B------:R-:W-:-:S03]  /*4ef0*/  FMNMX.FTZ R133, R156, R133, !PT ;  /* 0x000000859c857209 */ /* 0x000fc60007810000 */
[----:B------:R-:W3:Y:S01]  /*4f00*/  MUFU.TANH R65, R65 ;  /* 0x0000004100417308 */ /* 0x000ee20000002400 */
[----:B0-----:R-:W-:-:S07]  /*4f10*/  FSEL R172, R125, -INF , P1 ;  /* 0xff8000007dac7808 */ /* 0x001fce0000800000 */
[----:B------:R-:W0:Y:S01]  /*4f20*/  MUFU.TANH R107, R107 ;  /* 0x0000006b006b7308 */ /* 0x000e220000002400 */
[----:B-1----:R-:W-:Y:S02]  /*4f30*/  FSEL R98, R33, -INF , P1 ;  /* 0xff80000021627808 */ /* 0x002fe40000800000 */
[----:B------:R-:W-:-:S05]  /*4f40*/  ISETP.GT.AND P1, PT, R35, 0xa9, PT ;  /* 0x000000a92300780c */ /* 0x000fca0003f24270 */
        /* <DEDUP_REMOVED lines=8> */
[----:B------:R-:W-:-:S04]  /*4fd0*/  FMNMX.FTZ R29, R10, R11, !PT ;  /* 0x0000000b0a1d7209 */ /* 0x000fc80007810000 */
[----:B------:R-:W-:Y:S01]  /*4fe0*/  FMNMX.FTZ R29, R12, R29, !PT ;  /* 0x0000001d0c1d7209 */ /* 0x000fe20007810000 */
[----:B------:R-:W1:Y:S01]  /*4ff0*/  MUFU.TANH R66, R66 ;  /* 0x0000004200427308 */ /* 0x000e620000002400 */
[----:B---3--:R-:W-:Y:S02]  /*5000*/  FSEL R62, R67, -INF , P4 ;  /* 0xff800000433e7808 */ /* 0x008fe40002000000 */
[----:B------:R-:W-:Y:S02]  /*5010*/  ISETP.GT.AND P4, PT, R35, 0x70, PT ;  /* 0x000000702300780c */ /* 0x000fe40003f84270 */
[----:B------:R-:W-:-:S03]  /*5020*/  FMNMX.FTZ R29, R14, R29, !PT ;  /* 0x0000001d0e1d7209 */ /* 0x000fc60007810000 */
[----:B------:R-:W3:Y:S01]  /*5030*/  MUFU.TANH R109, R109 ;  /* 0x0000006d006d7308 */ /* 0x000ee20000002400 */
[----:B0-----:R-:W-:Y:S02]  /*5040*/  FSEL R160, R108, -INF , P5 ;  /* 0xff8000006ca07808 */ /* 0x001fe40002800000 */
[----:B------:R-:W-:Y:S02]  /*5050*/  FMNMX.FTZ R29, R20, R29, !PT ;  /* 0x0000001d141d7209 */ /* 0x000fe40007810000 */
        /* <DEDUP_REMOVED lines=14> */
[----:B---3--:R-:W-:-:S04]  /*5140*/  FSEL R162, R111, -INF , P2 ;  /* 0xff8000006fa27808 */ /* 0x008fc80001000000 */
[----:B------:R-:W-:-:S03]  /*5150*/  FMNMX.FTZ R133, R162, R133, !PT ;  /* 0x00000085a2857209 */ /* 0x000fc60007810000 */
[----:B------:R-:W3:Y:S01]  /*5160*/  MUFU.TANH R119, R119 ;  /* 0x0000007700777308 */ /* 0x000ee20000002400 */
[----:B0-----:R-:W-:Y:S02]  /*5170*/  FSEL R72, R61, -INF , P6 ;  /* 0xff8000003d487808 */ /* 0x001fe40003000000 */
[----:B------:R-:W-:Y:S02]  /*5180*/  ISETP.GT.AND P6, PT, R35, 0x80, PT ;  /* 0x000000802300780c */ /* 0x000fe40003fc4270 */
        /* <DEDUP_REMOVED lines=37> */
[----:B------:R0:W-:Y:S01]  /*53e0*/  MUFU.TANH R57, R31 ;  /* 0x0000001f00397308 */ /* 0x0001e20000002400 */
[----:B-1----:R-:W-:-:S04]  /*53f0*/  FSEL R170, R123, -INF , P2 ;  /* 0xff8000007baa7808 */ /* 0x002fc80001000000 */
[----:B------:R-:W-:-:S03]  /*5400*/  FMNMX.FTZ R133, R170, R133, !PT ;  /* 0x00000085aa857209 */ /* 0x000fc60007810000 */
[----:B------:R-:W1:Y:S01]  /*5410*/  MUFU.TANH R127, R127 ;  /* 0x0000007f007f7308 */ /* 0x000e620000002400 */
[----:B0-----:R-:W-:Y:S02]  /*5420*/  FMNMX.FTZ R31, R24, R29, !PT ;  /* 0x0000001d181f7209 */ /* 0x001fe40007810000 */
[----:B---3--:R-:W-:Y:S02]  /*5430*/  FSEL R96, R47, -INF , P2 ;  /* 0xff8000002f607808 */ /* 0x008fe40001000000 */
[----:B------:R-:W-:Y:S02]  /*5440*/  FMNMX.FTZ R31, R28, R31, !PT ;  /* 0x0000001f1c1f7209 */ /* 0x000fe40007810000 */
[----:B------:R-:W-:Y:S01]  /*5450*/  ISETP.GT.AND P2, PT, R35, 0xa8, PT ;  /* 0x000000a82300780c */ /* 0x000fe20003f44270 */
[----:B------:R-:W0:Y:S01]  /*5460*/  MUFU.TANH R37, R37 ;  /* 0x0000002500257308 */ /* 0x000e220000002400 */
[----:B------:R-:W-:Y:S02]  /*5470*/  FMNMX.FTZ R31, R32, R31, !PT ;  /* 0x0000001f201f7209 */ /* 0x000fe40007810000 */
[----:B------:R-:W-:-:S02]  /*5480*/  FMNMX.FTZ R133, R172, R133, !PT ;  /* 0x00000085ac857209 */ /* 0x000fc40007810000 */
[----:B------:R-:W-:Y:S02]  /*5490*/  FMNMX.FTZ R31, R34, R31, !PT ;  /* 0x0000001f221f7209 */ /* 0x000fe40007810000 */
[----:B------:R-:W-:Y:S01]  /*54a0*/  FSEL R196, R13, -INF , P2 ;  /* 0xff8000000dc47808 */ /* 0x000fe20001000000 */
[----:B------:R-:W3:Y:S01]  /*54b0*/  MUFU.TANH R129, R129 ;  /* 0x0000008100817308 */ /* 0x000ee20000002400 */
[----:B------:R-:W-:Y:S02]  /*54c0*/  FMNMX.FTZ R35, R36, R31, !PT ;  /* 0x0000001f24237209 */ /* 0x000fe40007810000 */
[----:B-1----:R-:W-:Y:S02]  /*54d0*/  FSEL R174, R127, -INF , P6 ;  /* 0xff8000007fae7808 */ /* 0x002fe40003000000 */
[----:B------:R-:W-:Y:S02]  /*54e0*/  FMNMX.FTZ R35, R40, R35, !PT ;  /* 0x0000002328237209 */ /* 0x000fe40007810000 */
[----:B------:R-:W-:Y:S01]  /*54f0*/  FMNMX.FTZ R133, R174, R133, !PT ;  /* 0x00000085ae857209 */ /* 0x000fe20007810000 */
[----:B------:R-:W1:Y:S01]  /*5500*/  MUFU.TANH R131, R131 ;  /* 0x0000008300837308 */ /* 0x000e620000002400 */
[----:B------:R-:W-:-:S02]  /*5510*/  FMNMX.FTZ R35, R42, R35, !PT ;  /* 0x000000232a237209 */ /* 0x000fc40007810000 */
[----:B0-----:R-:W-:Y:S02]  /*5520*/  FSEL R190, R37, -INF , P5 ;  /* 0xff80000025be7808 */ /* 0x001fe40002800000 */
[----:B------:R-:W-:Y:S02]  /*5530*/  FMNMX.FTZ R35, R44, R35, !PT ;  /* 0x000000232c237209 */ /* 0x000fe40007810000 */
[----:B------:R-:W-:Y:S01]  /*5540*/  FMNMX.FTZ R133, R190, R133, !PT ;  /* 0x00000085be857209 */ /* 0x000fe20007810000 */
[----:B------:R0:W-:Y:S01]  /*5550*/  MUFU.TANH R49, R39 ;  /* 0x0000002700317308 */ /* 0x0001e20000002400 */
[----:B------:R-:W-:Y:S02]  /*5560*/  FMNMX.FTZ R37, R46, R35, !PT ;  /* 0x000000232e257209 */ /* 0x000fe40007810000 */
[----:B---3--:R-:W-:Y:S02]  /*5570*/  FSEL R192, R129, -INF , P4 ;  /* 0xff80000081c07808 */ /* 0x008fe40002000000 */
[----:B------:R-:W-:-:S02]  /*5580*/  FMNMX.FTZ R37, R48, R37, !PT ;  /* 0x0000002530257209 */ /* 0x000fc40007810000 */
[----:B------:R-:W-:Y:S01]  /*5590*/  FMNMX.FTZ R133, R192, R133, !PT ;  /* 0x00000085c0857209 */ /* 0x000fe20007810000 */
[----:B------:R-:W3:Y:S01]  /*55a0*/  MUFU.TANH R47, R38 ;  /* 0x00000026002f7308 */ /* 0x000ee20000002400 */
[----:B------:R-:W-:Y:S02]  /*55b0*/  FMNMX.FTZ R37, R50, R37, !PT ;  /* 0x0000002532257209 */ /* 0x000fe40007810000 */
[----:B-1----:R-:W-:Y:S02]  /*55c0*/  FSEL R194, R131, -INF , P3 ;  /* 0xff80000083c27808 */ /* 0x002fe40001800000 */
[----:B------:R-:W-:Y:S02]  /*55d0*/  FMNMX.FTZ R37, R52, R37, !PT ;  /* 0x0000002534257209 */ /* 0x000fe40007810000 */
[----:B------:R-:W-:Y:S01]  /*55e0*/  FMNMX.FTZ R133, R194, R133, !PT ;  /* 0x00000085c2857209 */ /* 0x000fe20007810000 */
[----:B------:R-:W1:Y:S01]  /*55f0*/  MUFU.TANH R51, R26 ;  /* 0x0000001a00337308 */ /* 0x000e620000002400 */
[----:B0-----:R-:W-:-:S02]  /*5600*/  FMNMX.FTZ R39, R54, R37, !PT ;  /* 0x0000002536277209 */ /* 0x001fc40007810000 */
[----:B------:R-:W-:Y:S02]  /*5610*/  FMNMX.FTZ R133, R196, R133, !PT ;  /* 0x00000085c4857209 */ /* 0x000fe40007810000 */
[----:B------:R-:W-:Y:S02]  /*5620*/  FMNMX.FTZ R39, R56, R39, !PT ;  /* 0x0000002738277209 */ /* 0x000fe40007810000 */
[----:B------:R-:W-:Y:S01]  /*5630*/  FMNMX.FTZ R133, R198, R133, !PT ;  /* 0x00000085c6857209 */ /* 0x000fe20007810000 */
[----:B------:R-:W0:Y:S01]  /*5640*/  MUFU.TANH R53, R27 ;  /* 0x0000001b00357308 */ /* 0x000e220000002400 */
[----:B------:R-:W-:-:S03]  /*5650*/  FMNMX.FTZ R39, R58, R39, !PT ;  /* 0x000000273a277209 */ /* 0x000fc60007810000 */
[----:B------:R-:W4:Y:S01]  /*5660*/  SHFL.BFLY PT, R88, R133, 0x2, 0x1f ;  /* 0x0c401f0085587f89 */ /* 0x000f2200000e0000 */
[----:B------:R-:W-:-:S03]  /*5670*/  FMNMX.FTZ R39, R64, R39, !PT ;  /* 0x0000002740277209 */ /* 0x000fc60007810000 */
[----:B------:R-:W5:Y:S01]  /*5680*/  MUFU.TANH R55, R30 ;  /* 0x0000001e00377308 */ /* 0x000f620000002400 */
[----:B------:R-:W-:-:S04]  /*5690*/  FMNMX.FTZ R41, R60, R39, !PT ;  /* 0x000000273c297209 */ /* 0x000fc80007810000 */
[----:B------:R-:W-:-:S04]  /*56a0*/  FMNMX.FTZ R41, R62, R41, !PT ;  /* 0x000000293e297209 */ /* 0x000fc80007810000 */
[----:B------:R-:W-:-:S04]  /*56b0*/  FMNMX.FTZ R43, R66, R41, !PT ;  /* 0x00000029422b7209 */ /* 0x000fc80007810000 */
[----:B------:R-:W-:-:S04]  /*56c0*/  FMNMX.FTZ R43, R68, R43, !PT ;  /* 0x0000002b442b7209 */ /* 0x000fc80007810000 */
[----:B------:R-:W-:Y:S02]  /*56d0*/  FMNMX.FTZ R43, R70, R43, !PT ;  /* 0x0000002b462b7209 */ /* 0x000fe40007810000 */
[----:B----4-:R-:W-:Y:S02]  /*56e0*/  FMNMX.FTZ R13, R133, R88, !PT ;  /* 0x00000058850d7209 */ /* 0x010fe40007810000 */
[----:B------:R-:W-:-:S03]  /*56f0*/  FMNMX.FTZ R43, R72, R43, !PT ;  /* 0x0000002b482b7209 */ /* 0x000fc60007810000 */
[----:B------:R-:W4:Y:S01]  /*5700*/  SHFL.BFLY PT, R88, R13, 0x1, 0x1f ;  /* 0x0c201f000d587f89 */ /* 0x000f2200000e0000 */
[----:B------:R-:W-:-:S04]  /*5710*/  FMNMX.FTZ R45, R74, R43, !PT ;  /* 0x0000002b4a2d7209 */ /* 0x000fc80007810000 */
[----:B------:R-:W-:-:S04]  /*5720*/  FMNMX.FTZ R45, R78, R45, !PT ;  /* 0x0000002d4e2d7209 */ /* 0x000fc80007810000 */
[----:B------:R-:W-:-:S04]  /*5730*/  FMNMX.FTZ R45, R76, R45, !PT ;  /* 0x0000002d4c2d7209 */ /* 0x000fc80007810000 */
[----:B------:R-:W-:-:S04]  /*5740*/  FMNMX.FTZ R45, R80, R45, !PT ;  /* 0x0000002d502d7209 */ /* 0x000fc80007810000 */
[----:B------:R-:W-:-:S04]  /*5750*/  FMNMX.FTZ R45, R82, R45, !PT ;  /* 0x0000002d522d7209 */ /* 0x000fc80007810000 */
[----:B------:R-:W-:Y:S02]  /*5760*/  FMNMX.FTZ R45, R84, R45, !PT ;  /* 0x0000002d542d7209 */ /* 0x000fe40007810000 */
[----:B----4-:R-:W-:Y:S02]  /*5770*/  FMNMX.FTZ R88, R13, R88, !PT ;  /* 0x000000580d587209 */ /* 0x010fe40007810000 */
[----:B------:R-:W-:Y:S02]  /*5780*/  FMNMX.FTZ R59, R86, R45, !PT ;  /* 0x0000002d563b7209 */ /* 0x000fe40007810000 */
[C---:B------:R-:W-:Y:S01]  /*5790*/  FSETP.NEU.FTZ.AND P0, PT, R88.reuse, -INF , PT ;  /* 0xff8000005800780b */ /* 0x040fe20003f1d000 */
[----:B------:R-:W-:Y:S01]  /*57a0*/  FMUL.FTZ R33, R88, R89 ;  /* 0x0000005958217220 */ /* 0x000fe20000410000 */
[----:B------:R-:W-:-:S04]  /*57b0*/  FMNMX.FTZ R59, R92, R59, !PT ;  /* 0x0000003b5c3b7209 */ /* 0x000fc80007810000 */
[----:B------:R-:W-:Y:S02]  /*57c0*/  FMNMX.FTZ R59, R94, R59, !PT ;  /* 0x0000003b5e3b7209 */ /* 0x000fe40007810000 */
[----:B------:R-:W-:Y:S02]  /*57d0*/  FSEL R33, R33, RZ, P0 ;  /* 0x000000ff21217208 */ /* 0x000fe40000000000 */
[----:B------:R-:W-:Y:S02]  /*57e0*/  FMNMX.FTZ R59, R96, R59, !PT ;  /* 0x0000003b603b7209 */ /* 0x000fe40007810000 */
[----:B------:R-:W-:Y:S01]  /*57f0*/  ISETP.NE.AND P0, PT, R117, RZ, PT ;  /* 0x000000ff7500720c */ /* 0x000fe20003f05270 */
[-CC-:B------:R-:W-:Y:S01]  /*5800*/  FFMA.FTZ R15, R104, R89.reuse, -R33.reuse ;  /* 0x00000059680f7223 */ /* 0x180fe20000010821 */
[----:B---3--:R-:W-:Y:S01]  /*5810*/  FSEL R104, R47, -INF , P6 ;  /* 0xff8000002f687808 */ /* 0x008fe20003000000 */
        /* <DEDUP_REMOVED lines=11> */
[----:B0-----:R-:W-:Y:S01]  /*58d0*/  FSEL R108, R53, -INF , P3 ;  /* 0xff800000356c7808 */ /* 0x001fe20001800000 */
[--C-:B------:R-:W-:Y:S01]  /*58e0*/  FFMA.FTZ R176, R25, R89, -R33.reuse ;  /* 0x0000005919b07223 */ /* 0x100fe20000010821 */
[----:B------:R-:W-:Y:S01]  /*58f0*/  FMNMX.FTZ R59, R114, R59, !PT ;  /* 0x0000003b723b7209 */ /* 0x000fe20007810000 */
[----:B------:R0:W-:Y:S01]  /*5900*/  MUFU.EX2 R35, R90 ;  /* 0x0000005a00237308 */ /* 0x0001e20000000800 */
[----:B-----5:R-:W-:Y:S01]  /*5910*/  FSEL R116, R55, -INF , P2 ;  /* 0xff80000037747808 */ /* 0x020fe20001000000 */
[--C-:B------:R-:W-:Y:S01]  /*5920*/  FFMA.FTZ R180, R118, R89, -R33.reuse ;  /* 0x0000005976b47223 */ /* 0x100fe20000010821 */
[----:B------:R-:W-:Y:S01]  /*5930*/  FMNMX.FTZ R59, R108, R59, !PT ;  /* 0x0000003b6c3b7209 */ /* 0x000fe20007810000 */
[-CC-:B------:R-:W-:Y:S01]  /*5940*/  FFMA.FTZ R182, R100, R89.reuse, -R33.reuse ;  /* 0x0000005964b67223 */ /* 0x180fe20000010821 */
[----:B------:R-:W-:Y:S01]  /*5950*/  FSEL R110, R57, -INF , P1 ;  /* 0xff800000396e7808 */ /* 0x000fe20000800000 */
[--C-:B------:R-:W-:Y:S01]  /*5960*/  FFMA.FTZ R25, R124, R89, -R33.reuse ;  /* 0x000000597c197223 */ /* 0x100fe20000010821 */
[----:B------:R-:W-:Y:S01]  /*5970*/  FMNMX.FTZ R59, R116, R59, !PT ;  /* 0x0000003b743b7209 */ /* 0x000fe20007810000 */
[----:B------:R-:W-:Y:S01]  /*5980*/  MUFU.EX2 R176, R176 ;  /* 0x000000b000b07308 */ /* 0x000fe20000000800 */
[-CC-:B------:R-:W-:Y:S01]  /*5990*/  FFMA.FTZ R184, R102, R89.reuse, -R33.reuse ;  /* 0x0000005966b87223 */ /* 0x180fe20000010821 */
[--C-:B------:R-:W-:Y:S01]  /*59a0*/  FFMA.FTZ R27, R150, R89, -R33.reuse ;  /* 0x00000059961b7223 */ /* 0x100fe20000010821 */
[----:B------:R-:W-:Y:S01]  /*59b0*/  FMNMX.FTZ R59, R110, R59, !PT ;  /* 0x0000003b6e3b7209 */ /* 0x000fe20007810000 */
[-CC-:B------:R-:W-:Y:S01]  /*59c0*/  FFMA.FTZ R186, R148, R89.reuse, -R33.reuse ;  /* 0x0000005994ba7223 */ /* 0x180fe20000010821 */
[-CC-:B------:R-:W-:Y:S01]  /*59d0*/  FFMA.FTZ R126, R126, R89.reuse, -R33.reuse ;  /* 0x000000597e7e7223 */ /* 0x180fe20000010821 */
[-CC-:B------:R-:W-:Y:S01]  /*59e0*/  FFMA.FTZ R188, R146, R89.reuse, -R33.reuse ;  /* 0x0000005992bc7223 */ /* 0x180fe20000010821 */
[-CC-:B------:R-:W-:Y:S01]  /*59f0*/  FFMA.FTZ R132, R132, R89.reuse, -R33.reuse ;  /* 0x0000005984847223 */ /* 0x180fe20000010821 */
[----:B0-----:R-:W0:Y:S01]  /*5a00*/  SHFL.BFLY PT, R90, R59, 0x2, 0x1f ;  /* 0x0c401f003b5a7f89 */ /* 0x001e2200000e0000 */
[----:B------:R-:W1:Y:S01]  /*5a10*/  MUFU.EX2 R13, R13 ;  /* 0x0000000d000d7308 */ /* 0x000e620000000800 */
[-CC-:B------:R-:W-:Y:S01]  /*5a20*/  FFMA.FTZ R26, R144, R89.reuse, -R33.reuse ;  /* 0x00000059901a7223 */ /* 0x180fe20000010821 */
[-CC-:B------:R-:W-:Y:S01]  /*5a30*/  FFMA.FTZ R30, R142, R89.reuse, -R33.reuse ;  /* 0x000000598e1e7223 */ /* 0x180fe20000010821 */
[-CC-:B------:R-:W-:Y:S01]  /*5a40*/  FFMA.FTZ R130, R130, R89.reuse, -R33.reuse ;  /* 0x0000005982827223 */ /* 0x180fe20000010821 */
[-CC-:B------:R-:W-:Y:S01]  /*5a50*/  FFMA.FTZ R38, R140, R89.reuse, -R33.reuse ;  /* 0x000000598c267223 */ /* 0x180fe20000010821 */
[-CC-:B------:R-:W-:Y:S01]  /*5a60*/  FFMA.FTZ R134, R134, R89.reuse, -R33.reuse ;  /* 0x0000005986867223 */ /* 0x180fe20000010821 */
[-CC-:B------:R-:W-:Y:S01]  /*5a70*/  FFMA.FTZ R138, R138, R89.reuse, -R33.reuse ;  /* 0x000000598a8a7223 */ /* 0x180fe20000010821 */
[-CC-:B------:R-:W-:Y:S01]  /*5a80*/  FFMA.FTZ R100, R128, R89.reuse, -R33.reuse ;  /* 0x0000005980647223 */ /* 0x180fe20000010821 */
[----:B------:R-:W3:Y:S01]  /*5a90*/  MUFU.EX2 R178, R178 ;  /* 0x000000b200b27308 */ /* 0x000ee20000000800 */
[-CC-:B------:R-:W-:Y:S01]  /*5aa0*/  FFMA.FTZ R136, R136, R89.reuse, -R33.reuse ;  /* 0x0000005988887223 */ /* 0x180fe20000010821 */
[-CC-:B------:R-:W-:Y:S01]  /*5ab0*/  FFMA.FTZ R102, R152, R89.reuse, -R33.reuse ;  /* 0x0000005998667223 */ /* 0x180fe20000010821 */
[-CC-:B------:R-:W-:Y:S01]  /*5ac0*/  FFMA.FTZ R200, R154, R89.reuse, -R33.reuse ;  /* 0x000000599ac87223 */ /* 0x180fe20000010821 */
[-CC-:B------:R-:W-:Y:S01]  /*5ad0*/  FFMA.FTZ R156, R156, R89.reuse, -R33.reuse ;  /* 0x000000599c9c7223 */ /* 0x180fe20000010821 */
[-CC-:B------:R-:W-:Y:S01]  /*5ae0*/  FFMA.FTZ R202, R158, R89.reuse, -R33.reuse ;  /* 0x000000599eca7223 */ /* 0x180fe20000010821 */
[-CC-:B------:R-:W-:Y:S01]  /*5af0*/  FFMA.FTZ R47, R160, R89.reuse, -R33.reuse ;  /* 0x00000059a02f7223 */ /* 0x180fe20000010821 */
[-CC-:B------:R-:W-:Y:S01]  /*5b00*/  FFMA.FTZ R206, R162, R89.reuse, -R33.reuse ;  /* 0x00000059a2ce7223 */ /* 0x180fe20000010821 */
[----:B------:R-:W4:Y:S01]  /*5b10*/  MUFU.EX2 R15, R15 ;  /* 0x0000000f000f7308 */ /* 0x000f220000000800 */
[-CC-:B------:R-:W-:Y:S01]  /*5b20*/  FFMA.FTZ R51, R164, R89.reuse, -R33.reuse ;  /* 0x00000059a4337223 */ /* 0x180fe20000010821 */
[-CC-:B------:R-:W-:Y:S01]  /*5b30*/  FFMA.FTZ R208, R166, R89.reuse, -R33.reuse ;  /* 0x00000059a6d07223 */ /* 0x180fe20000010821 */
[-CC-:B------:R-:W-:Y:S01]  /*5b40*/  FFMA.FTZ R53, R120, R89.reuse, -R33.reuse ;  /* 0x0000005978357223 */ /* 0x180fe20000010821 */
[-CC-:B------:R-:W-:Y:S01]  /*5b50*/  FFMA.FTZ R210, R168, R89.reuse, -R33.reuse ;  /* 0x00000059a8d27223 */ /* 0x180fe20000010821 */
[-CC-:B------:R-:W-:Y:S01]  /*5b60*/  FFMA.FTZ R55, R122, R89.reuse, -R33.reuse ;  /* 0x000000597a377223 */ /* 0x180fe20000010821 */
[-CC-:B------:R-:W-:Y:S01]  /*5b70*/  FFMA.FTZ R212, R170, R89.reuse, -R33.reuse ;  /* 0x00000059aad47223 */ /* 0x180fe20000010821 */
[----:B0-----:R-:W-:Y:S01]  /*5b80*/  FMNMX.FTZ R61, R59, R90, !PT ;  /* 0x0000005a3b3d7209 */ /* 0x001fe20007810000 */
[----:B------:R-:W0:Y:S01]  /*5b90*/  MUFU.EX2 R180, R180 ;  /* 0x000000b400b47308 */ /* 0x000e220000000800 */
[-CC-:B------:R-:W-:Y:S01]  /*5ba0*/  FFMA.FTZ R57, R172, R89.reuse, -R33.reuse ;  /* 0x00000059ac397223 */ /* 0x180fe20000010821 */
[-CC-:B------:R-:W-:Y:S01]  /*5bb0*/  FFMA.FTZ R214, R174, R89.reuse, -R33.reuse ;  /* 0x00000059aed67223 */ /* 0x180fe20000010821 */
[-CC-:B------:R-:W-:Y:S01]  /*5bc0*/  FFMA.FTZ R59, R190, R89.reuse, -R33.reuse ;  /* 0x00000059be3b7223 */ /* 0x180fe20000010821 */
[----:B------:R-:W5:Y:S01]  /*5bd0*/  SHFL.BFLY PT, R90, R61, 0x1, 0x1f ;  /* 0x0c201f003d5a7f89 */ /* 0x000f6200000e0000 */
[-CC-:B------:R-:W-:Y:S01]  /*5be0*/  FFMA.FTZ R216, R192, R89.reuse, -R33.reuse ;  /* 0x00000059c0d87223 */ /* 0x180fe20000010821 */
[-CC-:B------:R-:W-:Y:S01]  /*5bf0*/  FFMA.FTZ R194, R194, R89.reuse, -R33.reuse ;  /* 0x00000059c2c27223 */ /* 0x180fe20000010821 */
[-CC-:B------:R-:W-:Y:S01]  /*5c00*/  FFMA.FTZ R218, R196, R89.reuse, -R33.reuse ;  /* 0x00000059c4da7223 */ /* 0x180fe20000010821 */
[----:B------:R-:W2:Y:S01]  /*5c10*/  MUFU.EX2 R21, R21 ;  /* 0x0000001500157308 */ /* 0x000ea20000000800 */
[----:B------:R-:W-:Y:S01]  /*5c20*/  FFMA.FTZ R33, R198, R89, -R33 ;  /* 0x00000059c6217223 */ /* 0x000fe20000010821 */
[----:B------:R-:W-:-:S06]  /*5c30*/  ISETP.GE.AND P2, PT, R113, 0xb1, PT ;  /* 0x000000b17100780c */ /* 0x000fcc0003f46270 */
[----:B------:R-:W2:Y:S08]  /*5c40*/  MUFU.EX2 R182, R182 ;  /* 0x000000b600b67308 */ /* 0x000eb00000000800 */
[----:B------:R-:W2:Y:S01]  /*5c50*/  MUFU.EX2 R25, R25 ;  /* 0x0000001900197308 */ /* 0x000ea20000000800 */
[----:B-----5:R-:W-:-:S04]  /*5c60*/  FMNMX.FTZ R90, R61, R90, !PT ;  /* 0x0000005a3d5a7209 */ /* 0x020fc80007810000 */
[C---:B------:R-:W-:Y:S01]  /*5c70*/  FSETP.NEU.FTZ.AND P1, PT, R90.reuse, -INF , PT ;  /* 0xff8000005a00780b */ /* 0x040fe20003f3d000 */
[----:B------:R-:W-:Y:S02]  /*5c80*/  FMUL.FTZ R63, R90, R89 ;  /* 0x000000595a3f7220 */ /* 0x000fe40000410000 */
[----:B------:R-:W5:Y:S03]  /*5c90*/  MUFU.EX2 R184, R184 ;  /* 0x000000b800b87308 */ /* 0x000f660000000800 */
[----:B------:R-:W-:Y:S02]  /*5ca0*/  FSEL R63, R63, RZ, P1 ;  /* 0x000000ff3f3f7208 */ /* 0x000fe40000800000 */
[----:B------:R-:W-:-:S03]  /*5cb0*/  ISETP.NE.AND P1, PT, R22, RZ, PT ;  /* 0x000000ff1600720c */ /* 0x000fc60003f25270 */
[----:B------:R-:W-:Y:S01]  /*5cc0*/  MUFU.EX2 R27, R27 ;  /* 0x0000001b001b7308 */ /* 0x000fe20000000800 */
[-CC-:B------:R-:W-:Y:S01]  /*5cd0*/  FFMA.FTZ R177, R10, R89.reuse, -R63.reuse ;  /* 0x000000590ab17223 */ /* 0x180fe2000001083f */
[-C--:B------:R-:W-:Y:S01]  /*5ce0*/  FFMA.FTZ R10, R11, R89.reuse, -R63 ;  /* 0x000000590b0a7223 */ /* 0x080fe2000001083f */
[----:B-1----:R-:W-:Y:S01]  /*5cf0*/  FADD.FTZ R11, R176, R13 ;  /* 0x0000000db00b7221 */ /* 0x002fe20000010000 */
[-CC-:B------:R-:W-:Y:S01]  /*5d00*/  FFMA.FTZ R189, R44, R89.reuse, -R63.reuse ;  /* 0x000000592cbd7223 */ /* 0x180fe2000001083f */
[-CC-:B------:R-:W-:Y:S01]  /*5d10*/  FFMA.FTZ R179, R12, R89.reuse, -R63.reuse ;  /* 0x000000590cb37223 */ /* 0x180fe2000001083f */
[-C--:B------:R-:W-:Y:S01]  /*5d20*/  FFMA.FTZ R12, R14, R89.reuse, -R63 ;  /* 0x000000590e0c7223 */ /* 0x080fe2000001083f */
[----:B---3--:R-:W-:Y:S01]  /*5d30*/  FADD.FTZ R44, R178, R11 ;  /* 0x0000000bb22c7221 */ /* 0x008fe20000010000 */
[----:B------:R-:W-:Y:S01]  /*5d40*/  MUFU.EX2 R177, R177 ;  /* 0x000000b100b17308 */ /* 0x000fe20000000800 */
[-CC-:B------:R-:W-:Y:S01]  /*5d50*/  FFMA.FTZ R181, R20, R89.reuse, -R63.reuse ;  /* 0x0000005914b57223 */ /* 0x180fe2000001083f */
[-CC-:B------:R-:W-:Y:S01]  /*5d60*/  FFMA.FTZ R20, R32, R89.reuse, -R63.reuse ;  /* 0x0000005920147223 */ /* 0x180fe2000001083f */
[----:B----4-:R-:W-:Y:S01]  /*5d70*/  FADD.FTZ R11, R15, R44 ;  /* 0x0000002c0f0b7221 */ /* 0x010fe20000010000 */
[-CC-:B------:R-:W-:Y:S01]  /*5d80*/  FFMA.FTZ R32, R46, R89.reuse, -R63.reuse ;  /* 0x000000592e207223 */ /* 0x180fe2000001083f */
[-CC-:B------:R-:W-:Y:S01]  /*5d90*/  FFMA.FTZ R14, R24, R89.reuse, -R63.reuse ;  /* 0x00000059180e7223 */ /* 0x180fe2000001083f */
[-C--:B------:R-:W-:Y:S01]  /*5da0*/  FFMA.FTZ R183, R28, R89.reuse, -R63 ;  /* 0x000000591cb77223 */ /* 0x080fe2000001083f */
[----:B0-----:R-:W-:Y:S01]  /*5db0*/  FADD.FTZ R44, R180, R11 ;  /* 0x0000000bb42c7221 */ /* 0x001fe20000010000 */
[----:B------:R-:W0:Y:S01]  /*5dc0*/  MUFU.EX2 R10, R10 ;  /* 0x0000000a000a7308 */ /* 0x000e220000000800 */
[-CC-:B------:R-:W-:Y:S01]  /*5dd0*/  FFMA.FTZ R191, R48, R89.reuse, -R63.reuse ;  /* 0x0000005930bf7223 */ /* 0x180fe2000001083f */
[-CC-:B------:R-:W-:Y:S01]  /*5de0*/  FFMA.FTZ R185, R34, R89.reuse, -R63.reuse ;  /* 0x0000005922b97223 */ /* 0x180fe2000001083f */
[----:B--2---:R-:W-:Y:S01]  /*5df0*/  FADD.FTZ R11, R21, R44 ;  /* 0x0000002c150b7221 */ /* 0x004fe20000010000 */
[-CC-:B------:R-:W-:Y:S01]  /*5e00*/  FFMA.FTZ R34, R50, R89.reuse, -R63.reuse ;  /* 0x0000005932227223 */ /* 0x180fe2000001083f */
[-CC-:B------:R-:W-:Y:S01]  /*5e10*/  FFMA.FTZ R24, R36, R89.reuse, -R63.reuse ;  /* 0x0000005924187223 */ /* 0x180fe2000001083f */
[-C--:B------:R-:W-:Y:S01]  /*5e20*/  FFMA.FTZ R187, R40, R89.reuse, -R63 ;  /* 0x0000005928bb7223 */ /* 0x080fe2000001083f */
[----:B------:R-:W-:Y:S01]  /*5e30*/  FADD.FTZ R46, R182, R11 ;  /* 0x0000000bb62e7221 */ /* 0x000fe20000010000 */
[----:B------:R-:W1:Y:S01]  /*5e40*/  MUFU.EX2 R179, R179 ;  /* 0x000000b300b37308 */ /* 0x000e620000000800 */
[-CC-:B------:R-:W-:Y:S01]  /*5e50*/  FFMA.FTZ R28, R42, R89.reuse, -R63.reuse ;  /* 0x000000592a1c7223 */ /* 0x180fe2000001083f */
[----:B------:R-:W-:Y:S01]  /*5e60*/  FFMA.FTZ R193, R52, R89, -R63 ;  /* 0x0000005934c17223 */ /* 0x000fe2000001083f */
[----:B------:R-:W-:Y:S01]  /*5e70*/  FADD.FTZ R11, R25, R46 ;  /* 0x0000002e190b7221 */ /* 0x000fe20000010000 */
[----:B------:R-:W-:-:S02]  /*5e80*/  @P1 VIADD R3, R3, 0x34840 ;  /* 0x0003484003031836 */ /* 0x000fc40000000000 */
[-CC-:B------:R-:W-:Y:S01]  /*5e90*/  FFMA.FTZ R36, R54, R89.reuse, -R63.reuse ;  /* 0x0000005936247223 */ /* 0x180fe2000001083f */
[-C--:B------:R-:W-:Y:S01]  /*5ea0*/  FFMA.FTZ R195, R56, R89.reuse, -R63 ;  /* 0x0000005938c37223 */ /* 0x080fe2000001083f */
[----:B-----5:R-:W-:Y:S01]  /*5eb0*/  FADD.FTZ R46, R184, R11 ;  /* 0x0000000bb82e7221 */ /* 0x020fe20000010000 */
[----:B------:R-:W2:Y:S01]  /*5ec0*/  MUFU.EX2 R186, R186 ;  /* 0x000000ba00ba7308 */ /* 0x000ea20000000800 */
[----:B0-----:R-:W-:Y:S01]  /*5ed0*/  FADD.FTZ R48, R177, R10 ;  /* 0x0000000ab1307221 */ /* 0x001fe20000010000 */
[----:B------:R-:W-:Y:S01]  /*5ee0*/  @P1 PRMT R3, R135, 0x654, R3 ;  /* 0x0000065487031816 */ /* 0x000fe20000000003 */
[----:B------:R-:W-:Y:S01]  /*5ef0*/  FADD.FTZ R65, R27, R46 ;  /* 0x0000002e1b417221 */ /* 0x000fe20000010000 */
[-CC-:B------:R-:W-:Y:S01]  /*5f00*/  FFMA.FTZ R40, R58, R89.reuse, -R63.reuse ;  /* 0x000000593a287223 */ /* 0x180fe2000001083f */
[-CC-:B------:R-:W-:Y:S01]  /*5f10*/  FFMA.FTZ R197, R64, R89.reuse, -R63.reuse ;  /* 0x0000005940c57223 */ /* 0x180fe2000001083f */
[----:B------:R0:W-:Y:S01]  /*5f20*/  @P1 SYNCS.ARRIVE.TRANS64.RED.A1T0 RZ, [R3+URZ], RZ ;  /* 0x000000ff03ff19a7 */ /* 0x0001e2000810043f */
[-CC-:B------:R-:W-:Y:S01]  /*5f30*/  FFMA.FTZ R42, R60, R89.reuse, -R63.reuse ;  /* 0x000000593c2a7223 */ /* 0x180fe2000001083f */
[----:B------:R-:W3:Y:S01]  /*5f40*/  MUFU.EX2 R12, R12 ;  /* 0x0000000c000c7308 */ /* 0x000ee20000000800 */
[----:B-1----:R-:W-:Y:S01]  /*5f50*/  FADD.FTZ R11, R179, R48 ;  /* 0x00000030b30b7221 */ /* 0x002fe20000010000 */
[-CC-:B------:R-:W-:Y:S01]  /*5f60*/  FFMA.FTZ R199, R62, R89.reuse, -R63.reuse ;  /* 0x000000593ec77223 */ /* 0x180fe2000001083f */
[-CC-:B------:R-:W-:Y:S01]  /*5f70*/  FFMA.FTZ R44, R66, R89.reuse, -R63.reuse ;  /* 0x00000059422c7223 */ /* 0x180fe2000001083f */
[-CC-:B------:R-:W-:Y:S01]  /*5f80*/  FFMA.FTZ R201, R68, R89.reuse, -R63.reuse ;  /* 0x0000005944c97223 */ /* 0x180fe2000001083f */
[-CC-:B------:R-:W-:Y:S01]  /*5f90*/  FFMA.FTZ R46, R70, R89.reuse, -R63.reuse ;  /* 0x00000059462e7223 */ /* 0x180fe2000001083f */
[-CC-:B------:R-:W-:Y:S01]  /*5fa0*/  FFMA.FTZ R203, R72, R89.reuse, -R63.reuse ;  /* 0x0000005948cb7223 */ /* 0x180fe2000001083f */
[-C--:B------:R-:W-:Y:S01]  /*5fb0*/  FFMA.FTZ R205, R78, R89.reuse, -R63 ;  /* 0x000000594ecd7223 */ /* 0x080fe2000001083f */
[----:B------:R-:W1:Y:S01]  /*5fc0*/  MUFU.EX2 R29, R126 ;  /* 0x0000007e001d7308 */ /* 0x000e620000000800 */
[----:B--2---:R-:W-:Y:S01]  /*5fd0*/  FADD.FTZ R50, R186, R65 ;  /* 0x00000041ba327221 */ /* 0x004fe20000010000 */
[-CC-:B------:R-:W-:Y:S01]  /*5fe0*/  FFMA.FTZ R207, R80, R89.reuse, -R63.reuse ;  /* 0x0000005950cf7223 */ /* 0x180fe2000001083f */
[-CC-:B------:R-:W-:Y:S01]  /*5ff0*/  FFMA.FTZ R82, R82, R89.reuse, -R63.reuse ;  /* 0x0000005952527223 */ /* 0x180fe2000001083f */
[-CC-:B------:R-:W-:Y:S01]  /*6000*/  FFMA.FTZ R84, R84, R89.reuse, -R63.reuse ;  /* 0x0000005954547223 */ /* 0x180fe2000001083f */
[-CC-:B------:R-:W-:Y:S01]  /*6010*/  FFMA.FTZ R86, R86, R89.reuse, -R63.reuse ;  /* 0x0000005956567223 */ /* 0x180fe2000001083f */
[-CC-:B------:R-:W-:Y:S01]  /*6020*/  FFMA.FTZ R92, R92, R89.reuse, -R63.reuse ;  /* 0x000000595c5c7223 */ /* 0x180fe2000001083f */
[-C--:B------:R-:W-:Y:S01]  /*6030*/  FFMA.FTZ R94, R94, R89.reuse, -R63 ;  /* 0x000000595e5e7223 */ /* 0x080fe2000001083f */
[----:B------:R-:W2:Y:S01]  /*6040*/  MUFU.EX2 R181, R181 ;  /* 0x000000b500b57308 */ /* 0x000ea20000000800 */
[----:B---3--:R-:W-:Y:S01]  /*6050*/  FADD.FTZ R48, R12, R11 ;  /* 0x0000000b0c307221 */ /* 0x008fe20000010000 */
[-CC-:B------:R-:W-:Y:S01]  /*6060*/  FFMA.FTZ R96, R96, R89.reuse, -R63.reuse ;  /* 0x0000005960607223 */ /* 0x180fe2000001083f */
[-CC-:B------:R-:W-:Y:S01]  /*6070*/  FFMA.FTZ R98, R98, R89.reuse, -R63.reuse ;  /* 0x0000005962627223 */ /* 0x180fe2000001083f */
[-CC-:B------:R-:W-:Y:S01]  /*6080*/  FFMA.FTZ R104, R104, R89.reuse, -R63.reuse ;  /* 0x0000005968687223 */ /* 0x180fe2000001083f */
[-CC-:B------:R-:W-:Y:S01]  /*6090*/  FFMA.FTZ R106, R106, R89.reuse, -R63.reuse ;  /* 0x000000596a6a7223 */ /* 0x180fe2000001083f */
[-CC-:B------:R-:W-:Y:S01]  /*60a0*/  FFMA.FTZ R114, R114, R89.reuse, -R63.reuse ;  /* 0x0000005972727223 */ /* 0x180fe2000001083f */
[--C-:B------:R-:W-:Y:S01]  /*60b0*/  FFMA.FTZ R108, R108, R89, -R63.reuse ;  /* 0x000000596c6c7223 */ /* 0x100fe2000001083f */
[----:B------:R-:W3:Y:S01]  /*60c0*/  MUFU.EX2 R188, R188 ;  /* 0x000000bc00bc7308 */ /* 0x000ee20000000800 */
[----:B-1----:R-:W-:Y:S01]  /*60d0*/  FADD.FTZ R65, R29, R50 ;  /* 0x000000321d417221 */ /* 0x002fe20000010000 */
[----:B------:R-:W-:Y:S01]  /*60e0*/  F2FP.BF16.F32.PACK_AB R177, R10, R177 ;  /* 0x000000b10ab1723e */ /* 0x000fe200000010ff */
[----:B------:R-:W-:Y:S01]  /*60f0*/  FFMA.FTZ R116, R116, R89, -R63 ;  /* 0x0000005974747223 */ /* 0x000fe2000001083f */
[----:B------:R-:W-:-:S02]  /*6100*/  F2FP.BF16.F32.PACK_AB R182, R25, R182 ;  /* 0x000000b619b6723e */ /* 0x000fc400000010ff */
[----:B------:R-:W-:Y:S02]  /*6110*/  CS2R R80, SRZ ;  /* 0x0000000000507805 */ /* 0x000fe4000001ff00 */
[----:B------:R-:W-:Y:S02]  /*6120*/  F2FP.BF16.F32.PACK_AB R184, R27, R184 ;  /* 0x000000b81bb8723e */ /* 0x000fe400000010ff */
[----:B------:R-:W-:Y:S01]  /*6130*/  CS2R R78, SRZ ;  /* 0x00000000004e7805 */ /* 0x000fe2000001ff00 */
[----:B------:R-:W1:Y:S01]  /*6140*/  MUFU.EX2 R14, R14 ;  /* 0x0000000e000e7308 */ /* 0x000e620000000800 */
[----:B--2---:R-:W-:Y:S01]  /*6150*/  FADD.FTZ R11, R181, R48 ;  /* 0x00000030b50b7221 */ /* 0x004fe20000010000 */
[----:B------:R-:W-:Y:S02]  /*6160*/  F2FP.BF16.F32.PACK_AB R186, R29, R186 ;  /* 0x000000ba1dba723e */ /* 0x000fe400000010ff */
[----:B------:R-:W-:Y:S02]  /*6170*/  CS2R R72, SRZ ;  /* 0x0000000000487805 */ /* 0x000fe4000001ff00 */
[----:B------:R-:W-:-:S02]  /*6180*/  F2FP.BF16.F32.PACK_AB R176, R13, R176 ;  /* 0x000000b00db0723e */ /* 0x000fc400000010ff */
[----:B------:R-:W-:Y:S02]  /*6190*/  CS2R R70, SRZ ;  /* 0x0000000000467805 */ /* 0x000fe4000001ff00 */
[----:B------:R-:W-:Y:S02]  /*61a0*/  F2FP.BF16.F32.PACK_AB R178, R15, R178 ;  /* 0x000000b20fb2723e */ /* 0x000fe400000010ff */
[----:B------:R-:W-:Y:S01]  /*61b0*/  CS2R R68, SRZ ;  /* 0x0000000000447805 */ /* 0x000fe2000001ff00 */
[----:B------:R-:W2:Y:S01]  /*61c0*/  MUFU.EX2 R31, R132 ;  /* 0x00000084001f7308 */ /* 0x000ea20000000800 */
[----:B---3--:R-:W-:Y:S01]  /*61d0*/  FADD.FTZ R48, R188, R65 ;  /* 0x00000041bc307221 */ /* 0x008fe20000010000 */
[----:B------:R-:W-:Y:S02]  /*61e0*/  F2FP.BF16.F32.PACK_AB R180, R21, R180 ;  /* 0x000000b415b4723e */ /* 0x000fe400000010ff */
[----:B------:R-:W-:Y:S02]  /*61f0*/  CS2R R66, SRZ ;  /* 0x0000000000427805 */ /* 0x000fe4000001ff00 */
[----:B------:R-:W-:-:S02]  /*6200*/  F2FP.BF16.F32.PACK_AB R179, R12, R179 ;  /* 0x000000b30cb3723e */ /* 0x000fc400000010ff */
[----:B------:R-:W3:Y:S01]  /*6210*/  MUFU.EX2 R183, R183 ;  /* 0x000000b700b77308 */ /* 0x000ee20000000800 */
[C---:B-1----:R-:W-:Y:S01]  /*6220*/  FADD.FTZ R50, R14.reuse, R11 ;  /* 0x0000000b0e327221 */ /* 0x042fe20000010000 */
[----:B------:R-:W-:-:S06]  /*6230*/  F2FP.BF16.F32.PACK_AB R181, R14, R181 ;  /* 0x000000b50eb5723e */ /* 0x000fcc00000010ff */
[----:B------:R-:W1:Y:S01]  /*6240*/  MUFU.EX2 R26, R26 ;  /* 0x0000001a001a7308 */ /* 0x000e620000000800 */
[C---:B--2---:R-:W-:Y:S01]  /*6250*/  FADD.FTZ R65, R31.reuse, R48 ;  /* 0x000000301f417221 */ /* 0x044fe20000010000 */
[----:B------:R-:W-:Y:S01]  /*6260*/  FFMA.FTZ R48, R74, R89, -R63 ;  /* 0x000000594a307223 */ /* 0x000fe2000001083f */
[----:B------:R-:W-:Y:S02]  /*6270*/  F2FP.BF16.F32.PACK_AB R188, R31, R188 ;  /* 0x000000bc1fbc723e */ /* 0x000fe400000010ff */
[----:B------:R-:W-:-:S03]  /*6280*/  CS2R R74, SRZ ;  /* 0x00000000004a7805 */ /* 0x000fc6000001ff00 */
[----:B------:R-:W2:Y:S01]  /*6290*/  MUFU.EX2 R20, R20 ;  /* 0x0000001400147308 */ /* 0x000ea20000000800 */
[----:B---3--:R-:W-:-:S07]  /*62a0*/  FADD.FTZ R11, R183, R50 ;  /* 0x00000032b70b7221 */ /* 0x008fce0000010000 */
[----:B------:R-:W3:Y:S01]  /*62b0*/  MUFU.EX2 R185, R185 ;  /* 0x000000b900b97308 */ /* 0x000ee20000000800 */
[----:B-1----:R-:W-:Y:S01]  /*62c0*/  FADD.FTZ R52, R26, R65 ;  /* 0x000000411a347221 */ /* 0x002fe20000010000 */
[----:B------:R-:W-:-:S03]  /*62d0*/  F2FP.BF16.F32.PACK_AB R190, R35, R26 ;  /* 0x0000001a23be723e */ /* 0x000fc600000010ff */
[----:B------:R-:W-:-:S03]  /*62e0*/  FADD.FTZ R65, R35, R52 ;  /* 0x0000003423417221 */ /* 0x000fc60000010000 */
[----:B------:R-:W1:Y:S01]  /*62f0*/  MUFU.EX2 R30, R30 ;  /* 0x0000001e001e7308 */ /* 0x000e620000000800 */
[C---:B--2---:R-:W-:Y:S01]  /*6300*/  FADD.FTZ R50, R20.reuse, R11 ;  /* 0x0000000b14327221 */ /* 0x044fe20000010000 */
[----:B------:R-:W-:-:S06]  /*6310*/  F2FP.BF16.F32.PACK_AB R183, R20, R183 ;  /* 0x000000b714b7723e */ /* 0x000fcc00000010ff */
[----:B------:R-:W2:Y:S01]  /*6320*/  MUFU.EX2 R24, R24 ;  /* 0x0000001800187308 */ /* 0x000ea20000000800 */
[----:B---3--:R-:W-:-:S07]  /*6330*/  FADD.FTZ R11, R185, R50 ;  /* 0x00000032b90b7221 */ /* 0x008fce0000010000 */
[----:B------:R-:W3:Y:S01]  /*6340*/  MUFU.EX2 R37, R130 ;  /* 0x0000008200257308 */ /* 0x000ee20000000800 */
[----:B-1----:R-:W-:-:S07]  /*6350*/  FADD.FTZ R50, R30, R65 ;  /* 0x000000411e327221 */ /* 0x002fce0000010000 */
[----:B------:R-:W1:Y:S01]  /*6360*/  MUFU.EX2 R187, R187 ;  /* 0x000000bb00bb7308 */ /* 0x000e620000000800 */
[C---:B--2---:R-:W-:Y:S01]  /*6370*/  FADD.FTZ R52, R24.reuse, R11 ;  /* 0x0000000b18347221 */ /* 0x044fe20000010000 */
[----:B------:R-:W-:Y:S02]  /*6380*/  F2FP.BF16.F32.PACK_AB R185, R24, R185 ;  /* 0x000000b918b9723e */ /* 0x000fe400000010ff */
[----:B------:R-:W-:-:S04]  /*6390*/  CS2R R24, SRZ ;  /* 0x0000000000187805 */ /* 0x000fc8000001ff00 */
[----:B------:R-:W2:Y:S01]  /*63a0*/  MUFU.EX2 R38, R38 ;  /* 0x0000002600267308 */ /* 0x000ea20000000800 */
[C---:B---3--:R-:W-:Y:S01]  /*63b0*/  FADD.FTZ R65, R37.reuse, R50 ;  /* 0x0000003225417221 */ /* 0x048fe20000010000 */
[-CC-:B------:R-:W-:Y:S01]  /*63c0*/  FFMA.FTZ R50, R76, R89.reuse, -R63.reuse ;  /* 0x000000594c327223 */ /* 0x180fe2000001083f */
[----:B------:R-:W-:Y:S01]  /*63d0*/  F2FP.BF16.F32.PACK_AB R192, R37, R30 ;  /* 0x0000001e25c0723e */ /* 0x000fe200000010ff */
[----:B------:R-:W-:Y:S01]  /*63e0*/  FFMA.FTZ R63, R110, R89, -R63 ;  /* 0x000000596e3f7223 */ /* 0x000fe2000001083f */
[----:B------:R-:W-:-:S03]  /*63f0*/  CS2R R76, SRZ ;  /* 0x00000000004c7805 */ /* 0x000fc6000001ff00 */
[----:B------:R-:W3:Y:S01]  /*6400*/  MUFU.EX2 R28, R28 ;  /* 0x0000001c001c7308 */ /* 0x000ee20000000800 */
[----:B-1----:R-:W-:-:S07]  /*6410*/  FADD.FTZ R11, R187, R52 ;  /* 0x00000034bb0b7221 */ /* 0x002fce0000010000 */
[----:B------:R-:W1:Y:S01]  /*6420*/  MUFU.EX2 R39, R134 ;  /* 0x0000008600277308 */ /* 0x000e620000000800 */
[----:B--2---:R-:W-:Y:S01]  /*6430*/  FADD.FTZ R54, R38, R65 ;  /* 0x0000004126367221 */ /* 0x004fe20000010000 */
[----:B------:R-:W-:-:S06]  /*6440*/  CS2R R64, SRZ ;  /* 0x0000000000407805 */ /* 0x000fcc000001ff00 */
[----:B------:R-:W0:Y:S01]  /*6450*/  MUFU.EX2 R189, R189 ;  /* 0x000000bd00bd7308 */ /* 0x000e220000000800 */
[C---:B---3--:R-:W-:Y:S01]  /*6460*/  FADD.FTZ R52, R28.reuse, R11 ;  /* 0x0000000b1c347221 */ /* 0x048fe20000010000 */
[----:B------:R-:W-:Y:S02]  /*6470*/  F2FP.BF16.F32.PACK_AB R187, R28, R187 ;  /* 0x000000bb1cbb723e */ /* 0x000fe400000010ff */
[----:B------:R-:W-:-:S04]  /*6480*/  CS2R R28, SRZ ;  /* 0x00000000001c7805 */ /* 0x000fc8000001ff00 */
[----:B------:R-:W2:Y:S01]  /*6490*/  MUFU.EX2 R41, R138 ;  /* 0x0000008a00297308 */ /* 0x000ea20000000800 */
[----:B-1----:R-:W-:-:S07]  /*64a0*/  FADD.FTZ R54, R39, R54 ;  /* 0x0000003627367221 */ /* 0x002fce0000010000 */
[----:B------:R-:W1:Y:S01]  /*64b0*/  MUFU.EX2 R32, R32 ;  /* 0x0000002000207308 */ /* 0x000e620000000800 */
[----:B0-----:R-:W-:-:S07]  /*64c0*/  FADD.FTZ R3, R189, R52 ;  /* 0x00000034bd037221 */ /* 0x001fce0000010000 */
[----:B------:R-:W0:Y:S01]  /*64d0*/  MUFU.EX2 R100, R100 ;  /* 0x0000006400647308 */ /* 0x000e220000000800 */
[----:B--2---:R-:W-:-:S07]  /*64e0*/  FADD.FTZ R11, R41, R54 ;  /* 0x00000036290b7221 */ /* 0x004fce0000010000 */
[----:B------:R-:W2:Y:S01]  /*64f0*/  MUFU.EX2 R191, R191 ;  /* 0x000000bf00bf7308 */ /* 0x000ea20000000800 */
[C---:B-1----:R-:W-:Y:S01]  /*6500*/  FADD.FTZ R52, R32.reuse, R3 ;  /* 0x0000000320347221 */ /* 0x042fe20000010000 */
[----:B------:R-:W-:-:S06]  /*6510*/  F2FP.BF16.F32.PACK_AB R189, R32, R189 ;  /* 0x000000bd20bd723e */ /* 0x000fcc00000010ff */
[----:B------:R-:W1:Y:S01]  /*6520*/  MUFU.EX2 R43, R136 ;  /* 0x00000088002b7308 */ /* 0x000e620000000800 */
[C---:B0-----:R-:W-:Y:S01]  /*6530*/  FADD.FTZ R54, R100.reuse, R11 ;  /* 0x0000000b64367221 */ /* 0x041fe20000010000 */
[----:B------:R-:W-:-:S06]  /*6540*/  F2FP.BF16.F32.PACK_AB R196, R100, R41 ;  /* 0x0000002964c4723e */ /* 0x000fcc00000010ff */
[----:B------:R-:W0:Y:S01]  /*6550*/  MUFU.EX2 R34, R34 ;  /* 0x0000002200227308 */ /* 0x000e220000000800 */
[----:B--2---:R-:W-:-:S07]  /*6560*/  FADD.FTZ R3, R191, R52 ;  /* 0x00000034bf037221 */ /* 0x004fce0000010000 */
[----:B------:R-:W2:Y:S01]  /*6570*/  MUFU.EX2 R102, R102 ;  /* 0x0000006600667308 */ /* 0x000ea20000000800 */
[----:B-1----:R-:W-:-:S07]  /*6580*/  FADD.FTZ R11, R43, R54 ;  /* 0x000000362b0b7221 */ /* 0x002fce0000010000 */
[----:B------:R-:W1:Y:S01]  /*6590*/  MUFU.EX2 R193, R193 ;  /* 0x000000c100c17308 */ /* 0x000e620000000800 */
[C---:B0-----:R-:W-:Y:S01]  /*65a0*/  FADD.FTZ R52, R34.reuse, R3 ;  /* 0x0000000322347221 */ /* 0x041fe20000010000 */
[----:B------:R-:W-:Y:S02]  /*65b0*/  F2FP.BF16.F32.PACK_AB R191, R34, R191 ;  /* 0x000000bf22bf723e */ /* 0x000fe400000010ff */
[----:B------:R-:W-:-:S04]  /*65c0*/  CS2R R34, SRZ ;  /* 0x0000000000227805 */ /* 0x000fc8000001ff00 */
[----:B------:R-:W0:Y:S01]  /*65d0*/  MUFU.EX2 R200, R200 ;  /* 0x000000c800c87308 */ /* 0x000e220000000800 */
[C---:B--2---:R-:W-:Y:S01]  /*65e0*/  FADD.FTZ R11, R102.reuse, R11 ;  /* 0x0000000b660b7221 */ /* 0x044fe20000010000 */
[----:B------:R-:W-:-:S06]  /*65f0*/  F2FP.BF16.F32.PACK_AB R198, R102, R43 ;  /* 0x0000002b66c6723e */ /* 0x000fcc00000010ff */
[----:B------:R-:W2:Y:S01]  /*6600*/  MUFU.EX2 R36, R36 ;  /* 0x0000002400247308 */ /* 0x000ea20000000800 */
[----:B-1----:R-:W-:-:S07]  /*6610*/  FADD.FTZ R3, R193, R52 ;  /* 0x00000034c1037221 */ /* 0x002fce0000010000 */
[----:B------:R-:W1:Y:S01]  /*6620*/  MUFU.EX2 R45, R156 ;  /* 0x0000009c002d7308 */ /* 0x000e620000000800 */
[----:B0-----:R-:W-:-:S07]  /*6630*/  FADD.FTZ R54, R200, R11 ;  /* 0x0000000bc8367221 */ /* 0x001fce0000010000 */
[----:B------:R-:W0:Y:S01]  /*6640*/  MUFU.EX2 R195, R195 ;  /* 0x000000c300c37308 */ /* 0x000e220000000800 */
[C---:B--2---:R-:W-:Y:S01]  /*6650*/  FADD.FTZ R52, R36.reuse, R3 ;  /* 0x0000000324347221 */ /* 0x044fe20000010000 */
[----:B------:R-:W-:Y:S02]  /*6660*/  F2FP.BF16.F32.PACK_AB R193, R36, R193 ;  /* 0x000000c124c1723e */ /* 0x000fe400000010ff */
[----:B------:R-:W-:-:S04]  /*6670*/  CS2R R36, SRZ ;  /* 0x0000000000247805 */ /* 0x000fc8000001ff00 */
[----:B------:R-:W2:Y:S01]  /*6680*/  MUFU.EX2 R202, R202 ;  /* 0x000000ca00ca7308 */ /* 0x000ea20000000800 */
[C---:B-1----:R-:W-:Y:S01]  /*6690*/  FADD.FTZ R11, R45.reuse, R54 ;  /* 0x000000362d0b7221 */ /* 0x042fe20000010000 */
[----:B------:R-:W-:-:S06]  /*66a0*/  F2FP.BF16.F32.PACK_AB R200, R45, R200 ;  /* 0x000000c82dc8723e */ /* 0x000fcc00000010ff */
[----:B------:R-:W1:Y:S01]  /*66b0*/  MUFU.EX2 R40, R40 ;  /* 0x0000002800287308 */ /* 0x000e620000000800 */
[----:B0-----:R-:W-:-:S07]  /*66c0*/  FADD.FTZ R3, R195, R52 ;  /* 0x00000034c3037221 */ /* 0x001fce0000010000 */
[----:B------:R-:W0:Y:S01]  /*66d0*/  MUFU.EX2 R47, R47 ;  /* 0x0000002f002f7308 */ /* 0x000e220000000800 */
[----:B--2---:R-:W-:-:S07]  /*66e0*/  FADD.FTZ R54, R202, R11 ;  /* 0x0000000bca367221 */ /* 0x004fce0000010000 */
[----:B------:R-:W2:Y:S01]  /*66f0*/  MUFU.EX2 R197, R197 ;  /* 0x000000c500c57308 */ /* 0x000ea20000000800 */
[C---:B-1----:R-:W-:Y:S01]  /*6700*/  FADD.FTZ R52, R40.reuse, R3 ;  /* 0x0000000328347221 */ /* 0x042fe20000010000 */
[----:B------:R-:W-:Y:S02]  /*6710*/  F2FP.BF16.F32.PACK_AB R195, R40, R195 ;  /* 0x000000c328c3723e */ /* 0x000fe400000010ff */
[----:B------:R-:W-:-:S04]  /*6720*/  CS2R R40, SRZ ;  /* 0x0000000000287805 */ /* 0x000fc8000001ff00 */
        /* <DEDUP_REMOVED lines=46> */
[----:B------:R-:W-:Y:S02]  /*6a10*/  F2FP.BF16.F32.PACK_AB R210, R55, R210 ;  /* 0x000000d237d2723e */ /* 0x000fe400000010ff */
[----:B------:R-:W-:Y:S02]  /*6a20*/  CS2R R54, SRZ ;  /* 0x0000000000367805 */ /* 0x000fe4000001ff00 */
[----:B------:R-:W-:Y:S02]  /*6a30*/  CS2R R52, SRZ ;  /* 0x0000000000347805 */ /* 0x000fe4000001ff00 */
        /* <DEDUP_REMOVED lines=10> */
[----:B------:R-:W-:Y:S02]  /*6ae0*/  F2FP.BF16.F32.PACK_AB R212, R57, R212 ;  /* 0x000000d439d4723e */ /* 0x000fe400000010ff */
[----:B------:R-:W-:-:S04]  /*6af0*/  CS2R R56, SRZ ;  /* 0x0000000000387805 */ /* 0x000fc8000001ff00 */
        /* <DEDUP_REMOVED lines=10> */
[----:B------:R-:W-:Y:S02]  /*6ba0*/  F2FP.BF16.F32.PACK_AB R214, R59, R214 ;  /* 0x000000d63bd6723e */ /* 0x000fe400000010ff */
[----:B------:R-:W-:-:S04]  /*6bb0*/  CS2R R58, SRZ ;  /* 0x00000000003a7805 */ /* 0x000fc8000001ff00 */
[----:B------:R0:W3:Y:S01]  /*6bc0*/  MUFU.EX2 R209, R86 ;  /* 0x0000005600d17308 */ /* 0x0000e20000000800 */
[----:B--2---:R-:W-:-:S07]  /*6bd0*/  FADD.FTZ R26, R84, R3 ;  /* 0x00000003541a7221 */ /* 0x004fce0000010000 */
[----:B------:R2:W4:Y:S01]  /*6be0*/  MUFU.EX2 R61, R194 ;  /* 0x000000c2003d7308 */ /* 0x0005220000000800 */
[----:B-1----:R-:W-:Y:S01]  /*6bf0*/  FADD.FTZ R30, R216, R11 ;  /* 0x0000000bd81e7221 */ /* 0x002fe20000010000 */
[----:B0-----:R-:W-:-:S06]  /*6c00*/  CS2R R86, SRZ ;  /* 0x0000000000567805 */ /* 0x001fcc000001ff00 */
[----:B------:R-:W0:Y:S01]  /*6c10*/  MUFU.EX2 R92, R92 ;  /* 0x0000005c005c7308 */ /* 0x000e220000000800 */
[----:B---3--:R-:W-:Y:S01]  /*6c20*/  FADD.FTZ R3, R209, R26 ;  /* 0x0000001ad1037221 */ /* 0x008fe20000010000 */
[----:B--2---:R-:W-:Y:S02]  /*6c30*/  F2FP.BF16.F32.PACK_AB R194, R39, R38 ;  /* 0x0000002627c2723e */ /* 0x004fe400000010ff */
[----:B------:R-:W-:Y:S02]  /*6c40*/  CS2R R38, SRZ ;  /* 0x0000000000267805 */ /* 0x000fe4000001ff00 */
[----:B------:R-:W-:Y:S02]  /*6c50*/  F2FP.BF16.F32.PACK_AB R209, R209, R84 ;  /* 0x00000054d1d1723e */ /* 0x000fe400000010ff */
[----:B------:R-:W-:Y:S01]  /*6c60*/  CS2R R84, SRZ ;  /* 0x0000000000547805 */ /* 0x000fe2000001ff00 */
[----:B------:R-:W1:Y:S01]  /*6c70*/  MUFU.EX2 R218, R218 ;  /* 0x000000da00da7308 */ /* 0x000e620000000800 */
[C---:B----4-:R-:W-:Y:S01]  /*6c80*/  FADD.FTZ R11, R61.reuse, R30 ;  /* 0x0000001e3d0b7221 */ /* 0x050fe20000010000 */
[----:B------:R-:W-:-:S02]  /*6c90*/  F2FP.BF16.F32.PACK_AB R216, R61, R216 ;  /* 0x000000d83dd8723e */ /* 0x000fc400000010ff */
[----:B------:R-:W-:-:S04]  /*6ca0*/  CS2R R60, SRZ ;  /* 0x00000000003c7805 */ /* 0x000fc8000001ff00 */
[----:B------:R-:W2:Y:S01]  /*6cb0*/  MUFU.EX2 R211, R94 ;  /* 0x0000005e00d37308 */ /* 0x000ea20000000800 */
[----:B0-----:R-:W-:-:S07]  /*6cc0*/  FADD.FTZ R26, R92, R3 ;  /* 0x000000035c1a7221 */ /* 0x001fce0000010000 */
[----:B------:R-:W0:Y:S01]  /*6cd0*/  MUFU.EX2 R96, R96 ;  /* 0x0000006000607308 */ /* 0x000e220000000800 */
[----:B-1----:R-:W-:-:S07]  /*6ce0*/  FADD.FTZ R30, R218, R11 ;  /* 0x0000000bda1e7221 */ /* 0x002fce0000010000 */
[----:B------:R-:W1:Y:S01]  /*6cf0*/  MUFU.EX2 R213, R98 ;  /* 0x0000006200d57308 */ /* 0x000e620000000800 */
[C---:B--2---:R-:W-:Y:S01]  /*6d00*/  FADD.FTZ R11, R211.reuse, R26 ;  /* 0x0000001ad30b7221 */ /* 0x044fe20000010000 */
[----:B------:R-:W-:Y:S02]  /*6d10*/  F2FP.BF16.F32.PACK_AB R211, R211, R92 ;  /* 0x0000005cd3d3723e */ /* 0x000fe400000010ff */
[----:B------:R-:W-:-:S04]  /*6d20*/  CS2R R26, SRZ ;  /* 0x00000000001a7805 */ /* 0x000fc8000001ff00 */
[----:B------:R-:W2:Y:S01]  /*6d30*/  MUFU.EX2 R104, R104 ;  /* 0x0000006800687308 */ /* 0x000ea20000000800 */
[----:B0-----:R-:W-:-:S07]  /*6d40*/  FADD.FTZ R10, R96, R11 ;  /* 0x0000000b600a7221 */ /* 0x001fce0000010000 */
[----:B------:R-:W0:Y:S01]  /*6d50*/  MUFU.EX2 R215, R106 ;  /* 0x0000006a00d77308 */ /* 0x000e220000000800 */
[C---:B-1----:R-:W-:Y:S01]  /*6d60*/  FADD.FTZ R11, R213.reuse, R10 ;  /* 0x0000000ad50b7221 */ /* 0x042fe20000010000 */
[----:B------:R-:W-:-:S06]  /*6d70*/  F2FP.BF16.F32.PACK_AB R213, R213, R96 ;  /* 0x00000060d5d5723e */ /* 0x000fcc00000010ff */
[----:B------:R-:W1:Y:S01]  /*6d80*/  MUFU.EX2 R114, R114 ;  /* 0x0000007200727308 */ /* 0x000e620000000800 */
[----:B--2---:R-:W-:-:S07]  /*6d90*/  FADD.FTZ R10, R104, R11 ;  /* 0x0000000b680a7221 */ /* 0x004fce0000010000 */
[----:B------:R-:W2:Y:S01]  /*6da0*/  MUFU.EX2 R217, R108 ;  /* 0x0000006c00d97308 */ /* 0x000ea20000000800 */
[C---:B0-----:R-:W-:Y:S01]  /*6db0*/  FADD.FTZ R11, R215.reuse, R10 ;  /* 0x0000000ad70b7221 */ /* 0x041fe20000010000 */
[----:B------:R-:W-:-:S06]  /*6dc0*/  F2FP.BF16.F32.PACK_AB R215, R215, R104 ;  /* 0x00000068d7d7723e */ /* 0x000fcc00000010ff */
[----:B------:R-:W0:Y:S01]  /*6dd0*/  MUFU.EX2 R116, R116 ;  /* 0x0000007400747308 */ /* 0x000e220000000800 */
[----:B-1----:R-:W-:-:S07]  /*6de0*/  FADD.FTZ R10, R114, R11 ;  /* 0x0000000b720a7221 */ /* 0x002fce0000010000 */
[----:B------:R-:W1:Y:S01]  /*6df0*/  MUFU.EX2 R33, R33 ;  /* 0x0000002100217308 */ /* 0x000e620000000800 */
[C---:B--2---:R-:W-:Y:S01]  /*6e00*/  FADD.FTZ R11, R217.reuse, R10 ;  /* 0x0000000ad90b7221 */ /* 0x044fe20000010000 */
[----:B------:R-:W-:-:S06]  /*6e10*/  F2FP.BF16.F32.PACK_AB R217, R217, R114 ;  /* 0x00000072d9d9723e */ /* 0x000fcc00000010ff */
[----:B------:R-:W2:Y:S01]  /*6e20*/  MUFU.EX2 R63, R63 ;  /* 0x0000003f003f7308 */ /* 0x000ea20000000800 */
[----:B0-----:R-:W-:Y:S01]  /*6e30*/  FADD.FTZ R10, R116, R11 ;  /* 0x0000000b740a7221 */ /* 0x001fe20000010000 */
[C---:B-1----:R-:W-:Y:S01]  /*6e40*/  FADD.FTZ R3, R33.reuse, R30 ;  /* 0x0000001e21037221 */ /* 0x042fe20000010000 */
[----:B------:R-:W-:Y:S02]  /*6e50*/  F2FP.BF16.F32.PACK_AB R218, R33, R218 ;  /* 0x000000da21da723e */ /* 0x000fe400000010ff */
[----:B------:R-:W-:Y:S02]  /*6e60*/  CS2R R32, SRZ ;  /* 0x0000000000207805 */ /* 0x000fe4000001ff00 */
[----:B------:R-:W-:Y:S01]  /*6e70*/  CS2R R30, SRZ ;  /* 0x00000000001e7805 */ /* 0x000fe2000001ff00 */
[C---:B--2---:R-:W-:Y:S01]  /*6e80*/  FADD.FTZ R10, R63.reuse, R10 ;  /* 0x0000000a3f0a7221 */ /* 0x044fe20000010000 */
[----:B------:R-:W-:Y:S02]  /*6e90*/  F2FP.BF16.F32.PACK_AB R219, R63, R116 ;  /* 0x000000743fdb723e */ /* 0x000fe400000010ff */
[----:B------:R-:W-:Y:S01]  /*6ea0*/  CS2R R62, SRZ ;  /* 0x00000000003e7805 */ /* 0x000fe2000001ff00 */
[----:B------:R-:W-:Y:S06]  /*6eb0*/  @!P2 BRA `(.L_x_188) ;  /* 0x0000005400eca947 */ /* 0x000fec0003800000 */
[----:B------:R-:W-:Y:S01]  /*6ec0*/  R2UR UR6, R16 ;  /* 0x00000000100672ca */ /* 0x000fe200000e0000 */
[----:B------:R-:W-:Y:S01]  /*6ed0*/  VIADD R12, R112, 0xfffffffe ;  /* 0xfffffffe700c7836 */ /* 0x000fe20000000000 */
[----:B------:R-:W-:Y:S01]  /*6ee0*/  MOV R13, R90 ;  /* 0x0000005a000d7202 */ /* 0x000fe20000000f00 */
[----:B------:R-:W-:Y:S01]  /*6ef0*/  IMAD.MOV.U32 R11, RZ, RZ, R88 ;  /* 0x000000ffff0b7224 */ /* 0x000fe200078e0058 */
[----:B------:R-:W-:Y:S01]  /*6f00*/  UMOV UR61, UR60 ;  /* 0x0000003c003d7c82 */ /* 0x000fe20008000000 */
[----:B------:R-:W-:Y:S01]  /*6f10*/  IMAD.MOV.U32 R87, RZ, RZ, RZ ;  /* 0x000000ffff577224 */ /* 0x000fe200078e00ff */
[----:B------:R-:W-:-:S07]  /*6f20*/  ULDC UR7, c[0x0][0x9d8] ;  /* 0x0002760000077ab9 */ /* 0x000fce0000000800 */
[----:B------:R-:W-:-:S07]  /*6f30*/  IMAD.U32 R14, RZ, RZ, UR6 ;  /* 0x00000006ff0e7e24 */ /* 0x000fce000f8e00ff */
.L_x_199:
        /* <DEDUP_REMOVED lines=12> */
.L_x_190:
        /* <DEDUP_REMOVED lines=8> */
.L_x_191:
[----:B-1----:R-:W-:Y:S05]  /*7080*/  @P1 BRA `(.L_x_189) ;  /* 0x0000000000081947 */ /* 0x002fea0003800000 */
[----:B------:R-:W1:Y:S02]  /*7090*/  SYNCS.PHASECHK.TRANS64.TRYWAIT P1, [UR6+0x34830], R15 ;  /* 0x0348300fff0075a7 */ /* 0x000e640008020146 */
[----:B-1----:R-:W-:Y:S05]  /*70a0*/  @!P1 BRA `(.L_x_192) ;  /* 0x000000b800c49947 */ /* 0x002fea0003800000 */
.L_x_189:
[----:B-1----:R-:W1:Y:S01]  /*70b0*/  S2R R20, SR_TID.X ;  /* 0x0000000000147919 */ /* 0x002e620000002100 */
        /* <DEDUP_REMOVED lines=28> */
[----:B-1----:R-:W-:Y:S01]  /*7280*/  SHF.R.U32.HI R20, RZ, 0x7, R20 ;  /* 0x00000007ff147819 */ /* 0x002fe20000011614 */
[----:B------:R-:W-:Y:S01]  /*7290*/  UMOV UR36, UR14 ;  /* 0x0000000e00247c82 */ /* 0x000fe20008000000 */
[----:B------:R-:W-:Y:S01]  /*72a0*/  UMOV UR37, UR15 ;  /* 0x0000000f00257c82 */ /* 0x000fe20008000000 */
[----:B------:R-:W-:-:S02]  /*72b0*/  UIADD3 UR42, UR6, 0x280, URZ ;  /* 0x00000280062a7890 */ /* 0x000fc4000fffe03f */
[----:B0-----:R-:W-:Y:S01]  /*72c0*/  VIADD R15, R20, 0x8 ;  /* 0x00000008140f7836 */ /* 0x001fe20000000000 */
        /* <DEDUP_REMOVED lines=581> */
.L_x_194:
        /* <DEDUP_REMOVED lines=8> */
.L_x_195:
[----:B-1----:R-:W-:Y:S05]  /*97a0*/  @P1 BRA `(.L_x_193) ;  /* 0x0000000000081947 */ /* 0x002fea0003800000 */
[----:B------:R-:W1:Y:S02]  /*97b0*/  SYNCS.PHASECHK.TRANS64.TRYWAIT P1, [UR6+0x34850], R14 ;  /* 0x0348500eff0075a7 */ /* 0x000e640008020146 */
[----:B-1----:R-:W-:Y:S05]  /*97c0*/  @!P1 BRA `(.L_x_196) ;  /* 0x0000009400149947 */ /* 0x002fea0003800000 */
.L_x_193:
[----:B------:R-:W-:Y:S01]  /*97d0*/  R2UR UR6, R2 ;  /* 0x00000000020672ca */ /* 0x000fe200000e0000 */
[----:B------:R-:W-:Y:S01]  /*97e0*/  WARPGROUP.ARRIVE ;  /* 0x00000000000079c5 */ /* 0x000fe20000000000 */
[----:B------:R-:W-:-:S05]  /*97f0*/  UMOV UR11, 0x40000040 ;  /* 0x40000040000b7882 */ /* 0x000fca0000000000 */
[----:B-1----:R-:W1:Y:S06]  /*9800*/  S2R R15, SR_TID.X ;  /* 0x00000000000f7919 */ /* 0x002e6c0000002100 */
[----:B------:R-:W-:-:S04]  /*9810*/  UIADD3 UR6, UR6, 0x400, URZ ;  /* 0x0000040006067890 */ /* 0x000fc8000fffe03f */
[----:B------:R-:W-:-:S04]  /*9820*/  USHF.R.U32.HI UR6, URZ, 0x4, UR6 ;  /* 0x000000043f067899 */ /* 0x000fc80008011606 */
[----:B------:R-:W-:-:S04]  /*9830*/  ULOP3.LUT UR6, UR6, 0x3fff, URZ, 0xc0, !UPT ;  /* 0x00003fff06067892 */ /* 0x000fc8000f8ec03f */
[----:B------:R-:W-:-:S04]  /*9840*/  ULOP3.LUT UR6, UR6, 0x5800000, URZ, 0xfc, !UPT ;  /* 0x0580000006067892 */ /* 0x000fc8000f8efc3f */
[----:B------:R-:W-:Y:S01]  /*9850*/  UIMAD UR6, UR61, 0xb00, UR6 ;  /* 0x00000b003d0678a4 */ /* 0x000fe2000f8e0206 */
[----:B-1----:R-:W-:-:S06]  /*9860*/  SHF.R.U32.HI R15, RZ, 0x7, R15 ;  /* 0x00000007ff0f7819 */ /* 0x002fcc000001160f */
[----:B------:R-:W-:Y:S02]  /*9870*/  UMOV UR10, UR6 ;  /* 0x00000006000a7c82 */ /* 0x000fe40008000000 */
[----:B------:R-:W-:Y:S01]  /*9880*/  HGMMA.64x128x16.F32.BF16 R24, R176, gdesc[UR8].tnspB, R24, gsb0 ;  /* 0x41e00008b0187df0 */ /* 0x000fe20008001818 */
[----:B------:R-:W-:Y:S01]  /*9890*/  UIADD3 UR10, UR6, 0x80, URZ ;  /* 0x00000080060a7890 */ /* 0x000fe2000fffe03f */
[----:B0-----:R-:W-:Y:S01]  /*98a0*/  IADD3 R14, -R15, 0xb, RZ ;  /* 0x0000000b0f0e7810 */ /* 0x001fe20007ffe1ff */
[----:B------:R-:W-:Y:S01]  /*98b0*/  UMOV UR11, 0x40000040 ;  /* 0x40000040000b7882 */ /* 0x000fe20000000000 */
[----:B------:R-:W-:Y:S02]  /*98c0*/  WARPGROUP.DEPBAR.LE gsb0, 0x0 ;  /* 0x00008000000079c5 */ /* 0x000fe40000010000 */
[----:B------:R-:W-:-:S06]  /*98d0*/  WARPGROUP.ARRIVE ;  /* 0x00000000000079c5 */ /* 0x000fcc0000000000 */
[----:B------:R-:W-:Y:S01]  /*98e0*/  HGMMA.64x128x16.F32.BF16 R24, R180, gdesc[UR8].tnspB, R24, gsb0 ;  /* 0x41e00008b4187df0 */ /* 0x000fe20008001818 */
[----:B------:R-:W-:Y:S01]  /*98f0*/  UIADD3 UR10, UR6, 0x100, URZ ;  /* 0x00000100060a7890 */ /* 0x000fe2000fffe03f */
[----:B------:R-:W-:Y:S01]  /*9900*/  UMOV UR11, 0x40000040 ;  /* 0x40000040000b7882 */ /* 0x000fe20000000000 */
[----:B------:R-:W-:Y:S02]  /*9910*/  WARPGROUP.DEPBAR.LE gsb0, 0x0 ;  /* 0x00008000000079c5 */ /* 0x000fe40000010000 */
[----:B------:R-:W-:-:S07]  /*9920*/  WARPGROUP.ARRIVE ;  /* 0x00000000000079c5 */ /* 0x000fce0000000000 */
        /* <DEDUP_REMOVED lines=33> */
[----:B------:R-:W-:Y:S01]  /*9b40*/  UIADD3 UR6, UR6, 0x500, URZ ;  /* 0x0000050006067890 */ /* 0x000fe2000fffe03f */
[----:B------:R-:W-:Y:S02]  /*9b50*/  WARPGROUP.DEPBAR.LE gsb0, 0x0 ;  /* 0x00008000000079c5 */ /* 0x000fe40000010000 */
[----:B------:R-:W-:-:S06]  /*9b60*/  WARPGROUP.ARRIVE ;  /* 0x00000000000079c5 */ /* 0x000fcc0000000000 */
[----:B------:R-:W-:Y:S01]  /*9b70*/  HGMMA.64x128x16.F32.BF16 R24, R212, gdesc[UR8].tnspB, R24, gsb0 ;  /* 0x41e00008d4187df0 */ /* 0x000fe20008001818 */
[----:B------:R-:W-:Y:S01]  /*9b80*/  UMOV UR10, UR6 ;  /* 0x00000006000a7c82 */ /* 0x000fe20008000000 */
[----:B------:R-:W-:Y:S01]  /*9b90*/  UMOV UR11, 0x40000040 ;  /* 0x40000040000b7882 */ /* 0x000fe20000000000 */
[----:B------:R-:W-:Y:S02]  /*9ba0*/  WARPGROUP.DEPBAR.LE gsb0, 0x0 ;  /* 0x00008000000079c5 */ /* 0x000fe40000010000 */
[----:B------:R-:W-:-:S07]  /*9bb0*/  WARPGROUP.ARRIVE ;  /* 0x00000000000079c5 */ /* 0x000fce0000000000 */
[----:B------:R-:W-:Y:S03]  /*9bc0*/  HGMMA.64x128x16.F32.BF16 R24, R216, gdesc[UR8].tnspB, R24, gsb0 ;  /* 0x41e00008d8187df0 */ /* 0x000fe60008001818 */
[----:B------:R-:W-:Y:S02]  /*9bd0*/  WARPGROUP.DEPBAR.LE gsb0, 0x0 ;  /* 0x00008000000079c5 */ /* 0x000fe40000010000 */
[----:B------:R0:W-:Y:S06]  /*9be0*/  BAR.ARV R14, 0x100 ;  /* 0x0004000e0000751d */ /* 0x0001ec0000002000 */
[----:B------:R-:W-:Y:S05]  /*9bf0*/  @!P0 BRA `(.L_x_197) ;  /* 0x0000000000048947 */ /* 0x000fea0003800000 */
[----:B------:R-:W-:Y:S01]  /*9c00*/  BPT.TRAP 0x1 ;  /* 0x000000040000795c */ /* 0x000fe20000300000 */
.L_x_197:
[----:B0-----:R-:W-:Y:S01]  /*9c10*/  FMUL.FTZ R14, R168, UR7 ;  /* 0x00000007a80e7c20 */ /* 0x001fe20008410000 */
        /* <DEDUP_REMOVED lines=9> */
[----:B------:R-:W-:Y:S01]  /*9cb0*/  FMUL.FTZ R162, R162, UR7 ;  /* 0x00000007a2a27c20 */ /* 0x000fe20008410000 */
[----:B------:R-:W-:Y:S01]  /*9cc0*/  FMUL.FTZ R161, R161, UR7 ;  /* 0x00000007a1a17c20 */ /* 0x000fe20008410000 */
[----:B------:R-:W-:Y:S01]  /*9cd0*/  FMUL.FTZ R163, R163, UR7 ;  /* 0x00000007a3a37c20 */ /* 0x000fe20008410000 */
[----:B------:R-:W-:Y:S01]  /*9ce0*/  FMUL.FTZ R164, R164, UR7 ;  /* 0x00000007a4a47c20 */ /* 0x000fe20008410000 */
[----:B------:R-:W1:Y:S01]  /*9cf0*/  MUFU.TANH R20, R20 ;  /* 0x0000001400147308 */ /* 0x000e620000002400 */
[----:B------:R-:W-:Y:S01]  /*9d00*/  FMUL.FTZ R204, R108, UR7 ;  /* 0x000000076ccc7c20 */ /* 0x000fe20008410000 */
        /* <DEDUP_REMOVED lines=84> */
[----:B------:R-:W-:-:S02]  /*a250*/  R2UR UR6, R2 ;  /* 0x00000000020672ca */ /* 0x000fc400000e0000 */
[----:B------:R-:W0:Y:S01]  /*a260*/  MUFU.TANH R164, R164 ;  /* 0x000000a400a47308 */ /* 0x000e220000002400 */
[----:B-1----:R-:W-:-:S07]  /*a270*/  FMNMX.FTZ R105, R161, R208, !PT ;  /* 0x000000d0a1697209 */ /* 0x002fce0007810000 */
[----:B------:R-:W1:Y:S01]  /*a280*/  MUFU.TANH R166, R166 ;  /* 0x000000a600a67308 */ /* 0x000e620000002400 */
[----:B--2---:R-:W-:Y:S01]  /*a290*/  FMNMX.FTZ R107, R163, R110, !PT ;  /* 0x0000006ea36b7209 */ /* 0x004fe20007810000 */
[----:B------:R-:W-:-:S06]  /*a2a0*/  FMUL.FTZ R110, R111, UR7 ;  /* 0x000000076f6e7c20 */ /* 0x000fcc0008410000 */
[----:B------:R-:W2:Y:S01]  /*a2b0*/  MUFU.TANH R165, R165 ;  /* 0x000000a500a57308 */ /* 0x000ea20000002400 */
[----:B0-----:R-:W-:-:S07]  /*a2c0*/  FMNMX.FTZ R208, R164, R105, !PT ;  /* 0x00000069a4d07209 */ /* 0x001fce0007810000 */
        /* <DEDUP_REMOVED lines=10> */
[----:B--2---:R-:W-:-:S07]  /*a370*/  FMNMX.FTZ R96, R154, R107, !PT ;  /* 0x0000006b9a607209 */ /* 0x004fce0007810000 */
[----:B------:R-:W2:Y:S01]  /*a380*/  MUFU.TANH R156, R156 ;  /* 0x0000009c009c7308 */ /* 0x000ea20000002400 */
[----:B0-----:R-:W-:Y:S01]  /*a390*/  FMNMX.FTZ R105, R153, R210, !PT ;  /* 0x000000d299697209 */ /* 0x001fe20007810000 */
[----:B------:R-:W-:-:S06]  /*a3a0*/  FMUL.FTZ R210, R97, UR7 ;  /* 0x0000000761d27c20 */ /* 0x000fcc0008410000 */
[----:B------:R-:W0:Y:S01]  /*a3b0*/  MUFU.TANH R158, R158 ;  /* 0x0000009e009e7308 */ /* 0x000e220000002400 */
[----:B-1----:R-:W-:-:S07]  /*a3c0*/  FMNMX.FTZ R107, R155, R96, !PT ;  /* 0x000000609b6b7209 */ /* 0x002fce0007810000 */
[----:B------:R-:W1:Y:S01]  /*a3d0*/  MUFU.TANH R157, R157 ;  /* 0x0000009d009d7308 */ /* 0x000e620000002400 */
[----:B--2---:R-:W-:-:S07]  /*a3e0*/  FMNMX.FTZ R96, R156, R105, !PT ;  /* 0x000000699c607209 */ /* 0x004fce0007810000 */
[----:B------:R-:W2:Y:S01]  /*a3f0*/  MUFU.TANH R159, R159 ;  /* 0x0000009f009f7308 */ /* 0x000ea20000002400 */
[----:B0-----:R-:W-:-:S07]  /*a400*/  FMNMX.FTZ R212, R158, R107, !PT ;  /* 0x0000006b9ed47209 */ /* 0x001fce0007810000 */
[----:B------:R-:W0:Y:S01]  /*a410*/  MUFU.TANH R144, R144 ;  /* 0x0000009000907308 */ /* 0x000e220000002400 */
[----:B-1----:R-:W-:Y:S01]  /*a420*/  FMNMX.FTZ R97, R157, R96, !PT ;  /* 0x000000609d617209 */ /* 0x002fe20007810000 */
[----:B------:R-:W-:-:S06]  /*a430*/  FMUL.FTZ R96, R98, UR7 ;  /* 0x0000000762607c20 */ /* 0x000fcc0008410000 */
[----:B------:R-:W1:Y:S01]  /*a440*/  MUFU.TANH R146, R146 ;  /* 0x0000009200927308 */ /* 0x000e620000002400 */
[----:B--2---:R-:W-:-:S07]  /*a450*/  FMNMX.FTZ R105, R159, R212, !PT ;  /* 0x000000d49f697209 */ /* 0x004fce0007810000 */
        /* <DEDUP_REMOVED lines=26> */
[----:B--2---:R-:W-:Y:S01]  /*a600*/  FMNMX.FTZ R99, R139, R100, !PT ;  /* 0x000000648b637209 */ /* 0x004fe20007810000 */
[----:B------:R-:W-:Y:S01]  /*a610*/  FMUL.FTZ R100, R102, UR7 ;  /* 0x0000000766647c20 */ /* 0x000fe20008410000 */
[----:B------:R-:W-:-:S05]  /*a620*/  FMUL.FTZ R102, R103, UR7 ;  /* 0x0000000767667c20 */ /* 0x000fca0008410000 */
[----:B------:R-:W2:Y:S01]  /*a630*/  MUFU.TANH R142, R142 ;  /* 0x0000008e008e7308 */ /* 0x000ea20000002400 */
[----:B0-----:R-:W-:-:S07]  /*a640*/  FMNMX.FTZ R97, R140, R97, !PT ;  /* 0x000000618c617209 */ /* 0x001fce0007810000 */
[----:B------:R-:W0:Y:S01]  /*a650*/  MUFU.TANH R174, R174 ;  /* 0x000000ae00ae7308 */ /* 0x000e220000002400 */
[----:B-1----:R-:W-:-:S07]  /*a660*/  FMNMX.FTZ R97, R172, R97, !PT ;  /* 0x00000061ac617209 */ /* 0x002fce0007810000 */
        /* <DEDUP_REMOVED lines=96> */
[----:B-1----:R-:W-:-:S05]  /*ac70*/  FMNMX.FTZ R92, R93, R88, !PT ;  /* 0x000000585d5c7209 */ /* 0x002fca0007810000 */
[----:B------:R-:W1:Y:S01]  /*ac80*/  SHFL.BFLY PT, R89, R92, 0x2, 0x1f ;  /* 0x0c401f005c597f89 */ /* 0x000e6200000e0000 */
[----:B--2---:R-:W-:-:S04]  /*ac90*/  FMNMX.FTZ R90, R94, R99, !PT ;  /* 0x000000635e5a7209 */ /* 0x004fc80007810000 */
[----:B0-----:R-:W-:-:S05]  /*aca0*/  FMNMX.FTZ R99, R95, R90, !PT ;  /* 0x0000005a5f637209 */ /* 0x001fca0007810000 */
[----:B------:R-:W0:Y:S01]  /*acb0*/  SHFL.BFLY PT, R88, R99, 0x2, 0x1f ;  /* 0x0c401f0063587f89 */ /* 0x000e2200000e0000 */
[----:B-1----:R-:W-:Y:S02]  /*acc0*/  FMNMX.FTZ R101, R92, R89, !PT ;  /* 0x000000595c657209 */ /* 0x002fe40007810000 */
[----:B------:R-:W1:Y:S01]  /*acd0*/  LDC R89, c[0x0][0x988] ;  /* 0x00026200ff597b82 */ /* 0x000e620000000800 */
[----:B0-----:R-:W-:Y:S02]  /*ace0*/  FMNMX.FTZ R103, R99, R88, !PT ;  /* 0x0000005863677209 */ /* 0x001fe40007810000 */
[----:B------:R-:W0:Y:S04]  /*acf0*/  SHFL.BFLY PT, R88, R101, 0x1, 0x1f ;  /* 0x0c201f0065587f89 */ /* 0x000e2800000e0000 */
[----:B------:R-:W2:Y:S01]  /*ad00*/  SHFL.BFLY PT, R90, R103, 0x1, 0x1f ;  /* 0x0c201f00675a7f89 */ /* 0x000ea200000e0000 */
[----:B0-----:R-:W-:-:S02]  /*ad10*/  FMNMX.FTZ R88, R101, R88, !PT ;  /* 0x0000005865587209 */ /* 0x001fc40007810000 */
[----:B--2---:R-:W-:-:S03]  /*ad20*/  FMNMX.FTZ R90, R103, R90, !PT ;  /* 0x0000005a675a7209 */ /* 0x004fc60007810000 */
[C---:B-1----:R-:W-:Y:S01]  /*ad30*/  FMUL.FTZ R177, R88.reuse, R89 ;  /* 0x0000005958b17220 */ /* 0x042fe20000410000 */
[----:B------:R-:W-:-:S03]  /*ad40*/  FADD.FTZ R11, -R88, R11 ;  /* 0x0000000b580b7221 */ /* 0x000fc60000010100 */
[-CC-:B------:R-:W-:Y:S01]  /*ad50*/  FFMA.FTZ R173, R169, R89.reuse, -R177.reuse ;  /* 0x00000059a9ad7223 */ /* 0x180fe200000108b1 */
[-CC-:B------:R-:W-:Y:S01]  /*ad60*/  FFMA.FTZ R169, R161, R89.reuse, -R177.reuse ;  /* 0x00000059a1a97223 */ /* 0x180fe200000108b1 */
[-CC-:B------:R-:W-:Y:S01]  /*ad70*/  FFMA.FTZ R161, R153, R89.reuse, -R177.reuse ;  /* 0x0000005999a17223 */ /* 0x180fe200000108b1 */
[-C--:B------:R-:W-:Y:S01]  /*ad80*/  FFMA.FTZ R153, R157, R89.reuse, -R177 ;  /* 0x000000599d997223 */ /* 0x080fe200000108b1 */
[-C--:B------:R-:W-:Y:S01]  /*ad90*/  FMUL.FTZ R105, R11, R89.reuse ;  /* 0x000000590b697220 */ /* 0x080fe20000410000 */
[----:B------:R-:W2:Y:S01]  /*ada0*/  LDL R157, [R1] ;  /* 0x00000000019d7983 */ /* 0x000ea20000100800 */
[C---:B------:R-:W-:Y:S01]  /*adb0*/  FADD.FTZ R11, -R90.reuse, R13 ;  /* 0x0000000d5a0b7221 */ /* 0x040fe20000010100 */
[-CC-:B------:R-:W-:Y:S01]  /*adc0*/  FFMA.FTZ R13, R91, R89.reuse, -R177.reuse ;  /* 0x000000595b0d7223 */ /* 0x180fe200000108b1 */
[-C--:B------:R-:W-:Y:S01]  /*add0*/  FMUL.FTZ R91, R90, R89.reuse ;  /* 0x000000595a5b7220 */ /* 0x080fe20000410000 */
[-C--:B------:R-:W-:Y:S01]  /*ade0*/  FFMA.FTZ R135, R14, R89.reuse, -R177 ;  /* 0x000000590e877223 */ /* 0x080fe200000108b1 */
[-C--:B------:R-:W-:Y:S01]  /*adf0*/  FMUL.FTZ R11, R11, R89.reuse ;  /* 0x000000590b0b7220 */ /* 0x080fe20000410000 */
[----:B------:R0:W-:Y:S01]  /*ae00*/  MUFU.EX2 R92, R105 ;  /* 0x00000069005c7308 */ /* 0x0001e20000000800 */
[-C--:B------:R-:W-:Y:S01]  /*ae10*/  FFMA.FTZ R20, R20, R89.reuse, -R91 ;  /* 0x0000005914147223 */ /* 0x080fe2000001085b */
[-CC-:B------:R-:W-:Y:S01]  /*ae20*/  FFMA.FTZ R175, R15, R89.reuse, -R177.reuse ;  /* 0x000000590faf7223 */ /* 0x180fe200000108b1 */
        /* <DEDUP_REMOVED lines=24> */
[-CC-:B0-----:R-:W-:Y:S01]  /*afb0*/  FFMA.FTZ R105, R196, R89.reuse, -R177.reuse ;  /* 0x00000059c4697223 */ /* 0x181fe200000108b1 */
        /* <DEDUP_REMOVED lines=11> */
[-C--:B------:R-:W-:Y:S01]  /*b070*/  FFMA.FTZ R128, R93, R89.reuse, -R177 ;  /* 0x000000595d807223 */ /* 0x080fe200000108b1 */
[-CC-:B------:R-:W-:Y:S01]  /*b080*/  FFMA.FTZ R177, R21, R89.reuse, -R91.reuse ;  /* 0x0000005915b17223 */ /* 0x180fe2000001085b */
[----:B------:R-:W-:Y:S01]  /*b090*/  MUFU.EX2 R11, R11 ;  /* 0x0000000b000b7308 */ /* 0x000fe20000000800 */
[-CC-:B------:R-:W-:Y:S01]  /*b0a0*/  FFMA.FTZ R179, R170, R89.reuse, -R91.reuse ;  /* 0x00000059aab37223 */ /* 0x180fe2000001085b */
[----:B------:R-:W-:-:S06]  /*b0b0*/  FFMA.FTZ R170, R171, R89, -R91 ;  /* 0x00000059abaa7223 */ /* 0x000fcc000001085b */
[----:B------:R-:W0:Y:S08]  /*b0c0*/  MUFU.EX2 R135, R135 ;  /* 0x0000008700877308 */ /* 0x000e300000000800 */
[----:B------:R-:W1:Y:S01]  /*b0d0*/  MUFU.EX2 R20, R20 ;  /* 0x0000001400147308 */ /* 0x000e620000000800 */
[----:B------:R-:W-:-:S07]  /*b0e0*/  FFMA.FTZ R181, R162, R89, -R91 ;  /* 0x00000059a2b57223 */ /* 0x000fce000001085b */
[----:B------:R-:W3:Y:S08]  /*b0f0*/  MUFU.EX2 R175, R175 ;  /* 0x000000af00af7308 */ /* 0x000ef00000000800 */
[----:B------:R-:W4:Y:S01]  /*b100*/  MUFU.EX2 R177, R177 ;  /* 0x000000b100b17308 */ /* 0x000f220000000800 */
[----:B------:R-:W-:-:S07]  /*b110*/  FFMA.FTZ R162, R163, R89, -R91 ;  /* 0x00000059a3a27223 */ /* 0x000fce000001085b */
[----:B------:R-:W5:Y:S08]  /*b120*/  MUFU.EX2 R133, R133 ;  /* 0x0000008500857308 */ /* 0x000f700000000800 */
[----:B------:R-:W5:Y:S01]  /*b130*/  MUFU.EX2 R179, R179 ;  /* 0x000000b300b37308 */ /* 0x000f620000000800 */
[----:B------:R-:W-:Y:S01]  /*b140*/  FFMA.FTZ R201, R120, R89, -R91 ;  /* 0x0000005978c97223 */ /* 0x000fe2000001085b */
[----:B0-----:R-:W-:Y:S01]  /*b150*/  FFMA.FTZ R120, R92, R3, R135 ;  /* 0x000000035c787223 */ /* 0x001fe20000010087 */
[----:B-1----:R-:W-:-:S05]  /*b160*/  FFMA.FTZ R10, R11, R10, R20 ;  /* 0x0000000a0b0a7223 */ /* 0x002fca0000010014 */
[----:B------:R-:W0:Y:S01]  /*b170*/  MUFU.EX2 R173, R173 ;  /* 0x000000ad00ad7308 */ /* 0x000e220000000800 */
[----:B------:R-:W-:-:S07]  /*b180*/  FFMA.FTZ R183, R166, R89, -R91 ;  /* 0x00000059a6b77223 */ /* 0x000fce000001085b */
[----:B------:R-:W1:Y:S01]  /*b190*/  MUFU.EX2 R170, R170 ;  /* 0x000000aa00aa7308 */ /* 0x000e620000000800 */
[-CC-:B------:R-:W-:Y:S01]  /*b1a0*/  FFMA.FTZ R199, R132, R89.reuse, -R91.reuse ;  /* 0x0000005984c77223 */ /* 0x180fe2000001085b */
[----:B------:R-:W-:Y:S01]  /*b1b0*/  FFMA.FTZ R132, R134, R89, -R91 ;  /* 0x0000005986847223 */ /* 0x000fe2000001085b */
[----:B---3--:R-:W-:-:S05]  /*b1c0*/  FADD.FTZ R134, R175, R120 ;  /* 0x00000078af867221 */ /* 0x008fca0000010000 */
[----:B------:R-:W3:Y:S01]  /*b1d0*/  MUFU.EX2 R131, R131 ;  /* 0x0000008300837308 */ /* 0x000ee20000000800 */
[----:B----4-:R-:W-:Y:S01]  /*b1e0*/  FADD.FTZ R10, R177, R10 ;  /* 0x0000000ab10a7221 */ /* 0x010fe20000010000 */
[----:B------:R-:W-:-:S06]  /*b1f0*/  FFMA.FTZ R166, R167, R89, -R91 ;  /* 0x00000059a7a67223 */ /* 0x000fcc000001085b */
[----:B------:R-:W4:Y:S01]  /*b200*/  MUFU.EX2 R181, R181 ;  /* 0x000000b500b57308 */ /* 0x000f220000000800 */
[----:B-----5:R-:W-:Y:S01]  /*b210*/  FADD.FTZ R134, R133, R134 ;  /* 0x0000008685867221 */ /* 0x020fe20000010000 */
[----:B------:R-:W-:-:S06]  /*b220*/  FADD.FTZ R3, R179, R10 ;  /* 0x0000000ab3037221 */ /* 0x000fcc0000010000 */
[----:B------:R-:W5:Y:S01]  /*b230*/  MUFU.EX2 R169, R169 ;  /* 0x000000a900a97308 */ /* 0x000f620000000800 */
[----:B------:R-:W-:-:S07]  /*b240*/  FFMA.FTZ R185, R154, R89, -R91 ;  /* 0x000000599ab97223 */ /* 0x000fce000001085b */
[----:B------:R-:W5:Y:S01]  /*b250*/  MUFU.EX2 R162, R162 ;  /* 0x000000a200a27308 */ /* 0x000f620000000800 */
[----:B0-----:R-:W-:Y:S01]  /*b260*/  FADD.FTZ R134, R173, R134 ;  /* 0x00000086ad867221 */ /* 0x001fe20000010000 */
[----:B-1----:R-:W-:-:S06]  /*b270*/  FADD.FTZ R10, R170, R3 ;  /* 0x00000003aa0a7221 */ /* 0x002fcc0000010000 */
[----:B------:R-:W0:Y:S01]  /*b280*/  MUFU.EX2 R129, R129 ;  /* 0x0000008100817308 */ /* 0x000e220000000800 */
[----:B------:R-:W-:-:S07]  /*b290*/  FFMA.FTZ R154, R155, R89, -R91 ;  /* 0x000000599b9a7223 */ /* 0x000fce000001085b */
[----:B------:R-:W1:Y:S01]  /*b2a0*/  MUFU.EX2 R183, R183 ;  /* 0x000000b700b77308 */ /* 0x000e620000000800 */
[----:B---3--:R-:W-:Y:S01]  /*b2b0*/  FADD.FTZ R134, R131, R134 ;  /* 0x0000008683867221 */ /* 0x008fe20000010000 */
[----:B----4-:R-:W-:-:S06]  /*b2c0*/  FADD.FTZ R3, R181, R10 ;  /* 0x0000000ab5037221 */ /* 0x010fcc0000010000 */
[----:B------:R-:W3:Y:S01]  /*b2d0*/  MUFU.EX2 R165, R165 ;  /* 0x000000a500a57308 */ /* 0x000ee20000000800 */
[----:B------:R-:W-:-:S07]  /*b2e0*/  FFMA.FTZ R187, R158, R89, -R91 ;  /* 0x000000599ebb7223 */ /* 0x000fce000001085b */
        /* <DEDUP_REMOVED lines=35> */
[----:B------:R-:W2:Y:S01]  /*b520*/  MUFU.EX2 R191, R191 ;  /* 0x000000bf00bf7308 */ /* 0x000ea20000000800 */
        /* <DEDUP_REMOVED lines=11> */
[----:B--2---:R-:W-:-:S06]  /*b5e0*/  FADD.FTZ R3, R191, R10 ;  /* 0x0000000abf037221 */ /* 0x004fcc0000010000 */
[----:B------:R-:W2:Y:S01]  /*b5f0*/  MUFU.EX2 R137, R137 ;  /* 0x0000008900897308 */ /* 0x000ea20000000800 */
        /* <DEDUP_REMOVED lines=9> */
[----:B------:R-:W3:Y:S08]  /*b690*/  MUFU.EX2 R172, R172 ;  /* 0x000000ac00ac7308 */ /* 0x000ef00000000800 */
[----:B------:R-:W4:Y:S01]  /*b6a0*/  MUFU.EX2 R142, R142 ;  /* 0x0000008e008e7308 */ /* 0x000f220000000800 */
[----:B--2---:R-:W-:Y:S01]  /*b6b0*/  FADD.FTZ R134, R137, R134 ;  /* 0x0000008689867221 */ /* 0x004fe20000010000 */
[----:B-----5:R-:W-:-:S06]  /*b6c0*/  FADD.FTZ R10, R138, R3 ;  /* 0x000000038a0a7221 */ /* 0x020fcc0000010000 */
[----:B------:R-:W2:Y:S08]  /*b6d0*/  MUFU.EX2 R115, R115 ;  /* 0x0000007300737308 */ /* 0x000eb00000000800 */
[----:B------:R-:W5:Y:S01]  /*b6e0*/  MUFU.EX2 R197, R197 ;  /* 0x000000c500c57308 */ /* 0x000f620000000800 */
[----:B0-----:R-:W-:Y:S01]  /*b6f0*/  FADD.FTZ R3, R117, R134 ;  /* 0x0000008675037221 */ /* 0x001fe20000010000 */
[----:B-1----:R-:W-:-:S06]  /*b700*/  FADD.FTZ R21, R195, R10 ;  /* 0x0000000ac3157221 */ /* 0x002fcc0000010000 */
[----:B------:R-:W0:Y:S01]  /*b710*/  MUFU.EX2 R168, R168 ;  /* 0x000000a800a87308 */ /* 0x000e220000000800 */
[----:B------:R-:W-:-:S07]  /*b720*/  FFMA.FTZ R209, R104, R89, -R91 ;  /* 0x0000005968d17223 */ /* 0x000fce000001085b */
[----:B------:R-:W1:Y:S01]  /*b730*/  MUFU.EX2 R130, R130 ;  /* 0x0000008200827308 */ /* 0x000e620000000800 */
[----:B------:R-:W-:Y:S01]  /*b740*/  FFMA.FTZ R104, R106, R89, -R91 ;  /* 0x000000596a687223 */ /* 0x000fe2000001085b */
[----:B---3--:R-:W-:Y:S01]  /*b750*/  FADD.FTZ R10, R172, R3 ;  /* 0x00000003ac0a7221 */ /* 0x008fe20000010000 */
[----:B----4-:R-:W-:-:S05]  /*b760*/  FADD.FTZ R106, R142, R21 ;  /* 0x000000158e6a7221 */ /* 0x010fca0000010000 */
[----:B------:R-:W3:Y:S01]  /*b770*/  MUFU.EX2 R113, R113 ;  /* 0x0000007100717308 */ /* 0x000ee20000000800 */
[----:B------:R-:W-:-:S07]  /*b780*/  FFMA.FTZ R120, R122, R89, -R91 ;  /* 0x000000597a787223 */ /* 0x000fce000001085b */
[----:B------:R-:W4:Y:S01]  /*b790*/  MUFU.EX2 R199, R199 ;  /* 0x000000c700c77308 */ /* 0x000f220000000800 */
[----:B--2---:R-:W-:Y:S01]  /*b7a0*/  FADD.FTZ R3, R115, R10 ;  /* 0x0000000a73037221 */ /* 0x004fe20000010000 */
[----:B-----5:R-:W-:-:S06]  /*b7b0*/  FADD.FTZ R21, R197, R106 ;  /* 0x0000006ac5157221 */ /* 0x020fcc0000010000 */
[----:B------:R-:W2:Y:S01]  /*b7c0*/  MUFU.EX2 R164, R164 ;  /* 0x000000a400a47308 */ /* 0x000ea20000000800 */
[----:B------:R-:W-:-:S07]  /*b7d0*/  FFMA.FTZ R203, R124, R89, -R91 ;  /* 0x000000597ccb7223 */ /* 0x000fce000001085b */
[----:B------:R-:W5:Y:S01]  /*b7e0*/  MUFU.EX2 R132, R132 ;  /* 0x0000008400847308 */ /* 0x000f620000000800 */
[----:B------:R-:W-:Y:S01]  /*b7f0*/  FFMA.FTZ R211, R108, R89, -R91 ;  /* 0x000000596cd37223 */ /* 0x000fe2000001085b */
[----:B0-----:R-:W-:Y:S01]  /*b800*/  FADD.FTZ R10, R168, R3 ;  /* 0x00000003a80a7221 */ /* 0x001fe20000010000 */
[----:B-1----:R-:W-:-:S05]  /*b810*/  FADD.FTZ R108, R130, R21 ;  /* 0x00000015826c7221 */ /* 0x002fca0000010000 */
        /* <DEDUP_REMOVED lines=31> */
[----:B------:R-:W0:Y:S08]  /*ba10*/  MUFU.EX2 R105, R105 ;  /* 0x0000006900697308 */ /* 0x000e300000000800 */
[----:B------:R-:W1:Y:S01]  /*ba20*/  MUFU.EX2 R207, R207 ;  /* 0x000000cf00cf7308 */ /* 0x000e620000000800 */
[----:B---3--:R-:W-:Y:S01]  /*ba30*/  FADD.FTZ R3, R107, R10 ;  /* 0x0000000a6b037221 */ /* 0x008fe20000010000 */
[----:B----4-:R-:W-:-:S06]  /*ba40*/  FADD.FTZ R21, R205, R98 ;  /* 0x00000062cd157221 */ /* 0x010fcc0000010000 */
[----:B------:R-:W3:Y:S08]  /*ba50*/  MUFU.EX2 R148, R148 ;  /* 0x0000009400947308 */ /* 0x000ef00000000800 */
[----:B------:R-:W4:Y:S01]  /*ba60*/  MUFU.EX2 R114, R114 ;  /* 0x0000007200727308 */ /* 0x000f220000000800 */
[----:B------:R-:W-:Y:S01]  /*ba70*/  FFMA.FTZ R215, R100, R89, -R91 ;  /* 0x0000005964d77223 */ /* 0x000fe2000001085b */
[----:B--2---:R-:W-:Y:S01]  /*ba80*/  FADD.FTZ R10, R152, R3 ;  /* 0x00000003980a7221 */ /* 0x004fe20000010000 */
[----:B-----5:R-:W-:-:S05]  /*ba90*/  FADD.FTZ R100, R112, R21 ;  /* 0x0000001570647221 */ /* 0x020fca0000010000 */
[----:B------:R-:W2:Y:S01]  /*baa0*/  MUFU.EX2 R103, R103 ;  /* 0x0000006700677308 */ /* 0x000ea20000000800 */
[----:B------:R-:W-:-:S07]  /*bab0*/  FFMA.FTZ R106, R110, R89, -R91 ;  /* 0x000000596e6a7223 */ /* 0x000fce000001085b */
[----:B------:R-:W5:Y:S01]  /*bac0*/  MUFU.EX2 R209, R209 ;  /* 0x000000d100d17308 */ /* 0x000f620000000800 */
[----:B0-----:R-:W-:Y:S01]  /*bad0*/  FADD.FTZ R3, R105, R10 ;  /* 0x0000000a69037221 */ /* 0x001fe20000010000 */
[----:B-1----:R-:W-:-:S06]  /*bae0*/  FADD.FTZ R21, R207, R100 ;  /* 0x00000064cf157221 */ /* 0x002fcc0000010000 */
[----:B------:R-:W0:Y:S08]  /*baf0*/  MUFU.EX2 R144, R144 ;  /* 0x0000009000907308 */ /* 0x000e300000000800 */
[----:B------:R-:W1:Y:S01]  /*bb00*/  MUFU.EX2 R104, R104 ;  /* 0x0000006800687308 */ /* 0x000e620000000800 */
[----:B---3--:R-:W-:Y:S01]  /*bb10*/  FADD.FTZ R10, R148, R3 ;  /* 0x00000003940a7221 */ /* 0x008fe20000010000 */
[----:B----4-:R-:W-:-:S06]  /*bb20*/  FADD.FTZ R100, R114, R21 ;  /* 0x0000001572647221 */ /* 0x010fcc0000010000 */
[----:B------:R-:W3:Y:S08]  /*bb30*/  MUFU.EX2 R101, R101 ;  /* 0x0000006500657308 */ /* 0x000ef00000000800 */
[----:B------:R-:W4:Y:S01]  /*bb40*/  MUFU.EX2 R211, R211 ;  /* 0x000000d300d37308 */ /* 0x000f220000000800 */
[----:B--2---:R-:W-:Y:S01]  /*bb50*/  FADD.FTZ R3, R103, R10 ;  /* 0x0000000a67037221 */ /* 0x004fe20000010000 */
[----:B-----5:R-:W-:-:S06]  /*bb60*/  FADD.FTZ R21, R209, R100 ;  /* 0x00000064d1157221 */ /* 0x020fcc0000010000 */
[----:B------:R-:W2:Y:S01]  /*bb70*/  MUFU.EX2 R140, R140 ;  /* 0x0000008c008c7308 */ /* 0x000ea20000000800 */
[----:B------:R-:W-:-:S07]  /*bb80*/  ISETP.NE.AND P1, PT, R22, RZ, PT ;  /* 0x000000ff1600720c */ /* 0x000fce0003f25270 */
        /* <DEDUP_REMOVED lines=8> */
[----:B------:R-:W3:Y:S01]  /*bc10*/  MUFU.EX2 R136, R136 ;  /* 0x0000008800887308 */ /* 0x000ee20000000800 */
[----:B------:R-:W-:-:S07]  /*bc20*/  FFMA.FTZ R217, R216, R89, -R91 ;  /* 0x00000059d8d97223 */ /* 0x000fce000001085b */
[----:B------:R-:W4:Y:S01]  /*bc30*/  MUFU.EX2 R96, R96 ;  /* 0x0000006000607308 */ /* 0x000f220000000800 */
[----:B------:R-:W-:Y:S02]  /*bc40*/  IMAD.U32 R93, RZ, RZ, UR60 ;  /* 0x0000003cff5d7e24 */ /* 0x000fe4000f8e00ff */
[----:B--2---:R-:W-:Y:S01]  /*bc50*/  FADD.FTZ R10, R140, R3 ;  /* 0x000000038c0a7221 */ /* 0x004fe20000010000 */
[----:B-----5:R-:W-:-:S04]  /*bc60*/  FADD.FTZ R102, R106, R21 ;  /* 0x000000156a667221 */ /* 0x020fc80000010000 */
[----:B------:R-:W2:Y:S01]  /*bc70*/  MUFU.EX2 R15, R15 ;  /* 0x0000000f000f7308 */ /* 0x000ea20000000800 */
[----:B------:R-:W-:-:S07]  /*bc80*/  FFMA.FTZ R100, R218, R89, -R91 ;  /* 0x00000059da647223 */ /* 0x000fce000001085b */
[----:B------:R-:W5:Y:S01]  /*bc90*/  MUFU.EX2 R215, R215 ;  /* 0x000000d700d77308 */ /* 0x000f620000000800 */
[----:B------:R-:W-:Y:S01]  /*bca0*/  @P1 LEA R3, R93, UR6, 0x3 ;  /* 0x000000065d031c11 */ /* 0x000fe2000f8e18ff */
        /* <DEDUP_REMOVED lines=10> */
[----:B------:R-:W-:Y:S02]  /*bd50*/  @P1 VIADD R3, R3, 0x34840 ;  /* 0x0003484003031836 */ /* 0x000fe40000000000 */
[----:B--2---:R-:W-:Y:S01]  /*bd60*/  FADD.FTZ R21, R15, R10 ;  /* 0x0000000a0f157221 */ /* 0x004fe20000010000 */
[----:B-----5:R-:W-:-:S04]  /*bd70*/  FADD.FTZ R91, R215, R102 ;  /* 0x00000066d75b7221 */ /* 0x020fc80000010000 */
[----:B------:R-:W2:Y:S08]  /*bd80*/  MUFU.EX2 R97, R97 ;  /* 0x0000006100617308 */ /* 0x000eb00000000800 */
[----:B------:R-:W5:Y:S01]  /*bd90*/  MUFU.EX2 R100, R100 ;  /* 0x0000006400647308 */ /* 0x000f620000000800 */
[----:B------:R-:W-:Y:S01]  /*bda0*/  @P1 PRMT R3, R157, 0x654, R3 ;  /* 0x000006549d031816 */ /* 0x000fe20000000003 */
[----:B0-----:R-:W-:Y:S01]  /*bdb0*/  FADD.FTZ R21, R214, R21 ;  /* 0x00000015d6157221 */ /* 0x001fe20000010000 */
[----:B-1----:R-:W-:-:S02]  /*bdc0*/  FADD.FTZ R10, R98, R91 ;  /* 0x0000005b620a7221 */ /* 0x002fc40000010000 */
[----:B------:R4:W-:Y:S03]  /*bdd0*/  @P1 SYNCS.ARRIVE.TRANS64.RED.A1T0 RZ, [R3+URZ], RZ ;  /* 0x000000ff03ff19a7 */ /* 0x0009e6000810043f */
[----:B------:R-:W0:Y:S08]  /*bde0*/  MUFU.EX2 R13, R13 ;  /* 0x0000000d000d7308 */ /* 0x000e300000000800 */
[----:B------:R-:W1:Y:S01]  /*bdf0*/  MUFU.EX2 R219, R219 ;  /* 0x000000db00db7308 */ /* 0x000e620000000800 */
[----:B---3--:R-:W-:Y:S01]  /*be00*/  FADD.FTZ R102, R14, R21 ;  /* 0x000000150e667221 */ /* 0x008fe20000010000 */
[----:B----4-:R-:W-:-:S06]  /*be10*/  FADD.FTZ R3, R217, R10 ;  /* 0x0000000ad9037221 */ /* 0x010fcc0000010000 */
[----:B------:R-:W3:Y:S08]  /*be20*/  MUFU.EX2 R128, R128 ;  /* 0x0000008000807308 */ /* 0x000ef00000000800 */
[----:B------:R-:W4:Y:S01]  /*be30*/  MUFU.EX2 R94, R94 ;  /* 0x0000005e005e7308 */ /* 0x000f220000000800 */
[----:B--2---:R-:W-:Y:S01]  /*be40*/  FADD.FTZ R102, R97, R102 ;  /* 0x0000006661667221 */ /* 0x004fe20000010000 */
[----:B-----5:R-:W-:-:S03]  /*be50*/  FADD.FTZ R10, R100, R3 ;  /* 0x00000003640a7221 */ /* 0x020fc60000010000 */
[----:B0-----:R-:W-:Y:S01]  /*be60*/  FADD.FTZ R3, R13, R102 ;  /* 0x000000660d037221 */ /* 0x001fe20000010000 */
[----:B-1----:R-:W-:-:S03]  /*be70*/  FADD.FTZ R21, R219, R10 ;  /* 0x0000000adb157221 */ /* 0x002fc60000010000 */
[----:B---3--:R-:W-:Y:S01]  /*be80*/  FADD.FTZ R3, R128, R3 ;  /* 0x0000000380037221 */ /* 0x008fe20000010000 */
[----:B----4-:R-:W-:Y:S01]  /*be90*/  FADD.FTZ R10, R94, R21 ;  /* 0x000000155e0a7221 */ /* 0x010fe20000010000 */
[----:B------:R-:W-:Y:S06]  /*bea0*/  @!P0 BRA `(.L_x_198) ;  /* 0x0000000000048947 */ /* 0x000fec0003800000 */
[----:B------:R-:W-:Y:S01]  /*beb0*/  BPT.TRAP 0x1 ;  /* 0x000000040000795c */ /* 0x000fe20000300000 */
.L_x_198:
[----:B------:R-:W-:Y:S01]  /*bec0*/  R2UR UR6, R2 ;  /* 0x00000000020672ca */ /* 0x000fe200000e0000 */
[----:B------:R-:W-:Y:S01]  /*bed0*/  IMAD.U32 R102, RZ, RZ, UR61 ;  /* 0x0000003dff667e24 */ /* 0x000fe2000f8e00ff */
[----:B------:R-:W-:Y:S01]  /*bee0*/  ISETP.NE.AND P1, PT, R19, RZ, PT ;  /* 0x000000ff1300720c */ /* 0x000fe20003f25270 */
[----:B------:R-:W-:Y:S01]  /*bef0*/  UMOV UR61, UR60 ;  /* 0x0000003c003d7c82 */ /* 0x000fe20008000000 */
[----:B------:R-:W-:Y:S01]  /*bf00*/  F2FP.BF16.F32.PACK_AB R216, R97, R14 ;  /* 0x0000000e61d8723e */ /* 0x000fe200000010ff */
[----:B------:R-:W-:Y:S01]  /*bf10*/  FMUL.FTZ R26, R26, R11 ;  /* 0x0000000b1a1a7220 */ /* 0x000fe20000410000 */
[----:B------:R-:W-:Y:S01]  /*bf20*/  F2FP.BF16.F32.PACK_AB R218, R128, R13 ;  /* 0x0000000d80da723e */ /* 0x000fe200000010ff */
        /* <DEDUP_REMOVED lines=8> */
[----:B------:R-:W-:Y:S01]  /*bfb0*/  @P1 LEA R102, R102, UR6, 0x3 ;  /* 0x0000000666661c11 */ /* 0x000fe2000f8e18ff */
[-C--:B------:R-:W-:Y:S01]  /*bfc0*/  FMUL.FTZ R43, R43, R11.reuse ;  /* 0x0000000b2b2b7220 */ /* 0x080fe20000410000 */
[----:B------:R-:W-:Y:S01]  /*bfd0*/  R2UR UR6, R16 ;  /* 0x00000000100672ca */ /* 0x000fe200000e0000 */
[-C--:B------:R-:W-:Y:S01]  /*bfe0*/  FMUL.FTZ R46, R46, R11.reuse ;  /* 0x0000000b2e2e7220 */ /* 0x080fe20000410000 */
[----:B------:R-:W-:Y:S01]  /*bff0*/  FMUL.FTZ R47, R47, R11 ;  /* 0x0000000b2f2f7220 */ /* 0x000fe20000410000 */
[----:B------:R-:W-:-:S02]  /*c000*/  @P1 VIADD R102, R102, 0x34860 ;  /* 0x0003486066661836 */ /* 0x000fc40000000000 */
[-C--:B------:R-:W-:Y:S01]  /*c010*/  FMUL.FTZ R50, R50, R11.reuse ;  /* 0x0000000b32327220 */ /* 0x080fe20000410000 */
[-C--:B------:R-:W-:Y:S01]  /*c020*/  FMUL.FTZ R51, R51, R11.reuse ;  /* 0x0000000b33337220 */ /* 0x080fe20000410000 */
[-C--:B------:R-:W-:Y:S01]  /*c030*/  FMUL.FTZ R54, R54, R11.reuse ;  /* 0x0000000b36367220 */ /* 0x080fe20000410000 */
[-C--:B------:R-:W-:Y:S01]  /*c040*/  FMUL.FTZ R55, R55, R11.reuse ;  /* 0x0000000b37377220 */ /* 0x080fe20000410000 */
[----:B------:R-:W-:Y:S01]  /*c050*/  @P1 PRMT R102, R23, 0x654, R102 ;  /* 0x0000065417661816 */ /* 0x000fe20000000066 */
[-C--:B------:R-:W-:Y:S01]  /*c060*/  FMUL.FTZ R58, R58, R11.reuse ;  /* 0x0000000b3a3a7220 */ /* 0x080fe20000410000 */
[-C--:B------:R-:W-:Y:S01]  /*c070*/  FMUL.FTZ R59, R59, R11.reuse ;  /* 0x0000000b3b3b7220 */ /* 0x080fe20000410000 */
[----:B------:R-:W-:Y:S01]  /*c080*/  FMUL.FTZ R62, R62, R11 ;  /* 0x0000000b3e3e7220 */ /* 0x000fe20000410000 */
[----:B------:R0:W-:Y:S01]  /*c090*/  @P1 SYNCS.ARRIVE.TRANS64.RED.A1T0 RZ, [R102+URZ], RZ ;  /* 0x000000ff66ff19a7 */ /* 0x0001e2000810043f */
[----:B------:R-:W-:Y:S01]  /*c0a0*/  ISETP.GT.AND P1, PT, R12, RZ, PT ;  /* 0x000000ff0c00720c */ /* 0x000fe20003f24270 */
[----:B------:R-:W-:-:S02]  /*c0b0*/  IMAD.U32 R14, RZ, RZ, UR6 ;  /* 0x00000006ff0e7e24 */ /* 0x000fc4000f8e00ff */
        /* <DEDUP_REMOVED lines=13> */
[----:B------:R-:W-:Y:S01]  /*c190*/  F2FP.BF16.F32.PACK_AB R176, R175, R135 ;  /* 0x00000087afb0723e */ /* 0x000fe200000010ff */
[----:B------:R-:W-:Y:S01]  /*c1a0*/  FMUL.FTZ R24, R24, R92 ;  /* 0x0000005c18187220 */ /* 0x000fe20000410000 */
[----:B------:R-:W-:Y:S01]  /*c1b0*/  F2FP.BF16.F32.PACK_AB R177, R177, R20 ;  /* 0x00000014b1b1723e */ /* 0x000fe200000010ff */
[-C--:B------:R-:W-:Y:S01]  /*c1c0*/  FMUL.FTZ R25, R25, R92.reuse ;  /* 0x0000005c19197220 */ /* 0x080fe20000410000 */
        /* <DEDUP_REMOVED lines=59> */
[----:B------:R-:W-:Y:S01]  /*c580*/  FMUL.FTZ R85, R85, R92 ;  /* 0x0000005c55557220 */ /* 0x000fe20000410000 */
[----:B------:R-:W-:Y:S01]  /*c590*/  F2FP.BF16.F32.PACK_AB R208, R144, R103 ;  /* 0x0000006790d0723e */ /* 0x000fe200000010ff */
[----:B------:R-:W-:Y:S01]  /*c5a0*/  VIADD R12, R12, 0xffffffff ;  /* 0xffffffff0c0c7836 */ /* 0x000fe20000000000 */
        /* <DEDUP_REMOVED lines=10> */
[----:B------:R-:W-:Y:S01]  /*c650*/  F2FP.BF16.F32.PACK_AB R219, R94, R219 ;  /* 0x000000db5edb723e */ /* 0x000fe200000010ff */
[----:B0-----:R-:W-:Y:S06]  /*c660*/  @P1 BRA `(.L_x_199) ;  /* 0xffffffa800341947 */ /* 0x001fec000383ffff */
.L_x_188:
[----:B------:R-:W-:Y:S06]  /*c670*/  BAR.ARV 0x8, 0x180 ;  /* 0x0206000000007b1d */ /* 0x000fec0000002000 */
[----:B------:R-:W-:Y:S05]  /*c680*/  @!P0 BRA `(.L_x_200) ;  /* 0x0000000000048947 */ /* 0x000fea0003800000 */
[----:B------:R-:W-:Y:S01]  /*c690*/  BPT.TRAP 0x1 ;  /* 0x000000040000795c */ /* 0x000fe20000300000 */
.L_x_200:
        /* <DEDUP_REMOVED lines=8> */
.L_x_201:
[----:B-1----:R-:W-:Y:S05]  /*c720*/  @P1 BRA `(.L_x_202) ;  /* 0x0000000000081947 */ /* 0x002fea0003800000 */
[----:B------:R-:W1:Y:S02]  /*c730*/  SYNCS.PHASECHK.TRANS64.TRYWAIT P1, [UR7+0x34850], R0 ;  /* 0x03485000ff0075a7 */ /* 0x000e640008020147 */
[----:B-1----:R-:W-:Y:S05]  /*c740*/  @!P1 BRA `(.L_x_203) ;  /* 0x00000064004c9947 */ /* 0x002fea0003800000 */
.L_x_202:
[----:B------:R-:W-:Y:S01]  /*c750*/  R2UR UR4, R2 ;  /* 0x00000000020472ca */ /* 0x000fe200000e0000 */
[----:B------:R-:W-:Y:S01]  /*c760*/  WARPGROUP.ARRIVE ;  /* 0x00000000000079c5 */ /* 0x000fe20000000000 */
[----:B------:R-:W-:Y:S01]  /*c770*/  UMOV UR11, 0x40000040 ;  /* 0x40000040000b7882 */ /* 0x000fe20000000000 */
[----:B01----:R-:W0:Y:S01]  /*c780*/  SHFL.BFLY PT, R0, R3, 0x2, 0x1f ;  /* 0x0c401f0003007f89 */ /* 0x003e2200000e0000 */
[----:B------:R-:W-:Y:S02]  /*c790*/  IMAD.MOV.U32 R8, RZ, RZ, RZ ;  /* 0x000000ffff087224 */ /* 0x000fe400078e00ff */
[----:B------:R-:W-:Y:S01]  /*c7a0*/  IMAD.MOV.U32 R18, RZ, RZ, -0x800000 ;  /* 0xff800000ff127424 */ /* 0x000fe200078e00ff */
[----:B------:R-:W1:Y:S06]  /*c7b0*/  SHFL.BFLY PT, R5, R10, 0x2, 0x1f ;  /* 0x0c401f000a057f89 */ /* 0x000e6c00000e0000 */
[----:B------:R-:W-:-:S04]  /*c7c0*/  UIADD3 UR4, UR4, 0x400, URZ ;  /* 0x0000040004047890 */ /* 0x000fc8000fffe03f */
[----:B------:R-:W-:-:S04]  /*c7d0*/  USHF.R.U32.HI UR4, URZ, 0x4, UR4 ;  /* 0x000000043f047899 */ /* 0x000fc80008011604 */
[----:B------:R-:W-:-:S04]  /*c7e0*/  ULOP3.LUT UR4, UR4, 0x3fff, URZ, 0xc0, !UPT ;  /* 0x00003fff04047892 */ /* 0x000fc8000f8ec03f */
[----:B------:R-:W-:Y:S01]  /*c7f0*/  ULOP3.LUT UR4, UR4, 0x5800000, URZ, 0xfc, !UPT ;  /* 0x0580000004047892 */ /* 0x000fe2000f8efc3f */
[----:B0-----:R-:W-:Y:S01]  /*c800*/  FADD.FTZ R0, R0, R3 ;  /* 0x0000000300007221 */ /* 0x001fe20000010000 */
[----:B------:R-:W-:Y:S02]  /*c810*/  IMAD.MOV.U32 R3, RZ, RZ, RZ ;  /* 0x000000ffff037224 */ /* 0x000fe400078e00ff */
[----:B------:R-:W-:Y:S01]  /*c820*/  UIMAD UR4, UR60, 0xb00, UR4 ;  /* 0x00000b003c0478a4 */ /* 0x000fe2000f8e0204 */
[----:B-1----:R-:W-:-:S03]  /*c830*/  FADD.FTZ R4, R5, R10 ;  /* 0x0000000a05047221 */ /* 0x002fc60000010000 */
[----:B------:R-:W-:Y:S01]  /*c840*/  UIADD3 UR6, UR4, 0x80, URZ ;  /* 0x0000008004067890 */ /* 0x000fe2000fffe03f */
[----:B------:R-:W0:Y:S02]  /*c850*/  SHFL.BFLY PT, R5, R0, 0x1, 0x1f ;  /* 0x0c201f0000057f89 */ /* 0x000e2400000e0000 */
[----:B------:R-:W-:Y:S02]  /*c860*/  UMOV UR10, UR4 ;  /* 0x00000004000a7c82 */ /* 0x000fe40008000000 */
[----:B------:R-:W-:Y:S01]  /*c870*/  HGMMA.64x128x16.F32.BF16 R24, R176, gdesc[UR8].tnspB, R24, gsb0 ;  /* 0x41e00008b0187df0 */ /* 0x000fe20008001818 */
[----:B------:R-:W-:Y:S01]  /*c880*/  UMOV UR11, 0x40000040 ;  /* 0x40000040000b7882 */ /* 0x000fe20000000000 */
[----:B------:R-:W-:Y:S01]  /*c890*/  UMOV UR10, UR6 ;  /* 0x00000006000a7c82 */ /* 0x000fe20008000000 */
[----:B------:R-:W-:Y:S01]  /*c8a0*/  UIADD3 UR6, UR4, 0x100, URZ ;  /* 0x0000010004067890 */ /* 0x000fe2000fffe03f */
[----:B------:R-:W1:Y:S01]  /*c8b0*/  SHFL.BFLY PT, R7, R4, 0x1, 0x1f ;  /* 0x0c201f0004077f89 */ /* 0x000e6200000e0000 */
[----:B0-----:R-:W-:Y:S01]  /*c8c0*/  FADD.FTZ R9, R0, R5 ;  /* 0x0000000500097221 */ /* 0x001fe20000010000 */
[----:B------:R-:W-:-:S04]  /*c8d0*/  IMAD.MOV.U32 R0, RZ, RZ, -0x800000 ;  /* 0xff800000ff007424 */ /* 0x000fc800078e00ff */
[----:B------:R-:W-:Y:S01]  /*c8e0*/  FSETP.NE.FTZ.AND P1, PT, R9, RZ, PT ;  /* 0x000000ff0900720b */ /* 0x000fe20003f35000 */
[----:B-1----:R-:W-:-:S05]  /*c8f0*/  FADD.FTZ R11, R4, R7 ;  /* 0x00000007040b7221 */ /* 0x002fca0000010000 */
[----:B------:R-:W-:-:S07]  /*c900*/  FSETP.NE.FTZ.AND P2, PT, R11, RZ, PT ;  /* 0x000000ff0b00720b */ /* 0x000fce0003f55000 */
[----:B------:R-:W0:Y:S01]  /*c910*/  @P1 MUFU.LG2 R6, R9 ;  /* 0x0000000900061308 */ /* 0x000e220000000c00 */
[----:B------:R-:W-:-:S07]  /*c920*/  @P1 FMUL.FTZ R5, R89, 0.69314718246459960938 ;  /* 0x3f31721859051820 */ /* 0x000fce0000410000 */
[----:B------:R-:W1:Y:S01]  /*c930*/  @P2 MUFU.LG2 R7, R11 ;  /* 0x0000000b00072308 */ /* 0x000e620000000c00 */
[----:B------:R-:W-:-:S07]  /*c940*/  @P2 FMUL.FTZ R4, R89, 0.69314718246459960938 ;  /* 0x3f31721859042820 */ /* 0x000fce0000410000 */
[----:B------:R2:W3:Y:S01]  /*c950*/  @P1 MUFU.RCP R3, R9 ;  /* 0x0000000900031308 */ /* 0x0004e20000001000 */
[----:B0-----:R-:W-:-:S04]  /*c960*/  @P1 FMUL.FTZ R6, R6, 0.69314718246459960938 ;  /* 0x3f31721806061820 */ /* 0x001fc80000410000 */
[----:B------:R-:W-:-:S03]  /*c970*/  @P1 FFMA.FTZ R18, R5, R88, R6 ;  /* 0x0000005805121223 */ /* 0x000fc60000010006 */
[----:B------:R2:W0:Y:S01]  /*c980*/  @P2 MUFU.RCP R8, R11 ;  /* 0x0000000b00082308 */ /* 0x0004220000001000 */
[----:B-1----:R-:W-:-:S04]  /*c990*/  @P2 FMUL.FTZ R7, R7, 0.69314718246459960938 ;  /* 0x3f31721807072820 */ /* 0x002fc80000410000 */
        /* <DEDUP_REMOVED lines=51> */
[----:B------:R-:W-:Y:S01]  /*ccd0*/  HGMMA.64x128x16.F32.BF16 R24, R212, gdesc[UR8].tnspB, R24, gsb0 ;  /* 0x41e00008d4187df0 */ /* 0x000fe20008001818 */
[----:B------:R-:W-:Y:S01]  /*cce0*/  UMOV UR10, UR4 ;  /* 0x00000004000a7c82 */ /* 0x000fe20008000000 */
[----:B------:R-:W-:Y:S01]  /*ccf0*/  UMOV UR11, 0x40000040 ;  /* 0x40000040000b7882 */ /* 0x000fe20000000000 */
[----:B------:R-:W-:Y:S02]  /*cd00*/  WARPGROUP.DEPBAR.LE gsb0, 0x0 ;  /* 0x00008000000079c5 */ /* 0x000fe40000010000 */
[----:B------:R-:W-:-:S07]  /*cd10*/  WARPGROUP.ARRIVE ;  /* 0x00000000000079c5 */ /* 0x000fce0000000000 */
[----:B------:R-:W-:Y:S03]  /*cd20*/  HGMMA.64x128x16.F32.BF16 R24, R216, gdesc[UR8].tnspB, R24, gsb0 ;  /* 0x41e00008d8187df0 */ /* 0x000fe60008001818 */
[----:B------:R-:W-:Y:S02]  /*cd30*/  WARPGROUP.DEPBAR.LE gsb0, 0x0 ;  /* 0x00008000000079c5 */ /* 0x000fe40000010000 */
[----:B0-23--:R-:W-:Y:S05]  /*cd40*/  @!P0 BRA `(.L_x_204) ;  /* 0x0000000000048947 */ /* 0x00dfea0003800000 */
[----:B------:R-:W-:Y:S01]  /*cd50*/  BPT.TRAP 0x1 ;  /* 0x000000040000795c */ /* 0x000fe20000300000 */
.L_x_204:
[----:B------:R-:W0:Y:S01]  /*cd60*/  S2UR UR6, SR_SWINHI ;  /* 0x00000000000679c3 */ /* 0x000e220000002f00 */
[----:B------:R-:W-:Y:S01]  /*cd70*/  R2UR UR13, R2 ;  /* 0x00000000020d72ca */ /* 0x000fe200000e0000 */
[-C--:B------:R-:W-:Y:S01]  /*cd80*/  FMUL.FTZ R90, R44, R3.reuse ;  /* 0x000000032c5a7220 */ /* 0x080fe20000410000 */
[----:B------:R-:W-:Y:S01]  /*cd90*/  ISETP.NE.AND P1, PT, R19, RZ, PT ;  /* 0x000000ff1300720c */ /* 0x000fe20003f25270 */
[----:B------:R-:W-:Y:S02]  /*cda0*/  IMAD.U32 R10, RZ, RZ, UR7 ;  /* 0x00000007ff0a7e24 */ /* 0x000fe4000f8e00ff */
[-C--:B------:R-:W-:Y:S01]  /*cdb0*/  FMUL.FTZ R99, R35, R8.reuse ;  /* 0x0000000823637220 */ /* 0x080fe20000410000 */
[----:B------:R-:W-:Y:S01]  /*cdc0*/  FMUL.FTZ R106, R34, R8 ;  /* 0x00000008226a7220 */ /* 0x000fe20000410000 */
[-C--:B------:R-:W-:Y:S01]  /*cdd0*/  FMUL.FTZ R4, R25, R3.reuse ;  /* 0x0000000319047220 */ /* 0x080fe20000410000 */
[----:B------:R-:W1:Y:S01]  /*cde0*/  LDC R44, c[0x0][0xbe8] ;  /* 0x0002fa00ff2c7b82 */ /* 0x000e620000000800 */
[-C--:B------:R-:W-:Y:S01]  /*cdf0*/  FMUL.FTZ R5, R24, R3.reuse ;  /* 0x0000000318057220 */ /* 0x080fe20000410000 */
[-C--:B------:R-:W-:Y:S01]  /*ce00*/  FMUL.FTZ R6, R29, R3.reuse ;  /* 0x000000031d067220 */ /* 0x080fe20000410000 */
[-C--:B------:R-:W-:Y:S01]  /*ce10*/  FMUL.FTZ R7, R28, R3.reuse ;  /* 0x000000031c077220 */ /* 0x080fe20000410000 */
[-C--:B------:R-:W-:Y:S01]  /*ce20*/  FMUL.FTZ R93, R33, R3.reuse ;  /* 0x00000003215d7220 */ /* 0x080fe20000410000 */
[-C--:B------:R-:W-:Y:S01]  /*ce30*/  FMUL.FTZ R94, R32, R3.reuse ;  /* 0x00000003205e7220 */ /* 0x080fe20000410000 */
[-C--:B------:R-:W-:Y:S01]  /*ce40*/  FMUL.FTZ R91, R37, R3.reuse ;  /* 0x00000003255b7220 */ /* 0x080fe20000410000 */
[----:B------:R-:W-:Y:S01]  /*ce50*/  FMUL.FTZ R92, R36, R3 ;  /* 0x00000003245c7220 */ /* 0x000fe20000410000 */
[----:B------:R-:W-:-:S02]  /*ce60*/  @P1 VIADD R10, R10, 0x34860 ;  /* 0x000348600a0a1836 */ /* 0x000fc40000000000 */
[-C--:B------:R-:W-:Y:S01]  /*ce70*/  FMUL.FTZ R88, R41, R3.reuse ;  /* 0x0000000329587220 */ /* 0x080fe20000410000 */
[-C--:B------:R-:W-:Y:S01]  /*ce80*/  FMUL.FTZ R89, R40, R3.reuse ;  /* 0x0000000328597220 */ /* 0x080fe20000410000 */
[-C--:B------:R-:W-:Y:S01]  /*ce90*/  FMUL.FTZ R45, R45, R3.reuse ;  /* 0x000000032d2d7220 */ /* 0x080fe20000410000 */
[-C--:B------:R-:W-:Y:S01]  /*cea0*/  FMUL.FTZ R49, R49, R3.reuse ;  /* 0x0000000331317220 */ /* 0x080fe20000410000 */
[-C--:B------:R-:W-:Y:S01]  /*ceb0*/  FMUL.FTZ R48, R48, R3.reuse ;  /* 0x0000000330307220 */ /* 0x080fe20000410000 */
[-C--:B------:R-:W-:Y:S01]  /*cec0*/  FMUL.FTZ R53, R53, R3.reuse ;  /* 0x0000000335357220 */ /* 0x080fe20000410000 */
[-C--:B------:R-:W-:Y:S01]  /*ced0*/  FMUL.FTZ R52, R52, R3.reuse ;  /* 0x0000000334347220 */ /* 0x080fe20000410000 */
[----:B------:R-:W-:Y:S01]  /*cee0*/  UMOV UR4, UR13 ;  /* 0x0000000d00047c82 */ /* 0x000fe20008000000 */
[----:B0-----:R-:W-:Y:S01]  /*cef0*/  UMOV UR5, UR6 ;  /* 0x0000000600057c82 */ /* 0x001fe20008000000 */
[----:B------:R-:W-:Y:S01]  /*cf00*/  FMUL.FTZ R57, R57, R3 ;  /* 0x0000000339397220 */ /* 0x000fe20000410000 */
[----:B------:R-:W-:-:S02]  /*cf10*/  IMAD.U32 R34, RZ, RZ, UR4 ;  /* 0x00000004ff227e24 */ /* 0x000fc4000f8e00ff */
[-C--:B------:R-:W-:Y:S01]  /*cf20*/  FMUL.FTZ R56, R56, R3.reuse ;  /* 0x0000000338387220 */ /* 0x080fe20000410000 */
[----:B------:R-:W-:Y:S02]  /*cf30*/  IMAD.U32 R35, RZ, RZ, UR5 ;  /* 0x00000005ff237e24 */ /* 0x000fe4000f8e00ff */
        /* <DEDUP_REMOVED lines=14> */
[----:B------:R-:W-:Y:S01]  /*d020*/  IMAD.WIDE R2, R233, 0x2, R34 ;  /* 0x00000002e9027825 */ /* 0x000fe200078e0222 */
[----:B------:R-:W-:-:S03]  /*d030*/  @P1 PRMT R10, R23, 0x654, R10 ;  /* 0x00000654170a1816 */ /* 0x000fc6000000000a */
[-C--:B------:R-:W-:Y:S01]  /*d040*/  FMUL.FTZ R27, R27, R8.reuse ;  /* 0x000000081b1b7220 */ /* 0x080fe20000410000 */
[-C--:B------:R-:W-:Y:S01]  /*d050*/  FMUL.FTZ R100, R26, R8.reuse ;  /* 0x000000081a647220 */ /* 0x080fe20000410000 */
[-C--:B------:R-:W-:Y:S01]  /*d060*/  FMUL.FTZ R31, R31, R8.reuse ;  /* 0x000000081f1f7220 */ /* 0x080fe20000410000 */
[----:B------:R0:W-:Y:S01]  /*d070*/  @P1 SYNCS.ARRIVE.TRANS64.RED.A1T0 RZ, [R10+URZ], RZ ;  /* 0x000000ff0aff19a7 */ /* 0x0001e2000810043f */
[----:B------:R-:W-:Y:S01]  /*d080*/  IADD3 R101, P1, R2, 0x4040, RZ ;  /* 0x0000404002657810 */ /* 0x000fe20007f3e0ff */
        /* <DEDUP_REMOVED lines=27> */
[----:B------:R-:W-:Y:S01]  /*d240*/  LOP3.LUT R8, R101, 0x380, RZ, 0xc0, !PT ;  /* 0x0000038065087812 */ /* 0x000fe200078ec0ff */
[----:B------:R-:W-:Y:S01]  /*d250*/  IMAD.X R41, RZ, RZ, R3, P1 ;  /* 0x000000ffff297224 */ /* 0x000fe200008e0603 */
[C---:B------:R-:W-:Y:S01]  /*d260*/  IADD3 R29, P3, R2.reuse, 0x4000, RZ ;  /* 0x00004000021d7810 */ /* 0x040fe20007f7e0ff */
[----:B------:R-:W-:Y:S01]  /*d270*/  IMAD R9, R225, 0x40, R220 ;  /* 0x00000040e1097824 */ /* 0x000fe200078e02dc */
[----:B------:R-:W-:Y:S01]  /*d280*/  IADD3 R33, P2, R2, 0x4020, RZ ;  /* 0x0000402002217810 */ /* 0x000fe20007f5e0ff */
[----:B------:R-:W-:Y:S01]  /*d290*/  ULDC UR7, c[0x0][0xc44] ;  /* 0x0003110000077ab9 */ /* 0x000fe20000000800 */
[----:B------:R-:W-:Y:S01]  /*d2a0*/  SHF.R.U64 R8, R8, 0x3, RZ ;  /* 0x0000000308087819 */ /* 0x000fe200000012ff */
[----:B------:R-:W-:Y:S01]  /*d2b0*/  IMAD.WIDE R34, R9, 0x2, R34 ;  /* 0x0000000209227825 */ /* 0x000fe200078e0222 */
[----:B0-----:R-:W-:Y:S01]  /*d2c0*/  LOP3.LUT R10, R29, 0x380, RZ, 0xc0, !PT ;  /* 0x000003801d0a7812 */ /* 0x001fe200078ec0ff */
[----:B------:R-:W-:Y:S01]  /*d2d0*/  ULDC.64 UR8, c[0x0][0xb90] ;  /* 0x0002e40000087ab9 */ /* 0x000fe20000000a00 */
[----:B------:R-:W-:Y:S01]  /*d2e0*/  LOP3.LUT R12, R33, 0x380, RZ, 0xc0, !PT ;  /* 0x00000380210c7812 */ /* 0x000fe200078ec0ff */
[--C-:B------:R-:W-:Y:S01]  /*d2f0*/  IMAD.X R37, RZ, RZ, R3.reuse, P3 ;  /* 0x000000ffff257224 */ /* 0x100fe200018e0603 */
[----:B-1----:R-:W-:Y:S01]  /*d300*/  ISETP.NE.AND P1, PT, R44, 0x1, PT ;  /* 0x000000012c00780c */ /* 0x002fe20003f25270 */
[----:B------:R-:W-:Y:S01]  /*d310*/  IMAD.X R39, RZ, RZ, R3, P2 ;  /* 0x000000ffff277224 */ /* 0x000fe200010e0603 */
[----:B------:R-:W-:-:S02]  /*d320*/  LOP3.LUT R40, R8, R101, RZ, 0x3c, !PT ;  /* 0x0000006508287212 */ /* 0x000fc400078e3cff */
[----:B------:R-:W0:Y:S01]  /*d330*/  LDC R101, c[0x0][0xc38] ;  /* 0x00030e00ff657b82 */ /* 0x000e220000000800 */
[----:B------:R-:W-:Y:S02]  /*d340*/  IADD3 R25, P4, R2, 0x60, RZ ;  /* 0x0000006002197810 */ /* 0x000fe40007f9e0ff */
[----:B------:R-:W-:Y:S02]  /*d350*/  SHF.R.U64 R10, R10, 0x3, RZ ;  /* 0x000000030a0a7819 */ /* 0x000fe400000012ff */
[----:B------:R-:W-:Y:S01]  /*d360*/  SHF.R.U64 R12, R12, 0x3, RZ ;  /* 0x000000030c0c7819 */ /* 0x000fe200000012ff */
[--C-:B------:R-:W-:Y:S01]  /*d370*/  IMAD.X R11, RZ, RZ, R3.reuse, P4 ;  /* 0x000000ffff0b7224 */ /* 0x100fe200020e0603 */
[----:B------:R-:W-:Y:S02]  /*d380*/  IADD3 R13, P6, R2, 0x20, RZ ;  /* 0x00000020020d7810 */ /* 0x000fe40007fde0ff */
[----:B------:R-:W-:Y:S01]  /*d390*/  LOP3.LUT R36, R10, R29, RZ, 0x3c, !PT ;  /* 0x0000001d0a247212 */ /* 0x000fe200078e3cff */
[----:B------:R-:W1:Y:S01]  /*d3a0*/  @P1 LDC R107, c[0x0][0xbf0] ;  /* 0x0002fc00ff6b1b82 */ /* 0x000e620000000800 */
[----:B------:R-:W-:Y:S01]  /*d3b0*/  R2UR UR14, R228 ;  /* 0x00000000e40e72ca */ /* 0x000fe200000e0000 */
[----:B------:R-:W-:Y:S01]  /*d3c0*/  IMAD.X R15, RZ, RZ, R3, P6 ;  /* 0x000000ffff0f7224 */ /* 0x000fe200030e0603 */
[----:B------:R-:W-:-:S02]  /*d3d0*/  LOP3.LUT R38, R12, R33, RZ, 0x3c, !PT ;  /* 0x000000210c267212 */ /* 0x000fc400078e3cff */
[----:B------:R-:W-:Y:S02]  /*d3e0*/  LOP3.LUT R10, R25, 0x380, RZ, 0xc0, !PT ;  /* 0x00000380190a7812 */ /* 0x000fe400078ec0ff */
[----:B------:R-:W-:Y:S02]  /*d3f0*/  R2UR UR12, R229 ;  /* 0x00000000e50c72ca */ /* 0x000fe400000e0000 */
[----:B------:R-:W-:Y:S02]  /*d400*/  IADD3 R33, P4, R34, 0x3000, RZ ;  /* 0x0000300022217810 */ /* 0x000fe40007f9e0ff */
[----:B------:R-:W-:Y:S02]  /*d410*/  LOP3.LUT R8, R13, 0x380, RZ, 0xc0, !PT ;  /* 0x000003800d087812 */ /* 0x000fe400078ec0ff */
[----:B------:R-:W-:Y:S01]  /*d420*/  F2FP.BF16.F32.PACK_AB R6, R6, R7 ;  /* 0x000000070606723e */ /* 0x000fe200000010ff */
[----:B------:R-:W-:Y:S01]  /*d430*/  UIADD3 UR4, -UR14, URZ, URZ ;  /* 0x0000003f0e047290 */ /* 0x000fe2000fffe13f */
[----:B------:R-:W-:-:S02]  /*d440*/  SHF.R.U64 R10, R10, 0x3, RZ ;  /* 0x000000030a0a7819 */ /* 0x000fc400000012ff */
[----:B------:R-:W-:Y:S02]  /*d450*/  F2FP.BF16.F32.PACK_AB R7, R31, R104 ;  /* 0x000000681f07723e */ /* 0x000fe400000010ff */
[----:B------:R-:W-:Y:S01]  /*d460*/  R2UR UR11, R227 ;  /* 0x00000000e30b72ca */ /* 0x000fe200000e0000 */
[----:B------:R-:W2:Y:S01]  /*d470*/  @P1 LDC R104, c[0x0][0xbec] ;  /* 0x0002fb00ff681b82 */ /* 0x000ea20000000800 */
[----:B------:R-:W-:Y:S01]  /*d480*/  LOP3.LUT R28, R33, 0x380, RZ, 0xc0, !PT ;  /* 0x00000380211c7812 */ /* 0x000fe200078ec0ff */
[----:B------:R-:W-:Y:S01]  /*d490*/  IMAD R98, RZ, RZ, -UR12 ;  /* 0x8000000cff627e24 */ /* 0x000fe2000f8e02ff */
[----:B------:R-:W-:Y:S01]  /*d4a0*/  LOP3.LUT R9, R2, 0x380, RZ, 0xc0, !PT ;  /* 0x0000038002097812 */ /* 0x000fe200078ec0ff */
[----:B------:R-:W-:Y:S01]  /*d4b0*/  UIMAD UR7, UR7, UR4, UR12 ;  /* 0x00000004070772a4 */ /* 0x000fe2000f8e020c */
[----:B------:R-:W-:Y:S02]  /*d4c0*/  SHF.R.U64 R8, R8, 0x3, RZ ;  /* 0x0000000308087819 */ /* 0x000fe400000012ff */
[----:B------:R-:W-:Y:S01]  /*d4d0*/  IADD3 R21, P5, R2, 0x40, RZ ;  /* 0x0000004002157810 */ /* 0x000fe20007fbe0ff */
[----:B------:R-:W-:Y:S01]  /*d4e0*/  USHF.R.S32.HI UR10, URZ, 0x1f, UR7 ;  /* 0x0000001f3f0a7899 */ /* 0x000fe20008011407 */
[----:B------:R-:W-:Y:S01]  /*d4f0*/  LOP3.LUT R10, R10, R25, RZ, 0x3c, !PT ;  /* 0x000000190a0a7212 */ /* 0x000fe200078e3cff */
[----:B------:R-:W-:Y:S01]  /*d500*/  UIMAD.WIDE.U32 UR4, UR7, UR8, URZ ;  /* 0x00000008070472a5 */ /* 0x000fe2000f8e003f */
[----:B------:R-:W-:Y:S01]  /*d510*/  IADD3 R25, P6, R34, 0x1000, RZ ;  /* 0x0000100022197810 */ /* 0x000fe20007fde0ff */
[----:B0-----:R-:W-:Y:S01]  /*d520*/  IMAD R98, R101, R98, UR11 ;  /* 0x0000000b65627e24 */ /* 0x001fe2000f8e0262 */
[----:B------:R-:W-:Y:S01]  /*d530*/  SHF.R.U64 R28, R28, 0x3, RZ ;  /* 0x000000031c1c7819 */ /* 0x000fe200000012ff */
[----:B------:R-:W-:Y:S01]  /*d540*/  UIMAD UR6, UR10, UR8, URZ ;  /* 0x000000080a0672a4 */ /* 0x000fe2000f8e023f */
[----:B------:R-:W-:Y:S01]  /*d550*/  IADD3 R43, P0, R2, 0x4060, RZ ;  /* 0x00004060022b7810 */ /* 0x000fe20007f1e0ff */
[----:B------:R-:W-:Y:S01]  /*d560*/  IMAD R109, R98, 0x80, R232 ;  /* 0x00000080626d7824 */ /* 0x000fe200078e02e8 */
[----:B------:R-:W-:Y:S01]  /*d570*/  SHF.R.U64 R9, R9, 0x3, RZ ;  /* 0x0000000309097819 */ /* 0x000fe200000012ff */
[----:B------:R-:W-:Y:S01]  /*d580*/  UIMAD UR6, UR7, UR9, UR6 ;  /* 0x00000009070672a4 */ /* 0x000fe2000f8e0206 */
[----:B------:R-:W-:Y:S01]  /*d590*/  LOP3.LUT R14, R8, R13, RZ, 0x3c, !PT ;  /* 0x0000000d080e7212 */ /* 0x000fe200078e3cff */
[----:B------:R-:W-:Y:S01]  /*d5a0*/  USHF.R.S32.HI UR11, URZ, 0x1f, UR14 ;  /* 0x0000001f3f0b7899 */ /* 0x000fe2000801140e */
[----:B------:R-:W-:Y:S01]  /*d5b0*/  LOP3.LUT R8, R21, 0x380, RZ, 0xc0, !PT ;  /* 0x0000038015087812 */ /* 0x000fe200078ec0ff */
[----:B------:R-:W-:Y:S01]  /*d5c0*/  UIADD3 UR6, UR5, UR6, URZ ;  /* 0x0000000605067290 */ /* 0x000fe2000fffe03f */
[----:B------:R-:W-:Y:S01]  /*d5d0*/  LOP3.LUT R28, R28, R33, RZ, 0x3c, !PT ;  /* 0x000000211c1c7212 */ /* 0x000fe200078e3cff */
[----:B------:R-:W-:Y:S01]  /*d5e0*/  IMAD.X R33, RZ, RZ, R35, P6 ;  /* 0x000000ffff217224 */ /* 0x000fe200030e0623 */
[----:B------:R-:W-:Y:S01]  /*d5f0*/  LOP3.LUT R42, R43, 0x380, RZ, 0xc0, !PT ;  /* 0x000003802b2a7812 */ /* 0x000fe200078ec0ff */
[----:B------:R-:W-:Y:S01]  /*d600*/  IMAD.U32 R13, RZ, RZ, UR5 ;  /* 0x00000005ff0d7e24 */ /* 0x000fe2000f8e00ff */
[----:B------:R-:W-:Y:S01]  /*d610*/  LOP3.LUT R2, R9, R2, RZ, 0x3c, !PT ;  /* 0x0000000209027212 */ /* 0x000fe200078e3cff */
[----:B------:R-:W-:Y:S01]  /*d620*/  IMAD.U32 R12, RZ, RZ, UR4 ;  /* 0x00000004ff0c7e24 */ /* 0x000fe2000f8e00ff */
[----:B------:R-:W-:Y:S01]  /*d630*/  IADD3 R103, P6, R34, 0x7000, RZ ;  /* 0x0000700022677810 */ /* 0x000fe20007fde0ff */
[----:B------:R-:W-:Y:S01]  /*d640*/  IMAD.U32 R13, RZ, RZ, UR6 ;  /* 0x00000006ff0d7e24 */ /* 0x000fe2000f8e00ff */
[----:B------:R-:W-:Y:S01]  /*d650*/  SHF.R.U64 R8, R8, 0x3, RZ ;  /* 0x0000000308087819 */ /* 0x000fe200000012ff */
[----:B------:R-:W-:Y:S01]  /*d660*/  ULDC.64 UR4, c[0x0][0xb88] ;  /* 0x0002e20000047ab9 */ /* 0x000fe20000000a00 */
[----:B------:R-:W-:Y:S01]  /*d670*/  F2FP.BF16.F32.PACK_AB R4, R4, R5 ;  /* 0x000000050404723e */ /* 0x000fe200000010ff */
[----:B------:R-:W-:Y:S01]  /*d680*/  ULDC UR6, c[0x0][0xa88] ;  /* 0x0002a20000067ab9 */ /* 0x000fe20000000800 */
[----:B------:R-:W-:Y:S01]  /*d690*/  SHF.R.U64 R42, R42, 0x3, RZ ;  /* 0x000000032a2a7819 */ /* 0x000fe200000012ff */
[----:B------:R-:W-:Y:S01]  /*d6a0*/  ULDC.64 UR8, c[0x0][0x208] ;  /* 0x0000820000087ab9 */ /* 0x000fe20000000a00 */
[----:B------:R-:W-:-:S02]  /*d6b0*/  MOV R108, R2 ;  /* 0x00000002006c7202 */ /* 0x000fc40000000f00 */
[----:B------:R-:W-:Y:S01]  /*d6c0*/  F2FP.BF16.F32.PACK_AB R5, R27, R100 ;  /* 0x000000641b05723e */ /* 0x000fe200000010ff */
[----:B------:R-:W-:Y:S01]  /*d6d0*/  BAR.SYNC.DEFER_BLOCKING 0x1, 0x100 ;  /* 0x0044000000007b1d */ /* 0x000fe20000010000 */
[----:B------:R-:W-:Y:S02]  /*d6e0*/  LOP3.LUT R2, R103, 0x380, RZ, 0xc0, !PT ;  /* 0x0000038067027812 */ /* 0x000fe400078ec0ff */
[----:B------:R-:W-:Y:S02]  /*d6f0*/  IADD3.X R9, RZ, R3, RZ, P5, !PT ;  /* 0x00000003ff097210 */ /* 0x000fe40002ffe4ff */
[----:B------:R-:W-:-:S03]  /*d700*/  LOP3.LUT R8, R8, R21, RZ, 0x3c, !PT ;  /* 0x0000001508087212 */ /* 0x000fc600078e3cff */
[----:B------:R-:W0:Y:S01]  /*d710*/  LDC.64 R100, c[0x0][0xb98] ;  /* 0x0002e600ff647b82 */ /* 0x000e220000000a00 */
[----:B------:R-:W-:Y:S02]  /*d720*/  IADD3 R21, P5, R34, 0x2000, RZ ;  /* 0x0000200022157810 */ /* 0x000fe40007fbe0ff */
[----:B------:R-:W-:Y:S01]  /*d730*/  LOP3.LUT R42, R42, R43, RZ, 0x3c, !PT ;  /* 0x0000002b2a2a7212 */ /* 0x000fe200078e3cff */
[----:B------:R-:W-:Y:S01]  /*d740*/  IMAD.X R43, RZ, RZ, R3, P0 ;  /* 0x000000ffff2b7224 */ /* 0x000fe200000e0603 */
[----:B------:R-:W-:Y:S01]  /*d750*/  SHF.R.U64 R2, R2, 0x3, RZ ;  /* 0x0000000302027819 */ /* 0x000fe200000012ff */
[----:B------:R-:W-:Y:S01]  /*d760*/  IMAD.X R31, RZ, RZ, R35, P5 ;  /* 0x000000ffff1f7224 */ /* 0x000fe200028e0623 */
[----:B------:R-:W-:Y:S02]  /*d770*/  LOP3.LUT R30, R21, 0x380, RZ, 0xc0, !PT ;  /* 0x00000380151e7812 */ /* 0x000fe400078ec0ff */
[----:B------:R-:W-:Y:S02]  /*d780*/  LOP3.LUT R2, R2, R103, RZ, 0x3c, !PT ;  /* 0x0000006702027212 */ /* 0x000fe400078e3cff */
[----:B------:R-:W-:Y:S01]  /*d790*/  MOV R103, R42 ;  /* 0x0000002a00677202 */ /* 0x000fe20000000f00 */
[----:B--2---:R-:W-:Y:S01]  /*d7a0*/  @P1 IMAD.HI.U32 R42, R109, R104, RZ ;  /* 0x000000686d2a1227 */ /* 0x004fe200078e00ff */
[----:B------:R-:W-:-:S02]  /*d7b0*/  SHF.R.U64 R30, R30, 0x3, RZ ;  /* 0x000000031e1e7819 */ /* 0x000fc400000012ff */
[----:B------:R-:W-:Y:S01]  /*d7c0*/  LOP3.LUT R32, R25, 0x380, RZ, 0xc0, !PT ;  /* 0x0000038019207812 */ /* 0x000fe200078ec0ff */
[----:B------:R-:W-:Y:S01]  /*d7d0*/  IMAD.MOV.U32 R43, RZ, RZ, R109 ;  /* 0x000000ffff2b7224 */ /* 0x000fe200078e006d */
[----:B------:R-:W-:Y:S01]  /*d7e0*/  LOP3.LUT R30, R30, R21, RZ, 0x3c, !PT ;  /* 0x000000151e1e7212 */ /* 0x000fe200078e3cff */
[----:B------:R2:W-:Y:S01]  /*d7f0*/  STSM.16.M88.4 [R108], R4 ;  /* 0x000000046c007844 */ /* 0x0005e20000000200 */
[----:B------:R-:W-:Y:S02]  /*d800*/  IADD3 R21, P0, R34, 0x6000, RZ ;  /* 0x0000600022157810 */ /* 0x000fe40007f1e0ff */
[----:B-1----:R-:W-:Y:S02]  /*d810*/  @P1 SHF.R.U32.HI R43, RZ, R107, R42 ;  /* 0x0000006bff2b1219 */ /* 0x002fe4000001162a */
[----:B------:R-:W-:Y:S01]  /*d820*/  LOP3.LUT R20, R21, 0x380, RZ, 0xc0, !PT ;  /* 0x0000038015147812 */ /* 0x000fe200078ec0ff */
[----:B0-----:R-:W-:Y:S01]  /*d830*/  IMAD.WIDE.U32 R12, R100, UR14, R12 ;  /* 0x0000000e640c7c25 */ /* 0x001fe2000f8e000c */
[----:B------:R-:W-:-:S02]  /*d840*/  MOV R107, R36 ;  /* 0x00000024006b7202 */ /* 0x000fc40000000f00 */
[----:B------:R-:W-:Y:S01]  /*d850*/  SHF.R.U64 R20, R20, 0x3, RZ ;  /* 0x0000000314147819 */ /* 0x000fe200000012ff */
[----:B------:R-:W-:Y:S01]  /*d860*/  IMAD.MOV R37, RZ, RZ, -R43 ;  /* 0x000000ffff257224 */ /* 0x000fe200078e0a2b */
[----:B------:R-:W-:Y:S01]  /*d870*/  SHF.R.U64 R32, R32, 0x3, RZ ;  /* 0x0000000320207819 */ /* 0x000fe200000012ff */
[----:B------:R-:W-:Y:S01]  /*d880*/  IMAD R36, R98, 0x80, R231 ;  /* 0x0000008062247824 */ /* 0x000fe200078e02e7 */
[----:B------:R-:W-:Y:S01]  /*d890*/  LOP3.LUT R20, R20, R21, RZ, 0x3c, !PT ;  /* 0x0000001514147212 */ /* 0x000fe200078e3cff */
[----:B------:R-:W-:Y:S01]  /*d8a0*/  IMAD.X R21, RZ, RZ, R35, P0 ;  /* 0x000000ffff157224 */ /* 0x000fe200000e0623 */
[----:B------:R-:W-:Y:S01]  /*d8b0*/  IADD3 R12, P0, R43, R12, RZ ;  /* 0x0000000c2b0c7210 */ /* 0x000fe20007f1e0ff */
[----:B--2---:R-:W-:Y:S01]  /*d8c0*/  IMAD R4, R100, UR11, RZ ;  /* 0x0000000b64047c24 */ /* 0x004fe2000f8e02ff */
[----:B------:R-:W-:Y:S01]  /*d8d0*/  MOV R108, R10 ;  /* 0x0000000a006c7202 */ /* 0x000fe20000000f00 */
[----:B------:R-:W-:Y:S01]  /*d8e0*/  IMAD R11, R44, R37, R109 ;  /* 0x000000252c0b7224 */ /* 0x000fe200078e026d */
[----:B------:R-:W-:Y:S01]  /*d8f0*/  SHF.R.S32.HI R37, RZ, 0x1f, R43 ;  /* 0x0000001fff257819 */ /* 0x000fe2000001142b */
[----:B------:R-:W-:Y:S01]  /*d900*/  IMAD R101, R101, UR14, R4 ;  /* 0x0000000e65657c24 */ /* 0x000fe2000f8e0204 */
[----:B------:R-:W-:-:S02]  /*d910*/  LOP3.LUT R32, R32, R25, RZ, 0x3c, !PT ;  /* 0x0000001920207212 */ /* 0x000fc400078e3cff */
[----:B------:R-:W-:Y:S02]  /*d920*/  SHF.R.S32.HI R10, RZ, 0x1f, R11 ;  /* 0x0000001fff0a7819 */ /* 0x000fe4000001140b */
[----:B------:R-:W-:Y:S02]  /*d930*/  IADD3.X R13, R37, R13, R101, P0, !PT ;  /* 0x0000000d250d7210 */ /* 0x000fe400007fe465 */
[----:B------:R-:W-:Y:S01]  /*d940*/  IADD3 R25, P2, R34, 0x5000, RZ ;  /* 0x0000500022197810 */ /* 0x000fe20007f5e0ff */
[----:B------:R-:W-:Y:S01]  /*d950*/  IMAD R10, R10, UR4, RZ ;  /* 0x000000040a0a7c24 */ /* 0x000fe2000f8e02ff */
[----:B------:R-:W-:Y:S01]  /*d960*/  MOV R15, R14 ;  /* 0x0000000e000f7202 */ /* 0x000fe20000000f00 */
[----:B------:R-:W-:Y:S01]  /*d970*/  IMAD.WIDE.U32 R12, R11, UR4, R12 ;  /* 0x000000040b0c7c25 */ /* 0x000fe2000f8e000c */
[----:B------:R-:W-:Y:S02]  /*d980*/  F2FP.BF16.F32.PACK_AB R4, R93, R94 ;  /* 0x0000005e5d04723e */ /* 0x000fe400000010ff */
[----:B------:R-:W-:Y:S01]  /*d990*/  F2FP.BF16.F32.PACK_AB R5, R99, R106 ;  /* 0x0000006a6305723e */ /* 0x000fe200000010ff */
[----:B------:R-:W-:Y:S01]  /*d9a0*/  IMAD R37, R11, UR5, R10 ;  /* 0x000000050b257c24 */ /* 0x000fe2000f8e020a */
[----:B------:R-:W-:Y:S01]  /*d9b0*/  F2FP.BF16.F32.PACK_AB R6, R91, R92 ;  /* 0x0000005c5b06723e */ /* 0x000fe200000010ff */
[----:B------:R-:W-:Y:S01]  /*d9c0*/  ULDC.64 UR4, c[0x0][0xb50] ;  /* 0x0002d40000047ab9 */ /* 0x000fe20000000a00 */
[----:B------:R-:W-:-:S02]  /*d9d0*/  F2FP.BF16.F32.PACK_AB R7, R97, R102 ;  /* 0x000000666107723e */ /* 0x000fc400000010ff */
[----:B------:R-:W-:Y:S02]  /*d9e0*/  IADD3 R29, P3, R34, 0x4000, RZ ;  /* 0x00004000221d7810 */ /* 0x000fe40007f7e0ff */
[----:B------:R-:W-:Y:S01]  /*d9f0*/  LOP3.LUT R24, R25, 0x380, RZ, 0xc0, !PT ;  /* 0x0000038019187812 */ /* 0x000fe200078ec0ff */
[----:B------:R0:W-:Y:S01]  /*da00*/  STSM.16.M88.4 [R15], R4 ;  /* 0x000000040f007844 */ /* 0x0001e20000000200 */
[----:B------:R-:W-:Y:S01]  /*da10*/  MOV R105, R38 ;  /* 0x0000002600697202 */ /* 0x000fe20000000f00 */
[----:B------:R-:W-:Y:S01]  /*da20*/  IMAD.X R27, RZ, RZ, R35, P3 ;  /* 0x000000ffff1b7224 */ /* 0x000fe200018e0623 */
[----:B------:R-:W-:Y:S02]  /*da30*/  SHF.R.U64 R24, R24, 0x3, RZ ;  /* 0x0000000318187819 */ /* 0x000fe400000012ff */
[----:B------:R-:W-:Y:S01]  /*da40*/  F2FP.BF16.F32.PACK_AB R10, R45, R90 ;  /* 0x0000005a2d0a723e */ /* 0x000fe200000010ff */
[----:B------:R-:W-:Y:S01]  /*da50*/  IMAD R45, R44, UR6, RZ ;  /* 0x000000062c2d7c24 */ /* 0x000fe2000f8e02ff */
[----:B------:R-:W-:-:S02]  /*da60*/  LEA R38, P3, R12, UR4, 0x2 ;  /* 0x000000040c267c11 */ /* 0x000fc4000f8610ff */
[----:B------:R-:W-:Y:S02]  /*da70*/  MOV R14, R8 ;  /* 0x00000008000e7202 */ /* 0x000fe40000000f00 */
[----:B------:R-:W-:Y:S02]  /*da80*/  LOP3.LUT P0, RZ, R226, 0x3, RZ, 0xc0, !PT ;  /* 0x00000003e2ff7812 */ /* 0x000fe4000780c0ff */
[----:B------:R-:W-:Y:S02]  /*da90*/  F2FP.BF16.F32.PACK_AB R8, R88, R89 ;  /* 0x000000595808723e */ /* 0x000fe400000010ff */
[----:B------:R-:W-:Y:S01]  /*daa0*/  F2FP.BF16.F32.PACK_AB R9, R95, R96 ;  /* 0x000000605f09723e */ /* 0x000fe200000010ff */
[----:B0-----:R-:W-:Y:S01]  /*dab0*/  IMAD.IADD R5, R13, 0x1, R37 ;  /* 0x000000010d057824 */ /* 0x001fe200078e0225 */
[----:B------:R-:W-:Y:S01]  /*dac0*/  F2FP.BF16.F32.PACK_AB R11, R47, R46 ;  /* 0x0000002e2f0b723e */ /* 0x000fe200000010ff */
[----:B------:R-:W-:Y:S01]  /*dad0*/  VIADD R4, R36, 0x8 ;  /* 0x0000000824047836 */ /* 0x000fe20000000000 */
[----:B------:R-:W-:Y:S01]  /*dae0*/  LOP3.LUT R24, R24, R25, RZ, 0x3c, !PT ;  /* 0x0000001918187212 */ /* 0x000fe200078e3cff */
[----:B------:R-:W-:Y:S01]  /*daf0*/  IMAD.X R25, RZ, RZ, R35, P2 ;  /* 0x000000ffff197224 */ /* 0x000fe200010e0623 */
[----:B------:R-:W-:Y:S01]  /*db00*/  LEA.HI.X R39, R12, UR5, R5, 0x2, P3 ;  /* 0x000000050c277c11 */ /* 0x000fe200098f1405 */
[----:B------:R0:W-:Y:S01]  /*db10*/  STSM.16.M88.4 [R14], R8 ;  /* 0x000000080e007844 */ /* 0x0001e20000000200 */
[----:B------:R-:W-:-:S02]  /*db20*/  ISETP.GE.OR P2, PT, R36, R45, P0 ;  /* 0x0000002d2400720c */ /* 0x000fc40000746670 */
[----:B------:R-:W-:Y:S01]  /*db30*/  ISETP.GE.OR P0, PT, R4, R45, P0 ;  /* 0x0000002d0400720c */ /* 0x000fe20000706670 */
[----:B------:R-:W-:Y:S01]  /*db40*/  SHFL.IDX PT, R46, R38, RZ, 0x1c1f ;  /* 0x001c1fff262e7589 */ /* 0x000fe200000e0000 */
[----:B------:R-:W-:Y:S02]  /*db50*/  F2FP.BF16.F32.PACK_AB R4, R49, R48 ;  /* 0x000000303104723e */ /* 0x000fe400000010ff */
[----:B------:R-:W-:Y:S01]  /*db60*/  F2FP.BF16.F32.PACK_AB R5, R51, R50 ;  /* 0x000000323305723e */ /* 0x000fe200000010ff */
[----:B------:R-:W1:Y:S01]  /*db70*/  SHFL.IDX PT, R47, R39, RZ, 0x1c1f ;  /* 0x001c1fff272f7589 */ /* 0x000e6200000e0000 */
[----:B------:R-:W-:Y:S02]  /*db80*/  F2FP.BF16.F32.PACK_AB R6, R53, R52 ;  /* 0x000000343506723e */ /* 0x000fe400000010ff */
[----:B------:R-:W-:Y:S01]  /*db90*/  F2FP.BF16.F32.PACK_AB R7, R55, R54 ;  /* 0x000000363707723e */ /* 0x000fe200000010ff */
[----:B------:R2:W-:Y:S01]  /*dba0*/  SHFL.IDX PT, R88, R38, 0x1, 0x1c1f ;  /* 0x003c1f0026587f89 */ /* 0x0005e200000e0000 */
[----:B------:R-:W-:-:S02]  /*dbb0*/  F2FP.BF16.F32.PACK_AB R12, R57, R56 ;  /* 0x00000038390c723e */ /* 0x000fc400000010ff */
[----:B------:R-:W-:Y:S01]  /*dbc0*/  F2FP.BF16.F32.PACK_AB R13, R59, R58 ;  /* 0x0000003a3b0d723e */ /* 0x000fe200000010ff */
[----:B------:R3:W4:Y:S01]  /*dbd0*/  SHFL.IDX PT, R89, R39, 0x1, 0x1c1f ;  /* 0x003c1f0027597f89 */ /* 0x00072200000e0000 */
[----:B0-----:R-:W-:Y:S02]  /*dbe0*/  F2FP.BF16.F32.PACK_AB R14, R61, R60 ;  /* 0x0000003c3d0e723e */ /* 0x001fe400000010ff */
[----:B------:R-:W-:Y:S01]  /*dbf0*/  F2FP.BF16.F32.PACK_AB R15, R63, R62 ;  /* 0x0000003e3f0f723e */ /* 0x000fe200000010ff */
[----:B------:R-:W-:Y:S01]  /*dc00*/  STSM.16.M88.4 [R108], R4 ;  /* 0x000000046c007844 */ /* 0x000fe20000000200 */
[----:B------:R-:W-:Y:S02]  /*dc10*/  F2FP.BF16.F32.PACK_AB R8, R65, R64 ;  /* 0x000000404108723e */ /* 0x000fe400000010ff */
[----:B------:R-:W-:Y:S01]  /*dc20*/  F2FP.BF16.F32.PACK_AB R9, R67, R66 ;  /* 0x000000424309723e */ /* 0x000fe200000010ff */
[----:B------:R-:W-:Y:S01]  /*dc30*/  STSM.16.M88.4 [R107], R12 ;  /* 0x0000000c6b007844 */ /* 0x000fe20000000200 */
[----:B------:R-:W-:-:S02]  /*dc40*/  F2FP.BF16.F32.PACK_AB R10, R69, R68 ;  /* 0x00000044450a723e */ /* 0x000fc400000010ff */
[----:B------:R-:W-:Y:S02]  /*dc50*/  F2FP.BF16.F32.PACK_AB R11, R71, R70 ;  /* 0x00000046470b723e */ /* 0x000fe400000010ff */
[----:B------:R-:W-:Y:S02]  /*dc60*/  F2FP.BF16.F32.PACK_AB R80, R81, R80 ;  /* 0x000000505150723e */ /* 0x000fe400000010ff */
[----:B------:R-:W-:Y:S01]  /*dc70*/  MOV R104, R40 ;  /* 0x0000002800687202 */ /* 0x000fe20000000f00 */
[----:B------:R-:W-:Y:S01]  /*dc80*/  STSM.16.M88.4 [R105], R8 ;  /* 0x0000000869007844 */ /* 0x000fe20000000200 */
[----:B------:R-:W-:Y:S02]  /*dc90*/  F2FP.BF16.F32.PACK_AB R36, R73, R72 ;  /* 0x000000484924723e */ /* 0x000fe400000010ff */
[----:B------:R-:W-:Y:S02]  /*dca0*/  F2FP.BF16.F32.PACK_AB R37, R75, R74 ;  /* 0x0000004a4b25723e */ /* 0x000fe400000010ff */
[----:B--2---:R-:W-:-:S02]  /*dcb0*/  F2FP.BF16.F32.PACK_AB R38, R77, R76 ;  /* 0x0000004c4d26723e */ /* 0x004fc400000010ff */
[----:B---3--:R-:W-:Y:S02]  /*dcc0*/  F2FP.BF16.F32.PACK_AB R39, R79, R78 ;  /* 0x0000004e4f27723e */ /* 0x008fe400000010ff */
[----:B------:R-:W-:Y:S02]  /*dcd0*/  F2FP.BF16.F32.PACK_AB R81, R83, R82 ;  /* 0x000000525351723e */ /* 0x000fe400000010ff */
[----:B------:R-:W-:Y:S01]  /*dce0*/  F2FP.BF16.F32.PACK_AB R82, R85, R84 ;  /* 0x000000545552723e */ /* 0x000fe200000010ff */
[----:B------:R0:W-:Y:S01]  /*dcf0*/  STSM.16.M88.4 [R104], R36 ;  /* 0x0000002468007844 */ /* 0x0001e20000000200 */
[----:B------:R-:W-:Y:S02]  /*dd00*/  F2FP.BF16.F32.PACK_AB R83, R87, R86 ;  /* 0x000000565753723e */ /* 0x000fe400000010ff */
[----:B------:R-:W-:Y:S02]  /*dd10*/  LOP3.LUT R26, R29, 0x380, RZ, 0xc0, !PT ;  /* 0x000003801d1a7812 */ /* 0x000fe400078ec0ff */
[----:B------:R-:W-:Y:S01]  /*dd20*/  LOP3.LUT R3, R34, 0x380, RZ, 0xc0, !PT ;  /* 0x0000038022037812 */ /* 0x000fe200078ec0ff */
[----:B------:R-:W-:Y:S01]  /*dd30*/  STSM.16.M88.4 [R103], R80 ;  /* 0x0000005067007844 */ /* 0x000fe20000000200 */
[----:B------:R-:W-:-:S02]  /*dd40*/  SHF.R.U64 R26, R26, 0x3, RZ ;  /* 0x000000031a1a7819 */ /* 0x000fc400000012ff */
[----:B------:R-:W-:Y:S01]  /*dd50*/  SHF.R.U64 R3, R3, 0x3, RZ ;  /* 0x0000000303037819 */ /* 0x000fe200000012ff */
[----:B------:R-:W-:Y:S01]  /*dd60*/  BAR.SYNC.DEFER_BLOCKING 0x1, 0x100 ;  /* 0x0044000000007b1d */ /* 0x000fe20000010000 */
[----:B------:R-:W-:Y:S01]  /*dd70*/  LOP3.LUT R26, R26, R29, RZ, 0x3c, !PT ;  /* 0x0000001d1a1a7212 */ /* 0x000fe200078e3cff */
[--C-:B------:R-:W-:Y:S01]  /*dd80*/  IMAD.X R29, RZ, RZ, R35.reuse, P4 ;  /* 0x000000ffff1d7224 */ /* 0x100fe200020e0623 */
[----:B------:R-:W-:Y:S01]  /*dd90*/  LOP3.LUT R34, R3, R34, RZ, 0x3c, !PT ;  /* 0x0000002203227212 */ /* 0x000fe200078e3cff */
[----:B------:R-:W-:-:S04]  /*dda0*/  IMAD.X R3, RZ, RZ, R35, P6 ;  /* 0x000000ffff037224 */ /* 0x000fc800030e0623 */
[----:B0-----:R-:W0:Y:S08]  /*ddb0*/  @P1 LDC R36, c[0x0][0xbec] ;  /* 0x0002fb00ff241b82 */ /* 0x001e300000000800 */
[----:B------:R-:W2:Y:S01]  /*ddc0*/  @P1 LDC R39, c[0x0][0xbf0] ;  /* 0x0002fc00ff271b82 */ /* 0x000ea20000000800 */
[----:B------:R-:W-:Y:S01]  /*ddd0*/  IMAD R37, R222, 0x20, R225 ;  /* 0x00000020de257824 */ /* 0x000fe200078e02e1 */
[----:B-1----:R-:W-:Y:S04]  /*dde0*/  @!P2 ST.E desc[UR8][R46.64], R18 ;  /* 0x000000122e00a985 */ /* 0x002fe8000c101908 */
[----:B----4-:R1:W-:Y:S04]  /*ddf0*/  @!P0 ST.E desc[UR8][R88.64], R0 ;  /* 0x0000000058008985 */ /* 0x0103e8000c101908 */
[----:B------:R3:W5:Y:S01]  /*de00*/  LD.E.128 R48, desc[UR8][R32.64] ;  /* 0x0000000820307980 */ /* 0x000762000c101d00 */
[----:B------:R-:W-:-:S03]  /*de10*/  IMAD R37, R98, 0x80, R37 ;  /* 0x0000008062257824 */ /* 0x000fc600078e0225 */
[----:B------:R-:W5:Y:S04]  /*de20*/  LD.E.128 R52, desc[UR8][R34.64] ;  /* 0x0000000822347980 */ /* 0x000f68000c101d00 */
[----:B------:R-:W5:Y:S01]  /*de30*/  LD.E.128 R40, desc[UR8][R30.64] ;  /* 0x000000081e287980 */ /* 0x000f62000c101d00 */
[----:B---3--:R-:W3:Y:S03]  /*de40*/  LDC.64 R32, c[0x0][0xae0] ;  /* 0x0002b800ff207b82 */ /* 0x008ee60000000a00 */
[----:B------:R-:W5:Y:S04]  /*de50*/  LD.E.128 R4, desc[UR8][R28.64] ;  /* 0x000000081c047980 */ /* 0x000f68000c101d00 */
[----:B------:R-:W5:Y:S04]  /*de60*/  LD.E.128 R60, desc[UR8][R26.64] ;  /* 0x000000081a3c7980 */ /* 0x000f68000c101d00 */
[----:B------:R-:W5:Y:S04]  /*de70*/  LD.E.128 R56, desc[UR8][R24.64] ;  /* 0x0000000818387980 */ /* 0x000f68000c101d00 */
[----:B------:R-:W5:Y:S04]  /*de80*/  LD.E.128 R12, desc[UR8][R20.64] ;  /* 0x00000008140c7980 */ /* 0x000f68000c101d00 */
[----:B------:R0:W5:Y:S01]  /*de90*/  LD.E.128 R8, desc[UR8][R2.64] ;  /* 0x0000000802087980 */ /* 0x000162000c101d00 */
[----:B------:R-:W-:-:S02]  /*dea0*/  ULDC.64 UR8, c[0x0][0xae8] ;  /* 0x0002ba0000087ab9 */ /* 0x000fc40000000a00 */
[----:B------:R-:W-:Y:S01]  /*deb0*/  UIMAD UR6, UR10, UR8, URZ ;  /* 0x000000080a0672a4 */ /* 0x000fe2000f8e023f */
[----:B-1----:R-:W-:Y:S01]  /*dec0*/  IMAD.MOV.U32 R0, RZ, RZ, R37 ;  /* 0x000000ffff007224 */ /* 0x002fe200078e0025 */
[----:B------:R-:W-:Y:S01]  /*ded0*/  UIMAD.WIDE.U32 UR4, UR7, UR8, URZ ;  /* 0x00000008070472a5 */ /* 0x000fe2000f8e003f */
[----:B------:R-:W-:Y:S01]  /*dee0*/  R2UR UR12, R223 ;  /* 0x00000000df0c72ca */ /* 0x000fe200000e0000 */
[----:B------:R-:W-:Y:S01]  /*def0*/  UIMAD UR6, UR7, UR9, UR6 ;  /* 0x00000009070672a4 */ /* 0x000fe2000f8e0206 */
[----:B------:R-:W-:Y:S01]  /*df00*/  @!PT LDS RZ, [RZ] ;  /* 0x00000000fffff984 */ /* 0x000fe20000000800 */
[----:B------:R-:W-:Y:S01]  /*df10*/  @!PT LDS RZ, [RZ] ;  /* 0x00000000fffff984 */ /* 0x000fe20000000800 */
[----:B------:R-:W-:Y:S01]  /*df20*/  @!PT LDS RZ, [RZ] ;  /* 0x00000000fffff984 */ /* 0x000fe20000000800 */
[----:B------:R-:W-:Y:S01]  /*df30*/  @!PT LDS RZ, [RZ] ;  /* 0x00000000fffff984 */ /* 0x000fe20000000800 */
[----:B------:R1:W-:Y:S06]  /*df40*/  MEMBAR.ALL.CTA ;  /* 0x0000000000007992 */ /* 0x0003ec0000008000 */
[----:B-1----:R-:W1:Y:S01]  /*df50*/  FENCE.VIEW.ASYNC.S ;  /* 0x00000000000073c6 */ /* 0x002e620000000000 */
[----:B0-----:R-:W-:Y:S01]  /*df60*/  @P1 IMAD.HI.U32 R2, R37, R36, RZ ;  /* 0x0000002425021227 */ /* 0x001fe200078e00ff */
[----:B------:R-:W-:Y:S01]  /*df70*/  ULDC.64 UR8, c[0x0][0xaf0] ;  /* 0x0002bc0000087ab9 */ /* 0x000fe20000000a00 */
[----:B------:R-:W-:-:S02]  /*df80*/  UIADD3 UR5, UR5, UR6, URZ ;  /* 0x0000000605057290 */ /* 0x000fc4000fffe03f */
[----:B------:R-:W-:Y:S01]  /*df90*/  UIMAD UR6, UR11, UR8, URZ ;  /* 0x000000080b0672a4 */ /* 0x000fe2000f8e023f */
[----:B--2---:R-:W-:Y:S01]  /*dfa0*/  @P1 SHF.R.U32.HI R0, RZ, R39, R2 ;  /* 0x00000027ff001219 */ /* 0x004fe20000011602 */
[----:B------:R-:W-:Y:S02]  /*dfb0*/  UIMAD.WIDE.U32 UR4, UR14, UR8, UR4 ;  /* 0x000000080e0472a5 */ /* 0x000fe4000f8e0004 */
[----:B------:R-:W-:Y:S01]  /*dfc0*/  UIMAD UR6, UR14, UR9, UR6 ;  /* 0x000000090e0672a4 */ /* 0x000fe2000f8e0206 */
[--C-:B------:R-:W-:Y:S01]  /*dfd0*/  SHF.R.S32.HI R3, RZ, 0x1f, R0.reuse ;  /* 0x0000001fff037819 */ /* 0x100fe20000011400 */
[----:B------:R-:W-:Y:S01]  /*dfe0*/  IMAD.MOV R21, RZ, RZ, -R0 ;  /* 0x000000ffff157224 */ /* 0x000fe200078e0a00 */
[----:B------:R-:W-:Y:S01]  /*dff0*/  ULDC.64 UR8, c[0x0][0xad8] ;  /* 0x0002b60000087ab9 */ /* 0x000fe20000000a00 */
[----:B------:R-:W-:Y:S02]  /*e000*/  UIADD3 UR5, UR5, UR6, URZ ;  /* 0x0000000605057290 */ /* 0x000fe4000fffe03f */
[-C--:B---3--:R-:W-:Y:S01]  /*e010*/  IMAD R3, R3, R32.reuse, RZ ;  /* 0x0000002003037224 */ /* 0x088fe200078e02ff */
[----:B------:R-:W-:Y:S01]  /*e020*/  R2UR UR7, R16 ;  /* 0x00000000100772ca */ /* 0x000fe200000e0000 */
[----:B------:R-:W-:Y:S01]  /*e030*/  IMAD R21, R44, R21, R37 ;  /* 0x000000152c157224 */ /* 0x000fe200078e0225 */
[----:B------:R-:W-:Y:S01]  /*e040*/  UIADD3 UR60, UR60, 0x1, URZ ;  /* 0x000000013c3c7890 */ /* 0x000fe2000fffe03f */
[C---:B------:R-:W-:Y:S01]  /*e050*/  IMAD R25, R0.reuse, R33, R3 ;  /* 0x0000002100197224 */ /* 0x040fe200078e0203 */
[----:B------:R-:W-:Y:S01]  /*e060*/  ULDC.64 UR10, c[0x0][0xa80] ;  /* 0x0002a000000a7ab9 */ /* 0x000fe20000000a00 */
[----:B------:R-:W-:Y:S01]  /*e070*/  IMAD.WIDE.U32 R2, R0, R32, UR4 ;  /* 0x0000000400027e25 */ /* 0x000fe2000f8e0020 */
[----:B------:R-:W-:Y:S01]  /*e080*/  SHF.R.S32.HI R0, RZ, 0x1f, R21 ;  /* 0x0000001fff007819 */ /* 0x000fe20000011415 */
[----:B------:R-:W-:-:S02]  /*e090*/  UIADD3 UR4, UR13, 0x34820, URZ ;  /* 0x000348200d047890 */ /* 0x000fc4000fffe03f */
[----:B------:R-:W-:Y:S02]  /*e0a0*/  IMAD.IADD R3, R3, 0x1, R25 ;  /* 0x0000000103037824 */ /* 0x000fe400078e0219 */
[----:B------:R-:W-:Y:S02]  /*e0b0*/  IMAD R0, R0, UR8, RZ ;  /* 0x0000000800007c24 */ /* 0x000fe4000f8e02ff */
[----:B------:R-:W-:Y:S01]  /*e0c0*/  IMAD R98, R98, 0x80, R225 ;  /* 0x0000008062627824 */ /* 0x000fe200078e02e1 */
[----:B------:R-:W-:Y:S01]  /*e0d0*/  ULDC UR5, c[0x0][0xc] ;  /* 0x0000030000057ab9 */ /* 0x000fe20000000800 */
[C---:B------:R-:W-:Y:S01]  /*e0e0*/  IMAD R25, R21.reuse, UR9, R0 ;  /* 0x0000000915197c24 */ /* 0x040fe2000f8e0200 */
[----:B------:R-:W-:Y:S01]  /*e0f0*/  UISETP.NE.AND UP0, UPT, UR60, 0x2, UPT ;  /* 0x000000023c00788c */ /* 0x000fe2000bf05270 */
[----:B------:R-:W-:Y:S01]  /*e100*/  IMAD.WIDE.U32 R2, R21, UR8, R2 ;  /* 0x0000000815027c25 */ /* 0x000fe2000f8e0002 */
[----:B------:R-:W-:Y:S01]  /*e110*/  UMOV UR6, 0x1 ;  /* 0x0000000100067882 */ /* 0x000fe20000000000 */
[----:B------:R-:W-:Y:S01]  /*e120*/  UIADD3 UR12, UR5, UR12, URZ ;  /* 0x0000000c050c7290 */ /* 0x000fe2000fffe03f */
[----:B------:R-:W-:Y:S01]  /*e130*/  ISETP.GE.AND P1, PT, R98, R45, PT ;  /* 0x0000002d6200720c */ /* 0x000fe20003f26270 */
[----:B------:R-:W-:Y:S01]  /*e140*/  UPRMT UR5, URZ, 0x654, UR4 ;  /* 0x000006543f057896 */ /* 0x000fe20008000004 */
[----:B------:R-:W-:Y:S01]  /*e150*/  IMAD.IADD R3, R3, 0x1, R25 ;  /* 0x0000000103037824 */ /* 0x000fe200078e0219 */
[----:B------:R-:W-:Y:S01]  /*e160*/  UPRMT UR4, UR6, 0x654, UR4 ;  /* 0x0000065406047896 */ /* 0x000fe20008000004 */
[----:B------:R-:W-:Y:S01]  /*e170*/  LEA R18, P0, R2, UR10, 0x1 ;  /* 0x0000000a02127c11 */ /* 0x000fe2000f8008ff */
[----:B------:R-:W-:Y:S01]  /*e180*/  USEL UR6, URZ, 0x1, UP0 ;  /* 0x000000013f067887 */ /* 0x000fe20008000000 */
[----:B------:R-:W-:-:S02]  /*e190*/  VIADD R0, R98, 0x20 ;  /* 0x0000002062007836 */ /* 0x000fc40000000000 */
[----:B------:R-:W-:Y:S01]  /*e1a0*/  LEA.HI.X R26, R2, UR11, R3, 0x1, P0 ;  /* 0x0000000b021a7c11 */ /* 0x000fe200080f0c03 */
[----:B------:R-:W-:Y:S01]  /*e1b0*/  ULOP3.LUT UR7, UR7, UR6, URZ, 0x3c, !UPT ;  /* 0x0000000607077292 */ /* 0x000fe2000f8e3c3f */
[----:B-1----:R-:W-:Y:S01]  /*e1c0*/  SYNCS.ARRIVE.TRANS64.RED.A1T0 RZ, [UR5], RZ ;  /* 0x000000ffffff79a7 */ /* 0x002fe20008100405 */
[-C--:B------:R-:W-:Y:S01]  /*e1d0*/  ISETP.GE.AND P3, PT, R0, R45.reuse, PT ;  /* 0x0000002d0000720c */ /* 0x080fe20003f66270 */
[----:B------:R-:W-:Y:S01]  /*e1e0*/  VIADD R0, R98, 0x40 ;  /* 0x0000004062007836 */ /* 0x000fe20000000000 */
[----:B------:R-:W-:Y:S01]  /*e1f0*/  USEL UR60, UR60, URZ, UP0 ;  /* 0x0000003f3c3c7287 */ /* 0x000fe20008000000 */
[----:B------:R-:W-:Y:S01]  /*e200*/  IMAD.U32 R223, RZ, RZ, UR12 ;  /* 0x0000000cffdf7e24 */ /* 0x000fe2000f8e00ff */
[----:B------:R0:W1:Y:S01]  /*e210*/  SHFL.IDX PT, R24, R18, RZ, 0x181f ;  /* 0x00181fff12187589 */ /* 0x00006200000e0000 */
[----:B------:R-:W-:Y:S01]  /*e220*/  IMAD.U32 R16, RZ, RZ, UR7 ;  /* 0x00000007ff107e24 */ /* 0x000fe2000f8e00ff */
[----:B------:R-:W-:Y:S01]  /*e230*/  BSSY B0, `(.L_x_205) ;  /* 0x000000e000007945 */ /* 0x000fe20003800000 */
[----:B------:R-:W-:Y:S01]  /*e240*/  SYNCS.ARRIVE.TRANS64.RED.A1T0 RZ, [UR4], RZ ;  /* 0x000000ffffff79a7 */ /* 0x000fe20008100404 */
[----:B------:R0:W2:Y:S01]  /*e250*/  SHFL.IDX PT, R25, R26, RZ, 0x181f ;  /* 0x00181fff1a197589 */ /* 0x0000a200000e0000 */
[----:B------:R-:W-:Y:S01]  /*e260*/  ISETP.GE.AND P0, PT, R0, R45, PT ;  /* 0x0000002d0000720c */ /* 0x000fe20003f06270 */
[----:B------:R-:W-:-:S12]  /*e270*/  @P1 BRA `(.L_x_206) ;  /* 0x0000000000241947 */ /* 0x000fd80003800000 */
        /* <DEDUP_REMOVED lines=9> */
.L_x_206:
[----:B------:R-:W-:Y:S05]  /*e310*/  BSYNC B0 ;  /* 0x0000000000007941 */ /* 0x000fea0003800000 */
.L_x_205:
        /* <DEDUP_REMOVED lines=13> */
.L_x_208:
[----:B------:R-:W-:Y:S05]  /*e3f0*/  BSYNC B0 ;  /* 0x0000000000007941 */ /* 0x000fea0003800000 */
.L_x_207:
        /* <DEDUP_REMOVED lines=13> */
.L_x_210:
[----:B------:R-:W-:Y:S05]  /*e4d0*/  BSYNC B0 ;  /* 0x0000000000007941 */ /* 0x000fea0003800000 */
.L_x_209:
[----:B------:R-:W-:Y:S01]  /*e4e0*/  VIADD R0, R98, 0x60 ;  /* 0x0000006062007836 */ /* 0x000fe20000000000 */
[----:B0----5:R0:W0:Y:S01]  /*e4f0*/  SHFL.IDX PT, R15, R26, 0x3, 0x181f ;  /* 0x00781f001a0f7f89 */ /* 0x02102200000e0000 */
[----:B------:R-:W-:Y:S01]  /*e500*/  BSSY B0, `(.L_x_211) ;  /* 0x000000e000007945 */ /* 0x000fe20003800000 */
[----:B------:R-:W-:Y:S02]  /*e510*/  VIADD R224, R224, 0x1 ;  /* 0x00000001e0e07836 */ /* 0x000fe40000000000 */
[----:B------:R-:W-:Y:S01]  /*e520*/  ISETP.GE.AND P0, PT, R0, R45, PT ;  /* 0x0000002d0000720c */ /* 0x000fe20003f06270 */
[----:B------:R0:W0:-:S12]  /*e530*/  SHFL.IDX PT, R14, R18, 0x3, 0x181f ;  /* 0x00781f00120e7f89 */ /* 0x00001800000e0000 */
[----:B------:R-:W-:Y:S05]  /*e540*/  @P0 BRA `(.L_x_212) ;  /* 0x0000000000240947 */ /* 0x000fea0003800000 */
[----:B------:R-:W-:Y:S01]  /*e550*/  ULDC UR4, c[0x0][0xac8] ;  /* 0x0002b20000047ab9 */ /* 0x000fe20000000800 */
[----:B------:R-:W-:Y:S01]  /*e560*/  ULDC.64 UR6, c[0x0][0x208] ;  /* 0x0000820000067ab9 */ /* 0x000fe20000000a00 */
[----:B------:R-:W-:Y:S02]  /*e570*/  ISETP.GE.AND P2, PT, R221, UR4, PT ;  /* 0x00000004dd007c0c */ /* 0x000fe4000bf46270 */
[----:B------:R-:W-:-:S11]  /*e580*/  ISETP.GE.AND P1, PT, R220, UR4, PT ;  /* 0x00000004dc007c0c */ /* 0x000fd6000bf26270 */
[C---:B0-----:R-:W-:Y:S02]  /*e590*/  @!P2 LEA R12, P0, R221.reuse, R14, 0x1 ;  /* 0x0000000edd0ca211 */ /* 0x041fe400078008ff */
[----:B---3--:R-:W-:Y:S02]  /*e5a0*/  @!P1 IMAD.WIDE R2, R220, 0x2, R14 ;  /* 0x00000002dc029825 */ /* 0x008fe400078e020e */
[----:B------:R-:W-:-:S03]  /*e5b0*/  @!P2 LEA.HI.X R13, R221, R15, R235, 0x1, P0 ;  /* 0x0000000fdd0da211 */ /* 0x000fc600000f0ceb */
[----:B------:R0:W-:Y:S04]  /*e5c0*/  @!P1 ST.E.128 desc[UR6][R2.64], R4 ;  /* 0x0000000402009985 */ /* 0x0001e8000c101d06 */
[----:B------:R0:W-:Y:S02]  /*e5d0*/  @!P2 ST.E.128 desc[UR6][R12.64], R8 ;  /* 0x000000080c00a985 */ /* 0x0001e4000c101d06 */
.L_x_212:
[----:B------:R-:W-:Y:S05]  /*e5e0*/  BSYNC B0 ;  /* 0x0000000000007941 */ /* 0x000fea0003800000 */
.L_x_211:
[----:B------:R-:W5:Y:S01]  /*e5f0*/  LDC R0, c[0x0][0xc34] ;  /* 0x00030d00ff007b82 */ /* 0x000f620000000800 */
[----:B------:R-:W-:-:S13]  /*e600*/  R2UR UR4, R223 ;  /* 0x00000000df0472ca */ /* 0x000fda00000e0000 */
[----:B-----5:R-:W-:-:S13]  /*e610*/  ISETP.LE.AND P0, PT, R0, UR4, PT ;  /* 0x0000000400007c0c */ /* 0x020fda000bf03270 */
[----:B------:R-:W-:Y:S05]  /*e620*/  @!P0 BRA `(.L_x_213) ;  /* 0xffffff2c00248947 */ /* 0x000fea000383ffff */
[----:B------:R-:W-:Y:S05]  /*e630*/  EXIT ;  /* 0x000000000000794d */ /* 0x000fea0003800000 */
.L_x_179:
[----:B------:R-:W-:-:S08]  /*e640*/  NOP ;  /* 0x0000000000007918 */ /* 0x000fd00000000000 */
[----:B0-----:R-:W0:-:S00]  /*e650*/  USETMAXREG.DEALLOC.CTAPOOL 0x18 ;  /* 0x00000018000079c8 */ /* 0x001e0000080e0500 */
[----:B------:R-:W1:Y:S01]  /*e660*/  S2UR UR4, SR_CTAID.X ;  /* 0x00000000000479c3 */ /* 0x000e620000002500 */
[----:B0-----:R-:W-:Y:S01]  /*e670*/  IMAD.MOV.U32 R2, RZ, RZ, 0x1 ;  /* 0x00000001ff027424 */ /* 0x001fe200078e00ff */
[----:B------:R-:W-:-:S06]  /*e680*/  MOV R19, RZ ;  /* 0x000000ff00137202 */ /* 0x000fcc0000000f00 */
[----:B------:R-:W1:Y:S02]  /*e690*/  LDC R3, c[0x0][0xc34] ;  /* 0x00030d00ff037b82 */ /* 0x000e640000000800 */
[----:B-1----:R-:W-:Y:S01]  /*e6a0*/  ISETP.LE.AND P0, PT, R3, UR4, PT ;  /* 0x0000000403007c0c */ /* 0x002fe2000bf03270 */
[----:B------:R-:W-:-:S05]  /*e6b0*/  IMAD.MOV.U32 R3, RZ, RZ, 0x1 ;  /* 0x00000001ff037424 */ /* 0x000fca00078e00ff */
[----:B------:R0:W-:Y:S07]  /*e6c0*/  STL [R1], R3 ;  /* 0x0000000301007387 */ /* 0x0001ee0000100800 */
[----:B------:R-:W-:Y:S05]  /*e6d0*/  @P0 BRA `(.L_x_214) ;  /* 0x0000004000300947 */ /* 0x000fea0003800000 */
[----:B------:R-:W2:Y:S01]  /*e6e0*/  LDL R5, [R1+0x2c] ;  /* 0x00002c0001057983 */ /* 0x000ea20000100800 */
[----:B------:R-:W1:Y:S01]  /*e6f0*/  S2UR UR4, SR_CgaCtaId ;  /* 0x00000000000479c3 */ /* 0x000e620000008800 */
[C---:B------:R-:W-:Y:S01]  /*e700*/  IMAD.SHL.U32 R2, R0.reuse, 0x8, RZ ;  /* 0x0000000800027824 */ /* 0x040fe200078e00ff */
[C---:B------:R-:W-:Y:S01]  /*e710*/  LOP3.LUT R6, R0.reuse, 0x7f, RZ, 0xc0, !PT ;  /* 0x0000007f00067812 */ /* 0x040fe200078ec0ff */
[----:B------:R-:W-:Y:S01]  /*e720*/  UMOV UR36, 0x400 ;  /* 0x0000040000247882 */ /* 0x000fe20000000000 */
[----:B------:R-:W-:Y:S01]  /*e730*/  LOP3.LUT P0, RZ, R0, 0x1f, RZ, 0xc0, !PT ;  /* 0x0000001f00ff7812 */ /* 0x000fe2000780c0ff */
[----:B------:R-:W-:Y:S01]  /*e740*/  IMAD.MOV.U32 R19, RZ, RZ, RZ ;  /* 0x000000ffff137224 */ /* 0x000fe200078e00ff */
[----:B0-----:R-:W-:Y:S01]  /*e750*/  LOP3.LUT R3, R2, 0x1f8, RZ, 0xc0, !PT ;  /* 0x000001f802037812 */ /* 0x001fe200078ec0ff */
[----:B------:R-:W-:Y:S01]  /*e760*/  ULDC.64 UR38, c[0x0][0x198] ;  /* 0x0000660000267ab9 */ /* 0x000fe20000000a00 */
[----:B------:R-:W0:Y:S01]  /*e770*/  S2UR UR5, SR_CTAID.X ;  /* 0x00000000000579c3 */ /* 0x000e220000002500 */
[C---:B------:R-:W-:Y:S01]  /*e780*/  ISETP.NE.AND P1, PT, R6.reuse, RZ, PT ;  /* 0x000000ff0600720c */ /* 0x040fe20003f25270 */
[----:B------:R-:W-:Y:S01]  /*e790*/  ULDC UR37, c[0x0][0xc] ;  /* 0x0000030000257ab9 */ /* 0x000fe20000000800 */
[----:B------:R-:W-:Y:S01]  /*e7a0*/  LOP3.LUT R4, R3, 0x38, R0, 0x78, !PT ;  /* 0x0000003803047812 */ /* 0x000fe200078e7800 */
[C---:B------:R-:W-:Y:S01]  /*e7b0*/  IMAD.SHL.U32 R3, R6.reuse, 0x8, RZ ;  /* 0x0000000806037824 */ /* 0x040fe200078e00ff */
[----:B------:R-:W-:Y:S01]  /*e7c0*/  ISETP.NE.OR P0, PT, R6, RZ, !P0 ;  /* 0x000000ff0600720c */ /* 0x000fe20004705670 */
[----:B------:R-:W-:Y:S01]  /*e7d0*/  IMAD.SHL.U32 R0, R0, 0x10, RZ ;  /* 0x0000001000007824 */ /* 0x000fe200078e00ff */
[----:B------:R-:W-:-:S02]  /*e7e0*/  LOP3.LUT R18, R18, 0xfffffffe, RZ, 0xc0, !PT ;  /* 0xfffffffe12127812 */ /* 0x000fc400078ec0ff */
[----:B------:R-:W-:Y:S02]  /*e7f0*/  LOP3.LUT R3, R4, 0x200, R3, 0xf8, !PT ;  /* 0x0000020004037812 */ /* 0x000fe400078ef803 */
[----:B------:R-:W-:Y:S02]  /*e800*/  SHF.R.U32.HI R4, RZ, 0x3, R6 ;  /* 0x00000003ff047819 */ /* 0x000fe40000011606 */
[----:B------:R-:W-:Y:S02]  /*e810*/  LOP3.LUT R2, R2, 0x38, RZ, 0xc0, !PT ;  /* 0x0000003802027812 */ /* 0x000fe400078ec0ff */
[----:B------:R-:W-:Y:S01]  /*e820*/  LOP3.LUT R6, R4, 0x70, R0, 0xf8, !PT ;  /* 0x0000007004067812 */ /* 0x000fe200078ef800 */
[----:B-1----:R-:W-:Y:S01]  /*e830*/  ULEA UR36, UR4, UR36, 0x18 ;  /* 0x0000002404247291 */ /* 0x002fe2000f8ec03f */
[----:B------:R-:W-:-:S04]  /*e840*/  @P1 LOP3.LUT R18, R18, 0x1, RZ, 0xfc, !PT ;  /* 0x0000000112121812 */ /* 0x000fc800078efcff */
[----:B------:R-:W-:Y:S02]  /*e850*/  LOP3.LUT R18, R18, 0xfffffffd, RZ, 0xc0, !PT ;  /* 0xfffffffd12127812 */ /* 0x000fe400078ec0ff */
[----:B------:R-:W-:Y:S01]  /*e860*/  LEA R4, R3, UR36, 0x1 ;  /* 0x0000002403047c11 */ /* 0x000fe2000f8e08ff */
[----:B0-----:R-:W-:Y:S01]  /*e870*/  IMAD.U32 R0, RZ, RZ, UR5 ;  /* 0x00000005ff007e24 */ /* 0x001fe2000f8e00ff */
[----:B------:R-:W-:-:S03]  /*e880*/  @P0 LOP3.LUT R18, R18, 0x2, RZ, 0xfc, !PT ;  /* 0x0000000212120812 */ /* 0x000fc600078efcff */
[----:B------:R-:W-:Y:S04]  /*e890*/  STL [R1+0x10], R4 ;  /* 0x0000100401007387 */ /* 0x000fe80000100800 */
[----:B------:R0:W-:Y:S02]  /*e8a0*/  STL [R1+0x28], R0 ;  /* 0x0000280001007387 */ /* 0x0001e40000100800 */
[----:B0-----:R-:W-:Y:S01]  /*e8b0*/  IMAD.MOV.U32 R0, RZ, RZ, 0x1 ;  /* 0x00000001ff007424 */ /* 0x001fe200078e00ff */
[----:B--2---:R-:W-:-:S05]  /*e8c0*/  LOP3.LUT R3, R5, 0x2, RZ, 0xfc, !PT ;  /* 0x0000000205037812 */ /* 0x004fca00078efcff */
[----:B------:R-:W-:Y:S04]  /*e8d0*/  STL [R1+0x18], R3 ;  /* 0x0000180301007387 */ /* 0x000fe80000100800 */
[----:B------:R-:W-:Y:S04]  /*e8e0*/  STL [R1+0x34], RZ ;  /* 0x000034ff01007387 */ /* 0x000fe80000100800 */
[----:B------:R0:W-:Y:S02]  /*e8f0*/  STL [R1], R0 ;  /* 0x0000000001007387 */ /* 0x0001e40000100800 */
[----:B0-----:R-:W-:-:S07]  /*e900*/  LOP3.LUT R0, R2, 0x40, RZ, 0xfc, !PT ;  /* 0x0000004002007812 */ /* 0x001fce00078efcff */
.L_x_295:
[----:B--2---:R-:W2:Y:S01]  /*e910*/  LDL R2, [R1+0x28] ;  /* 0x0000280001027983 */ /* 0x004ea20000100800 */
[----:B0-----:R-:W0:Y:S01]  /*e920*/  LDC R0, c[0x0][0xc38] ;  /* 0x00030e00ff007b82 */ /* 0x001e220000000800 */
[----:B------:R-:W-:Y:S05]  /*e930*/  YIELD ;  /* 0x0000000000007946 */ /* 0x000fea0003800000 */
[----:B------:R-:W-:Y:S02]  /*e940*/  ULDC.64 UR4, c[0x0][0x418] ;  /* 0x0001060000047ab9 */ /* 0x000fe40000000a00 */
[----:B------:R-:W1:Y:S01]  /*e950*/  LDC R16, c[0x0][0xc44] ;  /* 0x00031100ff107b82 */ /* 0x000e620000000800 */
[----:B------:R-:W-:-:S03]  /*e960*/  UISETP.NE.U32.AND UP0, UPT, UR4, URZ, UPT ;  /* 0x0000003f0400728c */ /* 0x000fc6000bf05070 */
[----:B------:R-:W-:Y:S01]  /*e970*/  ULDC UR4, c[0x0][0x424] ;  /* 0x0001090000047ab9 */ /* 0x000fe20000000800 */
[----:B------:R-:W-:-:S04]  /*e980*/  UISETP.NE.AND.EX UP0, UPT, UR5, URZ, UPT, UP0 ;  /* 0x0000003f0500728c */ /* 0x000fc8000bf05300 */
[----:B------:R-:W-:Y:S01]  /*e990*/  USEL UR4, UR4, 0x1, UP0 ;  /* 0x0000000104047887 */ /* 0x000fe20008000000 */
[----:B0-----:R-:W-:Y:S02]  /*e9a0*/  ISETP.NE.AND P0, PT, R0, 0x1, PT ;  /* 0x000000010000780c */ /* 0x001fe40003f05270 */
[----:B-1----:R-:W-:-:S11]  /*e9b0*/  ISETP.NE.AND P1, PT, R16, 0x1, PT ;  /* 0x000000011000780c */ /* 0x002fd60003f25270 */
[----:B------:R-:W2:Y:S08]  /*e9c0*/  @P0 LDC R0, c[0x0][0xc3c] ;  /* 0x00030f00ff000b82 */ /* 0x000eb00000000800 */
[----:B------:R-:W0:Y:S01]  /*e9d0*/  @P0 LDC R3, c[0x0][0xc40] ;  /* 0x00031000ff030b82 */ /* 0x000e220000000800 */
[----:B--2---:R-:W-:-:S04]  /*e9e0*/  @P0 IMAD.HI.U32 R0, R2, R0, RZ ;  /* 0x0000000002000227 */ /* 0x004fc800078e00ff */
[----:B------:R-:W-:Y:S01]  /*e9f0*/  IMAD.MOV.U32 R4, RZ, RZ, R2 ;  /* 0x000000ffff047224 */ /* 0x000fe200078e0002 */
[----:B0-----:R-:W-:Y:S02]  /*ea00*/  @P0 SHF.R.U32.HI R4, RZ, R3, R0 ;  /* 0x00000003ff040219 */ /* 0x001fe40000011600 */
[----:B------:R-:W0:Y:S03]  /*ea10*/  @P1 LDC.64 R2, c[0x0][0xc48] ;  /* 0x00031200ff021b82 */ /* 0x000e260000000a00 */
[----:B------:R-:W-:Y:S01]  /*ea20*/  IMAD.MOV.U32 R5, RZ, RZ, R4 ;  /* 0x000000ffff057224 */ /* 0x000fe200078e0004 */
[----:B------:R-:W-:Y:S04]  /*ea30*/  STL [R1+0x1c], R4 ;  /* 0x00001c0401007387 */ /* 0x000fe80000100800 */
[----:B------:R-:W1:Y:S01]  /*ea40*/  LDC R0, c[0x0][0x2f0] ;  /* 0x0000bc00ff007b82 */ /* 0x000e620000000800 */
[----:B0-----:R-:W-:-:S05]  /*ea50*/  @P1 IMAD.HI.U32 R2, R4, R2, RZ ;  /* 0x0000000204021227 */ /* 0x001fca00078e00ff */
[----:B------:R-:W-:Y:S01]  /*ea60*/  @P1 SHF.R.U32.HI R5, RZ, R3, R2 ;  /* 0x00000003ff051219 */ /* 0x000fe20000011602 */
[----:B-1----:R-:W-:Y:S01]  /*ea70*/  IMAD R0, R0, UR4, RZ ;  /* 0x0000000400007c24 */ /* 0x002fe2000f8e02ff */
[----:B------:R-:W-:-:S03]  /*ea80*/  UIADD3 UR4, UR36, 0x1e400, URZ ;  /* 0x0001e40024047890 */ /* 0x000fc6000fffe03f */
[----:B------:R-:W-:Y:S01]  /*ea90*/  STL [R1+0x14], R5 ;  /* 0x0000140501007387 */ /* 0x000fe20000100800 */
[----:B------:R-:W-:Y:S01]  /*eaa0*/  IMAD.MOV R3, RZ, RZ, -R5 ;  /* 0x000000ffff037224 */ /* 0x000fe200078e0a05 */
[----:B------:R-:W-:Y:S02]  /*eab0*/  ULOP3.LUT UP0, URZ, UR4, 0x3ff, URZ, 0xc0, !UPT ;  /* 0x000003ff043f7892 */ /* 0x000fe4000f80c03f */
[----:B------:R0:W-:Y:S01]  /*eac0*/  STL [R1+0x30], R0 ;  /* 0x0000300001007387 */ /* 0x0001e20000100800 */
[----:B------:R-:W-:-:S03]  /*ead0*/  IMAD R16, R16, R3, R4 ;  /* 0x0000000310107224 */ /* 0x000fc600078e0204 */
[----:B------:R-:W-:Y:S01]  /*eae0*/  PLOP3.LUT P0, PT, PT, PT, UP0, 0x80, 0x0 ;  /* 0x000000000000781c */ /* 0x000fe20003f0f008 */
[----:B0-----:R-:W-:-:S04]  /*eaf0*/  VIADD R0, R0, 0xaf ;  /* 0x000000af00007836 */ /* 0x001fc80000000000 */
[----:B------:R-:W-:-:S05]  /*eb00*/  IMAD.HI R0, R0, 0x2e8ba2e9, RZ ;  /* 0x2e8ba2e900007827 */ /* 0x000fca00078e02ff */
[----:B------:R-:W-:-:S04]  /*eb10*/  SHF.R.U32.HI R3, RZ, 0x1f, R0 ;  /* 0x0000001fff037819 */ /* 0x000fc80000011600 */
[----:B------:R-:W-:-:S05]  /*eb20*/  LEA.HI.SX32 R0, R0, R3, 0x1b ;  /* 0x0000000300007211 */ /* 0x000fca00078fdaff */
[----:B------:R0:W-:Y:S01]  /*eb30*/  STL [R1+0x24], R0 ;  /* 0x0000240001007387 */ /* 0x0001e20000100800 */
[----:B------:R-:W-:Y:S05]  /*eb40*/  @!P0 BRA `(.L_x_215) ;  /* 0x0000000000408947 */ /* 0x000fea0003800000 */
[----:B------:R-:W-:Y:S01]  /*eb50*/  MOV R2, 0x0 ;  /* 0x0000000000027802 */ /* 0x000fe20000000f00 */
[----:B------:R-:W-:Y:S01]  /*eb60*/  ULDC.64 UR6, c[0x4][0xa0] ;  /* 0x0100280000067ab9 */ /* 0x000fe20000000a00 */
[----:B------:R-:W-:Y:S01]  /*eb70*/  ULDC.64 UR8, c[0x4][0xa8] ;  /* 0x01002a0000087ab9 */ /* 0x000fe20000000a00 */
[----:B------:R-:W-:Y:S01]  /*eb80*/  ULDC.64 UR4, c[0x4][0x28] ;  /* 0x01000a0000047ab9 */ /* 0x000fe20000000a00 */
[----:B------:R-:W-:Y:S02]  /*eb90*/  IMAD.U32 R4, RZ, RZ, UR6 ;  /* 0x00000006ff047e24 */ /* 0x000fe4000f8e00ff */
[----:B------:R-:W1:Y:S01]  /*eba0*/  LDC.64 R2, c[0x4][R2] ;  /* 0x0100000002027b82 */ /* 0x000e620000000a00 */
[----:B------:R-:W-:Y:S02]  /*ebb0*/  IMAD.U32 R5, RZ, RZ, UR7 ;  /* 0x00000007ff057e24 */ /* 0x000fe4000f8e00ff */
[----:B------:R-:W-:Y:S02]  /*ebc0*/  IMAD.U32 R6, RZ, RZ, UR8 ;  /* 0x00000008ff067e24 */ /* 0x000fe4000f8e00ff */
[----:B------:R-:W-:-:S02]  /*ebd0*/  IMAD.U32 R7, RZ, RZ, UR9 ;  /* 0x00000009ff077e24 */ /* 0x000fc4000f8e00ff */
[----:B------:R-:W-:Y:S02]  /*ebe0*/  IMAD.U32 R10, RZ, RZ, UR4 ;  /* 0x00000004ff0a7e24 */ /* 0x000fe4000f8e00ff */
[----:B------:R-:W-:Y:S02]  /*ebf0*/  IMAD.U32 R11, RZ, RZ, UR5 ;  /* 0x00000005ff0b7e24 */ /* 0x000fe4000f8e00ff */
[----:B------:R-:W-:Y:S02]  /*ec00*/  IMAD.MOV.U32 R8, RZ, RZ, 0x70 ;  /* 0x00000070ff087424 */ /* 0x000fe400078e00ff */
[----:B------:R-:W-:Y:S02]  /*ec10*/  IMAD.MOV.U32 R12, RZ, RZ, 0x1 ;  /* 0x00000001ff0c7424 */ /* 0x000fe400078e00ff */
[----:B------:R-:W-:-:S07]  /*ec20*/  IMAD.MOV.U32 R13, RZ, RZ, RZ ;  /* 0x000000ffff0d7224 */ /* 0x000fce00078e00ff */
[----:B------:R-:W-:-:S07]  /*ec30*/  LEPC R20, `(.L_x_215) ;  /* 0x000000001014794e */ /* 0x000fce0000000000 */
[----:B01----:R-:W-:Y:S05]  /*ec40*/  CALL.ABS.NOINC R2 ;  /* 0x0000000002007343 */ /* 0x003fea0003c00000 */
.L_x_215:
        /* <DEDUP_REMOVED lines=8> */
[----:B------:R1:W2:Y:S01]  /*ecd0*/  LDC.64 R2, c[0x4][R17] ;  /* 0x0100000011027b82 */ /* 0x0002a20000000a00 */
[----:B------:R-:W-:Y:S02]  /*ece0*/  IMAD.U32 R4, RZ, RZ, UR6 ;  /* 0x00000006ff047e24 */ /* 0x000fe4000f8e00ff */
[----:B------:R-:W-:Y:S02]  /*ecf0*/  IMAD.U32 R5, RZ, RZ, UR7 ;  /* 0x00000007ff057e24 */ /* 0x000fe4000f8e00ff */
[----:B------:R-:W-:Y:S02]  /*ed00*/  IMAD.U32 R6, RZ, RZ, UR8 ;  /* 0x00000008ff067e24 */ /* 0x000fe4000f8e00ff */
[----:B------:R-:W-:-:S02]  /*ed10*/  IMAD.U32 R7, RZ, RZ, UR9 ;  /* 0x00000009ff077e24 */ /* 0x000fc4000f8e00ff */
[----:B------:R-:W-:Y:S02]  /*ed20*/  IMAD.U32 R10, RZ, RZ, UR4 ;  /* 0x00000004ff0a7e24 */ /* 0x000fe4000f8e00ff */
[----:B------:R-:W-:Y:S02]  /*ed30*/  IMAD.U32 R11, RZ, RZ, UR5 ;  /* 0x00000005ff0b7e24 */ /* 0x000fe4000f8e00ff */
[----:B------:R-:W-:Y:S02]  /*ed40*/  IMAD.MOV.U32 R8, RZ, RZ, 0x70 ;  /* 0x00000070ff087424 */ /* 0x000fe400078e00ff */
[----:B------:R-:W-:Y:S02]  /*ed50*/  IMAD.MOV.U32 R12, RZ, RZ, 0x1 ;  /* 0x00000001ff0c7424 */ /* 0x000fe400078e00ff */
[----:B-1----:R-:W-:-:S07]  /*ed60*/  IMAD.MOV.U32 R13, RZ, RZ, RZ ;  /* 0x000000ffff0d7224 */ /* 0x002fce00078e00ff */
[----:B------:R-:W-:-:S07]  /*ed70*/  LEPC R20, `(.L_x_217) ;  /* 0x000000001014794e */ /* 0x000fce0000000000 */
[----:B0-2---:R-:W-:Y:S05]  /*ed80*/  CALL.ABS.NOINC R2 ;  /* 0x0000000002007343 */ /* 0x005fea0003c00000 */
.L_x_217:
[----:B------:R0:W1:Y:S01]  /*ed90*/  LDC.64 R2, c[0x4][R17] ;  /* 0x0100000011027b82 */ /* 0x0000620000000a00 */
[----:B------:R-:W-:Y:S01]  /*eda0*/  ULDC.64 UR6, c[0x4][0xa0] ;  /* 0x0100280000067ab9 */ /* 0x000fe20000000a00 */
[----:B------:R-:W-:Y:S01]  /*edb0*/  ULDC.64 UR8, c[0x4][0xa8] ;  /* 0x01002a0000087ab9 */ /* 0x000fe20000000a00 */
[----:B------:R-:W-:Y:S01]  /*edc0*/  ULDC.64 UR4, c[0x4][0x38] ;  /* 0x01000e0000047ab9 */ /* 0x000fe20000000a00 */
[----:B------:R-:W-:Y:S01]  /*edd0*/  IMAD.U32 R4, RZ, RZ, UR6 ;  /* 0x00000006ff047e24 */ /* 0x000fe2000f8e00ff */
[----:B------:R-:W-:Y:S01]  /*ede0*/  MOV R6, UR8 ;  /* 0x0000000800067c02 */ /* 0x000fe20008000f00 */
        /* <DEDUP_REMOVED lines=9> */
.L_x_216:
[----:B------:R-:W2:Y:S01]  /*ee80*/  LDL R2, [R1+0x24] ;  /* 0x0000240001027983 */ /* 0x000ea20000100800 */
[----:B------:R-:W-:-:S03]  /*ee90*/  ULDC.64 UR4, c[0x0][0x9f8] ;  /* 0x00027e0000047ab9 */ /* 0x000fc60000000a00 */
[----:B0-----:R-:W3:Y:S01]  /*eea0*/  LDL R0, [R1+0x14] ;  /* 0x0000140001007983 */ /* 0x001ee20000100800 */
[----:B------:R-:W-:Y:S01]  /*eeb0*/  ISETP.NE.U32.AND P0, PT, RZ, UR4, PT ;  /* 0x00000004ff007c0c */ /* 0x000fe2000bf05070 */
[----:B------:R-:W-:-:S03]  /*eec0*/  ULDC.64 UR6, c[0x0][0x208] ;  /* 0x0000820000067ab9 */ /* 0x000fc60000000a00 */
[----:B------:R-:W-:Y:S01]  /*eed0*/  ISETP.NE.AND.EX P0, PT, RZ, UR5, PT, P0 ;  /* 0x00000005ff007c0c */ /* 0x000fe2000bf05300 */
[----:B--2---:R-:W-:-:S12]  /*eee0*/  IMAD.MOV.U32 R17, RZ, RZ, R2 ;  /* 0x000000ffff117224 */ /* 0x004fd800078e0002 */
[----:B------:R-:W3:Y:S02]  /*eef0*/  @P0 LDC.64 R2, c[0x0][0x9f8] ;  /* 0x00027e00ff020b82 */ /* 0x000ee40000000a00 */
[----:B---3--:R-:W-:-:S05]  /*ef00*/  @P0 IMAD.WIDE R2, R0, 0x4, R2 ;  /* 0x0000000400020825 */ /* 0x008fca00078e0202 */
[----:B------:R0:W2:Y:S01]  /*ef10*/  @P0 LDG.E R0, desc[UR6][R2.64] ;  /* 0x0000000602000981 */ /* 0x0000a2000c1e1900 */
[----:B------:R-:W-:Y:S01]  /*ef20*/  VIADD R9, R17, 0xffffffff ;  /* 0xffffffff11097836 */ /* 0x000fe20000000000 */
[----:B------:R-:W-:Y:S01]  /*ef30*/  UMOV UR4, 0xffffffff ;  /* 0xffffffff00047882 */ /* 0x000fe20000000000 */
[----:B------:R-:W-:-:S03]  /*ef40*/  LOP3.LUT R18, R18, 0xfffffffb, RZ, 0xc0, !PT ;  /* 0xfffffffb12127812 */ /* 0x000fc600078ec0ff */
[----:B------:R1:W-:Y:S01]  /*ef50*/  STL [R1+0x20], R9 ;  /* 0x0000200901007387 */ /* 0x0003e20000100800 */
[----:B0-----:R-:W0:Y:S02]  /*ef60*/  LDC.64 R2, c[0x0][0x418] ;  /* 0x00010600ff027b82 */ /* 0x001e240000000a00 */
[----:B0-----:R-:W-:-:S04]  /*ef70*/  ISETP.NE.U32.AND P0, PT, R2, RZ, PT ;  /* 0x000000ff0200720c */ /* 0x001fc80003f05070 */
[----:B------:R-:W-:-:S13]  /*ef80*/  ISETP.NE.AND.EX P1, PT, R3, RZ, PT, P0 ;  /* 0x000000ff0300720c */ /* 0x000fda0003f25300 */
[----:B------:R-:W-:Y:S02]  /*ef90*/  @P1 LOP3.LUT R18, R18, 0x4, RZ, 0xfc, !PT ;  /* 0x0000000412121812 */ /* 0x000fe400078efcff */
[----:B--2---:R-:W-:Y:S01]  /*efa0*/  SHF.R.S32.HI R8, RZ, 0x1f, R0 ;  /* 0x0000001fff087819 */ /* 0x004fe20000011400 */
[----:B------:R1:W-:Y:S01]  /*efb0*/  STL [R1+0x8], R0 ;  /* 0x0000080001007387 */ /* 0x0003e20000100800 */
[----:B------:R-:W-:-:S03]  /*efc0*/  SEL R17, R0, RZ, !P1 ;  /* 0x000000ff00117207 */ /* 0x000fc60004800000 */
[----:B------:R1:W-:Y:S01]  /*efd0*/  STL [R1+0xc], R8 ;  /* 0x00000c0801007387 */ /* 0x0003e20000100800 */
[----:B------:R-:W-:Y:S05]  /*efe0*/  BRA.DIV UR4, `(.L_x_218) ;  /* 0x0000003e043c7947 */ /* 0x000fea000b800000 */
[----:B------:R-:W0:Y:S02]  /*eff0*/  S2R R4, SR_TID.X ;  /* 0x0000000000047919 */ /* 0x000e240000002100 */
[----:B0-----:R-:W-:-:S04]  /*f000*/  SHF.R.U32.HI R4, RZ, 0x5, R4 ;  /* 0x00000005ff047819 */ /* 0x001fc80000011604 */
[----:B------:R-:W-:-:S05]  /*f010*/  LOP3.LUT R4, R4, 0x3, RZ, 0xc0, !PT ;  /* 0x0000000304047812 */ /* 0x000fca00078ec0ff */
[----:B------:R0:W2:Y:S02]  /*f020*/  SHFL.IDX PT, R14, R4, RZ, 0x1f ;  /* 0x00001fff040e7589 */ /* 0x0000a400000e0000 */
.L_x_311:
[----:B--2---:R-:W-:Y:S02]  /*f030*/  ISETP.NE.AND P0, PT, R14, RZ, PT ;  /* 0x000000ff0e00720c */ /* 0x004fe40003f05270 */
[----:B------:R-:W-:Y:S02]  /*f040*/  PLOP3.LUT P2, PT, PT, PT, PT, 0x8, 0x0 ;  /* 0x000000000000781c */ /* 0x000fe40003f4e170 */
[----:B------:R-:W-:-:S11]  /*f050*/  LOP3.LUT R18, R18, 0xfffffff7, RZ, 0xc0, !PT ;  /* 0xfffffff712127812 */ /* 0x000fd600078ec0ff */
[----:B------:R-:W-:Y:S01]  /*f060*/  @P2 LOP3.LUT R18, R18, 0x8, RZ, 0xfc, !PT ;  /* 0x0000000812122812 */ /* 0x000fe200078efcff */
[----:B------:R-:W-:Y:S06]  /*f070*/  @P0 BRA `(.L_x_219) ;  /* 0x0000000400380947 */ /* 0x000fec0003800000 */
[----:B------:R-:W-:-:S03]  /*f080*/  UMOV UR4, 0xffffffff ;  /* 0xffffffff00047882 */ /* 0x000fc60000000000 */
[----:B------:R-:W-:Y:S05]  /*f090*/  BRA.DIV UR4, `(.L_x_220) ;  /* 0x0000003e04447947 */ /* 0x000fea000b800000 */
[----:B------:R-:W-:-:S13]  /*f0a0*/  ELECT P6, URZ, PT ;  /* 0x00000000003f782f */ /* 0x000fda00038c0000 */
.L_x_314:
[----:B------:R-:W-:Y:S05]  /*f0b0*/  @!P6 BRA `(.L_x_219) ;  /* 0x000000040028e947 */ /* 0x000fea0003800000 */
[----:B------:R2:W-:Y:S01]  /*f0c0*/  STL [R1+0x4], R9 ;  /* 0x0000040901007387 */ /* 0x0005e20000100800 */
[----:B------:R-:W-:Y:S05]  /*f0d0*/  @!P1 BRA `(.L_x_221) ;  /* 0x00000000004c9947 */ /* 0x000fea0003800000 */
[----:B------:R-:W3:Y:S01]  /*f0e0*/  LDC R7, c[0x0][0x43c] ;  /* 0x00010f00ff077b82 */ /* 0x000ee20000000800 */
[----:B------:R-:W-:Y:S01]  /*f0f0*/  ULDC.64 UR4, c[0x0][0x428] ;  /* 0x00010a0000047ab9 */ /* 0x000fe20000000a00 */
[----:B------:R-:W-:Y:S01]  /*f100*/  ULDC.64 UR6, c[0x0][0x208] ;  /* 0x0000820000067ab9 */ /* 0x000fe20000000a00 */
[----:B---3--:R-:W-:-:S13]  /*f110*/  ISETP.NE.AND P0, PT, R7, 0x1, PT ;  /* 0x000000010700780c */ /* 0x008fda0003f05270 */
[----:B0-----:R-:W0:Y:S02]  /*f120*/  @P0 LDC.64 R4, c[0x0][0x440] ;  /* 0x00011000ff040b82 */ /* 0x001e240000000a00 */
[----:B0-----:R-:W-:-:S04]  /*f130*/  @P0 IMAD.HI.U32 R6, R9, R4, RZ ;  /* 0x0000000409060227 */ /* 0x001fc800078e00ff */
[----:B------:R-:W-:Y:S01]  /*f140*/  IMAD.MOV.U32 R4, RZ, RZ, R9 ;  /* 0x000000ffff047224 */ /* 0x000fe200078e0009 */
[----:B------:R-:W-:-:S05]  /*f150*/  @P0 SHF.R.U32.HI R4, RZ, R5, R6 ;  /* 0x00000005ff040219 */ /* 0x000fca0000011606 */
[----:B------:R-:W-:-:S04]  /*f160*/  IMAD.MOV R5, RZ, RZ, -R4 ;  /* 0x000000ffff057224 */ /* 0x000fc800078e0a04 */
[----:B------:R-:W-:Y:S01]  /*f170*/  IMAD R6, R7, R5, R9 ;  /* 0x0000000507067224 */ /* 0x000fe200078e0209 */
[----:B------:R-:W-:-:S04]  /*f180*/  SHF.R.S32.HI R5, RZ, 0x1f, R4 ;  /* 0x0000001fff057819 */ /* 0x000fc80000011404 */
[----:B------:R0:W-:Y:S01]  /*f190*/  STL [R1+0x4], R6 ;  /* 0x0000040601007387 */ /* 0x0001e20000100800 */
[----:B------:R-:W-:-:S03]  /*f1a0*/  IMAD.WIDE.U32 R4, R0, UR4, R4 ;  /* 0x0000000400047c25 */ /* 0x000fc6000f8e0004 */
[----:B------:R-:W-:Y:S01]  /*f1b0*/  LEA R2, P0, R4, R2, 0x2 ;  /* 0x0000000204027211 */ /* 0x000fe200078010ff */
[----:B0-----:R-:W-:-:S04]  /*f1c0*/  IMAD R6, R8, UR4, RZ ;  /* 0x0000000408067c24 */ /* 0x001fc8000f8e02ff */
[----:B-1----:R-:W-:-:S04]  /*f1d0*/  IMAD R0, R0, UR5, R6 ;  /* 0x0000000500007c24 */ /* 0x002fc8000f8e0206 */
[----:B------:R-:W-:-:S05]  /*f1e0*/  IMAD.IADD R0, R5, 0x1, R0 ;  /* 0x0000000105007824 */ /* 0x000fca00078e0200 */
[----:B------:R-:W-:-:S05]  /*f1f0*/  LEA.HI.X R3, R4, R3, R0, 0x2, P0 ;  /* 0x0000000304037211 */ /* 0x000fca00000f1400 */
[----:B------:R3:W5:Y:S02]  /*f200*/  LDG.E R0, desc[UR6][R2.64] ;  /* 0x0000000602007981 */ /* 0x000764000c1e1900 */
.L_x_221:
[----:B---3--:R-:W3:Y:S01]  /*f210*/  LDL R3, [R1] ;  /* 0x0000000001037983 */ /* 0x008ee20000100800 */
[----:B------:R-:W-:Y:S02]  /*f220*/  LEA R2, R19, UR36, 0x3 ;  /* 0x0000002413027c11 */ /* 0x000fe4000f8e18ff */
[----:B---3--:R-:W-:-:S04]  /*f230*/  SHF.L.U32 R3, R3, 0x1f, RZ ;  /* 0x0000001f03037819 */ /* 0x008fc800000006ff */
[----:B------:R-:W3:Y:S02]  /*f240*/  SYNCS.PHASECHK.TRANS64.TRYWAIT P0, [R2+URZ+0x34840], R3 ;  /* 0x03484003020075a7 */ /* 0x000ee4000800017f */
[----:B---3--:R-:W-:Y:S05]  /*f250*/  @!P0 BRA `(.L_x_222) ;  /* 0x0000003800f48947 */ /* 0x008fea0003800000 */
.L_x_315:
[----:B0-----:R-:W4:Y:S01]  /*f260*/  LDL R4, [R1+0x18] ;  /* 0x0000180001047983 */ /* 0x001f220000100800 */
[----:B------:R-:W0:Y:S02]  /*f270*/  S2R R5, SR_TID.X ;  /* 0x0000000000057919 */ /* 0x000e240000002100 */
[----:B0-----:R-:W-:-:S04]  /*f280*/  LOP3.LUT R5, R5, 0x7f, RZ, 0xc0, !PT ;  /* 0x0000007f05057812 */ /* 0x001fc800078ec0ff */
[----:B------:R-:W-:-:S13]  /*f290*/  ISETP.NE.AND P0, PT, R5, RZ, PT ;  /* 0x000000ff0500720c */ /* 0x000fda0003f05270 */
[----:B---3--:R-:W-:-:S04]  /*f2a0*/  @!P0 IMAD.MOV.U32 R3, RZ, RZ, 0xb000 ;  /* 0x0000b000ff038424 */ /* 0x008fc800078e00ff */
[----:B------:R4:W-:Y:S02]  /*f2b0*/  @!P0 SYNCS.ARRIVE.TRANS64 RZ, [R2+URZ+0x34830], R3 ;  /* 0x0348300302ff89a7 */ /* 0x0009e4000800003f */
[----:B----4-:R-:W-:-:S04]  /*f2c0*/  PRMT R3, R4, 0x9910, RZ ;  /* 0x0000991004037816 */ /* 0x010fc800000000ff */
[----:B------:R-:W-:-:S13]  /*f2d0*/  ISETP.NE.AND P0, PT, R3, 0x2, PT ;  /* 0x000000020300780c */ /* 0x000fda0003f05270 */
[----:B------:R-:W-:Y:S05]  /*f2e0*/  @P0 BRA `(.L_x_223) ;  /* 0x0000000000040947 */ /* 0x000fea0003800000 */
[----:B------:R-:W-:Y:S01]  /*f2f0*/  BPT.TRAP 0x1 ;  /* 0x000000040000795c */ /* 0x000fe20000300000 */
.L_x_223:
[----:B------:R-:W-:-:S13]  /*f300*/  LOP3.LUT P0, RZ, R18, 0x2, RZ, 0xc0, !PT ;  /* 0x0000000212ff7812 */ /* 0x000fda000780c0ff */
[----:B------:R-:W-:Y:S05]  /*f310*/  @P0 BRA `(.L_x_224) ;  /* 0x0000000000040947 */ /* 0x000fea0003800000 */
[----:B------:R-:W-:Y:S01]  /*f320*/  BPT.TRAP 0x1 ;  /* 0x000000040000795c */ /* 0x000fe20000300000 */
.L_x_224:
[----:B------:R-:W3:Y:S01]  /*f330*/  LDL R4, [R1+0x4] ;  /* 0x0000040001047983 */ /* 0x000ee20000100800 */
[----:B------:R-:W-:Y:S01]  /*f340*/  R2UR UR9, R2 ;  /* 0x00000000020972ca */ /* 0x000fe200000e0000 */
[----:B------:R-:W-:Y:S01]  /*f350*/  UIADD3 UR4, UP0, UR38, 0x370, URZ ;  /* 0x0000037026047890 */ /* 0x000fe2000ff1e03f */
[----:B------:R-:W-:Y:S01]  /*f360*/  R2UR UR12, R16 ;  /* 0x00000000100c72ca */ /* 0x000fe200000e0000 */
[----:B------:R-:W0:Y:S01]  /*f370*/  S2R R5, SR_CgaCtaId ;  /* 0x0000000000057919 */ /* 0x000e220000008800 */
[----:B-----5:R-:W-:Y:S01]  /*f380*/  R2UR UR13, R0 ;  /* 0x00000000000d72ca */ /* 0x020fe200000e0000 */
[----:B------:R-:W-:Y:S01]  /*f390*/  UMOV UR10, URZ ;  /* 0x0000003f000a7c82 */ /* 0x000fe20008000000 */
[----:B------:R-:W-:Y:S01]  /*f3a0*/  UMOV UR16, 0x30000 ;  /* 0x0003000000107882 */ /* 0x000fe20000000000 */
[----:B------:R-:W4:Y:S01]  /*f3b0*/  S2R R3, SR_CgaCtaId ;  /* 0x0000000000037919 */ /* 0x000f220000008800 */
[----:B------:R-:W-:Y:S01]  /*f3c0*/  UMOV UR15, 0x40 ;  /* 0x00000040000f7882 */ /* 0x000fe20000000000 */
[----:B------:R-:W-:Y:S01]  /*f3d0*/  PLOP3.LUT P0, PT, PT, PT, PT, 0x80, 0x0 ;  /* 0x000000000000781c */ /* 0x000fe20003f0f070 */
[----:B------:R-:W-:Y:S01]  /*f3e0*/  IMAD.MOV.U32 R17, RZ, RZ, R0 ;  /* 0x000000ffff117224 */ /* 0x000fe200078e0000 */
[----:B------:R-:W-:-:S02]  /*f3f0*/  LOP3.LUT R18, R18, 0xfffffff7, RZ, 0xc0, !PT ;  /* 0xfffffff712127812 */ /* 0x000fc400078ec0ff */
[----:B------:R-:W-:-:S09]  /*f400*/  UIADD3 UR9, UR9, 0x34830, URZ ;  /* 0x0003483009097890 */ /* 0x000fd2000fffe03f */
[----:B------:R-:W-:Y:S02]  /*f410*/  @P0 LOP3.LUT R18, R18, 0x8, RZ, 0xfc, !PT ;  /* 0x0000000812120812 */ /* 0x000fe400078efcff */
[----:B0-----:R-:W-:Y:S02]  /*f420*/  LOP3.LUT R5, R5, 0x1, RZ, 0xc0, !PT ;  /* 0x0000000105057812 */ /* 0x001fe400078ec0ff */
[----:B----4-:R-:W-:-:S03]  /*f430*/  LOP3.LUT R3, R3, 0x1, RZ, 0xc0, !PT ;  /* 0x0000000103037812 */ /* 0x010fc600078ec0ff */
[----:B------:R-:W-:-:S04]  /*f440*/  IMAD R5, R5, 0x1600, RZ ;  /* 0x0000160005057824 */ /* 0x000fc800078e02ff */
[----:B------:R-:W-:Y:S02]  /*f450*/  IMAD R2, R19, 0x5800, R5 ;  /* 0x0000580013027824 */ /* 0x000fe400078e0205 */
[----:B------:R-:W-:-:S03]  /*f460*/  IMAD R3, R3, 0x58, RZ ;  /* 0x0000005803037824 */ /* 0x000fc600078e02ff */
[----:B------:R-:W-:Y:S02]  /*f470*/  R2UR UR5, R2 ;  /* 0x00000000020572ca */ /* 0x000fe400000e0000 */
[----:B------:R-:W-:-:S11]  /*f480*/  R2UR UR7, R3 ;  /* 0x00000000030772ca */ /* 0x000fd600000e0000 */
[----:B------:R-:W-:Y:S02]  /*f490*/  ULEA UR6, UR5, UR36, 0x1 ;  /* 0x0000002405067291 */ /* 0x000fe4000f8e083f */
[----:B------:R-:W-:Y:S02]  /*f4a0*/  UIADD3.X UR5, URZ, UR39, URZ, UP0, !UPT ;  /* 0x000000273f057290 */ /* 0x000fe400087fe43f */
[----:B------:R-:W-:Y:S02]  /*f4b0*/  UIADD3 UR8, UR6, 0x1e400, URZ ;  /* 0x0001e40006087890 */ /* 0x000fe4000fffe03f */
[----:B------:R-:W-:-:S03]  /*f4c0*/  UIADD3 UR14, UR6, 0x23c00, URZ ;  /* 0x00023c00060e7890 */ /* 0x000fc6000fffe03f */
[----:B------:R-:W-:Y:S01]  /*f4d0*/  UMOV UR6, 0x0 ;  /* 0x0000000000067882 */ /* 0x000fe20000000000 */
[----:B---3--:R-:W-:-:S13]  /*f4e0*/  R2UR UR11, R4 ;  /* 0x00000000040b72ca */ /* 0x008fda00000e0000 */
[----:B------:R-:W-:-:S03]  /*f4f0*/  UIMAD UR11, UR11, 0xb0, UR7 ;  /* 0x000000b00b0b78a4 */ /* 0x000fc6000f8e0207 */
[----:B------:R-:W-:-:S06]  /*f500*/  UMOV UR7, 0x14f00000 ;  /* 0x14f0000000077882 */ /* 0x000fcc0000000000 */
[----:B------:R0:W-:Y:S02]  /*f510*/  UTMALDG.4D.MULTICAST [UR8], [UR4], UR16, desc[UR6] ;  /* 0x00000608040073b4 */ /* 0x0001e40008019810 */
[----:B0-----:R-:W-:Y:S01]  /*f520*/  UMOV UR8, UR14 ;  /* 0x0000000e00087c82 */ /* 0x001fe20008000000 */
[----:B------:R-:W-:Y:S02]  /*f530*/  UMOV UR10, UR15 ;  /* 0x0000000f000a7c82 */ /* 0x000fe40008000000 */
[----:B------:R3:W-:Y:S02]  /*f540*/  UTMALDG.4D.MULTICAST [UR8], [UR4], UR16, desc[UR6] ;  /* 0x00000608040073b4 */ /* 0x0007e40008019810 */
[----:B---3--:R-:W-:Y:S01]  /*f550*/  NOP ;  /* 0x0000000000007918 */ /* 0x008fe20000000000 */
.L_x_219:
        /* <DEDUP_REMOVED lines=10> */
[----:B0-----:R-:W-:Y:S02]  /*f600*/  IMAD.U32 R4, RZ, RZ, UR6 ;  /* 0x00000006ff047e24 */ /* 0x001fe4000f8e00ff */
[----:B------:R-:W0:Y:S01]  /*f610*/  LDC.64 R2, c[0x4][R2] ;  /* 0x0100000002027b82 */ /* 0x000e220000000a00 */
[----:B------:R-:W-:Y:S02]  /*f620*/  IMAD.U32 R5, RZ, RZ, UR7 ;  /* 0x00000007ff057e24 */ /* 0x000fe4000f8e00ff */
[----:B------:R-:W-:Y:S02]  /*f630*/  IMAD.U32 R6, RZ, RZ, UR8 ;  /* 0x00000008ff067e24 */ /* 0x000fe4000f8e00ff */
[----:B------:R-:W-:-:S02]  /*f640*/  IMAD.U32 R7, RZ, RZ, UR9 ;  /* 0x00000009ff077e24 */ /* 0x000fc4000f8e00ff */
[----:B------:R-:W-:Y:S02]  /*f650*/  IMAD.U32 R10, RZ, RZ, UR4 ;  /* 0x00000004ff0a7e24 */ /* 0x000fe4000f8e00ff */
[----:B------:R-:W-:Y:S02]  /*f660*/  IMAD.U32 R11, RZ, RZ, UR5 ;  /* 0x00000005ff0b7e24 */ /* 0x000fe4000f8e00ff */
[----:B-1----:R-:W-:Y:S02]  /*f670*/  IMAD.MOV.U32 R8, RZ, RZ, 0x70 ;  /* 0x00000070ff087424 */ /* 0x002fe400078e00ff */
[----:B------:R-:W-:Y:S02]  /*f680*/  IMAD.MOV.U32 R12, RZ, RZ, 0x1 ;  /* 0x00000001ff0c7424 */ /* 0x000fe400078e00ff */
[----:B------:R-:W-:-:S07]  /*f690*/  IMAD.MOV.U32 R13, RZ, RZ, RZ ;  /* 0x000000ffff0d7224 */ /* 0x000fce00078e00ff */
[----:B------:R-:W-:-:S07]  /*f6a0*/  LEPC R20, `(.L_x_225) ;  /* 0x000000001014794e */ /* 0x000fce0000000000 */
[----:B0-2---:R-:W-:Y:S05]  /*f6b0*/  CALL.ABS.NOINC R2 ;  /* 0x0000000002007343 */ /* 0x005fea0003c00000 */
.L_x_225:
[----:B0-----:R-:W3:Y:S01]  /*f6c0*/  LDL.LU R4, [R1+0x14] ;  /* 0x0000140001047983 */ /* 0x001ee20000300800 */
[----:B-1----:R-:W-:Y:S01]  /*f6d0*/  SHF.R.S32.HI R0, RZ, 0x1f, R16 ;  /* 0x0000001fff007819 */ /* 0x002fe20000011410 */
[----:B------:R-:W-:Y:S01]  /*f6e0*/  ULDC.64 UR4, c[0x0][0x2d8] ;  /* 0x0000b60000047ab9 */ /* 0x000fe20000000a00 */
[----:B------:R-:W0:Y:S01]  /*f6f0*/  LDC R8, c[0x0][0x448] ;  /* 0x00011200ff087b82 */ /* 0x000e220000000800 */
[----:B------:R-:W4:Y:S01]  /*f700*/  LDL.LU R7, [R1+0x1c] ;  /* 0x00001c0001077983 */ /* 0x000f220000300800 */
[----:B------:R-:W-:-:S03]  /*f710*/  ULDC.64 UR6, c[0x0][0x280] ;  /* 0x0000a00000067ab9 */ /* 0x000fc60000000a00 */
[----:B------:R-:W2:Y:S01]  /*f720*/  LDL R5, [R1+0x28] ;  /* 0x0000280001057983 */ /* 0x000ea20000100800 */
        /* <DEDUP_REMOVED lines=8> */
[----:B-1----:R-:W-:-:S05]  /*f7b0*/  IMAD.SHL.U32 R10, R10, 0x8, RZ ;  /* 0x000000080a0a7824 */ /* 0x002fca00078e00ff */
[----:B------:R-:W-:Y:S02]  /*f7c0*/  LOP3.LUT R10, R10, 0x38, RZ, 0xc0, !PT ;  /* 0x000000380a0a7812 */ /* 0x000fe400078ec0ff */
[----:B---3--:R-:W-:Y:S01]  /*f7d0*/  SHF.R.S32.HI R0, RZ, 0x1f, R4 ;  /* 0x0000001fff007819 */ /* 0x008fe20000011404 */
[----:B------:R-:W-:-:S04]  /*f7e0*/  IMAD.WIDE.U32 R2, R4, UR4, R2 ;  /* 0x0000000404027c25 */ /* 0x000fc8000f8e0002 */
[----:B------:R-:W-:Y:S01]  /*f7f0*/  IMAD R0, R0, UR4, RZ ;  /* 0x0000000400007c24 */ /* 0x000fe2000f8e02ff */
[----:B------:R-:W-:-:S03]  /*f800*/  ULDC UR4, c[0x0][0xc38] ;  /* 0x00030e0000047ab9 */ /* 0x000fc60000000800 */
[----:B------:R-:W-:Y:S02]  /*f810*/  IMAD R0, R4, UR5, R0 ;  /* 0x0000000504007c24 */ /* 0x000fe4000f8e0200 */
[----:B------:R-:W1:Y:S02]  /*f820*/  S2R R4, SR_TID.X ;  /* 0x0000000000047919 */ /* 0x000e640000002100 */
[----:B------:R-:W-:Y:S02]  /*f830*/  IMAD.IADD R3, R3, 0x1, R0 ;  /* 0x0000000103037824 */ /* 0x000fe400078e0200 */
[----:B----4-:R-:W-:Y:S02]  /*f840*/  IMAD.MOV R0, RZ, RZ, -R7 ;  /* 0x000000ffff007224 */ /* 0x010fe400078e0a07 */
[----:B------:R-:W3:Y:S02]  /*f850*/  @P0 LDC R7, c[0x0][0x450] ;  /* 0x00011400ff070b82 */ /* 0x000ee40000000800 */
[----:B--2---:R-:W-:Y:S01]  /*f860*/  IMAD R0, R0, UR4, R5 ;  /* 0x0000000400007c24 */ /* 0x004fe2000f8e0205 */
        /* <DEDUP_REMOVED lines=11> */
[----:B---3--:R-:W-:-:S05]  /*f920*/  @P0 SHF.R.U32.HI R4, RZ, R7, R6 ;  /* 0x00000007ff040219 */ /* 0x008fca0000011606 */
[----:B------:R-:W-:Y:S02]  /*f930*/  IMAD.MOV R6, RZ, RZ, -R4 ;  /* 0x000000ffff067224 */ /* 0x000fe400078e0a04 */
[----:B------:R-:W-:-:S04]  /*f940*/  IMAD.WIDE.U32 R2, R4, UR4, R2 ;  /* 0x0000000404027c25 */ /* 0x000fc8000f8e0002 */
[----:B------:R-:W-:Y:S01]  /*f950*/  IMAD R0, R8, R6, R0 ;  /* 0x0000000608007224 */ /* 0x000fe200078e0200 */
[----:B------:R-:W-:-:S05]  /*f960*/  SHF.R.S32.HI R6, RZ, 0x1f, R4 ;  /* 0x0000001fff067819 */ /* 0x000fca0000011404 */
[----:B------:R-:W-:Y:S01]  /*f970*/  IMAD R6, R6, UR4, RZ ;  /* 0x0000000406067c24 */ /* 0x000fe2000f8e02ff */
[----:B-1----:R-:W-:-:S03]  /*f980*/  SHF.L.U32 R9, R9, 0x3, RZ ;  /* 0x0000000309097819 */ /* 0x002fc600000006ff */
[----:B------:R-:W-:Y:S01]  /*f990*/  IMAD R4, R4, UR5, R6 ;  /* 0x0000000504047c24 */ /* 0x000fe2000f8e0206 */
[----:B------:R-:W-:Y:S01]  /*f9a0*/  ULDC.64 UR4, c[0x0][0x2c8] ;  /* 0x0000b20000047ab9 */ /* 0x000fe20000000a00 */
[----:B------:R-:W-:Y:S02]  /*f9b0*/  LOP3.LUT R9, R9, 0x38, RZ, 0xc0, !PT ;  /* 0x0000003809097812 */ /* 0x000fe400078ec0ff */
[----:B------:R-:W-:Y:S01]  /*f9c0*/  IMAD.IADD R3, R3, 0x1, R4 ;  /* 0x0000000103037824 */ /* 0x000fe200078e0204 */
[----:B------:R-:W-:Y:S02]  /*f9d0*/  SHF.R.S32.HI R4, RZ, 0x1f, R0 ;  /* 0x0000001fff047819 */ /* 0x000fe40000011400 */
[----:B------:R-:W-:Y:S01]  /*f9e0*/  LOP3.LUT R9, R9, 0x40, RZ, 0xfc, !PT ;  /* 0x0000004009097812 */ /* 0x000fe200078efcff */
[----:B------:R-:W-:-:S04]  /*f9f0*/  IMAD.WIDE.U32 R2, R0, UR4, R2 ;  /* 0x0000000400027c25 */ /* 0x000fc8000f8e0002 */
[----:B------:R-:W-:Y:S01]  /*fa00*/  IMAD R4, R4, UR4, RZ ;  /* 0x0000000404047c24 */ /* 0x000fe2000f8e02ff */
[----:B------:R-:W-:Y:S02]  /*fa10*/  ULDC UR4, c[0x0][0x2b8] ;  /* 0x0000ae0000047ab9 */ /* 0x000fe40000000800 */
        /* <DEDUP_REMOVED lines=13> */
[----:B------:R-:W1:Y:S01]  /*faf0*/  SHFL.IDX PT, R7, R0, RZ, 0x181f ;  /* 0x00181fff00077589 */ /* 0x000e6200000e0000 */
[----:B0-----:R-:W-:-:S04]  /*fb00*/  LOP3.LUT R6, R6, 0x7f, RZ, 0xc0, !PT ;  /* 0x0000007f06067812 */ /* 0x001fc800078ec0ff */
[----:B------:R-:W-:Y:S02]  /*fb10*/  SHF.R.U32.HI R11, RZ, 0x3, R6 ;  /* 0x00000003ff0b7819 */ /* 0x000fe40000011606 */
[----:B------:R-:W0:Y:S03]  /*fb20*/  SHFL.IDX PT, R6, R2, RZ, 0x181f ;  /* 0x00181fff02067589 */ /* 0x000e2600000e0000 */
[----:B------:R-:W-:-:S04]  /*fb30*/  IMAD.IADD R4, R11, 0x1, R5 ;  /* 0x000000010b047824 */ /* 0x000fc800078e0205 */
[C---:B------:R-:W-:Y:S01]  /*fb40*/  VIADD R5, R4.reuse, 0x10 ;  /* 0x0000001004057836 */ /* 0x040fe20000000000 */
[----:B------:R-:W-:-:S13]  /*fb50*/  ISETP.GE.AND P2, PT, R4, R3, PT ;  /* 0x000000030400720c */ /* 0x000fda0003f46270 */
[----:B-1----:R-:W-:-:S05]  /*fb60*/  @!P2 LEA R7, P3, R10, R7, 0x1 ;  /* 0x000000070a07a211 */ /* 0x002fca00078608ff */
[----:B0-----:R-:W-:-:S05]  /*fb70*/  @!P2 IMAD.X R6, RZ, RZ, R6, P3 ;  /* 0x000000ffff06a224 */ /* 0x001fca00018e0606 */
[----:B------:R-:W-:-:S04]  /*fb80*/  @!P2 LOP3.LUT R7, R7, R6, RZ, 0x3c, !PT ;  /* 0x000000060707a212 */ /* 0x000fc800078e3cff */
[----:B------:R-:W-:-:S04]  /*fb90*/  @!P2 LOP3.LUT R6, R7, R6, RZ, 0x3c, !PT ;  /* 0x000000060706a212 */ /* 0x000fc800078e3cff */
[----:B------:R-:W-:-:S05]  /*fba0*/  @!P2 LOP3.LUT R7, R7, R6, RZ, 0x3c, !PT ;  /* 0x000000060707a212 */ /* 0x000fca00078e3cff */
[----:B------:R-:W-:Y:S01]  /*fbb0*/  @!PT LDS RZ, [RZ] ;  /* 0x00000000fffff984 */ /* 0x000fe20000000800 */
[----:B-----5:R-:W-:Y:S04]  /*fbc0*/  @!P2 LDGSTS.E.BYPASS.LTC128B.128 [R9+0x16400], desc[UR6][R6.64], !P0 ;  /* 0x164000000609afae */ /* 0x020fe8000c101d46 */
[----:B------:R0:W-:Y:S01]  /*fbd0*/  @!P2 LDGSTS.E.BYPASS.LTC128B.128 [R9+0x1a400], desc[UR6][R6.64+0x80], !P1 ;  /* 0x1a4000800609afae */ /* 0x0001e2000c901d46 */
[----:B------:R-:W-:-:S03]  /*fbe0*/  ISETP.GE.AND P2, PT, R5, R3, PT ;  /* 0x000000030500720c */ /* 0x000fc60003f46270 */
[----:B------:R-:W1:Y:S04]  /*fbf0*/  SHFL.IDX PT, R5, R0, 0x1, 0x181f ;  /* 0x00381f0000057f89 */ /* 0x000e6800000e0000 */
[----:B0-----:R-:W0:Y:S06]  /*fc00*/  SHFL.IDX PT, R6, R2, 0x1, 0x181f ;  /* 0x00381f0002067f89 */ /* 0x001e2c00000e0000 */
[----:B-1----:R-:W-:-:S05]  /*fc10*/  @!P2 LEA R5, P3, R10, R5, 0x1 ;  /* 0x000000050a05a211 */ /* 0x002fca00078608ff */
[----:B0-----:R-:W-:-:S04]  /*fc20*/  @!P2 IMAD.X R6, RZ, RZ, R6, P3 ;  /* 0x000000ffff06a224 */ /* 0x001fc800018e0606 */
[----:B------:R-:W-:Y:S02]  /*fc30*/  @!P2 IMAD.MOV.U32 R7, RZ, RZ, R6 ;  /* 0x000000ffff07a224 */ /* 0x000fe400078e0006 */
[----:B------:R-:W-:Y:S02]  /*fc40*/  @!P2 IMAD.MOV.U32 R6, RZ, RZ, R5 ;  /* 0x000000ffff06a224 */ /* 0x000fe400078e0005 */
[----:B------:R-:W-:-:S03]  /*fc50*/  VIADD R5, R4, 0x20 ;  /* 0x0000002004057836 */ /* 0x000fc60000000000 */
[----:B------:R-:W-:Y:S04]  /*fc60*/  @!P2 LDGSTS.E.BYPASS.LTC128B.128 [R9+0x16c00], desc[UR6][R6.64], !P0 ;  /* 0x16c000000609afae */ /* 0x000fe8000c101d46 */
        /* <DEDUP_REMOVED lines=43> */
[----:B------:R-:W-:Y:S04]  /*ff20*/  SHFL.IDX PT, R0, R0, 0x7, 0x181f ;  /* 0x00f81f0000007f89 */ /* 0x000fe800000e0000 */
[----:B0-----:R-:W0:Y:S02]  /*ff30*/  SHFL.IDX PT, R6, R2, 0x6, 0x181f ;  /* 0x00d81f0002067f89 */ /* 0x001e2400000e0000 */
[----:B-1----:R-:W-:-:S05]  /*ff40*/  @!P2 LEA R5, P3, R10, R5, 0x1 ;  /* 0x000000050a05a211 */ /* 0x002fca00078608ff */
[----:B0-----:R-:W-:-:S04]  /*ff50*/  @!P2 IMAD.X R6, RZ, RZ, R6, P3 ;  /* 0x000000ffff06a224 */ /* 0x001fc800018e0606 */
[----:B------:R-:W-:Y:S02]  /*ff60*/  @!P2 IMAD.MOV.U32 R7, RZ, RZ, R6 ;  /* 0x000000ffff07a224 */ /* 0x000fe400078e0006 */
[----:B------:R-:W-:Y:S02]  /*ff70*/  @!P2 IMAD.MOV.U32 R6, RZ, RZ, R5 ;  /* 0x000000ffff06a224 */ /* 0x000fe400078e0005 */
[----:B------:R0:W1:Y:S04]  /*ff80*/  SHFL.IDX PT, R5, R2, 0x7, 0x181f ;  /* 0x00f81f0002057f89 */ /* 0x00006800000e0000 */
[----:B------:R0:W-:Y:S04]  /*ff90*/  @!P2 LDGSTS.E.BYPASS.LTC128B.128 [R9+0x19400], desc[UR6][R6.64], !P0 ;  /* 0x194000000609afae */ /* 0x0001e8000c101d46 */
[----:B------:R0:W-:Y:S02]  /*ffa0*/  @!P2 LDGSTS.E.BYPASS.LTC128B.128 [R9+0x1d400], desc[UR6][R6.64+0x80], !P1 ;  /* 0x1d4000800609afae */ /* 0x0001e4000c901d46 */
.L_x_332:
[----:B------:R-:W-:Y:S01]  /*ffb0*/  VIADD R4, R4, 0x70 ;  /* 0x0000007004047836 */ /* 0x000fe20000000000 */
[----:B------:R-:W-:Y:S04]  /*ffc0*/  BSSY B0, `(.L_x_227) ;  /* 0x000000b000007945 */ /* 0x000fe80003800000 */
[----:B------:R-:W-:-:S13]  /*ffd0*/  ISETP.GE.AND P2, PT, R4, R3, PT ;  /* 0x000000030400720c */ /* 0x000fda0003f46270 */
[----:B------:R-:W-:Y:S05]  /*ffe0*/  @P2 BRA `(.L_x_228) ;  /* 0x0000000000202947 */ /* 0x000fea0003800000 */
[----:B0-----:R-:W-:Y:S01]  /*fff0*/  LEA R2, P2, R10, R0, 0x1 ;  /* 0x000000000a027211 */ /* 0x001fe200078408ff */
[----:B------:R-:W-:-:S04]  /*10000*/  ULDC.64 UR4, c[0x0][0x208] ;  /* 0x0000820000047ab9 */ /* 0x000fc80000000a00 */
[----:B-1----:R-:W-:-:S05]  /*10010*/  IMAD.X R3, RZ, RZ, R5, P2 ;  /* 0x000000ffff037224 */ /* 0x002fca00010e0605 */
[----:B------:R-:W-:Y:S01]  /*10020*/  @!PT LDS RZ, [RZ] ;  /* 0x00000000fffff984 */ /* 0x000fe20000000800 */
[----:B------:R-:W-:Y:S01]  /*10030*/  @!PT LDS RZ, [RZ] ;  /* 0x00000000fffff984 */ /* 0x000fe20000000800 */
[----:B------:R-:W-:Y:S01]  /*10040*/  @!PT LDS RZ, [RZ] ;  /* 0x00000000fffff984 */ /* 0x000fe20000000800 */
[----:B------:R2:W-:Y:S04]  /*10050*/  LDGSTS.E.BYPASS.LTC128B.128 [R9+0x19c00], desc[UR4][R2.64], !P0 ;  /* 0x19c0000002097fae */ /* 0x0005e8000c101d44 */
[----:B------:R2:W-:Y:S02]  /*10060*/  LDGSTS.E.BYPASS.LTC128B.128 [R9+0x1dc00], desc[UR4][R2.64+0x80], !P1 ;  /* 0x1dc0008002097fae */ /* 0x0005e4000c901d44 */
.L_x_228:
[----:B------:R-:W-:Y:S05]  /*10070*/  BSYNC B0 ;  /* 0x0000000000007941 */ /* 0x000fea0003800000 */
.L_x_227:
[----:B0-2---:R-:W2:Y:S01]  /*10080*/  LDL R2, [R1+0x34] ;  /* 0x0000340001027983 */ /* 0x005ea20000100800 */
[----:B------:R-:W-:Y:S01]  /*10090*/  NOP ;  /* 0x0000000000007918 */ /* 0x000fe20000000000 */
[----:B------:R-:W-:Y:S02]  /*100a0*/  SYNCS.ARRIVE.TRANS64.RED.A0T1 RZ, [UR36+0x34800], RZ ;  /* 0x034800ffffff79a7 */ /* 0x000fe40008200424 */
[----:B------:R-:W-:Y:S01]  /*100b0*/  ARRIVES.LDGSTSBAR.64.TRANSCNT [UR36+0x34800] ;  /* 0x03480000ff0079b0 */ /* 0x000fe20008000aa4 */
[----:B--2---:R-:W-:-:S04]  /*100c0*/  LOP3.LUT R0, R2, 0x1, RZ, 0xc, !PT ;  /* 0x0000000102007812 */ /* 0x004fc800078e0cff */
[----:B------:R-:W-:Y:S01]  /*100d0*/  SHF.L.U32 R0, R0, 0x1f, RZ ;  /* 0x0000001f00007819 */ /* 0x000fe200000006ff */
[----:B------:R-:W-:Y:S01]  /*100e0*/  NOP ;  /* 0x0000000000007918 */ /* 0x000fe20000000000 */
[----:B------:R-:W2:Y:S01]  /*100f0*/  LDL.LU R2, [R1+0x30] ;  /* 0x0000300001027983 */ /* 0x000ea20000300800 */
[----:B------:R-:W-:Y:S01]  /*10100*/  SYNCS.ARRIVE.TRANS64.A1T0 RZ, [UR36+0x34800], RZ ;  /* 0x034800ffffff79a7 */ /* 0x000fe20008100024 */
[----:B------:R-:W-:Y:S01]  /*10110*/  BSSY B0, `(.L_x_229) ;  /* 0x0000004000007945 */ /* 0x000fe20003800000 */
[----:B------:R-:W0:Y:S01]  /*10120*/  SYNCS.PHASECHK.TRANS64.TRYWAIT P0, [UR36+0x34820], R0 ;  /* 0x03482000ff0075a7 */ /* 0x000e220008000164 */
[----:B--2---:R-:W-:Y:S02]  /*10130*/  ISETP.GE.AND P1, PT, R2, 0xb1, PT ;  /* 0x000000b10200780c */ /* 0x004fe40003f26270 */
[----:B0-----:R-:W-:Y:S11]  /*10140*/  @!P0 BRA `(.L_x_230) ;  /* 0x0000003800208947 */ /* 0x001ff60003800000 */
.L_x_333:
[----:B------:R-:W-:Y:S05]  /*10150*/  BSYNC B0 ;  /* 0x0000000000007941 */ /* 0x000fea0003800000 */
.L_x_229:
[----:B------:R-:W-:Y:S05]  /*10160*/  @!P1 BRA `(.L_x_231) ;  /* 0x00000020002c9947 */ /* 0x000fea0003800000 */
[----:B------:R-:W2:Y:S01]  /*10170*/  LDL R2, [R1+0x24] ;  /* 0x0000240001027983 */ /* 0x000ea20000100800 */
[----:B0-----:R-:W-:Y:S01]  /*10180*/  IMAD.MOV.U32 R0, RZ, RZ, 0x1 ;  /* 0x00000001ff007424 */ /* 0x001fe200078e00ff */
[----:B--2---:R-:W-:-:S04]  /*10190*/  IADD3 R9, -R2, RZ, RZ ;  /* 0x000000ff02097210 */ /* 0x004fc80007ffe1ff */
[----:B------:R-:W-:-:S05]  /*101a0*/  VIADDMNMX R9, R9, R0, 0xffffffff, !PT ;  /* 0xffffffff09097446 */ /* 0x000fca0007800100 */
[----:B------:R-:W-:-:S05]  /*101b0*/  IMAD.IADD R0, R2, 0x1, R9 ;  /* 0x0000000102007824 */ /* 0x000fca00078e0209 */
[----:B------:R-:W-:-:S04]  /*101c0*/  LOP3.LUT R0, R0, 0x1, RZ, 0xc0, !PT ;  /* 0x0000000100007812 */ /* 0x000fc800078ec0ff */
[----:B------:R-:W-:Y:S01]  /*101d0*/  ISETP.NE.U32.AND P0, PT, R0, 0x1, PT ;  /* 0x000000010000780c */ /* 0x000fe20003f05070 */
[----:B------:R-:W-:-:S12]  /*101e0*/  VIADD R0, R2, 0xfffffffe ;  /* 0xfffffffe02007836 */ /* 0x000fd80000000000 */
[----:B------:R-:W-:Y:S05]  /*101f0*/  @P0 BRA `(.L_x_232) ;  /* 0x0000000800ac0947 */ /* 0x000fea0003800000 */
[----:B------:R-:W2:Y:S01]  /*10200*/  LDL R2, [R1] ;  /* 0x0000000001027983 */ /* 0x000ea20000100800 */
[----:B------:R-:W-:Y:S01]  /*10210*/  LOP3.LUT P2, RZ, R18, 0x8, RZ, 0xc0, !PT ;  /* 0x0000000812ff7812 */ /* 0x000fe2000784c0ff */
[----:B------:R-:W-:Y:S01]  /*10220*/  VIADD R6, R19, 0x1 ;  /* 0x0000000113067836 */ /* 0x000fe20000000000 */
[----:B------:R-:W-:Y:S04]  /*10230*/  BSSY B0, `(.L_x_233) ;  /* 0x00000a3000007945 */ /* 0x000fe80003800000 */
[----:B------:R-:W-:-:S04]  /*10240*/  ISETP.NE.AND P0, PT, R6, 0x2, PT ;  /* 0x000000020600780c */ /* 0x000fc80003f05270 */
[----:B------:R-:W-:Y:S02]  /*10250*/  SEL R8, RZ, 0x1, P0 ;  /* 0x00000001ff087807 */ /* 0x000fe40000000000 */
[----:B------:R-:W-:Y:S02]  /*10260*/  SEL R6, R6, RZ, P0 ;  /* 0x000000ff06067207 */ /* 0x000fe40000000000 */
[----:B--2---:R-:W-:Y:S01]  /*10270*/  LOP3.LUT R8, R2, R8, RZ, 0x3c, !PT ;  /* 0x0000000802087212 */ /* 0x004fe200078e3cff */
[----:B------:R-:W-:Y:S06]  /*10280*/  @!P2 BRA `(.L_x_234) ;  /* 0x000000080074a947 */ /* 0x000fec0003800000 */
[----:B------:R-:W-:Y:S01]  /*10290*/  LOP3.LUT P2, RZ, R18, 0x4, RZ, 0xc0, !PT ;  /* 0x0000000412ff7812 */ /* 0x000fe2000784c0ff */
[----:B------:R-:W-:-:S12]  /*102a0*/  IMAD.MOV.U32 R4, RZ, RZ, R17 ;  /* 0x000000ffff047224 */ /* 0x000fd800078e0011 */
[----:B------:R-:W-:Y:S05]  /*102b0*/  @!P2 BRA `(.L_x_235) ;  /* 0x000000000054a947 */ /* 0x000fea0003800000 */
[----:B------:R-:W2:Y:S01]  /*102c0*/  LDL R10, [R1+0xc] ;  /* 0x00000c00010a7983 */ /* 0x000ea20000100800 */
[----:B-1----:R-:W0:Y:S01]  /*102d0*/  LDC R5, c[0x0][0x43c] ;  /* 0x00010f00ff057b82 */ /* 0x002e220000000800 */
[----:B------:R-:W-:Y:S02]  /*102e0*/  ULDC.64 UR4, c[0x0][0x428] ;  /* 0x00010a0000047ab9 */ /* 0x000fe40000000a00 */
[----:B------:R-:W3:Y:S01]  /*102f0*/  LDL R7, [R1+0x8] ;  /* 0x0000080001077983 */ /* 0x000ee20000100800 */
        /* <DEDUP_REMOVED lines=8> */
[----:B------:R-:W-:Y:S01]  /*10380*/  SHF.R.S32.HI R3, RZ, 0x1f, R2 ;  /* 0x0000001fff037819 */ /* 0x000fe20000011402 */
[----:B--2---:R-:W-:-:S04]  /*10390*/  IMAD R4, R10, UR4, RZ ;  /* 0x000000040a047c24 */ /* 0x004fc8000f8e02ff */
[C---:B---3--:R-:W-:Y:S02]  /*103a0*/  IMAD R4, R7.reuse, UR5, R4 ;  /* 0x0000000507047c24 */ /* 0x048fe4000f8e0204 */
[----:B------:R-:W-:Y:S01]  /*103b0*/  IMAD.WIDE.U32 R2, R7, UR4, R2 ;  /* 0x0000000407027c25 */ /* 0x000fe2000f8e0002 */
[----:B------:R-:W-:-:S03]  /*103c0*/  ULDC.64 UR4, c[0x0][0x418] ;  /* 0x0001060000047ab9 */ /* 0x000fc60000000a00 */
[----:B------:R-:W-:Y:S01]  /*103d0*/  IMAD.IADD R3, R4, 0x1, R3 ;  /* 0x0000000104037824 */ /* 0x000fe200078e0203 */
[----:B------:R-:W-:-:S04]  /*103e0*/  LEA R4, P0, R2, UR4, 0x2 ;  /* 0x0000000402047c11 */ /* 0x000fc8000f8010ff */
[----:B------:R-:W-:-:S05]  /*103f0*/  LEA.HI.X R5, R2, UR5, R3, 0x2, P0 ;  /* 0x0000000502057c11 */ /* 0x000fca00080f1403 */
[----:B------:R0:W5:Y:S04]  /*10400*/  LDG.E R4, desc[UR6][R4.64] ;  /* 0x0000000604047981 */ /* 0x000168000c1e1900 */
.L_x_235:
[----:B------:R-:W-:Y:S01]  /*10410*/  LEA R3, R6, UR36, 0x3 ;  /* 0x0000002406037c11 */ /* 0x000fe2000f8e18ff */
[----:B------:R-:W-:Y:S01]  /*10420*/  BSSY B1, `(.L_x_236) ;  /* 0x0000004000017945 */ /* 0x000fe20003800000 */
[----:B------:R-:W-:-:S04]  /*10430*/  SHF.L.U32 R2, R8, 0x1f, RZ ;  /* 0x0000001f08027819 */ /* 0x000fc800000006ff */
[----:B------:R-:W2:Y:S02]  /*10440*/  SYNCS.PHASECHK.TRANS64.TRYWAIT P0, [R3+URZ+0x34840], R2 ;  /* 0x03484002030075a7 */ /* 0x000ea4000800017f */
[----:B--2---:R-:W-:Y:S05]  /*10450*/  @!P0 BRA `(.L_x_237) ;  /* 0x0000003400748947 */ /* 0x004fea0003800000 */
.L_x_334:
[----:B------:R-:W-:Y:S05]  /*10460*/  BSYNC B1 ;  /* 0x0000000000017941 */ /* 0x000fea0003800000 */
.L_x_236:
[----:B01----:R-:W3:Y:S01]  /*10470*/  LDL R5, [R1+0x18] ;  /* 0x0000180001057983 */ /* 0x003ee20000100800 */
[----:B------:R-:W0:Y:S02]  /*10480*/  S2R R7, SR_TID.X ;  /* 0x0000000000077919 */ /* 0x000e240000002100 */
[----:B0-----:R-:W-:-:S04]  /*10490*/  LOP3.LUT R7, R7, 0x7f, RZ, 0xc0, !PT ;  /* 0x0000007f07077812 */ /* 0x001fc800078ec0ff */
[----:B------:R-:W-:-:S13]  /*104a0*/  ISETP.NE.AND P0, PT, R7, RZ, PT ;  /* 0x000000ff0700720c */ /* 0x000fda0003f05270 */
[----:B--2---:R-:W-:-:S04]  /*104b0*/  @!P0 IMAD.MOV.U32 R2, RZ, RZ, 0xb000 ;  /* 0x0000b000ff028424 */ /* 0x004fc800078e00ff */
[----:B------:R3:W-:Y:S02]  /*104c0*/  @!P0 SYNCS.ARRIVE.TRANS64 RZ, [R3+URZ+0x34830], R2 ;  /* 0x0348300203ff89a7 */ /* 0x0007e4000800003f */
[----:B---3--:R-:W-:-:S04]  /*104d0*/  PRMT R2, R5, 0x9910, RZ ;  /* 0x0000991005027816 */ /* 0x008fc800000000ff */
[----:B------:R-:W-:-:S13]  /*104e0*/  ISETP.NE.AND P1, PT, R2, 0x2, PT ;  /* 0x000000020200780c */ /* 0x000fda0003f25270 */
[----:B------:R-:W-:Y:S05]  /*104f0*/  @P1 BRA `(.L_x_238) ;  /* 0x0000000000041947 */ /* 0x000fea0003800000 */
[----:B------:R-:W-:Y:S01]  /*10500*/  BPT.TRAP 0x1 ;  /* 0x000000040000795c */ /* 0x000fe20000300000 */
.L_x_238:
[----:B------:R-:W-:Y:S01]  /*10510*/  LOP3.LUT P0, RZ, R18, 0x2, RZ, 0xc0, !PT ;  /* 0x0000000212ff7812 */ /* 0x000fe2000780c0ff */
[----:B------:R-:W-:-:S12]  /*10520*/  BSSY B1, `(.L_x_239) ;  /* 0x0000003000017945 */ /* 0x000fd80003800000 */
[----:B------:R-:W-:Y:S05]  /*10530*/  @P0 BRA `(.L_x_240) ;  /* 0x0000000000040947 */ /* 0x000fea0003800000 */
[----:B------:R-:W-:Y:S01]  /*10540*/  BPT.TRAP 0x1 ;  /* 0x000000040000795c */ /* 0x000fe20000300000 */
.L_x_240:
[----:B------:R-:W-:Y:S05]  /*10550*/  BSYNC B1 ;  /* 0x0000000000017941 */ /* 0x000fea0003800000 */
.L_x_239:
[----:B------:R-:W0:Y:S01]  /*10560*/  S2R R2, SR_CgaCtaId ;  /* 0x0000000000027919 */ /* 0x000e220000008800 */
[----:B------:R-:W-:Y:S01]  /*10570*/  IMAD.MOV.U32 R10, RZ, RZ, RZ ;  /* 0x000000ffff0a7224 */ /* 0x000fe200078e00ff */
[----:B------:R-:W-:Y:S01]  /*10580*/  UIADD3 UR4, UP0, UR38, 0x370, URZ ;  /* 0x0000037026047890 */ /* 0x000fe2000ff1e03f */
[----:B------:R-:W-:Y:S01]  /*10590*/  PLOP3.LUT P0, PT, PT, PT, PT, 0x80, 0x0 ;  /* 0x000000000000781c */ /* 0x000fe20003f0f070 */
[----:B------:R-:W-:Y:S01]  /*105a0*/  VIADD R3, R3, 0x34830 ;  /* 0x0003483003037836 */ /* 0x000fe20000000000 */
[----:B------:R-:W-:Y:S01]  /*105b0*/  UMOV UR6, 0x30000 ;  /* 0x0003000000067882 */ /* 0x000fe20000000000 */
[----:B------:R-:W-:Y:S01]  /*105c0*/  R2UR UR10, R10 ;  /* 0x000000000a0a72ca */ /* 0x000fe200000e0000 */
[----:B------:R-:W-:Y:S01]  /*105d0*/  UIADD3.X UR5, URZ, UR39, URZ, UP0, !UPT ;  /* 0x000000273f057290 */ /* 0x000fe200087fe43f */
[----:B------:R-:W-:Y:S01]  /*105e0*/  UMOV UR14, 0x0 ;  /* 0x00000000000e7882 */ /* 0x000fe20000000000 */
[----:B------:R-:W-:Y:S01]  /*105f0*/  UMOV UR15, 0x14f00000 ;  /* 0x14f00000000f7882 */ /* 0x000fe20000000000 */
[----:B0-----:R-:W-:-:S05]  /*10600*/  LOP3.LUT R2, R2, 0x1, RZ, 0xc0, !PT ;  /* 0x0000000102027812 */ /* 0x001fca00078ec0ff */
[----:B------:R-:W-:-:S04]  /*10610*/  IMAD R2, R2, 0x1600, RZ ;  /* 0x0000160002027824 */ /* 0x000fc800078e02ff */
[----:B------:R-:W-:Y:S02]  /*10620*/  IMAD R7, R6, 0x5800, R2 ;  /* 0x0000580006077824 */ /* 0x000fe400078e0202 */
[----:B------:R-:W0:Y:S03]  /*10630*/  S2R R2, SR_CgaCtaId ;  /* 0x0000000000027919 */ /* 0x000e260000008800 */
[----:B------:R-:W-:-:S05]  /*10640*/  LEA R7, R7, UR36, 0x1 ;  /* 0x0000002407077c11 */ /* 0x000fca000f8e08ff */
[----:B------:R-:W-:Y:S01]  /*10650*/  VIADD R5, R7, 0x1e400 ;  /* 0x0001e40007057836 */ /* 0x000fe20000000000 */
[----:B0-----:R-:W-:-:S05]  /*10660*/  LOP3.LUT R2, R2, 0x1, RZ, 0xc0, !PT ;  /* 0x0000000102027812 */ /* 0x001fca00078ec0ff */
[----:B------:R-:W-:-:S04]  /*10670*/  IMAD R2, R2, 0x58, RZ ;  /* 0x0000005802027824 */ /* 0x000fc800078e02ff */
[----:B------:R-:W-:-:S07]  /*10680*/  IMAD R2, R0, 0xb0, R2 ;  /* 0x000000b000027824 */ /* 0x000fce00078e0202 */
.L_x_241:
        /* <DEDUP_REMOVED lines=8> */
[----:B------:R0:W-:Y:S02]  /*10710*/  UTMALDG.4D.MULTICAST [UR8], [UR4], UR6, desc[UR14] ;  /* 0x00000e08040073b4 */ /* 0x0001e40008019806 */
[----:B0-----:R-:W-:Y:S05]  /*10720*/  @P0 BRA.U.ANY `(.L_x_241) ;  /* 0xfffffffd00d80947 */ /* 0x001fea000393ffff */
[----:B------:R-:W-:Y:S01]  /*10730*/  IMAD.MOV.U32 R11, RZ, RZ, 0x40 ;  /* 0x00000040ff0b7424 */ /* 0x000fe200078e00ff */
[----:B------:R-:W-:Y:S01]  /*10740*/  PLOP3.LUT P0, PT, PT, PT, PT, 0x80, 0x0 ;  /* 0x000000000000781c */ /* 0x000fe20003f0f070 */
[----:B------:R-:W-:Y:S01]  /*10750*/  VIADD R5, R7, 0x23c00 ;  /* 0x00023c0007057836 */ /* 0x000fe20000000000 */
[----:B------:R-:W-:Y:S01]  /*10760*/  UMOV UR6, 0x30000 ;  /* 0x0003000000067882 */ /* 0x000fe20000000000 */
[----:B------:R-:W-:Y:S01]  /*10770*/  UMOV UR14, 0x0 ;  /* 0x00000000000e7882 */ /* 0x000fe20000000000 */
[----:B------:R-:W-:Y:S01]  /*10780*/  R2UR UR10, R11 ;  /* 0x000000000b0a72ca */ /* 0x000fe200000e0000 */
[----:B------:R-:W-:-:S14]  /*10790*/  UMOV UR15, 0x14f00000 ;  /* 0x14f00000000f7882 */ /* 0x000fdc0000000000 */
.L_x_242:
        /* <DEDUP_REMOVED lines=10> */
[----:B------:R-:W2:Y:S01]  /*10840*/  LDL.LU R7, [R1] ;  /* 0x0000000001077983 */ /* 0x000ea20000300800 */
[----:B------:R-:W-:Y:S01]  /*10850*/  LEA R2, R19, UR36, 0x3 ;  /* 0x0000002413027c11 */ /* 0x000fe2000f8e18ff */
[----:B------:R-:W-:Y:S01]  /*10860*/  BSSY B1, `(.L_x_243) ;  /* 0x0000004000017945 */ /* 0x000fe20003800000 */
[----:B--2---:R-:W-:-:S04]  /*10870*/  SHF.L.U32 R3, R7, 0x1f, RZ ;  /* 0x0000001f07037819 */ /* 0x004fc800000006ff */
[----:B------:R-:W0:Y:S02]  /*10880*/  SYNCS.PHASECHK.TRANS64.TRYWAIT P0, [R2+URZ+0x34860], R3 ;  /* 0x03486003020075a7 */ /* 0x000e24000800017f */
[----:B0-----:R-:W-:Y:S05]  /*10890*/  @!P0 BRA `(.L_x_244) ;  /* 0x0000003000788947 */ /* 0x001fea0003800000 */
.L_x_335:
[----:B------:R-:W-:Y:S05]  /*108a0*/  BSYNC B1 ;  /* 0x0000000000017941 */ /* 0x000fea0003800000 */
.L_x_243:
[----:B------:R-:W1:Y:S02]  /*108b0*/  S2R R5, SR_TID.X ;  /* 0x0000000000057919 */ /* 0x000e640000002100 */
[----:B-1----:R-:W-:-:S04]  /*108c0*/  LOP3.LUT R5, R5, 0x7f, RZ, 0xc0, !PT ;  /* 0x0000007f05057812 */ /* 0x002fc800078ec0ff */
[----:B------:R-:W-:-:S13]  /*108d0*/  ISETP.NE.AND P0, PT, R5, RZ, PT ;  /* 0x000000ff0500720c */ /* 0x000fda0003f05270 */
[----:B0-----:R-:W-:-:S04]  /*108e0*/  @!P0 IMAD.MOV.U32 R3, RZ, RZ, 0xb000 ;  /* 0x0000b000ff038424 */ /* 0x001fc800078e00ff */
[----:B------:R0:W-:Y:S01]  /*108f0*/  @!P0 SYNCS.ARRIVE.TRANS64 RZ, [R2+URZ+0x34850], R3 ;  /* 0x0348500302ff89a7 */ /* 0x0001e2000800003f */
[----:B------:R-:W-:Y:S05]  /*10900*/  @P1 BRA `(.L_x_245) ;  /* 0x0000000000041947 */ /* 0x000fea0003800000 */
[----:B------:R-:W-:Y:S01]  /*10910*/  BPT.TRAP 0x1 ;  /* 0x000000040000795c */ /* 0x000fe20000300000 */
.L_x_245:
[----:B------:R-:W-:Y:S01]  /*10920*/  LOP3.LUT P0, RZ, R18, 0x2, RZ, 0xc0, !PT ;  /* 0x0000000212ff7812 */ /* 0x000fe2000780c0ff */
[----:B------:R-:W-:-:S12]  /*10930*/  BSSY B1, `(.L_x_246) ;  /* 0x0000003000017945 */ /* 0x000fd80003800000 */
[----:B------:R-:W-:Y:S05]  /*10940*/  @P0 BRA `(.L_x_247) ;  /* 0x0000000000040947 */ /* 0x000fea0003800000 */
[----:B------:R-:W-:Y:S01]  /*10950*/  BPT.TRAP 0x1 ;  /* 0x000000040000795c */ /* 0x000fe20000300000 */
.L_x_247:
[----:B------:R-:W-:Y:S05]  /*10960*/  BSYNC B1 ;  /* 0x0000000000017941 */ /* 0x000fea0003800000 */
.L_x_246:
[----:B------:R-:W2:Y:S01]  /*10970*/  LDL.LU R5, [R1+0x4] ;  /* 0x0000040001057983 */ /* 0x000ea20000300800 */
[----:B0-----:R-:W0:Y:S01]  /*10980*/  S2R R3, SR_CgaCtaId ;  /* 0x0000000000037919 */ /* 0x001e220000008800 */
[----:B------:R-:W1:Y:S01]  /*10990*/  S2R R7, SR_CgaCtaId ;  /* 0x0000000000077919 */ /* 0x000e620000008800 */
[----:B------:R-:W-:Y:S01]  /*109a0*/  R2UR UR10, R10 ;  /* 0x000000000a0a72ca */ /* 0x000fe200000e0000 */
[----:B------:R-:W-:Y:S01]  /*109b0*/  UIADD3 UR4, UP0, UR38, 0x470, URZ ;  /* 0x0000047026047890 */ /* 0x000fe2000ff1e03f */
[----:B------:R-:W-:Y:S01]  /*109c0*/  PLOP3.LUT P0, PT, PT, PT, PT, 0x80, 0x0 ;  /* 0x000000000000781c */ /* 0x000fe20003f0f070 */
[----:B------:R-:W-:Y:S01]  /*109d0*/  VIADD R2, R2, 0x34850 ;  /* 0x0003485002027836 */ /* 0x000fe20000000000 */
[----:B------:R-:W-:Y:S01]  /*109e0*/  UMOV UR6, 0x30000 ;  /* 0x0003000000067882 */ /* 0x000fe20000000000 */
[----:B------:R-:W-:Y:S01]  /*109f0*/  UIADD3.X UR5, URZ, UR39, URZ, UP0, !UPT ;  /* 0x000000273f057290 */ /* 0x000fe200087fe43f */
[----:B0-----:R-:W-:-:S05]  /*10a00*/  LOP3.LUT R3, R3, 0x1, RZ, 0xc0, !PT ;  /* 0x0000000103037812 */ /* 0x001fca00078ec0ff */
[----:B------:R-:W-:Y:S01]  /*10a10*/  IMAD R3, R3, 0x1600, RZ ;  /* 0x0000160003037824 */ /* 0x000fe200078e02ff */
[----:B-1----:R-:W-:-:S03]  /*10a20*/  LOP3.LUT R7, R7, 0x1, RZ, 0xc0, !PT ;  /* 0x0000000107077812 */ /* 0x002fc600078ec0ff */
[----:B------:R-:W-:Y:S02]  /*10a30*/  IMAD R3, R19, 0x5800, R3 ;  /* 0x0000580013037824 */ /* 0x000fe400078e0203 */
[----:B------:R-:W-:-:S03]  /*10a40*/  IMAD R7, R7, 0x58, RZ ;  /* 0x0000005807077824 */ /* 0x000fc600078e02ff */
[----:B------:R-:W-:Y:S01]  /*10a50*/  LEA R3, R3, UR36, 0x1 ;  /* 0x0000002403037c11 */ /* 0x000fe2000f8e08ff */
[----:B------:R-:W-:Y:S01]  /*10a60*/  UMOV UR14, 0x0 ;  /* 0x00000000000e7882 */ /* 0x000fe20000000000 */
[----:B------:R-:W-:Y:S01]  /*10a70*/  UMOV UR15, 0x14f00000 ;  /* 0x14f00000000f7882 */ /* 0x000fe20000000000 */
[----:B--2---:R-:W-:Y:S02]  /*10a80*/  IMAD R5, R5, 0xb0, R7 ;  /* 0x000000b005057824 */ /* 0x004fe400078e0207 */
[----:B------:R-:W-:-:S07]  /*10a90*/  VIADD R7, R3, 0x400 ;  /* 0x0000040003077836 */ /* 0x000fce0000000000 */
.L_x_248:
        /* <DEDUP_REMOVED lines=10> */
[----:B------:R-:W-:Y:S01]  /*10b40*/  R2UR UR10, R11 ;  /* 0x000000000b0a72ca */ /* 0x000fe200000e0000 */
[----:B------:R-:W-:Y:S01]  /*10b50*/  VIADD R3, R3, 0x5c00 ;  /* 0x00005c0003037836 */ /* 0x000fe20000000000 */
[----:B------:R-:W-:Y:S01]  /*10b60*/  PLOP3.LUT P0, PT, PT, PT, PT, 0x80, 0x0 ;  /* 0x000000000000781c */ /* 0x000fe20003f0f070 */
[----:B------:R-:W-:Y:S01]  /*10b70*/  UMOV UR6, 0x30000 ;  /* 0x0003000000067882 */ /* 0x000fe20000000000 */
[----:B------:R-:W-:Y:S01]  /*10b80*/  UMOV UR14, 0x0 ;  /* 0x00000000000e7882 */ /* 0x000fe20000000000 */
[----:B------:R-:W-:-:S10]  /*10b90*/  UMOV UR15, 0x14f00000 ;  /* 0x14f00000000f7882 */ /* 0x000fd40000000000 */
.L_x_249:
        /* <DEDUP_REMOVED lines=10> */
[----:B------:R0:W-:Y:S01]  /*10c40*/  STL [R1+0x4], R0 ;  /* 0x0000040001007387 */ /* 0x0001e20000100800 */
[----:B------:R-:W-:-:S07]  /*10c50*/  IMAD.MOV.U32 R17, RZ, RZ, R4 ;  /* 0x000000ffff117224 */ /* 0x000fce00078e0004 */
.L_x_234:
[----:B------:R-:W-:Y:S05]  /*10c60*/  BSYNC B0 ;  /* 0x0000000000007941 */ /* 0x000fea0003800000 */
.L_x_233:
[----:B0-----:R-:W2:Y:S01]  /*10c70*/  LDL.LU R0, [R1+0x24] ;  /* 0x0000240001007983 */ /* 0x001ea20000300800 */
[----:B------:R-:W-:-:S03]  /*10c80*/  IMAD.MOV.U32 R19, RZ, RZ, R6 ;  /* 0x000000ffff137224 */ /* 0x000fc600078e0006 */
[----:B------:R0:W-:Y:S02]  /*10c90*/  STL [R1], R8 ;  /* 0x0000000801007387 */ /* 0x0001e40000100800 */
[----:B0-2---:R-:W-:-:S07]  /*10ca0*/  VIADD R0, R0, 0xfffffffd ;  /* 0xfffffffd00007836 */ /* 0x005fce0000000000 */
.L_x_232:
[----:B------:R-:W2:Y:S01]  /*10cb0*/  LDL.LU R2, [R1+0x20] ;  /* 0x0000200001027983 */ /* 0x000ea20000300800 */
[----:B------:R-:W-:Y:S01]  /*10cc0*/  IMAD.MOV R9, RZ, RZ, -R9 ;  /* 0x000000ffff097224 */ /* 0x000fe200078e0a09 */
[----:B------:R-:W-:Y:S04]  /*10cd0*/  BSSY B0, `(.L_x_231) ;  /* 0x0000154000007945 */ /* 0x000fe80003800000 */
[----:B--2---:R-:W-:-:S13]  /*10ce0*/  ISETP.NE.AND P0, PT, R2, R9, PT ;  /* 0x000000090200720c */ /* 0x004fda0003f05270 */
[----:B------:R-:W-:Y:S05]  /*10cf0*/  @!P0 BRA `(.L_x_250) ;  /* 0x0000001400448947 */ /* 0x000fea0003800000 */
[----:B------:R-:W-:-:S07]  /*10d00*/  IMAD.MOV.U32 R6, RZ, RZ, R17 ;  /* 0x000000ffff067224 */ /* 0x000fce00078e0011 */
.L_x_285:
[----:B--2---:R-:W2:Y:S01]  /*10d10*/  LDL R2, [R1] ;  /* 0x0000000001027983 */ /* 0x004ea20000100800 */
[----:B------:R-:W-:Y:S01]  /*10d20*/  LOP3.LUT P1, RZ, R18, 0x8, RZ, 0xc0, !PT ;  /* 0x0000000812ff7812 */ /* 0x000fe2000782c0ff */
[----:B------:R-:W-:Y:S01]  /*10d30*/  VIADD R4, R19, 0x1 ;  /* 0x0000000113047836 */ /* 0x000fe20000000000 */
[----:B------:R-:W-:Y:S04]  /*10d40*/  BSSY B1, `(.L_x_251) ;  /* 0x00000a3000017945 */ /* 0x000fe80003800000 */
[----:B------:R-:W-:-:S04]  /*10d50*/  ISETP.NE.AND P0, PT, R4, 0x2, PT ;  /* 0x000000020400780c */ /* 0x000fc80003f05270 */
[----:B-1----:R-:W-:Y:S02]  /*10d60*/  SEL R5, RZ, 0x1, P0 ;  /* 0x00000001ff057807 */ /* 0x002fe40000000000 */
[----:B------:R-:W-:Y:S02]  /*10d70*/  SEL R4, R4, RZ, P0 ;  /* 0x000000ff04047207 */ /* 0x000fe40000000000 */
[----:B--2---:R-:W-:Y:S01]  /*10d80*/  LOP3.LUT R5, R2, R5, RZ, 0x3c, !PT ;  /* 0x0000000502057212 */ /* 0x004fe200078e3cff */
[----:B0-----:R-:W-:Y:S06]  /*10d90*/  @!P1 BRA `(.L_x_252) ;  /* 0x0000000800749947 */ /* 0x001fec0003800000 */
[----:B------:R-:W-:Y:S01]  /*10da0*/  LOP3.LUT P1, RZ, R18, 0x4, RZ, 0xc0, !PT ;  /* 0x0000000412ff7812 */ /* 0x000fe2000782c0ff */
[----:B------:R-:W-:-:S12]  /*10db0*/  IMAD.MOV.U32 R8, RZ, RZ, R0 ;  /* 0x000000ffff087224 */ /* 0x000fd800078e0000 */
[----:B------:R-:W-:Y:S05]  /*10dc0*/  @!P1 BRA `(.L_x_253) ;  /* 0x0000000000549947 */ /* 0x000fea0003800000 */
[----:B------:R-:W2:Y:S01]  /*10dd0*/  LDL R10, [R1+0xc] ;  /* 0x00000c00010a7983 */ /* 0x000ea20000100800 */
[----:B------:R-:W0:Y:S01]  /*10de0*/  LDC R7, c[0x0][0x43c] ;  /* 0x00010f00ff077b82 */ /* 0x000e220000000800 */
[----:B------:R-:W-:Y:S02]  /*10df0*/  ULDC.64 UR4, c[0x0][0x428] ;  /* 0x00010a0000047ab9 */ /* 0x000fe40000000a00 */
[----:B------:R-:W3:Y:S01]  /*10e00*/  LDL R9, [R1+0x8] ;  /* 0x0000080001097983 */ /* 0x000ee20000100800 */
[----:B------:R-:W-:Y:S01]  /*10e10*/  ULDC.64 UR6, c[0x0][0x208] ;  /* 0x0000820000067ab9 */ /* 0x000fe20000000a00 */
[----:B0-----:R-:W-:-:S13]  /*10e20*/  ISETP.NE.AND P0, PT, R7, 0x1, PT ;  /* 0x000000010700780c */ /* 0x001fda0003f05270 */
[----:B------:R-:W0:Y:S02]  /*10e30*/  @P0 LDC.64 R2, c[0x0][0x440] ;  /* 0x00011000ff020b82 */ /* 0x000e240000000a00 */
[----:B0-----:R-:W-:-:S04]  /*10e40*/  @P0 IMAD.HI.U32 R6, R0, R2, RZ ;  /* 0x0000000200060227 */ /* 0x001fc800078e00ff */
[----:B------:R-:W-:Y:S01]  /*10e50*/  IMAD.MOV.U32 R2, RZ, RZ, R0 ;  /* 0x000000ffff027224 */ /* 0x000fe200078e0000 */
[----:B------:R-:W-:-:S04]  /*10e60*/  @P0 SHF.R.U32.HI R2, RZ, R3, R6 ;  /* 0x00000003ff020219 */ /* 0x000fc80000011606 */
[--C-:B------:R-:W-:Y:S01]  /*10e70*/  SHF.R.S32.HI R3, RZ, 0x1f, R2.reuse ;  /* 0x0000001fff037819 */ /* 0x100fe20000011402 */
[----:B------:R-:W-:-:S04]  /*10e80*/  IMAD.MOV R8, RZ, RZ, -R2 ;  /* 0x000000ffff087224 */ /* 0x000fc800078e0a02 */
[----:B------:R-:W-:Y:S02]  /*10e90*/  IMAD R8, R7, R8, R0 ;  /* 0x0000000807087224 */ /* 0x000fe400078e0200 */
        /* <DEDUP_REMOVED lines=8> */
.L_x_253:
[----:B------:R-:W-:Y:S01]  /*10f20*/  LEA R3, R4, UR36, 0x3 ;  /* 0x0000002404037c11 */ /* 0x000fe2000f8e18ff */
[----:B------:R-:W-:Y:S01]  /*10f30*/  BSSY B2, `(.L_x_254) ;  /* 0x0000004000027945 */ /* 0x000fe20003800000 */
[----:B------:R-:W-:-:S04]  /*10f40*/  SHF.L.U32 R2, R5, 0x1f, RZ ;  /* 0x0000001f05027819 */ /* 0x000fc800000006ff */
[----:B------:R-:W1:Y:S02]  /*10f50*/  SYNCS.PHASECHK.TRANS64.TRYWAIT P0, [R3+URZ+0x34840], R2 ;  /* 0x03484002030075a7 */ /* 0x000e64000800017f */
[----:B-1----:R-:W-:Y:S05]  /*10f60*/  @!P0 BRA `(.L_x_255) ;  /* 0x0000002800d88947 */ /* 0x002fea0003800000 */
.L_x_336:
[----:B------:R-:W-:Y:S05]  /*10f70*/  BSYNC B2 ;  /* 0x0000000000027941 */ /* 0x000fea0003800000 */
.L_x_254:
[----:B0-----:R-:W2:Y:S01]  /*10f80*/  LDL R7, [R1+0x18] ;  /* 0x0000180001077983 */ /* 0x001ea20000100800 */
[----:B------:R-:W0:Y:S02]  /*10f90*/  S2R R9, SR_TID.X ;  /* 0x0000000000097919 */ /* 0x000e240000002100 */
[----:B0-----:R-:W-:-:S04]  /*10fa0*/  LOP3.LUT R9, R9, 0x7f, RZ, 0xc0, !PT ;  /* 0x0000007f09097812 */ /* 0x001fc800078ec0ff */
[----:B------:R-:W-:-:S13]  /*10fb0*/  ISETP.NE.AND P0, PT, R9, RZ, PT ;  /* 0x000000ff0900720c */ /* 0x000fda0003f05270 */
[----:B-1----:R-:W-:-:S04]  /*10fc0*/  @!P0 IMAD.MOV.U32 R2, RZ, RZ, 0xb000 ;  /* 0x0000b000ff028424 */ /* 0x002fc800078e00ff */
[----:B------:R2:W-:Y:S02]  /*10fd0*/  @!P0 SYNCS.ARRIVE.TRANS64 RZ, [R3+URZ+0x34830], R2 ;  /* 0x0348300203ff89a7 */ /* 0x0005e4000800003f */
[----:B--2---:R-:W-:-:S04]  /*10fe0*/  PRMT R2, R7, 0x9910, RZ ;  /* 0x0000991007027816 */ /* 0x004fc800000000ff */
[----:B------:R-:W-:-:S13]  /*10ff0*/  ISETP.NE.AND P1, PT, R2, 0x2, PT ;  /* 0x000000020200780c */ /* 0x000fda0003f25270 */
[----:B------:R-:W-:Y:S05]  /*11000*/  @P1 BRA `(.L_x_256) ;  /* 0x0000000000041947 */ /* 0x000fea0003800000 */
[----:B------:R-:W-:Y:S01]  /*11010*/  BPT.TRAP 0x1 ;  /* 0x000000040000795c */ /* 0x000fe20000300000 */
.L_x_256:
[----:B------:R-:W-:Y:S01]  /*11020*/  LOP3.LUT P0, RZ, R18, 0x2, RZ, 0xc0, !PT ;  /* 0x0000000212ff7812 */ /* 0x000fe2000780c0ff */
[----:B------:R-:W-:-:S12]  /*11030*/  BSSY B2, `(.L_x_257) ;  /* 0x0000003000027945 */ /* 0x000fd80003800000 */
[----:B------:R-:W-:Y:S05]  /*11040*/  @P0 BRA `(.L_x_258) ;  /* 0x0000000000040947 */ /* 0x000fea0003800000 */
[----:B------:R-:W-:Y:S01]  /*11050*/  BPT.TRAP 0x1 ;  /* 0x000000040000795c */ /* 0x000fe20000300000 */
.L_x_258:
[----:B------:R-:W-:Y:S05]  /*11060*/  BSYNC B2 ;  /* 0x0000000000027941 */ /* 0x000fea0003800000 */
.L_x_257:
[----:B------:R-:W0:Y:S01]  /*11070*/  S2R R2, SR_CgaCtaId ;  /* 0x0000000000027919 */ /* 0x000e220000008800 */
[----:B------:R-:W-:Y:S01]  /*11080*/  IMAD.MOV.U32 R10, RZ, RZ, RZ ;  /* 0x000000ffff0a7224 */ /* 0x000fe200078e00ff */
[----:B------:R-:W-:Y:S01]  /*11090*/  UIADD3 UR4, UP0, UR38, 0x370, URZ ;  /* 0x0000037026047890 */ /* 0x000fe2000ff1e03f */
[----:B------:R-:W-:Y:S01]  /*110a0*/  PLOP3.LUT P0, PT, PT, PT, PT, 0x80, 0x0 ;  /* 0x000000000000781c */ /* 0x000fe20003f0f070 */
[----:B------:R-:W1:Y:S01]  /*110b0*/  S2R R7, SR_CgaCtaId ;  /* 0x0000000000077919 */ /* 0x000e620000008800 */
[----:B------:R-:W-:Y:S01]  /*110c0*/  IADD3 R3, R3, 0x34830, RZ ;  /* 0x0003483003037810 */ /* 0x000fe20007ffe0ff */
[----:B------:R-:W-:Y:S01]  /*110d0*/  UIADD3.X UR5, URZ, UR39, URZ, UP0, !UPT ;  /* 0x000000273f057290 */ /* 0x000fe200087fe43f */
[----:B------:R-:W-:Y:S01]  /*110e0*/  R2UR UR10, R10 ;  /* 0x000000000a0a72ca */ /* 0x000fe200000e0000 */
[----:B------:R-:W-:Y:S01]  /*110f0*/  UMOV UR6, 0x30000 ;  /* 0x0003000000067882 */ /* 0x000fe20000000000 */
[----:B------:R-:W-:Y:S01]  /*11100*/  UMOV UR14, 0x0 ;  /* 0x00000000000e7882 */ /* 0x000fe20000000000 */
[----:B------:R-:W-:Y:S01]  /*11110*/  UMOV UR15, 0x14f00000 ;  /* 0x14f00000000f7882 */ /* 0x000fe20000000000 */
[----:B0-----:R-:W-:-:S02]  /*11120*/  LOP3.LUT R2, R2, 0x1, RZ, 0xc0, !PT ;  /* 0x0000000102027812 */ /* 0x001fc400078ec0ff */
[----:B-1----:R-:W-:-:S03]  /*11130*/  LOP3.LUT R7, R7, 0x1, RZ, 0xc0, !PT ;  /* 0x0000000107077812 */ /* 0x002fc600078ec0ff */
[----:B------:R-:W-:-:S04]  /*11140*/  IMAD R2, R2, 0x1600, RZ ;  /* 0x0000160002027824 */ /* 0x000fc800078e02ff */
[----:B------:R-:W-:Y:S02]  /*11150*/  IMAD R2, R4, 0x5800, R2 ;  /* 0x0000580004027824 */ /* 0x000fe400078e0202 */
[----:B------:R-:W-:-:S03]  /*11160*/  IMAD R7, R7, 0x58, RZ ;  /* 0x0000005807077824 */ /* 0x000fc600078e02ff */
[----:B------:R-:W-:Y:S01]  /*11170*/  LEA R2, R2, UR36, 0x1 ;  /* 0x0000002402027c11 */ /* 0x000fe2000f8e08ff */
[----:B------:R-:W-:-:S04]  /*11180*/  IMAD R7, R8, 0xb0, R7 ;  /* 0x000000b008077824 */ /* 0x000fc800078e0207 */
[----:B------:R-:W-:-:S07]  /*11190*/  VIADD R9, R2, 0x1e400 ;  /* 0x0001e40002097836 */ /* 0x000fce0000000000 */
.L_x_259:
        /* <DEDUP_REMOVED lines=17> */
.L_x_260:
        /* <DEDUP_REMOVED lines=16> */
.L_x_337:
[----:B------:R-:W-:Y:S05]  /*113b0*/  BSYNC B2 ;  /* 0x0000000000027941 */ /* 0x000fea0003800000 */
.L_x_261:
[----:B------:R-:W1:Y:S02]  /*113c0*/  S2R R7, SR_TID.X ;  /* 0x0000000000077919 */ /* 0x000e640000002100 */
[----:B-1----:R-:W-:-:S04]  /*113d0*/  LOP3.LUT R7, R7, 0x7f, RZ, 0xc0, !PT ;  /* 0x0000007f07077812 */ /* 0x002fc800078ec0ff */
[----:B------:R-:W-:-:S13]  /*113e0*/  ISETP.NE.AND P0, PT, R7, RZ, PT ;  /* 0x000000ff0700720c */ /* 0x000fda0003f05270 */
[----:B0-----:R-:W-:-:S04]  /*113f0*/  @!P0 IMAD.MOV.U32 R3, RZ, RZ, 0xb000 ;  /* 0x0000b000ff038424 */ /* 0x001fc800078e00ff */
[----:B------:R0:W-:Y:S01]  /*11400*/  @!P0 SYNCS.ARRIVE.TRANS64 RZ, [R2+URZ+0x34850], R3 ;  /* 0x0348500302ff89a7 */ /* 0x0001e2000800003f */
[----:B------:R-:W-:Y:S05]  /*11410*/  @P1 BRA `(.L_x_263) ;  /* 0x0000000000041947 */ /* 0x000fea0003800000 */
[----:B------:R-:W-:Y:S01]  /*11420*/  BPT.TRAP 0x1 ;  /* 0x000000040000795c */ /* 0x000fe20000300000 */
.L_x_263:
[----:B------:R-:W-:Y:S01]  /*11430*/  LOP3.LUT P0, RZ, R18, 0x2, RZ, 0xc0, !PT ;  /* 0x0000000212ff7812 */ /* 0x000fe2000780c0ff */
[----:B------:R-:W-:-:S12]  /*11440*/  BSSY B2, `(.L_x_264) ;  /* 0x0000003000027945 */ /* 0x000fd80003800000 */
[----:B------:R-:W-:Y:S05]  /*11450*/  @P0 BRA `(.L_x_265) ;  /* 0x0000000000040947 */ /* 0x000fea0003800000 */
[----:B------:R-:W-:Y:S01]  /*11460*/  BPT.TRAP 0x1 ;  /* 0x000000040000795c */ /* 0x000fe20000300000 */
.L_x_265:
[----:B------:R-:W-:Y:S05]  /*11470*/  BSYNC B2 ;  /* 0x0000000000027941 */ /* 0x000fea0003800000 */
.L_x_264:
        /* <DEDUP_REMOVED lines=19> */
.L_x_266:
        /* <DEDUP_REMOVED lines=16> */
.L_x_267:
        /* <DEDUP_REMOVED lines=12> */
.L_x_252:
[----:B------:R-:W-:Y:S05]  /*11770*/  BSYNC B1 ;  /* 0x0000000000017941 */ /* 0x000fea0003800000 */
.L_x_251:
[----:B------:R-:W-:Y:S01]  /*11780*/  VIADD R19, R4, 0x1 ;  /* 0x0000000104137836 */ /* 0x000fe20000000000 */
[----:B------:R-:W-:Y:S01]  /*11790*/  LOP3.LUT P1, RZ, R18, 0x8, RZ, 0xc0, !PT ;  /* 0x0000000812ff7812 */ /* 0x000fe2000782c0ff */
[----:B------:R-:W-:Y:S03]  /*117a0*/  BSSY B1, `(.L_x_268) ;  /* 0x00000a3000017945 */ /* 0x000fe60003800000 */
[----:B------:R-:W-:-:S04]  /*117b0*/  ISETP.NE.AND P0, PT, R19, 0x2, PT ;  /* 0x000000021300780c */ /* 0x000fc80003f05270 */
[----:B------:R-:W-:Y:S02]  /*117c0*/  SEL R2, RZ, 0x1, P0 ;  /* 0x00000001ff027807 */ /* 0x000fe40000000000 */
[----:B------:R-:W-:Y:S02]  /*117d0*/  SEL R19, R19, RZ, P0 ;  /* 0x000000ff13137207 */ /* 0x000fe40000000000 */
[----:B------:R-:W-:-:S05]  /*117e0*/  LOP3.LUT R9, R5, R2, RZ, 0x3c, !PT ;  /* 0x0000000205097212 */ /* 0x000fca00078e3cff */
[----:B------:R1:W-:Y:S01]  /*117f0*/  STL [R1], R9 ;  /* 0x0000000901007387 */ /* 0x0003e20000100800 */
[----:B------:R-:W-:Y:S05]  /*11800*/  @!P1 BRA `(.L_x_269) ;  /* 0x0000000800709947 */ /* 0x000fea0003800000 */
[----:B------:R-:W-:Y:S01]  /*11810*/  LOP3.LUT P1, RZ, R18, 0x4, RZ, 0xc0, !PT ;  /* 0x0000000412ff7812 */ /* 0x000fe2000782c0ff */
[----:B0-----:R-:W-:-:S12]  /*11820*/  VIADD R8, R0, 0xffffffff ;  /* 0xffffffff00087836 */ /* 0x001fd80000000000 */
        /* <DEDUP_REMOVED lines=22> */
.L_x_270:
[----:B------:R-:W-:Y:S01]  /*11990*/  LEA R3, R19, UR36, 0x3 ;  /* 0x0000002413037c11 */ /* 0x000fe2000f8e18ff */
[----:B------:R-:W-:Y:S01]  /*119a0*/  BSSY B2, `(.L_x_271) ;  /* 0x0000004000027945 */ /* 0x000fe20003800000 */
[----:B------:R-:W-:-:S04]  /*119b0*/  SHF.L.U32 R2, R9, 0x1f, RZ ;  /* 0x0000001f09027819 */ /* 0x000fc800000006ff */
[----:B------:R-:W2:Y:S02]  /*119c0*/  SYNCS.PHASECHK.TRANS64.TRYWAIT P0, [R3+URZ+0x34840], R2 ;  /* 0x03484002030075a7 */ /* 0x000ea4000800017f */
[----:B--2---:R-:W-:Y:S05]  /*119d0*/  @!P0 BRA `(.L_x_272) ;  /* 0x0000002000648947 */ /* 0x004fea0003800000 */
.L_x_338:
[----:B------:R-:W-:Y:S05]  /*119e0*/  BSYNC B2 ;  /* 0x0000000000027941 */ /* 0x000fea0003800000 */
.L_x_271:
[----:B0-----:R-:W3:Y:S01]  /*119f0*/  LDL R7, [R1+0x18] ;  /* 0x0000180001077983 */ /* 0x001ee20000100800 */
[----:B-1----:R-:W0:Y:S02]  /*11a00*/  S2R R9, SR_TID.X ;  /* 0x0000000000097919 */ /* 0x002e240000002100 */
        /* <DEDUP_REMOVED lines=8> */
.L_x_273:
[----:B------:R-:W-:Y:S01]  /*11a90*/  LOP3.LUT P0, RZ, R18, 0x2, RZ, 0xc0, !PT ;  /* 0x0000000212ff7812 */ /* 0x000fe2000780c0ff */
[----:B------:R-:W-:-:S12]  /*11aa0*/  BSSY B2, `(.L_x_274) ;  /* 0x0000003000027945 */ /* 0x000fd80003800000 */
[----:B------:R-:W-:Y:S05]  /*11ab0*/  @P0 BRA `(.L_x_275) ;  /* 0x0000000000040947 */ /* 0x000fea0003800000 */
[----:B------:R-:W-:Y:S01]  /*11ac0*/  BPT.TRAP 0x1 ;  /* 0x000000040000795c */ /* 0x000fe20000300000 */
.L_x_275:
[----:B------:R-:W-:Y:S05]  /*11ad0*/  BSYNC B2 ;  /* 0x0000000000027941 */ /* 0x000fea0003800000 */
.L_x_274:
[----:B------:R-:W0:Y:S01]  /*11ae0*/  S2R R2, SR_CgaCtaId ;  /* 0x0000000000027919 */ /* 0x000e220000008800 */
[----:B------:R-:W-:Y:S01]  /*11af0*/  IMAD.MOV.U32 R10, RZ, RZ, RZ ;  /* 0x000000ffff0a7224 */ /* 0x000fe200078e00ff */
[----:B------:R-:W-:Y:S01]  /*11b00*/  UIADD3 UR4, UP0, UR38, 0x370, URZ ;  /* 0x0000037026047890 */ /* 0x000fe2000ff1e03f */
[----:B------:R-:W-:Y:S01]  /*11b10*/  PLOP3.LUT P0, PT, PT, PT, PT, 0x80, 0x0 ;  /* 0x000000000000781c */ /* 0x000fe20003f0f070 */
[----:B------:R-:W1:Y:S01]  /*11b20*/  S2R R7, SR_CgaCtaId ;  /* 0x0000000000077919 */ /* 0x000e620000008800 */
[----:B------:R-:W-:Y:S01]  /*11b30*/  VIADD R3, R3, 0x34830 ;  /* 0x0003483003037836 */ /* 0x000fe20000000000 */
[----:B------:R-:W-:Y:S01]  /*11b40*/  R2UR UR10, R10 ;  /* 0x000000000a0a72ca */ /* 0x000fe200000e0000 */
[----:B------:R-:W-:Y:S01]  /*11b50*/  UIADD3.X UR5, URZ, UR39, URZ, UP0, !UPT ;  /* 0x000000273f057290 */ /* 0x000fe200087fe43f */
        /* <DEDUP_REMOVED lines=11> */
.L_x_276:
        /* <DEDUP_REMOVED lines=17> */
.L_x_277:
        /* <DEDUP_REMOVED lines=10> */
[----:B------:R-:W-:Y:S01]  /*11dc0*/  SHF.L.U32 R5, R5, 0x1f, RZ ;  /* 0x0000001f05057819 */ /* 0x000fe200000006ff */
[----:B------:R-:W-:Y:S01]  /*11dd0*/  BSSY B2, `(.L_x_278) ;  /* 0x0000004000027945 */ /* 0x000fe20003800000 */
[----:B------:R-:W-:-:S04]  /*11de0*/  LEA R2, R4, UR36, 0x3 ;  /* 0x0000002404027c11 */ /* 0x000fc8000f8e18ff */
[----:B------:R-:W0:Y:S02]  /*11df0*/  SYNCS.PHASECHK.TRANS64.TRYWAIT P0, [R2+URZ+0x34860], R5 ;  /* 0x03486005020075a7 */ /* 0x000e24000800017f */
[----:B0-----:R-:W-:Y:S05]  /*11e00*/  @!P0 BRA `(.L_x_279) ;  /* 0x0000001c006c8947 */ /* 0x001fea0003800000 */
.L_x_339:
[----:B------:R-:W-:Y:S05]  /*11e10*/  BSYNC B2 ;  /* 0x0000000000027941 */ /* 0x000fea0003800000 */
.L_x_278:
[----:B------:R-:W1:Y:S02]  /*11e20*/  S2R R3, SR_TID.X ;  /* 0x0000000000037919 */ /* 0x000e640000002100 */
[----:B-1----:R-:W-:-:S04]  /*11e30*/  LOP3.LUT R3, R3, 0x7f, RZ, 0xc0, !PT ;  /* 0x0000007f03037812 */ /* 0x002fc800078ec0ff */
[----:B------:R-:W-:-:S13]  /*11e40*/  ISETP.NE.AND P0, PT, R3, RZ, PT ;  /* 0x000000ff0300720c */ /* 0x000fda0003f05270 */
[----:B------:R-:W-:-:S04]  /*11e50*/  @!P0 IMAD.MOV.U32 R3, RZ, RZ, 0xb000 ;  /* 0x0000b000ff038424 */ /* 0x000fc800078e00ff */
[----:B------:R1:W-:Y:S01]  /*11e60*/  @!P0 SYNCS.ARRIVE.TRANS64 RZ, [R2+URZ+0x34850], R3 ;  /* 0x0348500302ff89a7 */ /* 0x0003e2000800003f */
[----:B------:R-:W-:Y:S05]  /*11e70*/  @P1 BRA `(.L_x_280) ;  /* 0x0000000000041947 */ /* 0x000fea0003800000 */
[----:B------:R-:W-:Y:S01]  /*11e80*/  BPT.TRAP 0x1 ;  /* 0x000000040000795c */ /* 0x000fe20000300000 */
.L_x_280:
[----:B------:R-:W-:Y:S01]  /*11e90*/  LOP3.LUT P0, RZ, R18, 0x2, RZ, 0xc0, !PT ;  /* 0x0000000212ff7812 */ /* 0x000fe2000780c0ff */
[----:B------:R-:W-:-:S12]  /*11ea0*/  BSSY B2, `(.L_x_281) ;  /* 0x0000003000027945 */ /* 0x000fd80003800000 */
[----:B------:R-:W-:Y:S05]  /*11eb0*/  @P0 BRA `(.L_x_282) ;  /* 0x0000000000040947 */ /* 0x000fea0003800000 */
[----:B------:R-:W-:Y:S01]  /*11ec0*/  BPT.TRAP 0x1 ;  /* 0x000000040000795c */ /* 0x000fe20000300000 */
.L_x_282:
[----:B------:R-:W-:Y:S05]  /*11ed0*/  BSYNC B2 ;  /* 0x0000000000027941 */ /* 0x000fea0003800000 */
.L_x_281:
[----:B0-----:R-:W2:Y:S01]  /*11ee0*/  LDL.LU R5, [R1+0x4] ;  /* 0x0000040001057983 */ /* 0x001ea20000300800 */
[----:B-1----:R-:W0:Y:S01]  /*11ef0*/  S2R R3, SR_CgaCtaId ;  /* 0x0000000000037919 */ /* 0x002e220000008800 */
        /* <DEDUP_REMOVED lines=17> */
.L_x_283:
        /* <DEDUP_REMOVED lines=16> */
.L_x_284:
        /* <DEDUP_REMOVED lines=12> */
.L_x_269:
[----:B------:R-:W-:Y:S05]  /*121d0*/  BSYNC B1 ;  /* 0x0000000000017941 */ /* 0x000fea0003800000 */
.L_x_268:
[C---:B------:R-:W-:Y:S01]  /*121e0*/  ISETP.GT.AND P0, PT, R0.reuse, 0x1, PT ;  /* 0x000000010000780c */ /* 0x040fe20003f04270 */
[----:B------:R-:W-:-:S12]  /*121f0*/  VIADD R0, R0, 0xfffffffe ;  /* 0xfffffffe00007836 */ /* 0x000fd80000000000 */
[----:B------:R-:W-:Y:S05]  /*12200*/  @P0 BRA `(.L_x_285) ;  /* 0xffffffe800c00947 */ /* 0x000fea000383ffff */
.L_x_250:
[----:B------:R-:W-:Y:S05]  /*12210*/  BSYNC B0 ;  /* 0x0000000000007941 */ /* 0x000fea0003800000 */
.L_x_231:
[----:B------:R-:W-:Y:S01]  /*12220*/  LOP3.LUT P0, RZ, R18, 0x8, RZ, 0xc0, !PT ;  /* 0x0000000812ff7812 */ /* 0x000fe2000780c0ff */
[----:B------:R-:W-:-:S12]  /*12230*/  BSSY B0, `(.L_x_286) ;  /* 0x0000045000007945 */ /* 0x000fd80003800000 */
[----:B------:R-:W-:Y:S05]  /*12240*/  @!P0 BRA `(.L_x_287) ;  /* 0x00000004000c8947 */ /* 0x000fea0003800000 */
[----:B------:R-:W3:Y:S01]  /*12250*/  LDL R2, [R1] ;  /* 0x0000000001027983 */ /* 0x000ee20000100800 */
[----:B0-----:R-:W-:Y:S01]  /*12260*/  LEA R0, R19, UR36, 0x3 ;  /* 0x0000002413007c11 */ /* 0x001fe2000f8e18ff */
[----:B------:R-:W-:Y:S01]  /*12270*/  BSSY B1, `(.L_x_288) ;  /* 0x0000004000017945 */ /* 0x000fe20003800000 */
[----:B---3--:R-:W-:-:S04]  /*12280*/  SHF.L.U32 R3, R2, 0x1f, RZ ;  /* 0x0000001f02037819 */ /* 0x008fc800000006ff */
[----:B------:R-:W0:Y:S02]  /*12290*/  SYNCS.PHASECHK.TRANS64.TRYWAIT P0, [R0+URZ+0x34860], R3 ;  /* 0x03486003000075a7 */ /* 0x000e24000800017f */
[----:B0-----:R-:W-:Y:S05]  /*122a0*/  @!P0 BRA `(.L_x_289) ;  /* 0x0000001800588947 */ /* 0x001fea0003800000 */
.L_x_340:
[----:B------:R-:W-:Y:S05]  /*122b0*/  BSYNC B1 ;  /* 0x0000000000017941 */ /* 0x000fea0003800000 */
.L_x_288:
[----:B------:R-:W3:Y:S01]  /*122c0*/  LDL R2, [R1+0x18] ;  /* 0x0000180001027983 */ /* 0x000ee20000100800 */
[----:B------:R-:W4:Y:S02]  /*122d0*/  S2R R4, SR_TID.X ;  /* 0x0000000000047919 */ /* 0x000f240000002100 */
[----:B----4-:R-:W-:-:S04]  /*122e0*/  LOP3.LUT R4, R4, 0x7f, RZ, 0xc0, !PT ;  /* 0x0000007f04047812 */ /* 0x010fc800078ec0ff */
[----:B------:R-:W-:-:S13]  /*122f0*/  ISETP.NE.AND P0, PT, R4, RZ, PT ;  /* 0x000000ff0400720c */ /* 0x000fda0003f05270 */
[----:B0-----:R-:W-:-:S04]  /*12300*/  @!P0 IMAD.MOV.U32 R3, RZ, RZ, 0xb000 ;  /* 0x0000b000ff038424 */ /* 0x001fc800078e00ff */
[----:B------:R0:W-:Y:S01]  /*12310*/  @!P0 SYNCS.ARRIVE.TRANS64 RZ, [R0+URZ+0x34850], R3 ;  /* 0x0348500300ff89a7 */ /* 0x0001e2000800003f */
[----:B---3--:R-:W-:-:S04]  /*12320*/  PRMT R2, R2, 0x9910, RZ ;  /* 0x0000991002027816 */ /* 0x008fc800000000ff */
[----:B------:R-:W-:-:S13]  /*12330*/  ISETP.NE.AND P0, PT, R2, 0x2, PT ;  /* 0x000000020200780c */ /* 0x000fda0003f05270 */
[----:B0-----:R-:W-:Y:S05]  /*12340*/  @P0 BRA `(.L_x_290) ;  /* 0x0000000000040947 */ /* 0x001fea0003800000 */
[----:B------:R-:W-:Y:S01]  /*12350*/  BPT.TRAP 0x1 ;  /* 0x000000040000795c */ /* 0x000fe20000300000 */
.L_x_290:
[----:B------:R-:W-:Y:S01]  /*12360*/  LOP3.LUT P0, RZ, R18, 0x2, RZ, 0xc0, !PT ;  /* 0x0000000212ff7812 */ /* 0x000fe2000780c0ff */
[----:B------:R-:W-:-:S12]  /*12370*/  BSSY B1, `(.L_x_291) ;  /* 0x0000003000017945 */ /* 0x000fd80003800000 */
[----:B------:R-:W-:Y:S05]  /*12380*/  @P0 BRA `(.L_x_292) ;  /* 0x0000000000040947 */ /* 0x000fea0003800000 */
[----:B------:R-:W-:Y:S01]  /*12390*/  BPT.TRAP 0x1 ;  /* 0x000000040000795c */ /* 0x000fe20000300000 */
.L_x_292:
[----:B------:R-:W-:Y:S05]  /*123a0*/  BSYNC B1 ;  /* 0x0000000000017941 */ /* 0x000fea0003800000 */
.L_x_291:
[----:B------:R-:W3:Y:S01]  /*123b0*/  LDL R2, [R1+0x4] ;  /* 0x0000040001027983 */ /* 0x000ee20000100800 */
[----:B------:R-:W0:Y:S01]  /*123c0*/  S2R R3, SR_CgaCtaId ;  /* 0x0000000000037919 */ /* 0x000e220000008800 */
[----:B------:R-:W4:Y:S01]  /*123d0*/  S2R R4, SR_CgaCtaId ;  /* 0x0000000000047919 */ /* 0x000f220000008800 */
[----:B------:R-:W-:Y:S01]  /*123e0*/  UIADD3 UR4, UP0, UR38, 0x470, URZ ;  /* 0x0000047026047890 */ /* 0x000fe2000ff1e03f */
[----:B------:R-:W-:Y:S01]  /*123f0*/  PLOP3.LUT P0, PT, PT, PT, PT, 0x80, 0x0 ;  /* 0x000000000000781c */ /* 0x000fe20003f0f070 */
[----:B------:R-:W-:Y:S01]  /*12400*/  VIADD R0, R0, 0x34850 ;  /* 0x0003485000007836 */ /* 0x000fe20000000000 */
[----:B------:R-:W-:Y:S01]  /*12410*/  UMOV UR6, 0x30000 ;  /* 0x0003000000067882 */ /* 0x000fe20000000000 */
[----:B------:R-:W-:Y:S01]  /*12420*/  UIADD3.X UR5, URZ, UR39, URZ, UP0, !UPT ;  /* 0x000000273f057290 */ /* 0x000fe200087fe43f */
[----:B0-----:R-:W-:Y:S02]  /*12430*/  LOP3.LUT R3, R3, 0x1, RZ, 0xc0, !PT ;  /* 0x0000000103037812 */ /* 0x001fe400078ec0ff */
[----:B----4-:R-:W-:-:S03]  /*12440*/  LOP3.LUT R4, R4, 0x1, RZ, 0xc0, !PT ;  /* 0x0000000104047812 */ /* 0x010fc600078ec0ff */
[----:B------:R-:W-:-:S04]  /*12450*/  IMAD R3, R3, 0x1600, RZ ;  /* 0x0000160003037824 */ /* 0x000fc800078e02ff */
[----:B------:R-:W-:Y:S02]  /*12460*/  IMAD R3, R19, 0x5800, R3 ;  /* 0x0000580013037824 */ /* 0x000fe400078e0203 */
[----:B------:R-:W-:-:S03]  /*12470*/  IMAD R4, R4, 0x58, RZ ;  /* 0x0000005804047824 */ /* 0x000fc600078e02ff */
[----:B------:R-:W-:Y:S01]  /*12480*/  LEA R3, R3, UR36, 0x1 ;  /* 0x0000002403037c11 */ /* 0x000fe2000f8e08ff */
[----:B------:R-:W-:Y:S01]  /*12490*/  UMOV UR14, 0x0 ;  /* 0x00000000000e7882 */ /* 0x000fe20000000000 */
[----:B------:R-:W-:Y:S01]  /*124a0*/  UMOV UR15, 0x14f00000 ;  /* 0x14f00000000f7882 */ /* 0x000fe20000000000 */
[----:B------:R-:W-:Y:S01]  /*124b0*/  UMOV UR10, URZ ;  /* 0x0000003f000a7c82 */ /* 0x000fe20008000000 */
[----:B---3--:R-:W-:Y:S02]  /*124c0*/  IMAD R2, R2, 0xb0, R4 ;  /* 0x000000b002027824 */ /* 0x008fe400078e0204 */
[----:B------:R-:W-:-:S07]  /*124d0*/  VIADD R4, R3, 0x400 ;  /* 0x0000040003047836 */ /* 0x000fce0000000000 */
.L_x_293:
        /* <DEDUP_REMOVED lines=10> */
[----:B------:R-:W-:Y:S01]  /*12580*/  PLOP3.LUT P0, PT, PT, PT, PT, 0x80, 0x0 ;  /* 0x000000000000781c */ /* 0x000fe20003f0f070 */
[----:B------:R-:W-:Y:S01]  /*12590*/  VIADD R3, R3, 0x5c00 ;  /* 0x00005c0003037836 */ /* 0x000fe20000000000 */
[----:B------:R-:W-:Y:S01]  /*125a0*/  UMOV UR6, 0x30000 ;  /* 0x0003000000067882 */ /* 0x000fe20000000000 */
[----:B------:R-:W-:Y:S01]  /*125b0*/  UMOV UR14, 0x0 ;  /* 0x00000000000e7882 */ /* 0x000fe20000000000 */
[----:B------:R-:W-:Y:S01]  /*125c0*/  UMOV UR15, 0x14f00000 ;  /* 0x14f00000000f7882 */ /* 0x000fe20000000000 */
[----:B------:R-:W-:-:S08]  /*125d0*/  UMOV UR10, 0x40 ;  /* 0x00000040000a7882 */ /* 0x000fd00000000000 */
.L_x_294:
        /* <DEDUP_REMOVED lines=9> */
[----:B---3--:R-:W-:Y:S05]  /*12670*/  @P0 BRA.U.ANY `(.L_x_294) ;  /* 0xfffffffd00d80947 */ /* 0x008fea000393ffff */
.L_x_287:
[----:B------:R-:W-:Y:S05]  /*12680*/  BSYNC B0 ;  /* 0x0000000000007941 */ /* 0x000fea0003800000 */
.L_x_286:
[----:B------:R-:W3:Y:S01]  /*12690*/  LDL.LU R6, [R1+0x28] ;  /* 0x0000280001067983 */ /* 0x000ee20000300800 */
[----:B------:R-:W-:Y:S01]  /*126a0*/  VIADD R19, R19, 0x1 ;  /* 0x0000000113137836 */ /* 0x000fe20000000000 */
[----:B------:R-:W-:Y:S02]  /*126b0*/  ULDC UR4, c[0x0][0xc34] ;  /* 0x00030d0000047ab9 */ /* 0x000fe40000000800 */
[----:B-1----:R-:W4:Y:S04]  /*126c0*/  LDL.LU R5, [R1] ;  /* 0x0000000001057983 */ /* 0x002f280000300800 */
[----:B------:R-:W5:Y:S01]  /*126d0*/  LDL.LU R4, [R1+0x34] ;  /* 0x0000340001047983 */ /* 0x000f620000300800 */
[----:B------:R-:W-:-:S04]  /*126e0*/  ISETP.NE.AND P0, PT, R19, 0x2, PT ;  /* 0x000000021300780c */ /* 0x000fc80003f05270 */
[----:B0-----:R-:W-:Y:S02]  /*126f0*/  SEL R0, RZ, 0x1, P0 ;  /* 0x00000001ff007807 */ /* 0x001fe40000000000 */
[----:B------:R-:W-:Y:S02]  /*12700*/  SEL R19, R19, RZ, P0 ;  /* 0x000000ff13137207 */ /* 0x000fe40000000000 */
[----:B---3--:R-:W-:Y:S02]  /*12710*/  IADD3 R6, R6, UR37, RZ ;  /* 0x0000002506067c10 */ /* 0x008fe4000fffe0ff */
[----:B----4-:R-:W-:-:S03]  /*12720*/  LOP3.LUT R5, R5, R0, RZ, 0x3c, !PT ;  /* 0x0000000005057212 */ /* 0x010fc600078e3cff */
[----:B------:R0:W-:Y:S01]  /*12730*/  STL [R1+0x28], R6 ;  /* 0x0000280601007387 */ /* 0x0001e20000100800 */
[----:B------:R-:W-:Y:S01]  /*12740*/  ISETP.GE.AND P1, PT, R6, UR4, PT ;  /* 0x0000000406007c0c */ /* 0x000fe2000bf26270 */
[----:B-----5:R-:W-:-:S05]  /*12750*/  VIADD R4, R4, 0x1 ;  /* 0x0000000104047836 */ /* 0x020fca0000000000 */
[----:B------:R0:W-:Y:S04]  /*12760*/  STL [R1+0x34], R4 ;  /* 0x0000340401007387 */ /* 0x0001e80000100800 */
[----:B------:R0:W-:Y:S03]  /*12770*/  STL [R1], R5 ;  /* 0x0000000501007387 */ /* 0x0001e60000100800 */
[----:B------:R-:W-:Y:S05]  /*12780*/  @!P1 BRA `(.L_x_295) ;  /* 0xffffffc000609947 */ /* 0x000fea000383ffff */
[----:B------:R-:W-:-:S07]  /*12790*/  LOP3.LUT R2, R4, 0x1, RZ, 0xc, !PT ;  /* 0x0000000104027812 */ /* 0x000fce00078e0cff */
.L_x_214:
[----:B0-----:R-:W0:Y:S01]  /*127a0*/  S2R R3, SR_CgaCtaId ;  /* 0x0000000000037919 */ /* 0x001e220000008800 */
[----:B------:R-:W-:Y:S01]  /*127b0*/  MOV R0, 0x400 ;  /* 0x0000040000007802 */ /* 0x000fe20000000f00 */
[----:B------:R-:W-:Y:S03]  /*127c0*/  BSSY B0, `(.L_x_296) ;  /* 0x0000005000007945 */ /* 0x000fe60003800000 */
[----:B0-----:R-:W-:Y:S02]  /*127d0*/  LEA R0, R3, R0, 0x18 ;  /* 0x0000000003007211 */ /* 0x001fe400078ec0ff */
[----:B------:R-:W-:-:S04]  /*127e0*/  SHF.L.U32 R3, R2, 0x1f, RZ ;  /* 0x0000001f02037819 */ /* 0x000fc800000006ff */
[----:B------:R-:W0:Y:S02]  /*127f0*/  SYNCS.PHASECHK.TRANS64.TRYWAIT P0, [R0+URZ+0x34820], R3 ;  /* 0x03482003000075a7 */ /* 0x000e24000800017f */
[----:B0-----:R-:W-:Y:S05]  /*12800*/  @!P0 BRA `(.L_x_297) ;  /* 0x0000001400148947 */ /* 0x001fea0003800000 */
.L_x_341:
[----:B------:R-:W-:Y:S05]  /*12810*/  BSYNC B0 ;  /* 0x0000000000007941 */ /* 0x000fea0003800000 */
.L_x_296:
[----:B------:R-:W-:-:S03]  /*12820*/  UMOV UR4, 0xffffffff ;  /* 0xffffffff00047882 */ /* 0x000fc60000000000 */
[----:B------:R-:W-:Y:S05]  /*12830*/  BRA.DIV UR4, `(.L_x_298) ;  /* 0x00000016041c7947 */ /* 0x000fea000b800000 */
[----:B------:R-:W1:Y:S02]  /*12840*/  S2R R2, SR_TID.X ;  /* 0x0000000000027919 */ /* 0x000e640000002100 */
[----:B-1----:R-:W-:-:S04]  /*12850*/  SHF.R.U32.HI R2, RZ, 0x5, R2 ;  /* 0x00000005ff027819 */ /* 0x002fc80000011602 */
[----:B------:R-:W-:-:S05]  /*12860*/  LOP3.LUT R2, R2, 0x3, RZ, 0xc0, !PT ;  /* 0x0000000302027812 */ /* 0x000fca00078ec0ff */
[----:B------:R1:W3:Y:S02]  /*12870*/  SHFL.IDX PT, R14, R2, RZ, 0x1f ;  /* 0x00001fff020e7589 */ /* 0x0002e400000e0000 */
.L_x_344:
[----:B---3--:R-:W-:Y:S01]  /*12880*/  ISETP.NE.AND P0, PT, R14, RZ, PT ;  /* 0x000000ff0e00720c */ /* 0x008fe20003f05270 */
[----:B------:R-:W-:-:S12]  /*12890*/  BSSY B0, `(.L_x_299) ;  /* 0x0000025000007945 */ /* 0x000fd80003800000 */
[----:B------:R-:W-:Y:S05]  /*128a0*/  @P0 BRA `(.L_x_300) ;  /* 0x00000000008c0947 */ /* 0x000fea0003800000 */
[----:B------:R-:W-:-:S03]  /*128b0*/  UMOV UR4, 0xffffffff ;  /* 0xffffffff00047882 */ /* 0x000fc60000000000 */
[----:B------:R-:W-:Y:S05]  /*128c0*/  BRA.DIV UR4, `(.L_x_301) ;  /* 0x00000016042c7947 */ /* 0x000fea000b800000 */
[----:B------:R-:W-:-:S13]  /*128d0*/  ELECT P6, URZ, PT ;  /* 0x00000000003f782f */ /* 0x000fda00038c0000 */
.L_x_347:
[----:B------:R-:W-:Y:S05]  /*128e0*/  @!P6 BRA `(.L_x_300) ;  /* 0x00000000007ce947 */ /* 0x000fea0003800000 */
[----:B-1----:R-:W3:Y:S02]  /*128f0*/  LDL.LU R2, [R1+0x2c] ;  /* 0x00002c0001027983 */ /* 0x002ee40000300800 */
[----:B---3--:R-:W-:-:S04]  /*12900*/  LOP3.LUT R2, R2, 0x2, RZ, 0xfc, !PT ;  /* 0x0000000202027812 */ /* 0x008fc800078efcff */
[----:B------:R-:W-:-:S13]  /*12910*/  ISETP.NE.AND P2, PT, R2, 0x3, PT ;  /* 0x000000030200780c */ /* 0x000fda0003f45270 */
[----:B------:R-:W-:Y:S05]  /*12920*/  @!P2 BRA `(.L_x_302) ;  /* 0x000000000004a947 */ /* 0x000fea0003800000 */
[----:B------:R-:W-:Y:S01]  /*12930*/  BPT.TRAP 0x1 ;  /* 0x000000040000795c */ /* 0x000fe20000300000 */
.L_x_302:
[----:B------:R-:W3:Y:S01]  /*12940*/  LDL.LU R7, [R1] ;  /* 0x0000000001077983 */ /* 0x000ee20000300800 */
[----:B------:R-:W-:Y:S02]  /*12950*/  VIADD R2, R0, 0x34840 ;  /* 0x0003484000027836 */ /* 0x000fe40000000000 */
[C---:B0-----:R-:W-:Y:S02]  /*12960*/  VIADD R3, R19.reuse, 0x1 ;  /* 0x0000000113037836 */ /* 0x041fe40000000000 */
[----:B------:R-:W-:-:S03]  /*12970*/  IMAD R6, R19, 0x8, R2 ;  /* 0x0000000813067824 */ /* 0x000fc600078e0202 */
[----:B------:R-:W-:-:S04]  /*12980*/  ISETP.NE.AND P1, PT, R3, 0x2, PT ;  /* 0x000000020300780c */ /* 0x000fc80003f25270 */
[----:B------:R-:W-:Y:S02]  /*12990*/  SEL R4, RZ, 0x1, P1 ;  /* 0x00000001ff047807 */ /* 0x000fe40000800000 */
[----:B------:R-:W-:Y:S02]  /*129a0*/  SEL R3, R3, RZ, P1 ;  /* 0x000000ff03037207 */ /* 0x000fe40000800000 */
[C---:B---3--:R-:W-:Y:S02]  /*129b0*/  SHF.L.U32 R5, R7.reuse, 0x1f, RZ ;  /* 0x0000001f07057819 */ /* 0x048fe400000006ff */
[----:B------:R-:W-:Y:S01]  /*129c0*/  LOP3.LUT R4, R7, R4, RZ, 0x3c, !PT ;  /* 0x0000000407047212 */ /* 0x000fe200078e3cff */
[----:B------:R-:W-:Y:S01]  /*129d0*/  IMAD R7, R3, 0x8, R2 ;  /* 0x0000000803077824 */ /* 0x000fe200078e0202 */
[----:B------:R-:W0:Y:S02]  /*129e0*/  SYNCS.PHASECHK.TRANS64.TRYWAIT P0, [R6+URZ], R5 ;  /* 0x00000005060075a7 */ /* 0x000e24000800017f */
[----:B------:R-:W-:Y:S01]  /*129f0*/  SHF.L.U32 R2, R4, 0x1f, RZ ;  /* 0x0000001f04027819 */ /* 0x000fe200000006ff */
[----:B0-----:R-:W-:Y:S06]  /*12a00*/  @!P0 BRA `(.L_x_303) ;  /* 0x0000001000fc8947 */ /* 0x001fec0003800000 */
.L_x_348:
[----:B------:R-:W1:Y:S02]  /*12a10*/  SYNCS.PHASECHK.TRANS64.TRYWAIT P0, [R7+URZ], R2 ;  /* 0x00000002070075a7 */ /* 0x000e64000800017f */
[----:B-1----:R-:W-:Y:S05]  /*12a20*/  @!P0 BRA `(.L_x_304) ;  /* 0x0000001400088947 */ /* 0x002fea0003800000 */
.L_x_349:
[----:B------:R-:W-:Y:S05]  /*12a30*/  @!P2 BRA `(.L_x_305) ;  /* 0x000000000004a947 */ /* 0x000fea0003800000 */
[----:B------:R-:W-:Y:S01]  /*12a40*/  BPT.TRAP 0x1 ;  /* 0x000000040000795c */ /* 0x000fe20000300000 */
.L_x_305:
[----:B------:R-:W-:-:S04]  /*12a50*/  VIADD R0, R0, 0x34860 ;  /* 0x0003486000007836 */ /* 0x000fc80000000000 */
[----:B------:R-:W-:-:S04]  /*12a60*/  IMAD R4, R19, 0x8, R0 ;  /* 0x0000000813047824 */ /* 0x000fc800078e0200 */
[----:B------:R-:W3:Y:S02]  /*12a70*/  SYNCS.PHASECHK.TRANS64.TRYWAIT P0, [R4+URZ], R5 ;  /* 0x00000005040075a7 */ /* 0x000ee4000800017f */
[----:B---3--:R-:W-:Y:S05]  /*12a80*/  @!P0 BRA `(.L_x_306) ;  /* 0x0000001400048947 */ /* 0x008fea0003800000 */
.L_x_350:
[----:B------:R-:W-:-:S07]  /*12a90*/  IMAD R3, R3, 0x8, R0 ;  /* 0x0000000803037824 */ /* 0x000fce00078e0200 */
.L_x_307:
[----:B----4-:R4:W0:Y:S02]  /*12aa0*/  SYNCS.PHASECHK.TRANS64.TRYWAIT P0, [R3+URZ], R2 ;  /* 0x00000002030075a7 */ /* 0x010824000800017f */
[----:B0-----:R-:W-:Y:S05]  /*12ab0*/  @!P0 NANOSLEEP.SYNCS 0x989680 ;  /* 0x009896800000895d */ /* 0x001fea0003900000 */
[----:B------:R-:W0:Y:S02]  /*12ac0*/  @!P0 SYNCS.PHASECHK.TRANS64 P0, [R3+URZ], R2 ;  /* 0x00000002030085a7 */ /* 0x000e24000800007f */
[----:B0-----:R-:W-:Y:S05]  /*12ad0*/  @!P0 BRA `(.L_x_307) ;  /* 0xfffffffc00f08947 */ /* 0x001fea000383ffff */
.L_x_300:
[----:B------:R-:W-:Y:S05]  /*12ae0*/  BSYNC B0 ;  /* 0x0000000000007941 */ /* 0x000fea0003800000 */
.L_x_299:
[----:B------:R-:W-:Y:S05]  /*12af0*/  EXIT ;  /* 0x000000000000794d */ /* 0x000fea0003800000 */
.L_x_182:
[----:B------:R-:W-:-:S13]  /*12b00*/  R2UR UR4, R2 ;  /* 0x00000000020472ca */ /* 0x000fda00000e0000 */
[----:B0-----:R-:W-:-:S04]  /*12b10*/  IMAD.U32 R3, RZ, RZ, UR4 ;  /* 0x00000004ff037e24 */ /* 0x001fc8000f8e00ff */
[----:B------:R0:W1:Y:S03]  /*12b20*/  SYNCS.PHASECHK.TRANS64.TRYWAIT P1, [R3+URZ+0x34800], R0 ;  /* 0x03480000030075a7 */ /* 0x000066000802017f */
[----:B-1----:R-:W-:Y:S05]  /*12b30*/  @!P1 NANOSLEEP.SYNCS 0x989680 ;  /* 0x009896800000995d */ /* 0x002fea0003900000 */
[----:B------:R-:W1:Y:S02]  /*12b40*/  @!P1 SYNCS.PHASECHK.TRANS64 P1, [R3+URZ+0x34800], R0 ;  /* 0x03480000030095a7 */ /* 0x000e64000802007f */
[----:B-1----:R-:W-:Y:S05]  /*12b50*/  @!P1 BRA `(.L_x_182) ;  /* 0xfffffffc00e89947 */ /* 0x002fea000383ffff */
[----:B------:R-:W-:Y:S05]  /*12b60*/  BRA `(.L_x_308) ;  /* 0xfffffee800e47947 */ /* 0x000fea000383ffff */
.L_x_186:
[----:B-1----:R1:W2:Y:S02]  /*12b70*/  SYNCS.PHASECHK.TRANS64.TRYWAIT P1, [R3+URZ+0x34830], R0 ;  /* 0x03483000030075a7 */ /* 0x0022a4000802017f */
[----:B--2---:R-:W-:Y:S05]  /*12b80*/  @!P1 NANOSLEEP.SYNCS 0x989680 ;  /* 0x009896800000995d */ /* 0x004fea0003900000 */
[----:B------:R-:W2:Y:S02]  /*12b90*/  @!P1 SYNCS.PHASECHK.TRANS64 P1, [R3+URZ+0x34830], R0 ;  /* 0x03483000030095a7 */ /* 0x000ea4000802007f */
[----:B--2---:R-:W-:Y:S05]  /*12ba0*/  @!P1 BRA `(.L_x_186) ;  /* 0xfffffffc00f09947 */ /* 0x004fea000383ffff */
[----:B------:R-:W-:Y:S05]  /*12bb0*/  BRA `(.L_x_185) ;  /* 0xfffffeec00087947 */ /* 0x000fea000383ffff */
.L_x_192:
[----:B-1----:R-:W-:-:S04]  /*12bc0*/  IMAD.U32 R20, RZ, RZ, UR6 ;  /* 0x00000006ff147e24 */ /* 0x002fc8000f8e00ff */
[----:B------:R1:W2:Y:S03]  /*12bd0*/  SYNCS.PHASECHK.TRANS64.TRYWAIT P1, [R20+URZ+0x34830], R15 ;  /* 0x0348300f140075a7 */ /* 0x0002a6000802017f */
[----:B--2---:R-:W-:Y:S05]  /*12be0*/  @!P1 NANOSLEEP.SYNCS 0x989680 ;  /* 0x009896800000995d */ /* 0x004fea0003900000 */
[----:B------:R-:W2:Y:S02]  /*12bf0*/  @!P1 SYNCS.PHASECHK.TRANS64 P1, [R20+URZ+0x34830], R15 ;  /* 0x0348300f140095a7 */ /* 0x000ea4000802007f */
[----:B--2---:R-:W-:Y:S05]  /*12c00*/  @!P1 BRA `(.L_x_192) ;  /* 0xfffffffc00ec9947 */ /* 0x004fea000383ffff */
[----:B------:R-:W-:Y:S05]  /*12c10*/  BRA `(.L_x_189) ;  /* 0xffffff4400247947 */ /* 0x000fea000383ffff */
.L_x_196:
[----:B-1----:R-:W-:-:S04]  /*12c20*/  IMAD.U32 R15, RZ, RZ, UR6 ;  /* 0x00000006ff0f7e24 */ /* 0x002fc8000f8e00ff */
[----:B------:R1:W2:Y:S03]  /*12c30*/  SYNCS.PHASECHK.TRANS64.TRYWAIT P1, [R15+URZ+0x34850], R14 ;  /* 0x0348500e0f0075a7 */ /* 0x0002a6000802017f */
[----:B--2---:R-:W-:Y:S05]  /*12c40*/  @!P1 NANOSLEEP.SYNCS 0x989680 ;  /* 0x009896800000995d */ /* 0x004fea0003900000 */
[----:B------:R-:W2:Y:S02]  /*12c50*/  @!P1 SYNCS.PHASECHK.TRANS64 P1, [R15+URZ+0x34850], R14 ;  /* 0x0348500e0f0095a7 */ /* 0x000ea4000802007f */
[----:B--2---:R-:W-:Y:S05]  /*12c60*/  @!P1 BRA `(.L_x_196) ;  /* 0xfffffffc00ec9947 */ /* 0x004fea000383ffff */
[----:B------:R-:W-:Y:S05]  /*12c70*/  BRA `(.L_x_193) ;  /* 0xffffff6800d47947 */ /* 0x000fea000383ffff */
.L_x_203:
[----:B-1----:R-:W-:-:S04]  /*12c80*/  IMAD.U32 R5, RZ, RZ, UR7 ;  /* 0x00000007ff057e24 */ /* 0x002fc8000f8e00ff */
[----:B------:R1:W2:Y:S03]  /*12c90*/  SYNCS.PHASECHK.TRANS64.TRYWAIT P1, [R5+URZ+0x34850], R0 ;  /* 0x03485000050075a7 */ /* 0x0002a6000802017f */
[----:B--2---:R-:W-:Y:S05]  /*12ca0*/  @!P1 NANOSLEEP.SYNCS 0x989680 ;  /* 0x009896800000995d */ /* 0x004fea0003900000 */
[----:B------:R-:W2:Y:S02]  /*12cb0*/  @!P1 SYNCS.PHASECHK.TRANS64 P1, [R5+URZ+0x34850], R0 ;  /* 0x03485000050095a7 */ /* 0x000ea4000802007f */
[----:B--2---:R-:W-:Y:S05]  /*12cc0*/  @!P1 BRA `(.L_x_203) ;  /* 0xfffffffc00ec9947 */ /* 0x004fea000383ffff */
[----:B------:R-:W-:Y:S05]  /*12cd0*/  BRA `(.L_x_202) ;  /* 0xffffff98009c7947 */ /* 0x000fea000383ffff */
.L_x_218:
[----:B------:R-:W0:Y:S01]  /*12ce0*/  S2R R5, SR_TID.X ;  /* 0x0000000000057919 */ /* 0x000e220000002100 */
[----:B------:R-:W-:Y:S01]  /*12cf0*/  BSSY B0, `(.L_x_309) ;  /* 0x000000a000007945 */ /* 0x000fe20003800000 */
[----:B------:R-:W-:Y:S02]  /*12d00*/  IMAD.MOV.U32 R12, RZ, RZ, RZ ;  /* 0x000000ffff0c7224 */ /* 0x000fe400078e00ff */
[----:B------:R-:W-:Y:S02]  /*12d10*/  IMAD.MOV.U32 R11, RZ, RZ, 0x1f ;  /* 0x0000001fff0b7424 */ /* 0x000fe400078e00ff */
[----:B------:R-:W-:Y:S01]  /*12d20*/  IMAD.MOV.U32 R15, RZ, RZ, -0x1 ;  /* 0xffffffffff0f7424 */ /* 0x000fe200078e00ff */
[----:B0-----:R-:W-:-:S04]  /*12d30*/  SHF.R.U32.HI R5, RZ, 0x5, R5 ;  /* 0x00000005ff057819 */ /* 0x001fc80000011605 */
[----:B------:R-:W-:-:S05]  /*12d40*/  LOP3.LUT R5, R5, 0x3, RZ, 0xc0, !PT ;  /* 0x0000000305057812 */ /* 0x000fca00078ec0ff */
[----:B------:R-:W-:-:S07]  /*12d50*/  IMAD.MOV.U32 R13, RZ, RZ, R5 ;  /* 0x000000ffff0d7224 */ /* 0x000fce00078e0005 */
[----:B-1----:R-:W-:Y:S05]  /*12d60*/  WARPSYNC.COLLECTIVE R15, `(.L_x_310) ;  /* 0x000000000f087348 */ /* 0x002fea0003c00000 */
[----:B------:R0:W2:Y:S02]  /*12d70*/  SHFL.IDX P6, R14, R13, R12, R11 ;  /* 0x0000000c0d0e7389 */ /* 0x0000a400000c000b */
[----:B012---:R-:W-:Y:S01]  /*12d80*/  ENDCOLLECTIVE ;  /* 0x000000000000791b */ /* 0x007fe20003800000 */
.L_x_310:
[----:B------:R-:W-:Y:S05]  /*12d90*/  BSYNC B0 ;  /* 0x0000000000007941 */ /* 0x000fea0003800000 */
.L_x_309:
[----:B------:R-:W-:Y:S05]  /*12da0*/  BRA `(.L_x_311) ;  /* 0xffffffc000a07947 */ /* 0x000fea000383ffff */
.L_x_220:
[----:B------:R-:W-:Y:S01]  /*12db0*/  BSSY B0, `(.L_x_312) ;  /* 0x0000006000007945 */ /* 0x000fe20003800000 */
[----:B------:R-:W-:-:S07]  /*12dc0*/  IMAD.MOV.U32 R15, RZ, RZ, -0x1 ;  /* 0xffffffffff0f7424 */ /* 0x000fce00078e00ff */
[----:B01----:R-:W-:Y:S05]  /*12dd0*/  WARPSYNC.COLLECTIVE R15, `(.L_x_313) ;  /* 0x000000000f0c7348 */ /* 0x003fea0003c00000 */
[----:B------:R-:W-:Y:S02]  /*12de0*/  ELECT P6, UR62, PT ;  /* 0x00000000003e782f */ /* 0x000fe400038c0000 */
[----:B------:R-:W-:Y:S01]  /*12df0*/  MOV R14, UR62 ;  /* 0x0000003e000e7c02 */ /* 0x000fe20008000f00 */
[----:B01----:R-:W-:Y:S10]  /*12e00*/  ENDCOLLECTIVE ;  /* 0x000000000000791b */ /* 0x003ff40003800000 */
.L_x_313:
[----:B------:R-:W-:Y:S05]  /*12e10*/  BSYNC B0 ;  /* 0x0000000000007941 */ /* 0x000fea0003800000 */
.L_x_312:
[----:B------:R-:W-:Y:S05]  /*12e20*/  BRA `(.L_x_314) ;  /* 0xffffffc000a07947 */ /* 0x000fea000383ffff */
.L_x_222:
[----:B---3--:R3:W4:Y:S02]  /*12e30*/  SYNCS.PHASECHK.TRANS64.TRYWAIT P0, [R2+URZ+0x34840], R3 ;  /* 0x03484003020075a7 */ /* 0x008724000800017f */
[----:B----4-:R-:W-:Y:S05]  /*12e40*/  @!P0 NANOSLEEP.SYNCS 0x989680 ;  /* 0x009896800000895d */ /* 0x010fea0003900000 */
[----:B------:R-:W4:Y:S02]  /*12e50*/  @!P0 SYNCS.PHASECHK.TRANS64 P0, [R2+URZ+0x34840], R3 ;  /* 0x03484003020085a7 */ /* 0x000f24000800007f */
[----:B----4-:R-:W-:Y:S05]  /*12e60*/  @!P0 BRA `(.L_x_222) ;  /* 0xfffffffc00f08947 */ /* 0x010fea000383ffff */
[----:B------:R-:W-:Y:S05]  /*12e70*/  BRA `(.L_x_315) ;  /* 0xffffffc000f87947 */ /* 0x000fea000383ffff */
.L_x_226:
[----:B------:R-:W-:Y:S01]  /*12e80*/  IMAD.MOV.U32 R13, RZ, RZ, R2 ;  /* 0x000000ffff0d7224 */ /* 0x000fe200078e0002 */
[----:B------:R-:W0:Y:S01]  /*12e90*/  S2R R7, SR_TID.X ;  /* 0x0000000000077919 */ /* 0x000e220000002100 */
[----:B------:R-:W-:Y:S02]  /*12ea0*/  IMAD.MOV.U32 R12, RZ, RZ, RZ ;  /* 0x000000ffff0c7224 */ /* 0x000fe400078e00ff */
[----:B------:R-:W-:Y:S02]  /*12eb0*/  IMAD.MOV.U32 R11, RZ, RZ, 0x181f ;  /* 0x0000181fff0b7424 */ /* 0x000fe400078e00ff */
[----:B------:R-:W-:-:S07]  /*12ec0*/  IMAD.MOV.U32 R15, RZ, RZ, -0x1 ;  /* 0xffffffffff0f7424 */ /* 0x000fce00078e00ff */
[----:B0----5:R-:W-:Y:S05]  /*12ed0*/  WARPSYNC.COLLECTIVE R15, `(.L_x_316) ;  /* 0x000000000f087348 */ /* 0x021fea0003c00000 */
[----:B------:R1:W2:Y:S02]  /*12ee0*/  SHFL.IDX P6, R14, R13, R12, R11 ;  /* 0x0000000c0d0e7389 */ /* 0x0002a400000c000b */
[----:B012--5:R-:W-:Y:S01]  /*12ef0*/  ENDCOLLECTIVE ;  /* 0x000000000000791b */ /* 0x027fe20003800000 */
.L_x_316:
[----:B------:R-:W-:Y:S01]  /*12f00*/  IMAD.MOV.U32 R13, RZ, RZ, R0 ;  /* 0x000000ffff0d7224 */ /* 0x000fe200078e0000 */
[----:B------:R-:W-:Y:S01]  /*12f10*/  LOP3.LUT R7, R7, 0x7f, RZ, 0xc0, !PT ;  /* 0x0000007f07077812 */ /* 0x000fe200078ec0ff */
[----:B------:R-:W-:-:S07]  /*12f20*/  IMAD.MOV.U32 R6, RZ, RZ, R14 ;  /* 0x000000ffff067224 */ /* 0x000fce00078e000e */
[----:B------:R-:W-:Y:S05]  /*12f30*/  WARPSYNC.COLLECTIVE R15, `(.L_x_317) ;  /* 0x000000000f087348 */ /* 0x000fea0003c00000 */
[----:B------:R0:W1:Y:S02]  /*12f40*/  SHFL.IDX P6, R14, R13, R12, R11 ;  /* 0x0000000c0d0e7389 */ /* 0x00006400000c000b */
[----:B01----:R-:W-:Y:S01]  /*12f50*/  ENDCOLLECTIVE ;  /* 0x000000000000791b */ /* 0x003fe20003800000 */
.L_x_317:
[----:B------:R-:W-:Y:S01]  /*12f60*/  SHF.R.U32.HI R4, RZ, 0x3, R7 ;  /* 0x00000003ff047819 */ /* 0x000fe20000011607 */
[----:B------:R-:W-:Y:S01]  /*12f70*/  ULDC UR4, c[0x0][0x288] ;  /* 0x0000a20000047ab9 */ /* 0x000fe20000000800 */
[----:B------:R-:W-:Y:S01]  /*12f80*/  ULDC.64 UR6, c[0x0][0x208] ;  /* 0x0000820000067ab9 */ /* 0x000fe20000000a00 */
[----:B------:R-:W-:Y:S02]  /*12f90*/  IMAD R3, R8, UR4, RZ ;  /* 0x0000000408037c24 */ /* 0x000fe4000f8e02ff */
[----:B------:R-:W-:-:S04]  /*12fa0*/  IMAD.IADD R4, R4, 0x1, R5 ;  /* 0x0000000104047824 */ /* 0x000fc800078e0205 */
[C---:B------:R-:W-:Y:S01]  /*12fb0*/  VIADD R5, R4.reuse, 0x10 ;  /* 0x0000001004057836 */ /* 0x040fe20000000000 */
[----:B------:R-:W-:Y:S01]  /*12fc0*/  ISETP.GE.AND P2, PT, R4, R3, PT ;  /* 0x000000030400720c */ /* 0x000fe20003f46270 */
[----:B------:R-:W-:Y:S02]  /*12fd0*/  IMAD.MOV.U32 R13, RZ, RZ, R2 ;  /* 0x000000ffff0d7224 */ /* 0x000fe400078e0002 */
[----:B------:R-:W-:Y:S02]  /*12fe0*/  IMAD.MOV.U32 R12, RZ, RZ, 0x1 ;  /* 0x00000001ff0c7424 */ /* 0x000fe400078e00ff */
[----:B------:R-:W-:-:S08]  /*12ff0*/  IMAD.MOV.U32 R7, RZ, RZ, R14 ;  /* 0x000000ffff077224 */ /* 0x000fd000078e000e */
        /* <DEDUP_REMOVED lines=14> */
.L_x_318:
[----:B------:R-:W-:Y:S01]  /*130e0*/  MOV R13, R0 ;  /* 0x00000000000d7202 */ /* 0x000fe20000000f00 */
[----:B------:R-:W-:-:S07]  /*130f0*/  IMAD.MOV.U32 R6, RZ, RZ, R14 ;  /* 0x000000ffff067224 */ /* 0x000fce00078e000e */
[----:B------:R-:W-:Y:S05]  /*13100*/  WARPSYNC.COLLECTIVE R15, `(.L_x_319) ;  /* 0x000000000f087348 */ /* 0x000fea0003c00000 */
[----:B------:R0:W1:Y:S02]  /*13110*/  SHFL.IDX P6, R14, R13, R12, R11 ;  /* 0x0000000c0d0e7389 */ /* 0x00006400000c000b */
[----:B01----:R-:W-:Y:S01]  /*13120*/  ENDCOLLECTIVE ;  /* 0x000000000000791b */ /* 0x003fe20003800000 */
.L_x_319:
[----:B------:R-:W-:Y:S01]  /*13130*/  ULDC.64 UR4, c[0x0][0x208] ;  /* 0x0000820000047ab9 */ /* 0x000fe20000000a00 */
[----:B------:R-:W-:Y:S02]  /*13140*/  IMAD.MOV.U32 R13, RZ, RZ, R2 ;  /* 0x000000ffff0d7224 */ /* 0x000fe400078e0002 */
[----:B------:R-:W-:Y:S02]  /*13150*/  IMAD.MOV.U32 R12, RZ, RZ, 0x2 ;  /* 0x00000002ff0c7424 */ /* 0x000fe400078e00ff */
[----:B------:R-:W-:-:S05]  /*13160*/  IMAD.MOV.U32 R5, RZ, RZ, R14 ;  /* 0x000000ffff057224 */ /* 0x000fca00078e000e */
[----:B------:R-:W-:-:S05]  /*13170*/  @!P2 LEA R5, P3, R10, R5, 0x1 ;  /* 0x000000050a05a211 */ /* 0x000fca00078608ff */
[----:B------:R-:W-:-:S04]  /*13180*/  @!P2 IMAD.X R6, RZ, RZ, R6, P3 ;  /* 0x000000ffff06a224 */ /* 0x000fc800018e0606 */
        /* <DEDUP_REMOVED lines=12> */
.L_x_320:
[----:B------:R-:W-:Y:S02]  /*13250*/  IMAD.MOV.U32 R13, RZ, RZ, R0 ;  /* 0x000000ffff0d7224 */ /* 0x000fe400078e0000 */
[----:B------:R-:W-:-:S07]  /*13260*/  IMAD.MOV.U32 R6, RZ, RZ, R14 ;  /* 0x000000ffff067224 */ /* 0x000fce00078e000e */
[----:B------:R-:W-:Y:S05]  /*13270*/  WARPSYNC.COLLECTIVE R15, `(.L_x_321) ;  /* 0x000000000f087348 */ /* 0x000fea0003c00000 */
[----:B------:R0:W1:Y:S02]  /*13280*/  SHFL.IDX P6, R14, R13, R12, R11 ;  /* 0x0000000c0d0e7389 */ /* 0x00006400000c000b */
[----:B01----:R-:W-:Y:S01]  /*13290*/  ENDCOLLECTIVE ;  /* 0x000000000000791b */ /* 0x003fe20003800000 */
.L_x_321:
        /* <DEDUP_REMOVED lines=18> */
.L_x_322:
[----:B------:R-:W-:Y:S02]  /*133c0*/  IMAD.MOV.U32 R13, RZ, RZ, R0 ;  /* 0x000000ffff0d7224 */ /* 0x000fe400078e0000 */
[----:B------:R-:W-:-:S07]  /*133d0*/  IMAD.MOV.U32 R6, RZ, RZ, R14 ;  /* 0x000000ffff067224 */ /* 0x000fce00078e000e */
[----:B------:R-:W-:Y:S05]  /*133e0*/  WARPSYNC.COLLECTIVE R15, `(.L_x_323) ;  /* 0x000000000f087348 */ /* 0x000fea0003c00000 */
[----:B------:R0:W1:Y:S02]  /*133f0*/  SHFL.IDX P6, R14, R13, R12, R11 ;  /* 0x0000000c0d0e7389 */ /* 0x00006400000c000b */
[----:B01----:R-:W-:Y:S01]  /*13400*/  ENDCOLLECTIVE ;  /* 0x000000000000791b */ /* 0x003fe20003800000 */
.L_x_323:
        /* <DEDUP_REMOVED lines=18> */
.L_x_324:
[----:B------:R-:W-:Y:S02]  /*13530*/  IMAD.MOV.U32 R13, RZ, RZ, R0 ;  /* 0x000000ffff0d7224 */ /* 0x000fe400078e0000 */
[----:B------:R-:W-:-:S07]  /*13540*/  IMAD.MOV.U32 R6, RZ, RZ, R14 ;  /* 0x000000ffff067224 */ /* 0x000fce00078e000e */
[----:B------:R-:W-:Y:S05]  /*13550*/  WARPSYNC.COLLECTIVE R15, `(.L_x_325) ;  /* 0x000000000f087348 */ /* 0x000fea0003c00000 */
[----:B------:R0:W1:Y:S02]  /*13560*/  SHFL.IDX P6, R14, R13, R12, R11 ;  /* 0x0000000c0d0e7389 */ /* 0x00006400000c000b */
[----:B01----:R-:W-:Y:S01]  /*13570*/  ENDCOLLECTIVE ;  /* 0x000000000000791b */ /* 0x003fe20003800000 */
.L_x_325:
[----:B------:R-:W-:Y:S01]  /*13580*/  ULDC.64 UR4, c[0x0][0x208] ;  /* 0x0000820000047ab9 */ /* 0x000fe20000000a00 */
[----:B------:R-:W-:Y:S02]  /*13590*/  IMAD.MOV.U32 R13, RZ, RZ, R2 ;  /* 0x000000ffff0d7224 */ /* 0x000fe400078e0002 */
[----:B------:R-:W-:Y:S02]  /*135a0*/  IMAD.MOV.U32 R12, RZ, RZ, 0x5 ;  /* 0x00000005ff0c7424 */ /* 0x000fe400078e00ff */
[----:B------:R-:W-:-:S05]  /*135b0*/  IMAD.MOV.U32 R5, RZ, RZ, R14 ;  /* 0x000000ffff057224 */ /* 0x000fca00078e000e */
[----:B------:R-:W-:-:S05]  /*135c0*/  @!P2 LEA R5, P3, R10, R5, 0x1 ;  /* 0x000000050a05a211 */ /* 0x000fca00078608ff */
[----:B------:R-:W-:-:S04]  /*135d0*/  @!P2 IMAD.X R6, RZ, RZ, R6, P3 ;  /* 0x000000ffff06a224 */ /* 0x000fc800018e0606 */
[----:B------:R-:W-:Y:S01]  /*135e0*/  @!P2 IMAD.MOV.U32 R7, RZ, RZ, R6 ;  /* 0x000000ffff07a224 */ /* 0x000fe200078e0006 */
        /* <DEDUP_REMOVED lines=11> */
.L_x_326:
[----:B------:R-:W-:Y:S02]  /*136a0*/  IMAD.MOV.U32 R13, RZ, RZ, R0 ;  /* 0x000000ffff0d7224 */ /* 0x000fe400078e0000 */
[----:B------:R-:W-:-:S07]  /*136b0*/  IMAD.MOV.U32 R6, RZ, RZ, R14 ;  /* 0x000000ffff067224 */ /* 0x000fce00078e000e */
[----:B------:R-:W-:Y:S05]  /*136c0*/  WARPSYNC.COLLECTIVE R15, `(.L_x_327) ;  /* 0x000000000f087348 */ /* 0x000fea0003c00000 */
[----:B------:R0:W1:Y:S02]  /*136d0*/  SHFL.IDX P6, R14, R13, R12, R11 ;  /* 0x0000000c0d0e7389 */ /* 0x00006400000c000b */
[----:B01----:R-:W-:Y:S01]  /*136e0*/  ENDCOLLECTIVE ;  /* 0x000000000000791b */ /* 0x003fe20003800000 */
.L_x_327:
        /* <DEDUP_REMOVED lines=18> */
.L_x_328:
[----:B------:R-:W-:Y:S02]  /*13810*/  IMAD.MOV.U32 R13, RZ, RZ, R0 ;  /* 0x000000ffff0d7224 */ /* 0x000fe400078e0000 */
[----:B------:R-:W-:-:S07]  /*13820*/  IMAD.MOV.U32 R6, RZ, RZ, R14 ;  /* 0x000000ffff067224 */ /* 0x000fce00078e000e */
[----:B------:R-:W-:Y:S05]  /*13830*/  WARPSYNC.COLLECTIVE R15, `(.L_x_329) ;  /* 0x000000000f087348 */ /* 0x000fea0003c00000 */
[----:B------:R0:W1:Y:S02]  /*13840*/  SHFL.IDX P6, R14, R13, R12, R11 ;  /* 0x0000000c0d0e7389 */ /* 0x00006400000c000b */
[----:B01----:R-:W-:Y:S01]  /*13850*/  ENDCOLLECTIVE ;  /* 0x000000000000791b */ /* 0x003fe20003800000 */
.L_x_329:
[----:B------:R-:W-:Y:S01]  /*13860*/  ULDC.64 UR4, c[0x0][0x208] ;  /* 0x0000820000047ab9 */ /* 0x000fe20000000a00 */
[----:B------:R-:W-:Y:S02]  /*13870*/  IMAD.MOV.U32 R13, RZ, RZ, R2 ;  /* 0x000000ffff0d7224 */ /* 0x000fe400078e0002 */
[----:B------:R-:W-:Y:S02]  /*13880*/  IMAD.MOV.U32 R12, RZ, RZ, 0x7 ;  /* 0x00000007ff0c7424 */ /* 0x000fe400078e00ff */
[----:B------:R-:W-:-:S05]  /*13890*/  IMAD.MOV.U32 R5, RZ, RZ, R14 ;  /* 0x000000ffff057224 */ /* 0x000fca00078e000e */
[----:B------:R-:W-:-:S05]  /*138a0*/  @!P2 LEA R5, P3, R10, R5, 0x1 ;  /* 0x000000050a05a211 */ /* 0x000fca00078608ff */
[----:B------:R-:W-:-:S04]  /*138b0*/  @!P2 IMAD.X R6, RZ, RZ, R6, P3 ;  /* 0x000000ffff06a224 */ /* 0x000fc800018e0606 */
[----:B------:R-:W-:Y:S02]  /*138c0*/  @!P2 IMAD.MOV.U32 R7, RZ, RZ, R6 ;  /* 0x000000ffff07a224 */ /* 0x000fe400078e0006 */
[----:B------:R-:W-:-:S05]  /*138d0*/  @!P2 IMAD.MOV.U32 R6, RZ, RZ, R5 ;  /* 0x000000ffff06a224 */ /* 0x000fca00078e0005 */
        /* <DEDUP_REMOVED lines=8> */
.L_x_330:
[----:B------:R-:W-:Y:S02]  /*13960*/  IMAD.MOV.U32 R13, RZ, RZ, R0 ;  /* 0x000000ffff0d7224 */ /* 0x000fe400078e0000 */
[----:B------:R-:W-:-:S07]  /*13970*/  IMAD.MOV.U32 R5, RZ, RZ, R14 ;  /* 0x000000ffff057224 */ /* 0x000fce00078e000e */
[----:B------:R-:W-:Y:S05]  /*13980*/  WARPSYNC.COLLECTIVE R15, `(.L_x_331) ;  /* 0x000000000f087348 */ /* 0x000fea0003c00000 */
[----:B------:R0:W1:Y:S02]  /*13990*/  SHFL.IDX P6, R14, R13, R12, R11 ;  /* 0x0000000c0d0e7389 */ /* 0x00006400000c000b */
[----:B01----:R-:W-:Y:S01]  /*139a0*/  ENDCOLLECTIVE ;  /* 0x000000000000791b */ /* 0x003fe20003800000 */
.L_x_331:
[----:B------:R-:W-:Y:S01]  /*139b0*/  IMAD.MOV.U32 R0, RZ, RZ, R14 ;  /* 0x000000ffff007224 */ /* 0x000fe200078e000e */
[----:B------:R-:W-:Y:S06]  /*139c0*/  BRA `(.L_x_332) ;  /* 0xffffffc400787947 */ /* 0x000fec000383ffff */
.L_x_230:
[----:B0-----:R-:W-:-:S04]  /*139d0*/  IMAD.U32 R3, RZ, RZ, UR36 ;  /* 0x00000024ff037e24 */ /* 0x001fc8000f8e00ff */
[----:B------:R0:W2:Y:S03]  /*139e0*/  SYNCS.PHASECHK.TRANS64.TRYWAIT P0, [R3+URZ+0x34820], R0 ;  /* 0x03482000030075a7 */ /* 0x0000a6000800017f */
[----:B--2---:R-:W-:Y:S05]  /*139f0*/  @!P0 NANOSLEEP.SYNCS 0x989680 ;  /* 0x009896800000895d */ /* 0x004fea0003900000 */
[----:B------:R-:W2:Y:S02]  /*13a00*/  @!P0 SYNCS.PHASECHK.TRANS64 P0, [R3+URZ+0x34820], R0 ;  /* 0x03482000030085a7 */ /* 0x000ea4000800007f */
[----:B--2---:R-:W-:Y:S05]  /*13a10*/  @!P0 BRA `(.L_x_230) ;  /* 0xfffffffc00ec8947 */ /* 0x004fea000383ffff */
[----:B------:R-:W-:Y:S05]  /*13a20*/  BRA `(.L_x_333) ;  /* 0xffffffc400c87947 */ /* 0x000fea000383ffff */
.L_x_237:
[----:B--2---:R2:W3:Y:S02]  /*13a30*/  SYNCS.PHASECHK.TRANS64.TRYWAIT P0, [R3+URZ+0x34840], R2 ;  /* 0x03484002030075a7 */ /* 0x0044e4000800017f */
[----:B---3--:R-:W-:Y:S05]  /*13a40*/  @!P0 NANOSLEEP.SYNCS 0x989680 ;  /* 0x009896800000895d */ /* 0x008fea0003900000 */
[----:B------:R-:W3:Y:S02]  /*13a50*/  @!P0 SYNCS.PHASECHK.TRANS64 P0, [R3+URZ+0x34840], R2 ;  /* 0x03484002030085a7 */ /* 0x000ee4000800007f */
[----:B---3--:R-:W-:Y:S05]  /*13a60*/  @!P0 BRA `(.L_x_237) ;  /* 0xfffffffc00f08947 */ /* 0x008fea000383ffff */
[----:B------:R-:W-:Y:S05]  /*13a70*/  BRA `(.L_x_334) ;  /* 0xffffffc800787947 */ /* 0x000fea000383ffff */
.L_x_244:
[----:B0-----:R0:W1:Y:S02]  /*13a80*/  SYNCS.PHASECHK.TRANS64.TRYWAIT P0, [R2+URZ+0x34860], R3 ;  /* 0x03486003020075a7 */ /* 0x001064000800017f */
[----:B-1----:R-:W-:Y:S05]  /*13a90*/  @!P0 NANOSLEEP.SYNCS 0x989680 ;  /* 0x009896800000895d */ /* 0x002fea0003900000 */
[----:B------:R-:W1:Y:S02]  /*13aa0*/  @!P0 SYNCS.PHASECHK.TRANS64 P0, [R2+URZ+0x34860], R3 ;  /* 0x03486003020085a7 */ /* 0x000e64000800007f */
[----:B-1----:R-:W-:Y:S05]  /*13ab0*/  @!P0 BRA `(.L_x_244) ;  /* 0xfffffffc00f08947 */ /* 0x002fea000383ffff */
[----:B------:R-:W-:Y:S05]  /*13ac0*/  BRA `(.L_x_335) ;  /* 0xffffffcc00747947 */ /* 0x000fea000383ffff */
.L_x_255:
[----:B-1----:R1:W2:Y:S02]  /*13ad0*/  SYNCS.PHASECHK.TRANS64.TRYWAIT P0, [R3+URZ+0x34840], R2 ;  /* 0x03484002030075a7 */ /* 0x0022a4000800017f */
[----:B--2---:R-:W-:Y:S05]  /*13ae0*/  @!P0 NANOSLEEP.SYNCS 0x989680 ;  /* 0x009896800000895d */ /* 0x004fea0003900000 */
[----:B------:R-:W2:Y:S02]  /*13af0*/  @!P0 SYNCS.PHASECHK.TRANS64 P0, [R3+URZ+0x34840], R2 ;  /* 0x03484002030085a7 */ /* 0x000ea4000800007f */
[----:B--2---:R-:W-:Y:S05]  /*13b00*/  @!P0 BRA `(.L_x_255) ;  /* 0xfffffffc00f08947 */ /* 0x004fea000383ffff */
[----:B------:R-:W-:Y:S05]  /*13b10*/  BRA `(.L_x_336) ;  /* 0xffffffd400147947 */ /* 0x000fea000383ffff */
.L_x_262:
[----:B0-----:R0:W1:Y:S02]  /*13b20*/  SYNCS.PHASECHK.TRANS64.TRYWAIT P0, [R2+URZ+0x34860], R3 ;  /* 0x03486003020075a7 */ /* 0x001064000800017f */
[----:B-1----:R-:W-:Y:S05]  /*13b30*/  @!P0 NANOSLEEP.SYNCS 0x989680 ;  /* 0x009896800000895d */ /* 0x002fea0003900000 */
[----:B------:R-:W1:Y:S02]  /*13b40*/  @!P0 SYNCS.PHASECHK.TRANS64 P0, [R2+URZ+0x34860], R3 ;  /* 0x03486003020085a7 */ /* 0x000e64000800007f */
[----:B-1----:R-:W-:Y:S05]  /*13b50*/  @!P0 BRA `(.L_x_262) ;  /* 0xfffffffc00f08947 */ /* 0x002fea000383ffff */
[----:B------:R-:W-:Y:S05]  /*13b60*/  BRA `(.L_x_337) ;  /* 0xffffffd800107947 */ /* 0x000fea000383ffff */
.L_x_272:
[----:B--2---:R2:W3:Y:S02]  /*13b70*/  SYNCS.PHASECHK.TRANS64.TRYWAIT P0, [R3+URZ+0x34840], R2 ;  /* 0x03484002030075a7 */ /* 0x0044e4000800017f */
[----:B---3--:R-:W-:Y:S05]  /*13b80*/  @!P0 NANOSLEEP.SYNCS 0x989680 ;  /* 0x009896800000895d */ /* 0x008fea0003900000 */
[----:B------:R-:W3:Y:S02]  /*13b90*/  @!P0 SYNCS.PHASECHK.TRANS64 P0, [R3+URZ+0x34840], R2 ;  /* 0x03484002030085a7 */ /* 0x000ee4000800007f */
[----:B---3--:R-:W-:Y:S05]  /*13ba0*/  @!P0 BRA `(.L_x_272) ;  /* 0xfffffffc00f08947 */ /* 0x008fea000383ffff */
[----:B------:R-:W-:Y:S05]  /*13bb0*/  BRA `(.L_x_338) ;  /* 0xffffffdc00887947 */ /* 0x000fea000383ffff */
.L_x_279:
[----:B0-----:R0:W1:Y:S02]  /*13bc0*/  SYNCS.PHASECHK.TRANS64.TRYWAIT P0, [R2+URZ+0x34860], R5 ;  /* 0x03486005020075a7 */ /* 0x001064000800017f */
[----:B-1----:R-:W-:Y:S05]  /*13bd0*/  @!P0 NANOSLEEP.SYNCS 0x989680 ;  /* 0x009896800000895d */ /* 0x002fea0003900000 */
[----:B------:R-:W1:Y:S02]  /*13be0*/  @!P0 SYNCS.PHASECHK.TRANS64 P0, [R2+URZ+0x34860], R5 ;  /* 0x03486005020085a7 */ /* 0x000e64000800007f */
[----:B-1----:R-:W-:Y:S05]  /*13bf0*/  @!P0 BRA `(.L_x_279) ;  /* 0xfffffffc00f08947 */ /* 0x002fea000383ffff */
[----:B------:R-:W-:Y:S05]  /*13c00*/  BRA `(.L_x_339) ;  /* 0xffffffe000807947 */ /* 0x000fea000383ffff */
.L_x_289:
[----:B0-----:R0:W3:Y:S02]  /*13c10*/  SYNCS.PHASECHK.TRANS64.TRYWAIT P0, [R0+URZ+0x34860], R3 ;  /* 0x03486003000075a7 */ /* 0x0010e4000800017f */
[----:B---3--:R-:W-:Y:S05]  /*13c20*/  @!P0 NANOSLEEP.SYNCS 0x989680 ;  /* 0x009896800000895d */ /* 0x008fea0003900000 */
[----:B------:R-:W3:Y:S02]  /*13c30*/  @!P0 SYNCS.PHASECHK.TRANS64 P0, [R0+URZ+0x34860], R3 ;  /* 0x03486003000085a7 */ /* 0x000ee4000800007f */
[----:B---3--:R-:W-:Y:S05]  /*13c40*/  @!P0 BRA `(.L_x_289) ;  /* 0xfffffffc00f08947 */ /* 0x008fea000383ffff */
[----:B------:R-:W-:Y:S05]  /*13c50*/  BRA `(.L_x_340) ;  /* 0xffffffe400947947 */ /* 0x000fea000383ffff */
.L_x_297:
[----:B0-----:R0:W1:Y:S02]  /*13c60*/  SYNCS.PHASECHK.TRANS64.TRYWAIT P0, [R0+URZ+0x34820], R3 ;  /* 0x03482003000075a7 */ /* 0x001064000800017f */
[----:B-1----:R-:W-:Y:S05]  /*13c70*/  @!P0 NANOSLEEP.SYNCS 0x989680 ;  /* 0x009896800000895d */ /* 0x002fea0003900000 */
[----:B------:R-:W1:Y:S02]  /*13c80*/  @!P0 SYNCS.PHASECHK.TRANS64 P0, [R0+URZ+0x34820], R3 ;  /* 0x03482003000085a7 */ /* 0x000e64000800007f */
[----:B-1----:R-:W-:Y:S05]  /*13c90*/  @!P0 BRA `(.L_x_297) ;  /* 0xfffffffc00f08947 */ /* 0x002fea000383ffff */
[----:B------:R-:W-:Y:S05]  /*13ca0*/  BRA `(.L_x_341) ;  /* 0xffffffe800d87947 */ /* 0x000fea000383ffff */
.L_x_298:
[----:B------:R-:W1:Y:S01]  /*13cb0*/  S2R R2, SR_TID.X ;  /* 0x0000000000027919 */ /* 0x000e620000002100 */
[----:B------:R-:W-:Y:S01]  /*13cc0*/  BSSY B0, `(.L_x_342) ;  /* 0x000000a000007945 */ /* 0x000fe20003800000 */
[----:B------:R-:W-:Y:S02]  /*13cd0*/  IMAD.MOV.U32 R12, RZ, RZ, RZ ;  /* 0x000000ffff0c7224 */ /* 0x000fe400078e00ff */
[----:B------:R-:W-:Y:S02]  /*13ce0*/  IMAD.MOV.U32 R11, RZ, RZ, 0x1f ;  /* 0x0000001fff0b7424 */ /* 0x000fe400078e00ff */
[----:B------:R-:W-:Y:S01]  /*13cf0*/  IMAD.MOV.U32 R15, RZ, RZ, -0x1 ;  /* 0xffffffffff0f7424 */ /* 0x000fe200078e00ff */
[----:B-1----:R-:W-:-:S04]  /*13d00*/  SHF.R.U32.HI R2, RZ, 0x5, R2 ;  /* 0x00000005ff027819 */ /* 0x002fc80000011602 */
[----:B------:R-:W-:-:S05]  /*13d10*/  LOP3.LUT R2, R2, 0x3, RZ, 0xc0, !PT ;  /* 0x0000000302027812 */ /* 0x000fca00078ec0ff */
[----:B------:R-:W-:-:S07]  /*13d20*/  IMAD.MOV.U32 R13, RZ, RZ, R2 ;  /* 0x000000ffff0d7224 */ /* 0x000fce00078e0002 */
[----:B0-2---:R-:W-:Y:S05]  /*13d30*/  WARPSYNC.COLLECTIVE R15, `(.L_x_343) ;  /* 0x000000000f087348 */ /* 0x005fea0003c00000 */
[----:B------:R1:W3:Y:S02]  /*13d40*/  SHFL.IDX P6, R14, R13, R12, R11 ;  /* 0x0000000c0d0e7389 */ /* 0x0002e400000c000b */
[----:B0123--:R-:W-:Y:S01]  /*13d50*/  ENDCOLLECTIVE ;  /* 0x000000000000791b */ /* 0x00ffe20003800000 */
.L_x_343:
[----:B------:R-:W-:Y:S05]  /*13d60*/  BSYNC B0 ;  /* 0x0000000000007941 */ /* 0x000fea0003800000 */
.L_x_342:
[----:B------:R-:W-:Y:S05]  /*13d70*/  BRA `(.L_x_344) ;  /* 0xffffffe800c07947 */ /* 0x000fea000383ffff */
.L_x_301:
[----:B------:R-:W-:Y:S01]  /*13d80*/  BSSY B1, `(.L_x_345) ;  /* 0x0000006000017945 */ /* 0x000fe20003800000 */
[----:B------:R-:W-:-:S07]  /*13d90*/  IMAD.MOV.U32 R15, RZ, RZ, -0x1 ;  /* 0xffffffffff0f7424 */ /* 0x000fce00078e00ff */
[----:B012---:R-:W-:Y:S05]  /*13da0*/  WARPSYNC.COLLECTIVE R15, `(.L_x_346) ;  /* 0x000000000f0c7348 */ /* 0x007fea0003c00000 */
[----:B------:R-:W-:Y:S02]  /*13db0*/  ELECT P6, UR62, PT ;  /* 0x00000000003e782f */ /* 0x000fe400038c0000 */
[----:B------:R-:W-:Y:S01]  /*13dc0*/  MOV R14, UR62 ;  /* 0x0000003e000e7c02 */ /* 0x000fe20008000f00 */
[----:B012---:R-:W-:Y:S10]  /*13dd0*/  ENDCOLLECTIVE ;  /* 0x000000000000791b */ /* 0x007ff40003800000 */
.L_x_346:
[----:B------:R-:W-:Y:S05]  /*13de0*/  BSYNC B1 ;  /* 0x0000000000017941 */ /* 0x000fea0003800000 */
.L_x_345:
[----:B------:R-:W-:Y:S05]  /*13df0*/  BRA `(.L_x_347) ;  /* 0xffffffe800b87947 */ /* 0x000fea000383ffff */
.L_x_303:
[----:B0-----:R0:W1:Y:S02]  /*13e00*/  SYNCS.PHASECHK.TRANS64.TRYWAIT P0, [R6+URZ], R5 ;  /* 0x00000005060075a7 */ /* 0x001064000800017f */
[----:B-1----:R-:W-:Y:S05]  /*13e10*/  @!P0 NANOSLEEP.SYNCS 0x989680 ;  /* 0x009896800000895d */ /* 0x002fea0003900000 */
[----:B------:R-:W1:Y:S02]  /*13e20*/  @!P0 SYNCS.PHASECHK.TRANS64 P0, [R6+URZ], R5 ;  /* 0x00000005060085a7 */ /* 0x000e64000800007f */
[----:B-1----:R-:W-:Y:S05]  /*13e30*/  @!P0 BRA `(.L_x_303) ;  /* 0xfffffffc00f08947 */ /* 0x002fea000383ffff */
[----:B------:R-:W-:Y:S05]  /*13e40*/  BRA `(.L_x_348) ;  /* 0xffffffe800f07947 */ /* 0x000fea000383ffff */
.L_x_304:
[----:B-1----:R1:W3:Y:S02]  /*13e50*/  SYNCS.PHASECHK.TRANS64.TRYWAIT P0, [R7+URZ], R2 ;  /* 0x00000002070075a7 */ /* 0x0022e4000800017f */
[----:B---3--:R-:W-:Y:S05]  /*13e60*/  @!P0 NANOSLEEP.SYNCS 0x989680 ;  /* 0x009896800000895d */ /* 0x008fea0003900000 */
[----:B------:R-:W3:Y:S02]  /*13e70*/  @!P0 SYNCS.PHASECHK.TRANS64 P0, [R7+URZ], R2 ;  /* 0x00000002070085a7 */ /* 0x000ee4000800007f */
[----:B---3--:R-:W-:Y:S05]  /*13e80*/  @!P0 BRA `(.L_x_304) ;  /* 0xfffffffc00f08947 */ /* 0x008fea000383ffff */
[----:B------:R-:W-:Y:S05]  /*13e90*/  BRA `(.L_x_349) ;  /* 0xffffffe800e47947 */ /* 0x000fea000383ffff */
.L_x_306:
[----:B---3--:R3:W4:Y:S02]  /*13ea0*/  SYNCS.PHASECHK.TRANS64.TRYWAIT P0, [R4+URZ], R5 ;  /* 0x00000005040075a7 */ /* 0x008724000800017f */
[----:B----4-:R-:W-:Y:S05]  /*13eb0*/  @!P0 NANOSLEEP.SYNCS 0x989680 ;  /* 0x009896800000895d */ /* 0x010fea0003900000 */
[----:B------:R-:W4:Y:S02]  /*13ec0*/  @!P0 SYNCS.PHASECHK.TRANS64 P0, [R4+URZ], R5 ;  /* 0x00000005040085a7 */ /* 0x000f24000800007f */
[----:B----4-:R-:W-:Y:S05]  /*13ed0*/  @!P0 BRA `(.L_x_306) ;  /* 0xfffffffc00f08947 */ /* 0x010fea000383ffff */
[----:B------:R-:W-:Y:S05]  /*13ee0*/  BRA `(.L_x_350) ;  /* 0xffffffe800e87947 */ /* 0x000fea000383ffff */
.L_x_351:
        /* <DEDUP_REMOVED lines=9> */
.L_x_3218:


//--------------------- .text._ZN7cutlass13device_kernelIN5flash11enable_sm90INS1_16FlashAttnFwdSm90INS1_25CollectiveMainloopFwdSm90ILi2EN4cute5tupleIJNS5_1CILi1EEES8_S8_EEENS6_IJNS7_ILi128EEENS7_ILi176EEESA_EEELi128ENS_10bfloat16_tEfNS_4arch4Sm90ELb0ELb0ELb1ELb1ELb0ELb0ELb0ELb1ELb1ELb1ELb0ELb0EEENS1_21CollectiveEpilogueFwdINS6_IJSA_SA_SB_EEES9_SD_SF_Li256ELb1ELb1ELb0ELb0EEENS1_36VarlenDynamicPersistentTileSchedulerILi128ELi176ELi256ELi128ELb0ELb1ELb1ELb0ELb1ELb1EEEEEEEEEvNT_6ParamsE --------------------------
	.section	.text._ZN7cutlass13device_kernelIN5flash11enable_sm90INS1_16FlashAttnFwdSm90INS1_25CollectiveMainloopFwdSm90ILi2EN4cute5tupleIJNS5_1CILi1EEES8_S8_EEENS6_IJNS7_ILi128EEENS7_ILi176EEESA_EEELi128ENS_10bfloat16_tEfNS_4arch4Sm90ELb0ELb0ELb1ELb1ELb0ELb0ELb0ELb1ELb1ELb1ELb0ELb0EEENS1_21CollectiveEpilogueFwdINS6_IJSA_SA_SB_EEES9_SD_SF_Li256ELb1ELb1ELb0ELb0EEENS1_36VarlenDynamicPersistentTileSchedulerILi128ELi176ELi256ELi128ELb0ELb1ELb1ELb0ELb1ELb1EEEEEEEEEvNT_6ParamsE,"ax",@progbits
	.align	128
.text._ZN7cutlass13device_kernelIN5flash11enable_sm90INS1_16FlashAttnFwdSm90INS1_25CollectiveMainloopFwdSm90ILi2EN4cute5tupleIJNS5_1CILi1EEES8_S8_EEENS6_IJNS7_ILi128EEENS7_ILi176EEESA_EEELi128ENS_10bfloat16_tEfNS_4arch4Sm90ELb0ELb0ELb1ELb1ELb0ELb0ELb0ELb1ELb1ELb1ELb0ELb0EEENS1_21CollectiveEpilogueFwdINS6_IJSA_SA_SB_EEES9_SD_SF_Li256ELb1ELb1ELb0ELb0EEENS1_36VarlenDynamicPersistentTileSchedulerILi128ELi176ELi256ELi128ELb0ELb1ELb1ELb0ELb1ELb1EEEEEEEEEvNT_6ParamsE:
        .type           _ZN7cutlass13device_kernelIN5flash11enable_sm90INS1_16FlashAttnFwdSm90INS1_25CollectiveMainloopFwdSm90ILi2EN4cute5tupleIJNS5_1CILi1EEES8_S8_EEENS6_IJNS7_ILi128EEENS7_ILi176EEESA_EEELi128ENS_10bfloat16_tEfNS_4arch4Sm90ELb0ELb0ELb1ELb1ELb0ELb0ELb0ELb1ELb1ELb1ELb0ELb0EEENS1_21CollectiveEpilogueFwdINS6_IJSA_SA_SB_EEES9_SD_SF_Li256ELb1ELb1ELb0ELb0EEENS1_36VarlenDynamicPersistentTileSchedulerILi128ELi176ELi256ELi128ELb0ELb1ELb1ELb0ELb1ELb1EEEEEEEEEvNT_6ParamsE,@function
        .size           _ZN7cutlass13device_kernelIN5flash11enable_sm90INS1_16FlashAttnFwdSm90INS1_25CollectiveMainloopFwdSm90ILi2EN4cute5tupleIJNS5_1CILi1EEES8_S8_EEENS6_IJNS7_ILi128EEENS7_ILi176EEESA_EEELi128ENS_10bfloat16_tEfNS_4arch4Sm90ELb0ELb0ELb1ELb1ELb0ELb0ELb0ELb1ELb1ELb1ELb0ELb0EEENS1_21CollectiveEpilogueFwdINS6_IJSA_SA_SB_EEES9_SD_SF_Li256ELb1ELb1ELb0ELb0EEENS1_36VarlenDynamicPersistentTileSchedulerILi128ELi176ELi256ELi128ELb0ELb1ELb1ELb0ELb1ELb1EEEEEEEEEvNT_6ParamsE,(.L_x_3219 - _ZN7cutlass13device_kernelIN5flash11enable_sm90INS1_16FlashAttnFwdSm90INS1_25CollectiveMainloopFwdSm90ILi2EN4cute5tupleIJNS5_1CILi1EEES8_S8_EEENS6_IJNS7_ILi128EEENS7_ILi176EEESA_EEELi128ENS_10bfloat16_tEfNS_4arch4Sm90ELb0ELb0ELb1ELb1ELb0ELb0ELb0ELb1ELb1ELb1ELb0ELb0EEENS1_21CollectiveEpilogueFwdINS6_IJSA_SA_SB_EEES9_SD_SF_Li256ELb1ELb1ELb0ELb0EEENS1_36VarlenDynamicPersistentTileSchedulerILi128ELi176ELi256ELi128ELb0ELb1ELb1ELb0ELb1ELb1EEEEEEEEEvNT_6ParamsE)
        .other          _ZN7cutlass13device_kernelIN5flash11enable_sm90INS1_16FlashAttnFwdSm90INS1_25CollectiveMainloopFwdSm90ILi2EN4cute5tupleIJNS5_1CILi1EEES8_S8_EEENS6_IJNS7_ILi128EEENS7_ILi176EEESA_EEELi128ENS_10bfloat16_tEfNS_4arch4Sm90ELb0ELb0ELb1ELb1ELb0ELb0ELb0ELb1ELb1ELb1ELb0ELb0EEENS1_21CollectiveEpilogueFwdINS6_IJSA_SA_SB_EEES9_SD_SF_Li256ELb1ELb1ELb0ELb0EEENS1_36VarlenDynamicPersistentTileSchedulerILi128ELi176ELi256ELi128ELb0ELb1ELb1ELb0ELb1ELb1EEEEEEEEEvNT_6ParamsE,@"STO_CUDA_ENTRY STV_DEFAULT"
_ZN7cutlass13device_kernelIN5flash11enable_sm90INS1_16FlashAttnFwdSm90INS1_25CollectiveMainloopFwdSm90ILi2EN4cute5tupleIJNS5_1CILi1EEES8_S8_EEENS6_IJNS7_ILi128EEENS7_ILi176EEESA_EEELi128ENS_10bfloat16_tEfNS_4arch4Sm90ELb0ELb0ELb1ELb1ELb0ELb0ELb0ELb1ELb1ELb1ELb0ELb0EEENS1_21CollectiveEpilogueFwdINS6_IJSA_SA_SB_EEES9_SD_SF_Li256ELb1ELb1ELb0ELb0EEENS1_36VarlenDynamicPersistentTileSchedulerILi128ELi176ELi256ELi128ELb0ELb1ELb1ELb0ELb1ELb1EEEEEEEEEvNT_6ParamsE:
        /* <DEDUP_REMOVED lines=17> */
.L_x_353:
[----:B------:R-:W-:Y:S05]  /*0110*/  BSYNC B0 ;  /* 0x0000000000007941 */ /* 0x000fea0003800000 */
.L_x_352:
        /* <DEDUP_REMOVED lines=40> */
.L_x_354:
        /* <DEDUP_REMOVED lines=22> */
.L_x_355:
        /* <DEDUP_REMOVED lines=18> */
.L_x_356:
        /* <DEDUP_REMOVED lines=22> */
.L_x_357:
        /* <DEDUP_REMOVED lines=22> */
.L_x_358:
[----:B--2---:R-:W-:Y:S01]  /*08e0*/  ISETP.NE.AND P0, PT, R2, RZ, PT ;  /* 0x000000ff0200720c */ /* 0x004fe20003f05270 */
[----:B------:R-:W-:Y:S01]  /*08f0*/  IMAD.MOV.U32 R2, RZ, RZ, 0x1 ;  /* 0x00000001ff027424 */ /* 0x000fe200078e00ff */
[----:B------:R-:W-:-:S04]  /*0900*/  NOP ;  /* 0x0000000000007918 */ /* 0x000fc80000000000 */
[----:B------:R-:W-:-:S05]  /*0910*/  SEL R2, R2, 0x2, !P0 ;  /* 0x0000000202027807 */ /* 0x000fca0004000000 */
[----:B------:R2:W-:Y:S01]  /*0920*/  STL [R1+0x5c], R2 ;  /* 0x00005c0201007387 */ /* 0x0005e20000100800 */
[----:B01-34-:R-:W-:Y:S06]  /*0930*/  BAR.SYNC.DEFER_BLOCKING 0x0 ;  /* 0x0000000000007b1d */ /* 0x01bfec0000010000 */
[----:B------:R-:W-:Y:S05]  /*0940*/  @!P0 BRA `(.L_x_359) ;  /* 0x000000e800988947 */ /* 0x000fea0003800000 */
.L_x_360:
[----:B------:R-:W-:-:S08]  /*0950*/  NOP ;  /* 0x0000000000007918 */ /* 0x000fd00000000000 */
[----:B------:R-:W0:Y:S02]  /*0960*/  USETMAXREG.TRY_ALLOC.CTAPOOL UP0, 0xf0 ;  /* 0x000000f0000079c8 */ /* 0x000e240008000600 */
[----:B0-----:R-:W-:-:S13]  /*0970*/  PLOP3.LUT P0, PT, PT, PT, UP0, 0x80, 0x0 ;  /* 0x000000000000781c */ /* 0x001fda0003f0f008 */
[----:B------:R-:W-:Y:S05]  /*0980*/  @!P0 BRA `(.L_x_360) ;  /* 0xfffffffc00f08947 */ /* 0x000fea000383ffff */
[----:B--2---:R-:W0:Y:S01]  /*0990*/  S2R R2, SR_TID.X ;  /* 0x0000000000027919 */ /* 0x004e220000002100 */
[----:B------:R-:W1:Y:S01]  /*09a0*/  S2UR UR5, SR_CgaCtaId ;  /* 0x00000000000579c3 */ /* 0x000e620000008800 */
[----:B------:R-:W-:-:S07]  /*09b0*/  UMOV UR4, 0x400 ;  /* 0x0000040000047882 */ /* 0x000fce0000000000 */
[----:B------:R-:W-:Y:S06]  /*09c0*/  BAR.ARV 0x8, 0x180 ;  /* 0x0206000000007b1d */ /* 0x000fec0000002000 */
[----:B-1----:R-:W-:Y:S01]  /*09d0*/  ULEA UR4, UR5, UR4, 0x18 ;  /* 0x0000000405047291 */ /* 0x002fe2000f8ec03f */
[----:B0-----:R-:W-:-:S04]  /*09e0*/  LOP3.LUT R0, R2, 0xffffff80, RZ, 0xc0, !PT ;  /* 0xffffff8002007812 */ /* 0x001fc800078ec0ff */
[----:B------:R-:W-:-:S13]  /*09f0*/  ISETP.NE.AND P0, PT, R0, 0x80, PT ;  /* 0x000000800000780c */ /* 0x000fda0003f05270 */
[----:B------:R-:W-:Y:S08]  /*0a00*/  @!P0 BAR.ARV 0x9, 0x100 ;  /* 0x0244000000008b1d */ /* 0x000ff00000002000 */
[----:B------:R-:W-:Y:S06]  /*0a10*/  BAR.SYNC.DEFER_BLOCKING 0x5, 0x180 ;  /* 0x0146000000007b1d */ /* 0x000fec0000010000 */
[----:B------:R-:W0:Y:S01]  /*0a20*/  LDS.128 R48, [UR4+0x348d0] ;  /* 0x0348d004ff307984 */ /* 0x000e220008000c00 */
[----:B------:R-:W-:Y:S01]  /*0a30*/  ULDC UR4, c[0x0][0xc3c] ;  /* 0x00030f0000047ab9 */ /* 0x000fe20000000800 */
[----:B------:R-:W-:Y:S06]  /*0a40*/  BAR.ARV 0x4, 0x180 ;  /* 0x0106000000007b1d */ /* 0x000fec0000002000 */
[----:B0-----:R-:W-:-:S13]  /*0a50*/  ISETP.GE.AND P0, PT, R51, UR4, PT ;  /* 0x0000000433007c0c */ /* 0x001fda000bf06270 */
[----:B------:R-:W-:Y:S05]  /*0a60*/  @P0 EXIT ;  /* 0x000000000000094d */ /* 0x000fea0003800000 */
[----:B------:R-:W2:Y:S01]  /*0a70*/  LDL.LU R10, [R1+0x5c] ;  /* 0x00005c00010a7983 */ /* 0x000ea20000300800 */
[----:B------:R-:W-:-:S05]  /*0a80*/  VIADD R233, R2, 0xffffff80 ;  /* 0xffffff8002e97836 */ /* 0x000fca0000000000 */
[----:B------:R-:W-:-:S04]  /*0a90*/  SHF.R.S32.HI R0, RZ, 0x1f, R233 ;  /* 0x0000001fff007819 */ /* 0x000fc800000114e9 */
[----:B------:R-:W-:-:S04]  /*0aa0*/  LEA.HI R3, R0, R233, RZ, 0x7 ;  /* 0x000000e900037211 */ /* 0x000fc800078f38ff */
[----:B------:R-:W-:Y:S02]  /*0ab0*/  LOP3.LUT R2, R3, 0xffffff80, RZ, 0xc0, !PT ;  /* 0xffffff8003027812 */ /* 0x000fe400078ec0ff */
[----:B------:R-:W-:-:S03]  /*0ac0*/  LEA.HI R4, R0, R233, RZ, 0x5 ;  /* 0x000000e900047211 */ /* 0x000fc600078f28ff */
[----:B------:R-:W-:Y:S01]  /*0ad0*/  IMAD.IADD R225, R233, 0x1, -R2 ;  /* 0x00000001e9e17824 */ /* 0x000fe200078e0a02 */
[----:B------:R-:W-:Y:S01]  /*0ae0*/  LEA.HI R2, R0, R233, RZ, 0x4 ;  /* 0x000000e900027211 */ /* 0x000fe200078f20ff */
[----:B------:R-:W-:-:S03]  /*0af0*/  IMAD.SHL.U32 R6, R4, 0x20, RZ ;  /* 0x0000002004067824 */ /* 0x000fc600078e00ff */
[----:B------:R-:W-:Y:S02]  /*0b00*/  LOP3.LUT R4, R2, 0x3fffff0, RZ, 0xc0, !PT ;  /* 0x03fffff002047812 */ /* 0x000fe400078ec0ff */
[----:B------:R-:W-:Y:S02]  /*0b10*/  LOP3.LUT R7, R6, 0xfffffc00, RZ, 0xc0, !PT ;  /* 0xfffffc0006077812 */ /* 0x000fe400078ec0ff */
[----:B------:R-:W-:Y:S01]  /*0b20*/  SHF.R.S32.HI R5, RZ, 0x4, R2 ;  /* 0x00000004ff057819 */ /* 0x000fe20000011402 */
[----:B------:R-:W-:-:S03]  /*0b30*/  IMAD.IADD R4, R233, 0x1, -R4 ;  /* 0x00000001e9047824 */ /* 0x000fc600078e0a04 */
[----:B------:R-:W-:Y:S01]  /*0b40*/  LEA.HI R2, R2, R5, RZ, 0x1 ;  /* 0x0000000502027211 */ /* 0x000fe200078f08ff */
[----:B------:R-:W-:Y:S01]  /*0b50*/  IMAD R7, R4, 0x40, R7 ;  /* 0x0000004004077824 */ /* 0x000fe200078e0207 */
[----:B------:R-:W-:Y:S02]  /*0b60*/  LEA.HI R4, R0, R233, RZ, 0x2 ;  /* 0x000000e900047211 */ /* 0x000fe400078f10ff */
[----:B------:R-:W-:Y:S02]  /*0b70*/  SHF.R.S32.HI R8, RZ, 0x1f, R225 ;  /* 0x0000001fff087819 */ /* 0x000fe400000114e1 */
[----:B------:R-:W-:Y:S02]  /*0b80*/  LOP3.LUT R2, R2, 0x1ffffffe, RZ, 0xc0, !PT ;  /* 0x1ffffffe02027812 */ /* 0x000fe400078ec0ff */
[----:B------:R-:W-:Y:S02]  /*0b90*/  LOP3.LUT R4, R4, 0xfffffffc, RZ, 0xc0, !PT ;  /* 0xfffffffc04047812 */ /* 0x000fe400078ec0ff */
[----:B------:R-:W-:Y:S01]  /*0ba0*/  LEA.HI R9, R8, R225, RZ, 0x2 ;  /* 0x000000e108097211 */ /* 0x000fe200078f10ff */
[----:B------:R-:W-:-:S02]  /*0bb0*/  IMAD.IADD R2, R5, 0x1, -R2 ;  /* 0x0000000105027824 */ /* 0x000fc400078e0a02 */
[----:B------:R-:W-:Y:S01]  /*0bc0*/  IMAD.IADD R4, R233, 0x1, -R4 ;  /* 0x00000001e9047824 */ /* 0x000fe200078e0a04 */
[----:B------:R-:W-:Y:S01]  /*0bd0*/  SHF.R.S32.HI R6, RZ, 0x2, R9 ;  /* 0x00000002ff067819 */ /* 0x000fe20000011409 */
[----:B------:R-:W-:Y:S01]  /*0be0*/  IMAD R230, R2, 0x8, R7 ;  /* 0x0000000802e67824 */ /* 0x000fe200078e0207 */
[----:B------:R-:W-:Y:S02]  /*0bf0*/  SHF.R.S32.HI R11, RZ, 0x1f, R9 ;  /* 0x0000001fff0b7819 */ /* 0x000fe40000011409 */
[----:B------:R-:W-:Y:S02]  /*0c00*/  LEA.HI R2, R4, R4, RZ, 0x1 ;  /* 0x0000000404027211 */ /* 0x000fe400078f08ff */
[----:B------:R-:W-:Y:S02]  /*0c10*/  LEA.HI R0, R0, R233, RZ, 0x3 ;  /* 0x000000e900007211 */ /* 0x000fe400078f18ff */
[----:B------:R-:W-:Y:S02]  /*0c20*/  LEA.HI R11, R11, R6, RZ, 0x3 ;  /* 0x000000060b0b7211 */ /* 0x000fe400078f18ff */
[----:B------:R-:W-:-:S02]  /*0c30*/  SHF.R.S32.HI R226, RZ, 0x7, R3 ;  /* 0x00000007ffe27819 */ /* 0x000fc40000011403 */
[----:B------:R-:W-:Y:S02]  /*0c40*/  LOP3.LUT R5, R2, 0x1ffffffe, RZ, 0xc0, !PT ;  /* 0x1ffffffe02057812 */ /* 0x000fe400078ec0ff */
[----:B------:R-:W-:Y:S02]  /*0c50*/  LOP3.LUT R2, R0, 0xfffffff8, RZ, 0xc0, !PT ;  /* 0xfffffff800027812 */ /* 0x000fe400078ec0ff */
[----:B------:R-:W-:Y:S02]  /*0c60*/  LOP3.LUT R11, R11, 0xfffffff8, RZ, 0xc0, !PT ;  /* 0xfffffff80b0b7812 */ /* 0x000fe400078ec0ff */
[----:B------:R-:W-:Y:S02]  /*0c70*/  LEA.HI R8, R8, R225, RZ, 0x5 ;  /* 0x000000e108087211 */ /* 0x000fe400078f28ff */
[----:B------:R-:W-:Y:S01]  /*0c80*/  LEA.HI R3, R3, R226, RZ, 0x1 ;  /* 0x000000e203037211 */ /* 0x000fe200078f08ff */
[----:B------:R-:W-:Y:S01]  /*0c90*/  IMAD.IADD R23, R233, 0x1, -R2 ;  /* 0x00000001e9177824 */ /* 0x000fe200078e0a02 */
[----:B------:R-:W-:-:S02]  /*0ca0*/  IADD3 R11, R6, -R11, RZ ;  /* 0x8000000b060b7210 */ /* 0x000fc40007ffe0ff */
[----:B------:R-:W-:Y:S02]  /*0cb0*/  SHF.R.S32.HI R8, RZ, 0x5, R8 ;  /* 0x00000005ff087819 */ /* 0x000fe40000011408 */
[----:B------:R-:W-:Y:S01]  /*0cc0*/  LOP3.LUT R3, R3, 0x3fffffe, RZ, 0xc0, !PT ;  /* 0x03fffffe03037812 */ /* 0x000fe200078ec0ff */
[----:B------:R-:W-:Y:S01]  /*0cd0*/  IMAD.SHL.U32 R17, R23, 0x8, RZ ;  /* 0x0000000817117824 */ /* 0x000fe200078e00ff */
[----:B------:R-:W-:Y:S01]  /*0ce0*/  LOP3.LUT R6, R9, 0x7ffffffc, RZ, 0xc0, !PT ;  /* 0x7ffffffc09067812 */ /* 0x000fe200078ec0ff */
[----:B------:R-:W-:Y:S02]  /*0cf0*/  IMAD R8, R8, 0x10, R11 ;  /* 0x0000001008087824 */ /* 0x000fe400078e020b */
[----:B------:R-:W-:Y:S02]  /*0d00*/  IMAD.IADD R3, R226, 0x1, -R3 ;  /* 0x00000001e2037824 */ /* 0x000fe400078e0a03 */
[----:B------:R-:W-:Y:S02]  /*0d10*/  VIADD R19, R17, 0x40 ;  /* 0x0000004011137836 */ /* 0x000fe40000000000 */
[----:B------:R-:W-:-:S02]  /*0d20*/  IMAD.MOV.U32 R7, RZ, RZ, -0x2 ;  /* 0xfffffffeff077424 */ /* 0x000fc400078e00ff */
[----:B------:R-:W-:Y:S02]  /*0d30*/  IMAD.IADD R6, R225, 0x1, -R6 ;  /* 0x00000001e1067824 */ /* 0x000fe400078e0a06 */
[----:B------:R-:W-:Y:S02]  /*0d40*/  IMAD.IADD R4, R4, 0x1, -R5 ;  /* 0x0000000104047824 */ /* 0x000fe400078e0a05 */
[----:B------:R-:W-:Y:S01]  /*0d50*/  IMAD R227, R3, 0x40, R8 ;  /* 0x0000004003e37824 */ /* 0x000fe200078e0208 */
[----:B------:R-:W-:Y:S01]  /*0d60*/  MOV R224, RZ ;  /* 0x000000ff00e07202 */ /* 0x000fe20000000f00 */
[----:B------:R-:W-:Y:S01]  /*0d70*/  IMAD R228, R6, R7, 0xb0 ;  /* 0x000000b006e47424 */ /* 0x000fe200078e0207 */
[----:B------:R-:W-:Y:S01]  /*0d80*/  SHF.R.S32.HI R223, RZ, 0x3, R0 ;  /* 0x00000003ffdf7819 */ /* 0x000fe20000011400 */
[----:B------:R-:W-:Y:S01]  /*0d90*/  IMAD.MOV.U32 R16, RZ, RZ, RZ ;  /* 0x000000ffff107224 */ /* 0x000fe200078e00ff */
[----:B------:R-:W-:Y:S01]  /*0da0*/  SHF.R.S32.HI R232, RZ, 0x1f, R17 ;  /* 0x0000001fffe87819 */ /* 0x000fe20000011411 */
[----:B------:R-:W-:Y:S01]  /*0db0*/  IMAD.MOV.U32 R2, RZ, RZ, RZ ;  /* 0x000000ffff027224 */ /* 0x000fe200078e00ff */
[----:B------:R-:W-:Y:S01]  /*0dc0*/  SHF.R.S32.HI R231, RZ, 0x1f, R19 ;  /* 0x0000001fffe77819 */ /* 0x000fe20000011413 */
[----:B------:R-:W-:Y:S01]  /*0dd0*/  IMAD R229, R4, 0x8, R227 ;  /* 0x0000000804e57824 */ /* 0x000fe200078e02e3 */
[----:B--2---:R-:W-:-:S07]  /*0de0*/  LOP3.LUT R18, R10, 0x1, RZ, 0xfc, !PT ;  /* 0x000000010a127812 */ /* 0x004fce00078efcff */
.L_x_403:
[----:B0-2-4-:R-:W0:Y:S01]  /*0df0*/  LDC.64 R4, c[0x0][0xc88] ;  /* 0x00032200ff047b82 */ /* 0x015e220000000a00 */
[----:B------:R-:W-:Y:S01]  /*0e00*/  ULDC.64 UR8, c[0x0][0x208] ;  /* 0x0000820000087ab9 */ /* 0x000fe20000000a00 */
[----:B------:R-:W-:Y:S01]  /*0e10*/  ULDC.64 UR4, c[0x0][0xa28] ;  /* 0x00028a0000047ab9 */ /* 0x000fe20000000a00 */
[----:B------:R-:W-:Y:S01]  /*0e20*/  IMAD.MOV.U32 R0, RZ, RZ, RZ ;  /* 0x000000ffff007224 */ /* 0x000fe200078e00ff */
[----:B------:R-:W-:Y:S01]  /*0e30*/  ULDC.64 UR6, c[0x0][0xa20] ;  /* 0x0002880000067ab9 */ /* 0x000fe20000000a00 */
[----:B0-----:R-:W-:-:S05]  /*0e40*/  IMAD.WIDE R4, R51, 0x4, R4 ;  /* 0x0000000433047825 */ /* 0x001fca00078e0204 */
[----:B------:R-:W2:Y:S01]  /*0e50*/  LDG.E R22, desc[UR8][R4.64] ;  /* 0x0000000804167981 */ /* 0x000ea2000c1e1900 */
[----:B------:R-:W-:-:S04]  /*0e60*/  ISETP.NE.U32.AND P0, PT, RZ, UR4, PT ;  /* 0x00000004ff007c0c */ /* 0x000fc8000bf05070 */
[----:B------:R-:W-:Y:S02]  /*0e70*/  ISETP.NE.AND.EX P0, PT, RZ, UR5, PT, P0 ;  /* 0x00000005ff007c0c */ /* 0x000fe4000bf05300 */
[----:B--2---:R-:W-:-:S11]  /*0e80*/  SHF.R.S32.HI R222, RZ, 0x1f, R22 ;  /* 0x0000001fffde7819 */ /* 0x004fd60000011416 */
[----:B---3--:R-:W-:-:S04]  /*0e90*/  @P0 LEA R6, P1, R22, UR4, 0x2 ;  /* 0x0000000416060c11 */ /* 0x008fc8000f8210ff */
[----:B------:R-:W-:Y:S01]  /*0ea0*/  @P0 LEA.HI.X R7, R22, UR5, R222, 0x2, P1 ;  /* 0x0000000516070c11 */ /* 0x000fe200088f14de */
[----:B------:R-:W-:-:S04]  /*0eb0*/  ULDC.64 UR4, c[0x0][0x418] ;  /* 0x0001060000047ab9 */ /* 0x000fc80000000a00 */
[----:B------:R0:W5:Y:S01]  /*0ec0*/  @P0 LDG.E R0, desc[UR8][R6.64] ;  /* 0x0000000806000981 */ /* 0x000162000c1e1900 */
[----:B------:R-:W-:Y:S01]  /*0ed0*/  ISETP.NE.U32.AND P0, PT, RZ, UR6, PT ;  /* 0x00000006ff007c0c */ /* 0x000fe2000bf05070 */
[----:B------:R-:W-:-:S03]  /*0ee0*/  UISETP.NE.U32.AND UP0, UPT, UR4, URZ, UPT ;  /* 0x0000003f0400728c */ /* 0x000fc6000bf05070 */
[----:B------:R-:W-:Y:S01]  /*0ef0*/  ISETP.NE.AND.EX P0, PT, RZ, UR7, PT, P0 ;  /* 0x00000007ff007c0c */ /* 0x000fe2000bf05300 */
[----:B------:R-:W-:Y:S01]  /*0f00*/  UISETP.NE.AND.EX UP0, UPT, UR5, URZ, UPT, UP0 ;  /* 0x0000003f0500728c */ /* 0x000fe2000bf05300 */
[----:B------:R-:W-:Y:S02]  /*0f10*/  ULDC UR4, c[0x0][0x424] ;  /* 0x0001090000047ab9 */ /* 0x000fe40000000800 */
[----:B------:R-:W-:Y:S01]  /*0f20*/  ULDC UR5, c[0x0][0x2f0] ;  /* 0x0000bc0000057ab9 */ /* 0x000fe20000000800 */
[----:B------:R-:W-:-:S04]  /*0f30*/  USEL UR4, UR4, 0x1, UP0 ;  /* 0x0000000104047887 */ /* 0x000fc80008000000 */
[----:B------:R-:W-:-:S04]  /*0f40*/  UIMAD UR4, UR4, UR5, URZ ;  /* 0x00000005040472a4 */ /* 0x000fc8000f8e023f */
[C---:B------:R-:W-:Y:S02]  /*0f50*/  @P0 LEA R4, P1, R22.reuse, UR6, 0x2 ;  /* 0x0000000616040c11 */ /* 0x040fe4000f8210ff */
[----:B------:R-:W-:Y:S02]  /*0f60*/  IMAD.U32 R81, RZ, RZ, UR4 ;  /* 0x00000004ff517e24 */ /* 0x000fe4000f8e00ff */
[----:B------:R-:W-:-:S05]  /*0f70*/  @P0 LEA.HI.X R5, R22, UR7, R222, 0x2, P1 ;  /* 0x0000000716050c11 */ /* 0x000fca00088f14de */
[----:B------:R0:W5:Y:S01]  /*0f80*/  @P0 LDG.E R81, desc[UR8][R4.64] ;  /* 0x0000000804510981 */ /* 0x000162000c1e1900 */
[----:B------:R-:W-:Y:S05]  /*0f90*/  @P0 BRA `(.L_x_361) ;  /* 0x0000000000280947 */ /* 0x000fea0003800000 */
[----:B------:R-:W-:Y:S02]  /*0fa0*/  ULDC.64 UR4, c[0x0][0xa08] ;  /* 0x0002820000047ab9 */ /* 0x000fe40000000a00 */
[----:B------:R-:W-:-:S04]  /*0fb0*/  ISETP.NE.U32.AND P0, PT, RZ, UR4, PT ;  /* 0x00000004ff007c0c */ /* 0x000fc8000bf05070 */
[----:B------:R-:W-:-:S13]  /*0fc0*/  ISETP.NE.AND.EX P0, PT, RZ, UR5, PT, P0 ;  /* 0x00000005ff007c0c */ /* 0x000fda000bf05300 */
[----:B------:R-:W-:Y:S05]  /*0fd0*/  @!P0 BRA `(.L_x_361) ;  /* 0x0000000000188947 */ /* 0x000fea0003800000 */
[----:B0-----:R-:W0:Y:S01]  /*0fe0*/  LDC.64 R4, c[0x0][0xa08] ;  /* 0x00028200ff047b82 */ /* 0x001e220000000a00 */
[----:B------:R-:W-:Y:S01]  /*0ff0*/  ULDC.64 UR4, c[0x0][0x208] ;  /* 0x0000820000047ab9 */ /* 0x000fe20000000a00 */
[----:B0-----:R-:W-:-:S05]  /*1000*/  IMAD.WIDE R4, R22, 0x4, R4 ;  /* 0x0000000416047825 */ /* 0x001fca00078e0204 */
[----:B-----5:R-:W2:Y:S04]  /*1010*/  LDG.E R81, desc[UR4][R4.64] ;  /* 0x0000000404517981 */ /* 0x020ea8000c1e1900 */
[----:B------:R-:W2:Y:S02]  /*1020*/  LDG.E R6, desc[UR4][R4.64+0x4] ;  /* 0x0000040404067981 */ /* 0x000ea4000c1e1900 */
[----:B--2---:R-:W-:-:S07]  /*1030*/  IMAD.IADD R81, R6, 0x1, -R81 ;  /* 0x0000000106517824 */ /* 0x004fce00078e0a51 */
.L_x_361:
[----:B-----5:R-:W-:Y:S01]  /*1040*/  IMAD.IADD R81, R81, 0x1, -R0 ;  /* 0x0000000151517824 */ /* 0x020fe200078e0a00 */
[----:B------:R-:W-:Y:S01]  /*1050*/  MOV R221, R49 ;  /* 0x0000003100dd7202 */ /* 0x000fe20000000f00 */
[----:B------:R-:W-:Y:S01]  /*1060*/  IMAD.MOV.U32 R220, RZ, RZ, R50 ;  /* 0x000000ffffdc7224 */ /* 0x000fe200078e0032 */
[----:B------:R-:W-:Y:S01]  /*1070*/  PLOP3.LUT P0, PT, PT, PT, PT, 0x80, 0x0 ;  /* 0x000000000000781c */ /* 0x000fe20003f0f070 */
[C---:B------:R-:W-:Y:S01]  /*1080*/  VIADD R0, R81.reuse, 0xaf ;  /* 0x000000af51007836 */ /* 0x040fe20000000000 */
[----:B------:R-:W-:Y:S01]  /*1090*/  ISETP.GE.AND P1, PT, R81, 0x1, PT ;  /* 0x000000015100780c */ /* 0x000fe20003f26270 */
[----:B------:R-:W-:Y:S01]  /*10a0*/  IMAD.MOV.U32 R87, RZ, RZ, RZ ;  /* 0x000000ffff577224 */ /* 0x000fe200078e00ff */
[----:B------:R-:W-:Y:S01]  /*10b0*/  CS2R R36, SRZ ;  /* 0x0000000000247805 */ /* 0x000fe2000001ff00 */
[----:B------:R-:W-:Y:S01]  /*10c0*/  IMAD.HI R0, R0, 0x2e8ba2e9, RZ ;  /* 0x2e8ba2e900007827 */ /* 0x000fe200078e02ff */
[----:B------:R-:W-:Y:S02]  /*10d0*/  CS2R R40, SRZ ;  /* 0x0000000000287805 */ /* 0x000fe4000001ff00 */
[----:B------:R-:W-:-:S02]  /*10e0*/  CS2R R38, SRZ ;  /* 0x0000000000267805 */ /* 0x000fc4000001ff00 */
[----:B------:R-:W-:Y:S01]  /*10f0*/  CS2R R44, SRZ ;  /* 0x00000000002c7805 */ /* 0x000fe2000001ff00 */
[----:B------:R-:W-:Y:S01]  /*1100*/  IMAD.MOV.U32 R29, RZ, RZ, RZ ;  /* 0x000000ffff1d7224 */ /* 0x000fe200078e00ff */
[----:B------:R-:W-:Y:S02]  /*1110*/  SHF.R.U32.HI R3, RZ, 0x1f, R0 ;  /* 0x0000001fff037819 */ /* 0x000fe40000011600 */
[----:B------:R-:W-:Y:S02]  /*1120*/  CS2R R42, SRZ ;  /* 0x00000000002a7805 */ /* 0x000fe4000001ff00 */
[----:B------:R-:W-:Y:S02]  /*1130*/  CS2R R52, SRZ ;  /* 0x0000000000347805 */ /* 0x000fe4000001ff00 */
[----:B------:R-:W-:Y:S02]  /*1140*/  CS2R R46, SRZ ;  /* 0x00000000002e7805 */ /* 0x000fe4000001ff00 */
[----:B------:R-:W-:Y:S01]  /*1150*/  LEA.HI.SX32 R120, R0, R3, 0x1b ;  /* 0x0000000300787211 */ /* 0x000fe200078fdaff */
[----:B------:R-:W-:Y:S01]  /*1160*/  IMAD.MOV.U32 R3, RZ, RZ, RZ ;  /* 0x000000ffff037224 */ /* 0x000fe200078e00ff */
[----:B------:R-:W-:Y:S01]  /*1170*/  CS2R R56, SRZ ;  /* 0x0000000000387805 */ /* 0x000fe2000001ff00 */
[----:B------:R-:W-:Y:S01]  /*1180*/  IMAD.MOV.U32 R0, RZ, RZ, RZ ;  /* 0x000000ffff007224 */ /* 0x000fe200078e00ff */
[----:B------:R-:W-:-:S02]  /*1190*/  CS2R R34, SRZ ;  /* 0x0000000000227805 */ /* 0x000fc4000001ff00 */
[----:B------:R-:W-:Y:S02]  /*11a0*/  CS2R R54, SRZ ;  /* 0x0000000000367805 */ /* 0x000fe4000001ff00 */
[----:B------:R-:W-:Y:S02]  /*11b0*/  CS2R R60, SRZ ;  /* 0x00000000003c7805 */ /* 0x000fe4000001ff00 */
[----:B------:R-:W-:Y:S01]  /*11c0*/  CS2R R32, SRZ ;  /* 0x0000000000207805 */ /* 0x000fe2000001ff00 */
[----:B------:R-:W-:Y:S01]  /*11d0*/  IMAD.MOV.U32 R58, RZ, RZ, RZ ;  /* 0x000000ffff3a7224 */ /* 0x000fe200078e00ff */
        /* <DEDUP_REMOVED lines=8> */
[----:B------:R-:W-:Y:S01]  /*1260*/  CS2R R96, SRZ ;  /* 0x0000000000607805 */ /* 0x000fe2000001ff00 */
[----:B------:R-:W-:Y:S01]  /*1270*/  IMAD.MOV.U32 R80, RZ, RZ, RZ ;  /* 0x000000ffff507224 */ /* 0x000fe200078e00ff */
[----:B------:R-:W-:-:S02]  /*1280*/  CS2R R98, SRZ ;  /* 0x0000000000627805 */ /* 0x000fc4000001ff00 */
[----:B------:R-:W-:Y:S02]  /*1290*/  CS2R R84, SRZ ;  /* 0x0000000000547805 */ /* 0x000fe4000001ff00 */
[----:B------:R-:W-:Y:S02]  /*12a0*/  CS2R R100, SRZ ;  /* 0x0000000000647805 */ /* 0x000fe4000001ff00 */
[----:B------:R-:W-:Y:S02]  /*12b0*/  CS2R R102, SRZ ;  /* 0x0000000000667805 */ /* 0x000fe4000001ff00 */
[----:B------:R-:W-:Y:S02]  /*12c0*/  CS2R R104, SRZ ;  /* 0x0000000000687805 */ /* 0x000fe4000001ff00 */
[----:B0-----:R-:W-:Y:S01]  /*12d0*/  CS2R R6, SRZ ;  /* 0x0000000000067805 */ /* 0x001fe2000001ff00 */
[----:B------:R-:W-:Y:S01]  /*12e0*/  IMAD.MOV.U32 R8, RZ, RZ, RZ ;  /* 0x000000ffff087224 */ /* 0x000fe200078e00ff */
[----:B------:R-:W-:-:S02]  /*12f0*/  CS2R R106, SRZ ;  /* 0x00000000006a7805 */ /* 0x000fc4000001ff00 */
[----:B------:R-:W-:Y:S01]  /*1300*/  MOV R10, RZ ;  /* 0x000000ff000a7202 */ /* 0x000fe20000000f00 */
[----:B------:R-:W-:Y:S02]  /*1310*/  IMAD.MOV.U32 R109, RZ, RZ, RZ ;  /* 0x000000ffff6d7224 */ /* 0x000fe400078e00ff */
[----:B------:R-:W-:Y:S01]  /*1320*/  IMAD.MOV.U32 R111, RZ, RZ, RZ ;  /* 0x000000ffff6f7224 */ /* 0x000fe200078e00ff */
[----:B------:R-:W-:Y:S06]  /*1330*/  @!P1 BRA `(.L_x_362) ;  /* 0x000000bc00f89947 */ /* 0x000fec0003800000 */
[----:B------:R-:W0:Y:S01]  /*1340*/  SHFL.IDX PT, R0, R226, RZ, 0x1f ;  /* 0x00001fffe2007589 */ /* 0x000e2200000e0000 */
[----:B------:R-:W1:Y:S01]  /*1350*/  S2UR UR6, SR_CgaCtaId ;  /* 0x00000000000679c3 */ /* 0x000e620000008800 */
[----:B------:R-:W-:Y:S01]  /*1360*/  UMOV UR5, 0x400 ;  /* 0x0000040000057882 */ /* 0x000fe20000000000 */
[----:B0-----:R-:W-:Y:S01]  /*1370*/  R2UR UR61, R0 ;  /* 0x00000000003d72ca */ /* 0x001fe200000e0000 */
[----:B-1----:R-:W-:-:S04]  /*1380*/  ULEA UR5, UR6, UR5, 0x18 ;  /* 0x0000000506057291 */ /* 0x002fc8000f8ec03f */
[----:B------:R-:W-:-:S04]  /*1390*/  UIADD3 UR5, UR5, 0x16400, URZ ;  /* 0x0001640005057890 */ /* 0x000fc8000fffe03f */
[----:B------:R-:W-:-:S04]  /*13a0*/  ULOP3.LUT UP0, URZ, UR5, 0x9f, URZ, 0xc0, !UPT ;  /* 0x0000009f053f7892 */ /* 0x000fc8000f80c03f */
[----:B------:R-:W-:Y:S02]  /*13b0*/  ULEA.HI UR4, UR61, UR61, URZ, 0x1 ;  /* 0x0000003d3d047291 */ /* 0x000fe4000f8f083f */
[----:B------:R-:W-:Y:S02]  /*13c0*/  PLOP3.LUT P0, PT, PT, PT, UP0, 0x80, 0x0 ;  /* 0x000000000000781c */ /* 0x000fe40003f0f008 */
[----:B------:R-:W-:-:S04]  /*13d0*/  ULOP3.LUT UR4, UR4, 0x1e, URZ, 0xc0, !UPT ;  /* 0x0000001e04047892 */ /* 0x000fc8000f8ec03f */
[----:B------:R-:W-:-:S04]  /*13e0*/  UIADD3 UR4, UR61, -UR4, URZ ;  /* 0x800000043d047290 */ /* 0x000fc8000fffe03f */
[----:B------:R-:W-:-:S04]  /*13f0*/  ULEA UR4, UR4, UR5, 0xd ;  /* 0x0000000504047291 */ /* 0x000fc8000f8e683f */
[----:B------:R-:W-:-:S04]  /*1400*/  USHF.R.U32.HI UR4, URZ, 0x4, UR4 ;  /* 0x000000043f047899 */ /* 0x000fc80008011604 */
        /* <DEDUP_REMOVED lines=9> */
[----:B------:R-:W-:Y:S01]  /*14a0*/  IMAD.U32 R10, RZ, RZ, UR6 ;  /* 0x00000006ff0a7e24 */ /* 0x000fe2000f8e00ff */
[----:B------:R-:W-:Y:S01]  /*14b0*/  MOV R8, 0x70 ;  /* 0x0000007000087802 */ /* 0x000fe20000000f00 */
[----:B------:R-:W-:Y:S02]  /*14c0*/  IMAD.U32 R6, RZ, RZ, UR4 ;  /* 0x00000004ff067e24 */ /* 0x000fe4000f8e00ff */
[----:B------:R-:W-:-:S02]  /*14d0*/  IMAD.U32 R7, RZ, RZ, UR5 ;  /* 0x00000005ff077e24 */ /* 0x000fc4000f8e00ff */
[----:B------:R-:W-:Y:S02]  /*14e0*/  IMAD.U32 R11, RZ, RZ, UR7 ;  /* 0x00000007ff0b7e24 */ /* 0x000fe4000f8e00ff */
[----:B------:R-:W-:Y:S02]  /*14f0*/  IMAD.MOV.U32 R12, RZ, RZ, 0x1 ;  /* 0x00000001ff0c7424 */ /* 0x000fe400078e00ff */
[----:B0-----:R-:W-:-:S07]  /*1500*/  IMAD.MOV.U32 R13, RZ, RZ, RZ ;  /* 0x000000ffff0d7224 */ /* 0x001fce00078e00ff */
[----:B------:R-:W-:-:S07]  /*1510*/  LEPC R20, `(.L_x_363) ;  /* 0x000000001014794e */ /* 0x000fce0000000000 */
[----:B-1----:R-:W-:Y:S05]  /*1520*/  CALL.ABS.NOINC R14 ;  /* 0x000000000e007343 */ /* 0x002fea0003c00000 */
.L_x_363:
[----:B------:R-:W0:Y:S01]  /*1530*/  S2UR UR5, SR_CgaCtaId ;  /* 0x00000000000579c3 */ /* 0x000e220000008800 */
[----:B------:R-:W-:Y:S01]  /*1540*/  LEA.HI R0, R224, R224, RZ, 0x1 ;  /* 0x000000e0e0007211 */ /* 0x000fe200078f08ff */
[----:B------:R-:W-:Y:S01]  /*1550*/  UMOV UR4, 0x400 ;  /* 0x0000040000047882 */ /* 0x000fe20000000000 */
[----:B------:R-:W-:Y:S01]  /*1560*/  BSSY B0, `(.L_x_364) ;  /* 0x0000009000007945 */ /* 0x000fe20003800000 */
[----:B------:R-:W-:Y:S02]  /*1570*/  ISETP.NE.AND P0, PT, R18, 0x3, PT ;  /* 0x000000031200780c */ /* 0x000fe40003f05270 */
[----:B------:R-:W-:-:S05]  /*1580*/  LOP3.LUT R3, R0, 0xfffffffe, RZ, 0xc0, !PT ;  /* 0xfffffffe00037812 */ /* 0x000fca00078ec0ff */
[----:B------:R-:W-:-:S05]  /*1590*/  IMAD.IADD R3, R224, 0x1, -R3 ;  /* 0x00000001e0037824 */ /* 0x000fca00078e0a03 */
[----:B------:R-:W-:Y:S01]  /*15a0*/  SHF.L.U32 R3, R3, 0x1f, RZ ;  /* 0x0000001f03037819 */ /* 0x000fe200000006ff */
[----:B0-----:R-:W-:-:S06]  /*15b0*/  ULEA UR4, UR5, UR4, 0x18 ;  /* 0x0000000405047291 */ /* 0x001fcc000f8ec03f */
[----:B------:R-:W-:-:S04]  /*15c0*/  IMAD.U32 R0, RZ, RZ, UR4 ;  /* 0x00000004ff007e24 */ /* 0x000fc8000f8e00ff */
[----:B------:R-:W0:Y:S02]  /*15d0*/  SYNCS.PHASECHK.TRANS64.TRYWAIT P1, [R0+URZ+0x34800], R3 ;  /* 0x03480003000075a7 */ /* 0x000e24000802017f */
[----:B0-----:R-:W-:Y:S05]  /*15e0*/  @!P1 BRA `(.L_x_365) ;  /* 0x0000013800e89947 */ /* 0x001fea0003800000 */
.L_x_525:
[----:B------:R-:W-:Y:S05]  /*15f0*/  BSYNC B0 ;  /* 0x0000000000007941 */ /* 0x000fea0003800000 */
.L_x_364:
[----:B------:R-:W-:Y:S05]  /*1600*/  @!P0 BRA `(.L_x_366) ;  /* 0x0000000000048947 */ /* 0x000fea0003800000 */
[----:B------:R-:W-:Y:S01]  /*1610*/  BPT.TRAP 0x1 ;  /* 0x000000040000795c */ /* 0x000fe20000300000 */
.L_x_366:
[----:B------:R-:W-:Y:S01]  /*1620*/  IMAD R10, R2, 0x8, R0 ;  /* 0x00000008020a7824 */ /* 0x000fe200078e0200 */
[----:B0-----:R-:W-:-:S04]  /*1630*/  SHF.L.U32 R3, R16, 0x1f, RZ ;  /* 0x0000001f10037819 */ /* 0x001fc800000006ff */
[----:B------:R0:W1:Y:S01]  /*1640*/  SYNCS.PHASECHK.TRANS64.TRYWAIT P2, [R10+URZ+0x34830], R3 ;  /* 0x034830030a0075a7 */ /* 0x000062000804017f */
[----:B------:R-:W-:Y:S05]  /*1650*/  @!P0 BRA `(.L_x_367) ;  /* 0x0000000000048947 */ /* 0x000fea0003800000 */
[----:B------:R-:W-:Y:S01]  /*1660*/  BPT.TRAP 0x1 ;  /* 0x000000040000795c */ /* 0x000fe20000300000 */
.L_x_367:
[----:B------:R-:W2:Y:S01]  /*1670*/  S2R R4, SR_TID.X ;  /* 0x0000000000047919 */ /* 0x000ea20000002100 */
[----:B------:R-:W-:Y:S01]  /*1680*/  IMAD.MOV.U32 R87, RZ, RZ, RZ ;  /* 0x000000ffff577224 */ /* 0x000fe200078e00ff */
[----:B--2---:R-:W-:Y:S01]  /*1690*/  LOP3.LUT P1, RZ, R4, 0x7f, RZ, 0xc0, !PT ;  /* 0x0000007f04ff7812 */ /* 0x004fe2000782c0ff */
[----:B-1----:R-:W-:-:S12]  /*16a0*/  @P2 BRA `(.L_x_368) ;  /* 0x0000000000082947 */ /* 0x002fd80003800000 */
[----:B------:R-:W1:Y:S02]  /*16b0*/  SYNCS.PHASECHK.TRANS64.TRYWAIT P2, [R10+URZ+0x34830], R3 ;  /* 0x034830030a0075a7 */ /* 0x000e64000804017f */
[----:B-1----:R-:W-:Y:S05]  /*16c0*/  @!P2 BRA `(.L_x_369) ;  /* 0x0000013800c4a947 */ /* 0x002fea0003800000 */
.L_x_368:
[----:B------:R-:W-:Y:S05]  /*16d0*/  WARPSYNC.ALL ;  /* 0x0000000000007948 */ /* 0x000fea0003800000 */
[----:B01----:R-:W-:Y:S01]  /*16e0*/  VIADD R3, R0, 0x1e400 ;  /* 0x0001e40000037836 */ /* 0x003fe20000000000 */
[----:B------:R-:W-:Y:S01]  /*16f0*/  ULOP3.LUT UR25, UR36, 0x10000, URZ, 0xfc, !UPT ;  /* 0x0001000024197892 */ /* 0x000fe2000f8efc3f */
[----:B------:R-:W-:Y:S01]  /*1700*/  WARPGROUP.ARRIVE ;  /* 0x00000000000079c5 */ /* 0x000fe20000000000 */
[----:B------:R-:W-:Y:S01]  /*1710*/  UMOV UR5, 0x40000040 ;  /* 0x4000004000057882 */ /* 0x000fe20000000000 */
[----:B------:R-:W-:Y:S01]  /*1720*/  UMOV UR7, 0x40000040 ;  /* 0x4000004000077882 */ /* 0x000fe20000000000 */
[----:B------:R-:W-:Y:S01]  /*1730*/  SHF.R.U32.HI R3, RZ, 0x4, R3 ;  /* 0x00000004ff037819 */ /* 0x000fe20000011603 */
[----:B------:R-:W-:Y:S01]  /*1740*/  UMOV UR45, UR5 ;  /* 0x00000005002d7c82 */ /* 0x000fe20008000000 */
[----:B------:R-:W-:Y:S01]  /*1750*/  MOV R9, UR5 ;  /* 0x0000000500097c02 */ /* 0x000fe20008000f00 */
[----:B------:R-:W-:Y:S01]  /*1760*/  UMOV UR4, UR25 ;  /* 0x0000001900047c82 */ /* 0x000fe20008000000 */
[----:B------:R-:W-:Y:S01]  /*1770*/  LOP3.LUT R3, R3, 0x3fff, RZ, 0xc0, !PT ;  /* 0x00003fff03037812 */ /* 0x000fe200078ec0ff */
[----:B------:R-:W-:Y:S01]  /*1780*/  UMOV UR44, UR4 ;  /* 0x00000004002c7c82 */ /* 0x000fe20008000000 */
[----:B------:R-:W-:Y:S01]  /*1790*/  IMAD.U32 R8, RZ, RZ, UR4 ;  /* 0x00000004ff087e24 */ /* 0x000fe2000f8e00ff */
[----:B------:R-:W-:Y:S01]  /*17a0*/  UMOV UR8, UR44 ;  /* 0x0000002c00087c82 */ /* 0x000fe20008000000 */
[----:B------:R-:W-:Y:S01]  /*17b0*/  LOP3.LUT R3, R3, 0x10000, RZ, 0xfc, !PT ;  /* 0x0001000003037812 */ /* 0x000fe200078efcff */
[----:B------:R-:W-:Y:S01]  /*17c0*/  UMOV UR9, UR45 ;  /* 0x0000002d00097c82 */ /* 0x000fe20008000000 */
[----:B------:R-:W-:Y:S01]  /*17d0*/  UMOV UR11, 0x40000040 ;  /* 0x40000040000b7882 */ /* 0x000fe20000000000 */
[----:B------:R-:W-:Y:S01]  /*17e0*/  UMOV UR12, UR44 ;  /* 0x0000002c000c7c82 */ /* 0x000fe20008000000 */
[----:B------:R-:W-:Y:S01]  /*17f0*/  UMOV UR13, UR45 ;  /* 0x0000002d000d7c82 */ /* 0x000fe20008000000 */
[----:B------:R-:W-:Y:S01]  /*1800*/  IMAD R4, R2, 0xb00, R3 ;  /* 0x00000b0002047824 */ /* 0x000fe200078e0203 */
[----:B------:R-:W-:Y:S01]  /*1810*/  UMOV UR15, 0x40000040 ;  /* 0x40000040000f7882 */ /* 0x000fe20000000000 */
[----:B------:R-:W-:Y:S01]  /*1820*/  UMOV UR32, UR44 ;  /* 0x0000002c00207c82 */ /* 0x000fe20008000000 */
[----:B------:R-:W-:Y:S01]  /*1830*/  UMOV UR33, UR45 ;  /* 0x0000002d00217c82 */ /* 0x000fe20008000000 */
[----:B------:R-:W-:Y:S01]  /*1840*/  UMOV UR35, 0x40000040 ;  /* 0x4000004000237882 */ /* 0x000fe20000000000 */
[----:B------:R-:W-:Y:S01]  /*1850*/  R2UR UR24, R4 ;  /* 0x00000000041872ca */ /* 0x000fe200000e0000 */
[----:B------:R-:W-:Y:S01]  /*1860*/  UMOV UR28, UR44 ;  /* 0x0000002c001c7c82 */ /* 0x000fe20008000000 */
[----:B------:R-:W-:Y:S01]  /*1870*/  UMOV UR29, UR45 ;  /* 0x0000002d001d7c82 */ /* 0x000fe20008000000 */
[----:B------:R-:W-:Y:S01]  /*1880*/  UMOV UR31, 0x40000040 ;  /* 0x40000040001f7882 */ /* 0x000fe20000000000 */
        /* <DEDUP_REMOVED lines=10> */
[----:B------:R-:W-:Y:S01]  /*1930*/  UIADD3 UR10, UR24, 0x100, URZ ;  /* 0x00000100180a7890 */ /* 0x000fe2000fffe03f */
[----:B------:R-:W-:Y:S01]  /*1940*/  HGMMA.64x16x16.F32.BF16 R112, gdesc[UR4], RZ, !UPT, gsb0 ;  /* 0x00200000047079f0 */ /* 0x000fe2000c0018ff */
[----:B------:R-:W-:Y:S01]  /*1950*/  UIADD3 UR6, UR24, 0x80, URZ ;  /* 0x0000008018067890 */ /* 0x000fe2000fffe03f */
[----:B------:R-:W-:Y:S01]  /*1960*/  P2R R122, PR, RZ, 0x1 ;  /* 0x00000001ff7a7803 */ /* 0x000fe20000000000 */
[----:B------:R-:W-:Y:S01]  /*1970*/  UMOV UR4, UR44 ;  /* 0x0000002c00047c82 */ /* 0x000fe20008000000 */
[----:B------:R-:W-:Y:S01]  /*1980*/  UMOV UR5, UR45 ;  /* 0x0000002d00057c82 */ /* 0x000fe20008000000 */
[----:B------:R-:W-:Y:S01]  /*1990*/  UMOV UR7, 0x40000040 ;  /* 0x4000004000077882 */ /* 0x000fe20000000000 */
[----:B------:R-:W-:Y:S01]  /*19a0*/  UIADD3 UR14, UR24, 0x180, URZ ;  /* 0x00000180180e7890 */ /* 0x000fe2000fffe03f */
[----:B------:R-:W-:Y:S01]  /*19b0*/  @!P1 VIADD R10, R10, 0x34840 ;  /* 0x000348400a0a9836 */ /* 0x000fe20000000000 */
[----:B------:R-:W-:-:S02]  /*19c0*/  UIADD3 UR34, UR24, 0x200, URZ ;  /* 0x0000020018227890 */ /* 0x000fc4000fffe03f */
[----:B------:R-:W-:Y:S02]  /*19d0*/  UIADD3 UR30, UR24, 0x280, URZ ;  /* 0x00000280181e7890 */ /* 0x000fe4000fffe03f */
[----:B------:R-:W-:Y:S02]  /*19e0*/  UIADD3 UR22, UR24, 0x300, URZ ;  /* 0x0000030018167890 */ /* 0x000fe4000fffe03f */
[----:B------:R-:W-:Y:S02]  /*19f0*/  UIADD3 UR18, UR24, 0x380, URZ ;  /* 0x0000038018127890 */ /* 0x000fe4000fffe03f */
[----:B------:R-:W-:Y:S02]  /*1a00*/  UIADD3 UR38, UR24, 0x400, URZ ;  /* 0x0000040018267890 */ /* 0x000fe4000fffe03f */
[----:B------:R-:W-:Y:S01]  /*1a10*/  UIADD3 UR42, UR24, 0x480, URZ ;  /* 0x00000480182a7890 */ /* 0x000fe2000fffe03f */
[----:B------:R-:W-:Y:S01]  /*1a20*/  UMOV UR40, UR44 ;  /* 0x0000002c00287c82 */ /* 0x000fe20008000000 */
[----:B------:R-:W-:Y:S01]  /*1a30*/  UMOV UR41, UR45 ;  /* 0x0000002d00297c82 */ /* 0x000fe20008000000 */
[----:B------:R-:W-:Y:S01]  /*1a40*/  UMOV UR43, 0x40000040 ;  /* 0x40000040002b7882 */ /* 0x000fe20000000000 */
[----:B------:R-:W-:-:S02]  /*1a50*/  UIADD3 UR26, UR25, 0x2, URZ ;  /* 0x00000002191a7890 */ /* 0x000fc4000fffe03f */
[----:B------:R-:W-:Y:S01]  /*1a60*/  UIADD3 UR46, UR24, 0xa00, URZ ;  /* 0x00000a00182e7890 */ /* 0x000fe2000fffe03f */
[----:B------:R-:W-:Y:S01]  /*1a70*/  UMOV UR47, 0x40000040 ;  /* 0x40000040002f7882 */ /* 0x000fe20000000000 */
[----:B------:R-:W-:Y:S01]  /*1a80*/  UIADD3 UR50, UR24, 0x602, URZ ;  /* 0x0000060218327890 */ /* 0x000fe2000fffe03f */
[----:B------:R-:W-:Y:S01]  /*1a90*/  UMOV UR51, 0x40000040 ;  /* 0x4000004000337882 */ /* 0x000fe20000000000 */
[----:B------:R-:W-:Y:S01]  /*1aa0*/  UIADD3 UR54, UR24, 0x604, URZ ;  /* 0x0000060418367890 */ /* 0x000fe2000fffe03f */
        /* <DEDUP_REMOVED lines=517> */
[----:B------:R-:W-:Y:S08]  /*3b00*/  MUFU.TANH R13, R13 ;  /* 0x0000000d000d7308 */ /* 0x000ff00000002400 */
[----:B------:R-:W1:Y:S08]  /*3b10*/  MUFU.TANH R20, R20 ;  /* 0x0000001400147308 */ /* 0x000e700000002400 */
[----:B------:R-:W2:Y:S08]  /*3b20*/  MUFU.TANH R14, R14 ;  /* 0x0000000e000e7308 */ /* 0x000eb00000002400 */
[----:B------:R-:W3:Y:S08]  /*3b30*/  MUFU.TANH R11, R11 ;  /* 0x0000000b000b7308 */ /* 0x000ef00000002400 */
        /* <DEDUP_REMOVED lines=11> */
[----:B------:R-:W4:Y:S01]  /*3bf0*/  MUFU.TANH R82, R82 ;  /* 0x0000005200527308 */ /* 0x000f220000002400 */
[----:B------:R-:W-:Y:S01]  /*3c00*/  UMOV UR23, 0x40000040 ;  /* 0x4000004000177882 */ /* 0x000fe20000000000 */
[----:B------:R-:W-:Y:S01]  /*3c10*/  FMUL.FTZ R84, R109, UR6 ;  /* 0x000000066d547c20 */ /* 0x000fe20008410000 */
[----:B------:R-:W-:Y:S01]  /*3c20*/  FMUL.FTZ R104, R106, UR6 ;  /* 0x000000066a687c20 */ /* 0x000fe20008410000 */
[----:B------:R-:W-:-:S04]  /*3c30*/  FMUL.FTZ R106, R111, UR6 ;  /* 0x000000066f6a7c20 */ /* 0x000fc80008410000 */
[----:B------:R-:W5:Y:S08]  /*3c40*/  MUFU.TANH R80, R80 ;  /* 0x0000005000507308 */ /* 0x000f700000002400 */
[----:B------:R-:W-:Y:S08]  /*3c50*/  MUFU.TANH R107, R107 ;  /* 0x0000006b006b7308 */ /* 0x000ff00000002400 */
[----:B------:R-:W-:Y:S08]  /*3c60*/  MUFU.TANH R85, R85 ;  /* 0x0000005500557308 */ /* 0x000ff00000002400 */
[----:B------:R-:W5:Y:S08]  /*3c70*/  MUFU.TANH R83, R83 ;  /* 0x0000005300537308 */ /* 0x000f700000002400 */
        /* <DEDUP_REMOVED lines=16> */
[----:B------:R-:W-:Y:S08]  /*3d80*/  MUFU.TANH R110, R103 ;  /* 0x00000067006e7308 */ /* 0x000ff00000002400 */
        /* <DEDUP_REMOVED lines=35> */
[----:B------:R-:W-:Y:S01]  /*3fc0*/  MUFU.TANH R77, R78 ;  /* 0x0000004e004d7308 */ /* 0x000fe20000002400 */
[----:B------:R-:W-:Y:S01]  /*3fd0*/  FMUL.FTZ R75, R75, UR6 ;  /* 0x000000064b4b7c20 */ /* 0x000fe20008410000 */
[----:B------:R-:W-:-:S06]  /*3fe0*/  FMUL.FTZ R79, R79, UR6 ;  /* 0x000000064f4f7c20 */ /* 0x000fcc0008410000 */
[----:B------:R-:W-:Y:S08]  /*3ff0*/  MUFU.TANH R116, R91 ;  /* 0x0000005b00747308 */ /* 0x000ff00000002400 */
[----:B------:R0:W-:Y:S08]  /*4000*/  MUFU.TANH R118, R75 ;  /* 0x0000004b00767308 */ /* 0x0001f00000002400 */
[----:B------:R-:W5:Y:S08]  /*4010*/  MUFU.TANH R88, R88 ;  /* 0x0000005800587308 */ /* 0x000f700000002400 */
        /* <DEDUP_REMOVED lines=8> */
[----:B------:R-:W0:Y:S01]  /*40a0*/  MUFU.TANH R89, R89 ;  /* 0x0000005900597308 */ /* 0x000e220000002400 */
        /* <DEDUP_REMOVED lines=8> */
[----:B------:R-:W0:Y:S08]  /*4130*/  MUFU.TANH R92, R92 ;  /* 0x0000005c005c7308 */ /* 0x000e300000002400 */
[----:B------:R-:W-:Y:S08]  /*4140*/  MUFU.TANH R126, R67 ;  /* 0x00000043007e7308 */ /* 0x000ff00000002400 */
[----:B------:R-:W0:Y:S08]  /*4150*/  MUFU.TANH R72, R72 ;  /* 0x0000004800487308 */ /* 0x000e300000002400 */
[----:B------:R-:W0:Y:S08]  /*4160*/  MUFU.TANH R94, R94 ;  /* 0x0000005e005e7308 */ /* 0x000e300000002400 */
[----:B------:R-:W0:Y:S01]  /*4170*/  MUFU.TANH R74, R74 ;  /* 0x0000004a004a7308 */ /* 0x000e220000002400 */
        /* <DEDUP_REMOVED lines=9> */
[----:B------:R-:W-:Y:S01]  /*4210*/  IMAD.IADD R63, R228, 0x1, R81 ;  /* 0x00000001e43f7824 */ /* 0x000fe200078e0251 */
[----:B------:R-:W-:Y:S01]  /*4220*/  UMOV UR23, 0x40000040 ;  /* 0x4000004000177882 */ /* 0x000fe20000000000 */
[----:B------:R-:W-:Y:S01]  /*4230*/  MUFU.TANH R132, R57 ;  /* 0x0000003900847308 */ /* 0x000fe20000002400 */
[----:B------:R-:W-:Y:S01]  /*4240*/  FMUL.FTZ R58, R61, UR6 ;  /* 0x000000063d3a7c20 */ /* 0x000fe20008410000 */
[----:B------:R-:W-:-:S06]  /*4250*/  FMUL.FTZ R60, R60, UR6 ;  /* 0x000000063c3c7c20 */ /* 0x000fcc0008410000 */
[----:B------:R-:W0:Y:S08]  /*4260*/  MUFU.TANH R64, R64 ;  /* 0x0000004000407308 */ /* 0x000e300000002400 */
[----:B------:R-:W0:Y:S08]  /*4270*/  MUFU.TANH R73, R73 ;  /* 0x0000004900497308 */ /* 0x000e300000002400 */
[----:B------:R1:W-:Y:S08]  /*4280*/  MUFU.TANH R128, R70 ;  /* 0x0000004600807308 */ /* 0x0003f00000002400 */
[----:B------:R-:W0:Y:S01]  /*4290*/  MUFU.TANH R75, R75 ;  /* 0x0000004b004b7308 */ /* 0x000e220000002400 */
[----:B-1----:R-:W-:-:S07]  /*42a0*/  FMUL.FTZ R70, R59, UR6 ;  /* 0x000000063b467c20 */ /* 0x002fce0008410000 */
[----:B------:R-:W1:Y:S01]  /*42b0*/  MUFU.TANH R76, R76 ;  /* 0x0000004c004c7308 */ /* 0x000e620000002400 */
[----:B------:R-:W-:Y:S02]  /*42c0*/  WARPGROUP.DEPBAR.LE gsb0, 0x0 ;  /* 0x00008000000079c5 */ /* 0x000fe40000010000 */
[----:B------:R-:W-:Y:S01]  /*42d0*/  WARPGROUP.ARRIVE ;  /* 0x00000000000079c5 */ /* 0x000fe20000000000 */
[----:B------:R-:W-:Y:S01]  /*42e0*/  FMUL.FTZ R57, R48, UR6 ;  /* 0x0000000630397c20 */ /* 0x000fe20008410000 */
        /* <DEDUP_REMOVED lines=10> */
[----:B------:R-:W-:Y:S01]  /*4390*/  MUFU.TANH R165, R53 ;  /* 0x0000003500a57308 */ /* 0x000fe20000002400 */
[----:B------:R-:W-:Y:S01]  /*43a0*/  ISETP.GT.AND P2, PT, R48, 0x8, PT ;  /* 0x000000083000780c */ /* 0x000fe20003f44270 */
[----:B------:R-:W-:Y:S01]  /*43b0*/  FMUL.FTZ R61, R55, UR6 ;  /* 0x00000006373d7c20 */ /* 0x000fe20008410000 */
[----:B------:R-:W-:Y:S01]  /*43c0*/  FSEL R91, R12, -INF , P5 ;  /* 0xff8000000c5b7808 */ /* 0x000fe20002800000 */
[----:B------:R-:W-:Y:S01]  /*43d0*/  FMUL.FTZ R59, R50, UR6 ;  /* 0x00000006323b7c20 */ /* 0x000fe20008410000 */
[----:B------:R-:W-:Y:S01]  /*43e0*/  FSEL R101, R20, -INF , P3 ;  /* 0xff80000014657808 */ /* 0x000fe20001800000 */
[----:B------:R-:W-:Y:S01]  /*43f0*/  FMUL.FTZ R52, R52, UR6 ;  /* 0x0000000634347c20 */ /* 0x000fe20008410000 */
[----:B--2---:R-:W-:Y:S01]  /*4400*/  FSEL R95, R14, -INF , P2 ;  /* 0xff8000000e5f7808 */ /* 0x004fe20001000000 */
[----:B------:R-:W-:Y:S01]  /*4410*/  MUFU.TANH R50, R57 ;  /* 0x0000003900327308 */ /* 0x000fe20000002400 */
[----:B------:R-:W-:Y:S01]  /*4420*/  ISETP.GT.AND P6, PT, R48, 0x10, PT ;  /* 0x000000103000780c */ /* 0x000fe20003fc4270 */
[----:B------:R-:W-:Y:S01]  /*4430*/  FMUL.FTZ R54, R54, UR6 ;  /* 0x0000000636367c20 */ /* 0x000fe20008410000 */
[----:B---3--:R-:W-:-:S02]  /*4440*/  FSEL R11, R11, -INF , P5 ;  /* 0xff8000000b0b7808 */ /* 0x008fc40002800000 */
[----:B------:R-:W-:Y:S02]  /*4450*/  ISETP.GT.AND P5, PT, R48, 0x11, PT ;  /* 0x000000113000780c */ /* 0x000fe40003fa4270 */
[----:B----4-:R-:W-:Y:S01]  /*4460*/  FSEL R103, R82, -INF , P6 ;  /* 0xff80000052677808 */ /* 0x010fe20003000000 */
[----:B------:R-:W-:Y:S01]  /*4470*/  MUFU.TANH R14, R61 ;  /* 0x0000003d000e7308 */ /* 0x000fe20000002400 */
[----:B------:R-:W-:Y:S01]  /*4480*/  FSEL R12, R15, -INF , P4 ;  /* 0xff8000000f0c7808 */ /* 0x000fe20002000000 */
[--C-:B------:R-:W-:Y:S01]  /*4490*/  IMAD.MOV.U32 R82, RZ, RZ, R87.reuse ;  /* 0x000000ffff527224 */ /* 0x100fe200078e0057 */
[----:B-----5:R-:W-:Y:S01]  /*44a0*/  FSEL R109, R80, -INF , P5 ;  /* 0xff800000506d7808 */ /* 0x020fe20002800000 */
[----:B------:R-:W-:Y:S01]  /*44b0*/  IMAD.MOV.U32 R80, RZ, RZ, R87 ;  /* 0x000000ffff507224 */ /* 0x000fe200078e0057 */
[----:B------:R-:W-:Y:S02]  /*44c0*/  FSEL R15, R83, -INF , P3 ;  /* 0xff800000530f7808 */ /* 0x000fe40001800000 */
[----:B------:R-:W-:Y:S01]  /*44d0*/  ISETP.GT.AND P3, PT, R48, 0x20, PT ;  /* 0x000000203000780c */ /* 0x000fe20003f64270 */
[----:B------:R-:W2:Y:S03]  /*44e0*/  MUFU.TANH R79, R79 ;  /* 0x0000004f004f7308 */ /* 0x000ea60000002400 */
[----:B------:R-:W-:-:S05]  /*44f0*/  FSEL R113, R105, -INF , P3 ;  /* 0xff80000069717808 */ /* 0x000fca0001800000 */
[----:B------:R-:W3:Y:S08]  /*4500*/  MUFU.TANH R66, R66 ;  /* 0x0000004200427308 */ /* 0x000ef00000002400 */
[----:B------:R-:W-:Y:S01]  /*4510*/  MUFU.TANH R60, R60 ;  /* 0x0000003c003c7308 */ /* 0x000fe20000002400 */
[----:B------:R-:W-:Y:S02]  /*4520*/  WARPGROUP.DEPBAR.LE gsb0, 0x0 ;  /* 0x00008000000079c5 */ /* 0x000fe40000010000 */
[----:B------:R-:W-:Y:S01]  /*4530*/  FMUL.FTZ R63, R40, UR6 ;  /* 0x00000006283f7c20 */ /* 0x000fe20008410000 */
[----:B------:R-:W-:Y:S01]  /*4540*/  FSEL R40, R13, -INF , P4 ;  /* 0xff8000000d287808 */ /* 0x000fe20002000000 */
[----:B------:R-:W-:Y:S01]  /*4550*/  WARPGROUP.ARRIVE ;  /* 0x00000000000079c5 */ /* 0x000fe20000000000 */
[----:B------:R-:W-:Y:S01]  /*4560*/  ISETP.GT.AND P4, PT, R48, 0x18, PT ;  /* 0x000000183000780c */ /* 0x000fe20003f84270 */
[----:B------:R-:W-:Y:S01]  /*4570*/  FMUL.FTZ R69, R43, UR6 ;  /* 0x000000062b457c20 */ /* 0x000fe20008410000 */
[----:B------:R-:W-:Y:S01]  /*4580*/  FMNMX.FTZ R20, R91, R40, !PT ;  /* 0x000000285b147209 */ /* 0x000fe20007810000 */
[----:B------:R-:W-:Y:S01]  /*4590*/  FMUL.FTZ R65, R41, UR6 ;  /* 0x0000000629417c20 */ /* 0x000fe20008410000 */
[----:B------:R-:W-:Y:S01]  /*45a0*/  FSEL R13, R21, -INF , P2 ;  /* 0xff800000150d7808 */ /* 0x000fe20001000000 */
[----:B------:R-:W-:Y:S01]  /*45b0*/  HGMMA.64x16x16.F32.BF16 R32, gdesc[UR20], R32, gsb0 ;  /* 0x00200000142079f0 */ /* 0x000fe20008001820 */
[----:B------:R-:W-:Y:S01]  /*45c0*/  FMNMX.FTZ R20, R95, R20, !PT ;  /* 0x000000145f147209 */ /* 0x000fe20007810000 */
[----:B------:R-:W-:Y:S01]  /*45d0*/  FMUL.FTZ R135, R45, UR6 ;  /* 0x000000062d877c20 */ /* 0x000fe20008410000 */
[----:B------:R-:W-:Y:S01]  /*45e0*/  FSEL R43, R107, -INF , P4 ;  /* 0xff8000006b2b7808 */ /* 0x000fe20002000000 */
[----:B------:R-:W-:Y:S01]  /*45f0*/  FMUL.FTZ R138, R47, UR6 ;  /* 0x000000062f8a7c20 */ /* 0x000fe20008410000 */
[----:B------:R-:W-:Y:S01]  /*4600*/  FMNMX.FTZ R20, R101, R20, !PT ;  /* 0x0000001465147209 */ /* 0x000fe20007810000 */
[----:B------:R-:W-:Y:S01]  /*4610*/  FMUL.FTZ R67, R42, UR6 ;  /* 0x000000062a437c20 */ /* 0x000fe20008410000 */
[----:B------:R-:W-:Y:S01]  /*4620*/  ISETP.GT.AND P2, PT, R48, 0x19, PT ;  /* 0x000000193000780c */ /* 0x000fe20003f44270 */
[----:B------:R4:W-:Y:S01]  /*4630*/  MUFU.TANH R42, R49 ;  /* 0x00000031002a7308 */ /* 0x0009e20000002400 */
[----:B------:R-:W-:Y:S01]  /*4640*/  FMNMX.FTZ R20, R103, R20, !PT ;  /* 0x0000001467147209 */ /* 0x000fe20007810000 */
[----:B------:R-:W-:Y:S01]  /*4650*/  FMUL.FTZ R136, R46, UR6 ;  /* 0x000000062e887c20 */ /* 0x000fe20008410000 */
[----:B------:R-:W-:Y:S01]  /*4660*/  FSEL R107, R85, -INF , P4 ;  /* 0xff800000556b7808 */ /* 0x000fe20002000000 */
[----:B------:R-:W-:Y:S01]  /*4670*/  FMUL.FTZ R134, R44, UR6 ;  /* 0x000000062c867c20 */ /* 0x000fe20008410000 */
[----:B------:R-:W-:Y:S01]  /*4680*/  FMNMX.FTZ R20, R109, R20, !PT ;  /* 0x000000146d147209 */ /* 0x000fe20007810000 */
[----:B------:R-:W-:Y:S01]  /*4690*/  UIADD3 UR22, UR24, 0xa86, URZ ;  /* 0x00000a8618167890 */ /* 0x000fe2000fffe03f */
[----:B------:R-:W-:Y:S01]  /*46a0*/  FSEL R111, R84, -INF , P2 ;  /* 0xff800000546f7808 */ /* 0x000fe20001000000 */
[----:B------:R5:W-:Y:S01]  /*46b0*/  MUFU.TANH R46, R51 ;  /* 0x00000033002e7308 */ /* 0x000be20000002400 */
[----:B------:R-:W-:Y:S01]  /*46c0*/  FMNMX.FTZ R20, R107, R20, !PT ;  /* 0x000000146b147209 */ /* 0x000fe20007810000 */
[----:B------:R-:W-:Y:S01]  /*46d0*/  UMOV UR23, 0x40000040 ;  /* 0x4000004000177882 */ /* 0x000fe20000000000 */
[----:B------:R-:W-:Y:S01]  /*46e0*/  FSEL R21, R104, -INF , P6 ;  /* 0xff80000068157808 */ /* 0x000fe20003000000 */
[----:B------:R-:W-:Y:S01]  /*46f0*/  IMAD.MOV.U32 R84, RZ, RZ, R87 ;  /* 0x000000ffff547224 */ /* 0x000fe200078e0057 */
[----:B------:R-:W-:-:S02]  /*4700*/  ISETP.GT.AND P6, PT, R48, 0x21, PT ;  /* 0x000000213000780c */ /* 0x000fc40003fc4270 */
[----:B------:R-:W-:Y:S01]  /*4710*/  FMNMX.FTZ R20, R111, R20, !PT ;  /* 0x000000146f147209 */ /* 0x000fe20007810000 */
[----:B------:R1:W-:Y:S01]  /*4720*/  MUFU.TANH R44, R59 ;  /* 0x0000003b002c7308 */ /* 0x0003e20000002400 */
[----:B------:R-:W-:Y:S01]  /*4730*/  FSEL R41, R86, -INF , P5 ;  /* 0xff80000056297808 */ /* 0x000fe20002800000 */
[----:B------:R-:W-:Y:S01]  /*4740*/  IMAD.MOV.U32 R86, RZ, RZ, R87 ;  /* 0x000000ffff567224 */ /* 0x000fe200078e0057 */
[----:B------:R-:W-:Y:S02]  /*4750*/  ISETP.GT.AND P5, PT, R48, 0x28, PT ;  /* 0x000000283000780c */ /* 0x000fe40003fa4270 */
[----:B------:R-:W-:Y:S02]  /*4760*/  FSEL R115, R96, -INF , P6 ;  /* 0xff80000060737808 */ /* 0x000fe40003000000 */
[----:B------:R-:W-:Y:S01]  /*4770*/  FMNMX.FTZ R20, R113, R20, !PT ;  /* 0x0000001471147209 */ /* 0x000fe20007810000 */
[----:B------:R-:W3:Y:S01]  /*4780*/  MUFU.TANH R78, R78 ;  /* 0x0000004e004e7308 */ /* 0x000ee20000002400 */
[----:B------:R-:W-:-:S02]  /*4790*/  ISETP.GT.AND P4, PT, R48, 0x29, PT ;  /* 0x000000293000780c */ /* 0x000fc40003f84270 */
[----:B------:R-:W-:Y:S02]  /*47a0*/  FSEL R117, R98, -INF , P5 ;  /* 0xff80000062757808 */ /* 0x000fe40002800000 */
[----:B------:R-:W-:Y:S02]  /*47b0*/  FMNMX.FTZ R20, R115, R20, !PT ;  /* 0x0000001473147209 */ /* 0x000fe40007810000 */
[----:B------:R-:W-:Y:S01]  /*47c0*/  FSEL R45, R106, -INF , P2 ;  /* 0xff8000006a2d7808 */ /* 0x000fe20001000000 */
[----:B------:R2:W-:Y:S01]  /*47d0*/  MUFU.TANH R167, R63 ;  /* 0x0000003f00a77308 */ /* 0x0005e20000002400 */
[----:B------:R-:W-:Y:S02]  /*47e0*/  ISETP.GT.AND P2, PT, R48, 0x30, PT ;  /* 0x000000303000780c */ /* 0x000fe40003f44270 */
[----:B------:R-:W-:Y:S02]  /*47f0*/  FSEL R119, R97, -INF , P4 ;  /* 0xff80000061777808 */ /* 0x000fe40002000000 */
[----:B------:R-:W-:-:S02]  /*4800*/  FMNMX.FTZ R20, R117, R20, !PT ;  /* 0x0000001475147209 */ /* 0x000fc40007810000 */
[----:B------:R-:W-:Y:S01]  /*4810*/  FSEL R47, R108, -INF , P3 ;  /* 0xff8000006c2f7808 */ /* 0x000fe20001800000 */
[----:B------:R-:W3:Y:S01]  /*4820*/  MUFU.TANH R68, R68 ;  /* 0x0000004400447308 */ /* 0x000ee20000002400 */
[----:B------:R-:W-:Y:S02]  /*4830*/  ISETP.GT.AND P3, PT, R48, 0x31, PT ;  /* 0x000000313000780c */ /* 0x000fe40003f64270 */
[----:B------:R-:W-:Y:S01]  /*4840*/  FSEL R121, R100, -INF , P2 ;  /* 0xff80000064797808 */ /* 0x000fe20001000000 */
[----:B------:R-:W-:Y:S02]  /*4850*/  WARPGROUP.DEPBAR.LE gsb0, 0x0 ;  /* 0x00008000000079c5 */ /* 0x000fe40000010000 */
[----:B------:R-:W-:Y:S01]  /*4860*/  FMNMX.FTZ R20, R119, R20, !PT ;  /* 0x0000001477147209 */ /* 0x000fe20007810000 */
[----:B------:R-:W-:Y:S01]  /*4870*/  WARPGROUP.ARRIVE ;  /* 0x00000000000079c5 */ /* 0x000fe20000000000 */
[----:B----4-:R-:W-:Y:S01]  /*4880*/  FSEL R49, R99, -INF , P6 ;  /* 0xff80000063317808 */ /* 0x010fe20003000000 */
[----:B------:R-:W-:Y:S01]  /*4890*/  FMUL.FTZ R32, R32, UR6 ;  /* 0x0000000620207c20 */ /* 0x000fe20008410000 */
[----:B------:R-:W-:Y:S01]  /*48a0*/  ISETP.GT.AND P6, PT, R48, 0x38, PT ;  /* 0x000000383000780c */ /* 0x000fe20003fc4270 */
[----:B------:R4:W-:Y:S01]  /*48b0*/  MUFU.TANH R169, R65 ;  /* 0x0000004100a97308 */ /* 0x0009e20000002400 */
[----:B------:R-:W-:Y:S01]  /*48c0*/  FSEL R123, R88, -INF , P3 ;  /* 0xff800000587b7808 */ /* 0x000fe20001800000 */
[----:B------:R-:W-:Y:S01]  /*48d0*/  HGMMA.64x16x16.F32.BF16 R24, gdesc[UR20], R24, gsb0 ;  /* 0x00200000141879f0 */ /* 0x000fe20008001818 */
[----:B------:R-:W-:Y:S01]  /*48e0*/  FMNMX.FTZ R20, R121, R20, !PT ;  /* 0x0000001479147209 */ /* 0x000fe20007810000 */
[----:B------:R-:W-:Y:S01]  /*48f0*/  FMUL.FTZ R36, R36, UR6 ;  /* 0x0000000624247c20 */ /* 0x000fe20008410000 */
[----:B-----5:R-:W-:Y:S01]  /*4900*/  FSEL R51, R102, -INF , P5 ;  /* 0xff80000066337808 */ /* 0x020fe20002800000 */
[----:B------:R-:W-:Y:S01]  /*4910*/  FMUL.FTZ R34, R34, UR6 ;  /* 0x0000000622227c20 */ /* 0x000fe20008410000 */
[----:B------:R-:W-:Y:S01]  /*4920*/  ISETP.GT.AND P5, PT, R48, 0x39, PT ;  /* 0x000000393000780c */ /* 0x000fe20003fa4270 */
[----:B------:R-:W5:Y:S01]  /*4930*/  MUFU.TANH R56, R56 ;  /* 0x0000003800387308 */ /* 0x000f620000002400 */
[----:B------:R-:W-:Y:S01]  /*4940*/  FSEL R125, R90, -INF , P6 ;  /* 0xff8000005a7d7808 */ /* 0x000fe20003000000 */
[----:B------:R-:W-:Y:S01]  /*4950*/  FMUL.FTZ R38, R38, UR6 ;  /* 0x0000000626267c20 */ /* 0x000fe20008410000 */
[----:B------:R-:W-:Y:S01]  /*4960*/  FMNMX.FTZ R20, R123, R20, !PT ;  /* 0x000000147b147209 */ /* 0x000fe20007810000 */
[----:B------:R-:W-:Y:S01]  /*4970*/  FMUL.FTZ R39, R39, UR6 ;  /* 0x0000000627277c20 */ /* 0x000fe20008410000 */
[----:B------:R-:W-:Y:S01]  /*4980*/  FSEL R53, R110, -INF , P4 ;  /* 0xff8000006e357808 */ /* 0x000fe20002000000 */
[----:B------:R-:W-:Y:S01]  /*4990*/  IMAD.U32 R88, RZ, RZ, UR7 ;  /* 0x00000007ff587e24 */ /* 0x000fe2000f8e00ff */
[----:B------:R-:W-:Y:S01]  /*49a0*/  ISETP.GT.AND P4, PT, R48, 0x40, PT ;  /* 0x000000403000780c */ /* 0x000fe20003f84270 */
[----:B------:R-:W5:Y:S01]  /*49b0*/  MUFU.TANH R32, R32 ;  /* 0x0000002000207308 */ /* 0x000f620000002400 */
[----:B0-----:R-:W-:-:S02]  /*49c0*/  FSEL R127, R89, -INF , P5 ;  /* 0xff800000597f7808 */ /* 0x001fc40002800000 */
[----:B------:R-:W-:Y:S02]  /*49d0*/  FMNMX.FTZ R20, R125, R20, !PT ;  /* 0x000000147d147209 */ /* 0x000fe40007810000 */
[----:B------:R-:W-:Y:S02]  /*49e0*/  FSEL R55, R112, -INF , P2 ;  /* 0xff80000070377808 */ /* 0x000fe40001000000 */
[----:B------:R-:W-:Y:S01]  /*49f0*/  ISETP.GT.AND P2, PT, R48, 0x41, PT ;  /* 0x000000413000780c */ /* 0x000fe20003f44270 */
[----:B------:R0:W-:Y:S01]  /*4a00*/  MUFU.TANH R99, R67 ;  /* 0x0000004300637308 */ /* 0x0001e20000002400 */
[----:B------:R-:W-:Y:S02]  /*4a10*/  FSEL R129, R92, -INF , P4 ;  /* 0xff8000005c817808 */ /* 0x000fe40002000000 */
[----:B------:R-:W-:Y:S02]  /*4a20*/  FMNMX.FTZ R20, R127, R20, !PT ;  /* 0x000000147f147209 */ /* 0x000fe40007810000 */
[----:B------:R-:W-:-:S02]  /*4a30*/  FSEL R57, R114, -INF , P3 ;  /* 0xff80000072397808 */ /* 0x000fc40001800000 */
[----:B------:R-:W-:Y:S01]  /*4a40*/  ISETP.GT.AND P3, PT, R48, 0x48, PT ;  /* 0x000000483000780c */ /* 0x000fe20003f64270 */
[----:B------:R-:W5:Y:S01]  /*4a50*/  MUFU.TANH R130, R71 ;  /* 0x0000004700827308 */ /* 0x000f620000002400 */
[----:B------:R-:W-:Y:S01]  /*4a60*/  FSEL R131, R72, -INF , P2 ;  /* 0xff80000048837808 */ /* 0x000fe20001000000 */
[----:B------:R-:W-:Y:S01]  /*4a70*/  IMAD.MOV.U32 R72, RZ, RZ, R87 ;  /* 0x000000ffff487224 */ /* 0x000fe200078e0057 */
[----:B------:R-:W-:Y:S02]  /*4a80*/  FMNMX.FTZ R20, R129, R20, !PT ;  /* 0x0000001481147209 */ /* 0x000fe40007810000 */
[----:B------:R-:W-:Y:S02]  /*4a90*/  FSEL R61, R93, -INF , P5 ;  /* 0xff8000005d3d7808 */ /* 0x000fe40002800000 */
[----:B-1----:R-:W-:Y:S01]  /*4aa0*/  FSEL R59, R94, -INF , P6 ;  /* 0xff8000005e3b7808 */ /* 0x002fe20003000000 */
[----:B------:R1:W-:Y:S01]  /*4ab0*/  MUFU.TANH R105, R69 ;  /* 0x0000004500697308 */ /* 0x0003e20000002400 */
[----:B------:R-:W-:-:S02]  /*4ac0*/  ISETP.GT.AND P5, PT, R48, 0x50, PT ;  /* 0x000000503000780c */ /* 0x000fc40003fa4270 */
[----:B------:R-:W-:Y:S02]  /*4ad0*/  ISETP.GT.AND P6, PT, R48, 0x49, PT ;  /* 0x000000493000780c */ /* 0x000fe40003fc4270 */
[----:B------:R-:W-:Y:S01]  /*4ae0*/  FSEL R133, R74, -INF , P3 ;  /* 0xff8000004a857808 */ /* 0x000fe20001800000 */
[----:B------:R-:W-:Y:S01]  /*4af0*/  IMAD.MOV.U32 R74, RZ, RZ, R87 ;  /* 0x000000ffff4a7224 */ /* 0x000fe200078e0057 */
[----:B------:R-:W-:Y:S01]  /*4b00*/  FMNMX.FTZ R20, R131, R20, !PT ;  /* 0x0000001483147209 */ /* 0x000fe20007810000 */
[----:B------:R-:W5:Y:S01]  /*4b10*/  MUFU.TANH R58, R58 ;  /* 0x0000003a003a7308 */ /* 0x000f620000002400 */
[----:B------:R-:W-:Y:S02]  /*4b20*/  FSEL R141, R64, -INF , P5 ;  /* 0xff800000408d7808 */ /* 0x000fe40002800000 */
[----:B------:R-:W-:Y:S02]  /*4b30*/  FSEL R137, R73, -INF , P6 ;  /* 0xff80000049897808 */ /* 0x000fe40003000000 */
[----:B------:R-:W-:Y:S01]  /*4b40*/  FMNMX.FTZ R64, R133, R20, !PT ;  /* 0x0000001485407209 */ /* 0x000fe20007810000 */
[----:B------:R-:W-:Y:S01]  /*4b50*/  FMUL.FTZ R20, R33, UR6 ;  /* 0x0000000621147c20 */ /* 0x000fe20008410000 */
[----:B--2---:R-:W-:Y:S01]  /*4b60*/  FSEL R63, R116, -INF , P4 ;  /* 0xff800000743f7808 */ /* 0x004fe20002000000 */
[----:B------:R-:W2:Y:S01]  /*4b70*/  MUFU.TANH R70, R70 ;  /* 0x0000004600467308 */ /* 0x000ea20000002400 */
[----:B------:R-:W-:Y:S01]  /*4b80*/  ISETP.GT.AND P4, PT, R48, 0x51, PT ;  /* 0x000000513000780c */ /* 0x000fe20003f84270 */
[----:B------:R-:W-:-:S02]  /*4b90*/  WARPGROUP.DEPBAR.LE gsb0, 0x0 ;  /* 0x00008000000079c5 */ /* 0x000fc40000010000 */
[----:B------:R-:W-:Y:S01]  /*4ba0*/  FMNMX.FTZ R64, R137, R64, !PT ;  /* 0x0000004089407209 */ /* 0x000fe20007810000 */
[----:B------:R-:W-:Y:S01]  /*4bb0*/  FMUL.FTZ R24, R24, UR6 ;  /* 0x0000000618187c20 */ /* 0x000fe20008410000 */
[----:B----4-:R-:W-:Y:S01]  /*4bc0*/  FSEL R65, R118, -INF , P2 ;  /* 0xff80000076417808 */ /* 0x010fe20001000000 */
[----:B------:R-:W-:Y:S01]  /*4bd0*/  FMUL.FTZ R28, R28, UR6 ;  /* 0x000000061c1c7c20 */ /* 0x000fe20008410000 */
[----:B------:R-:W-:Y:S01]  /*4be0*/  ISETP.GT.AND P2, PT, R48, 0x58, PT ;  /* 0x000000583000780c */ /* 0x000fe20003f44270 */
[----:B------:R-:W4:Y:S01]  /*4bf0*/  MUFU.TANH R52, R52 ;  /* 0x0000003400347308 */ /* 0x000f220000002400 */
[----:B------:R-:W-:Y:S01]  /*4c00*/  FSEL R143, R75, -INF , P4 ;  /* 0xff8000004b8f7808 */ /* 0x000fe20002000000 */
[----:B------:R-:W-:Y:S01]  /*4c10*/  FMUL.FTZ R26, R26, UR6 ;  /* 0x000000061a1a7c20 */ /* 0x000fe20008410000 */
[----:B------:R-:W-:Y:S01]  /*4c20*/  FMNMX.FTZ R64, R141, R64, !PT ;  /* 0x000000408d407209 */ /* 0x000fe20007810000 */
[----:B------:R-:W-:Y:S01]  /*4c30*/  FMUL.FTZ R30, R30, UR6 ;  /* 0x000000061e1e7c20 */ /* 0x000fe20008410000 */
[----:B0-----:R-:W-:-:S02]  /*4c40*/  FSEL R67, R77, -INF , P3 ;  /* 0xff8000004d437808 */ /* 0x001fc40001800000 */
[----:B------:R-:W-:Y:S01]  /*4c50*/  FSEL R73, R126, -INF , P4 ;  /* 0xff8000007e497808 */ /* 0x000fe20002000000 */
[----:B------:R-:W0:Y:S01]  /*4c60*/  MUFU.TANH R62, R62 ;  /* 0x0000003e003e7308 */ /* 0x000e220000002400 */
[C---:B------:R-:W-:Y:S02]  /*4c70*/  ISETP.GT.AND P3, PT, R48.reuse, 0x59, PT ;  /* 0x000000593000780c */ /* 0x040fe40003f64270 */
[----:B------:R-:W-:Y:S02]  /*4c80*/  ISETP.GT.AND P4, PT, R48, 0x68, PT ;  /* 0x000000683000780c */ /* 0x000fe40003f84270 */
[----:B------:R-:W-:Y:S02]  /*4c90*/  FSEL R147, R76, -INF , P2 ;  /* 0xff8000004c937808 */ /* 0x000fe40001000000 */
[----:B------:R-:W-:Y:S01]  /*4ca0*/  FMNMX.FTZ R64, R143, R64, !PT ;  /* 0x000000408f407209 */ /* 0x000fe20007810000 */
[----:B------:R-:W0:Y:S01]  /*4cb0*/  MUFU.TANH R54, R54 ;  /* 0x0000003600367308 */ /* 0x000e220000002400 */
[----:B-1----:R-:W-:-:S02]  /*4cc0*/  FSEL R69, R79, -INF , P6 ;  /* 0xff8000004f457808 */ /* 0x002fc40003000000 */
[----:B------:R-:W-:Y:S02]  /*4cd0*/  ISETP.GT.AND P6, PT, R48, 0x60, PT ;  /* 0x000000603000780c */ /* 0x000fe40003fc4270 */
[----:B---3--:R-:W-:Y:S01]  /*4ce0*/  FSEL R149, R66, -INF , P3 ;  /* 0xff80000042957808 */ /* 0x008fe20001800000 */
[--C-:B------:R-:W-:Y:S01]  /*4cf0*/  IMAD.MOV.U32 R66, RZ, RZ, R87.reuse ;  /* 0x000000ffff427224 */ /* 0x100fe200078e0057 */
[----:B------:R-:W-:Y:S01]  /*4d00*/  FSEL R83, R78, -INF , P4 ;  /* 0xff8000004e537808 */ /* 0x000fe20002000000 */
[----:B------:R-:W1:Y:S01]  /*4d10*/  MUFU.TANH R134, R134 ;  /* 0x0000008600867308 */ /* 0x000e620000002400 */
[----:B------:R-:W-:Y:S01]  /*4d20*/  FSEL R155, R60, -INF , P4 ;  /* 0xff8000003c9b7808 */ /* 0x000fe20002000000 */
[----:B------:R-:W-:Y:S01]  /*4d30*/  IMAD.MOV.U32 R78, RZ, RZ, R87 ;  /* 0x000000ffff4e7224 */ /* 0x000fe200078e0057 */
[----:B------:R-:W-:Y:S02]  /*4d40*/  FMNMX.FTZ R64, R147, R64, !PT ;  /* 0x0000004093407209 */ /* 0x000fe40007810000 */
[----:B------:R-:W-:-:S02]  /*4d50*/  ISETP.GT.AND P4, PT, R48, 0x79, PT ;  /* 0x000000793000780c */ /* 0x000fc40003f84270 */
[----:B------:R-:W-:Y:S01]  /*4d60*/  FSEL R71, R124, -INF , P5 ;  /* 0xff8000007c477808 */ /* 0x000fe20002800000 */
[----:B------:R-:W3:Y:S01]  /*4d70*/  MUFU.TANH R135, R135 ;  /* 0x0000008700877308 */ /* 0x000ee20000002400 */
[----:B------:R-:W-:Y:S02]  /*4d80*/  ISETP.GT.AND P5, PT, R48, 0x61, PT ;  /* 0x000000613000780c */ /* 0x000fe40003fa4270 */
[----:B------:R-:W-:Y:S01]  /*4d90*/  FSEL R151, R68, -INF , P6 ;  /* 0xff80000044977808 */ /* 0x000fe20003000000 */
[----:B------:R-:W-:Y:S01]  /*4da0*/  IMAD.MOV.U32 R68, RZ, RZ, R87 ;  /* 0x000000ffff447224 */ /* 0x000fe200078e0057 */
[----:B------:R-:W-:Y:S02]  /*4db0*/  FMNMX.FTZ R64, R149, R64, !PT ;  /* 0x0000004095407209 */ /* 0x000fe40007810000 */
[----:B------:R-:W-:Y:S01]  /*4dc0*/  FSEL R97, R14, -INF , P4 ;  /* 0xff8000000e617808 */ /* 0x000fe20002000000 */
[----:B------:R-:W3:Y:S01]  /*4dd0*/  MUFU.TANH R20, R20 ;  /* 0x0000001400147308 */ /* 0x000ee20000002400 */
[----:B------:R-:W-:Y:S01]  /*4de0*/  FSEL R165, R165, -INF , P4 ;  /* 0xff800000a5a57808 */ /* 0x000fe20002000000 */
[----:B------:R-:W-:Y:S01]  /*4df0*/  FMUL.FTZ R14, R25, UR6 ;  /* 0x00000006190e7c20 */ /* 0x000fe20008410000 */
[----:B------:R-:W-:-:S02]  /*4e00*/  ISETP.GT.AND P4, PT, R48, 0x90, PT ;  /* 0x000000903000780c */ /* 0x000fc40003f84270 */
[----:B-----5:R-:W-:Y:S01]  /*4e10*/  FSEL R153, R56, -INF , P5 ;  /* 0xff80000038997808 */ /* 0x020fe20002800000 */
[----:B------:R-:W-:Y:S01]  /*4e20*/  FMUL.FTZ R56, R35, UR6 ;  /* 0x0000000623387c20 */ /* 0x000fe20008410000 */
[----:B------:R-:W-:Y:S01]  /*4e30*/  FMNMX.FTZ R64, R151, R64, !PT ;  /* 0x0000004097407209 */ /* 0x000fe20007810000 */
[----:B------:R-:W5:Y:S01]  /*4e40*/  MUFU.TANH R136, R136 ;  /* 0x0000008800887308 */ /* 0x000f620000002400 */
[----:B------:R-:W-:Y:S02]  /*4e50*/  FSEL R175, R32, -INF , P4 ;  /* 0xff80000020af7808 */ /* 0x000fe40002000000 */
[----:B------:R-:W-:Y:S02]  /*4e60*/  FSEL R75, R128, -INF , P2 ;  /* 0xff800000804b7808 */ /* 0x000fe40001000000 */
[----:B------:R-:W-:Y:S02]  /*4e70*/  FMNMX.FTZ R32, R11, R12, !PT ;  /* 0x0000000c0b207209 */ /* 0x000fe40007810000 */
[----:B------:R-:W-:Y:S01]  /*4e80*/  ISETP.GT.AND P2, PT, R48, 0x69, PT ;  /* 0x000000693000780c */ /* 0x000fe20003f44270 */
[----:B------:R-:W5:Y:S01]  /*4e90*/  MUFU.TANH R36, R36 ;  /* 0x0000002400247308 */ /* 0x000f620000002400 */
[----:B------:R-:W-:-:S02]  /*4ea0*/  FMNMX.FTZ R64, R153, R64, !PT ;  /* 0x0000004099407209 */ /* 0x000fc40007810000 */
[----:B------:R-:W-:Y:S02]  /*4eb0*/  FSEL R77, R130, -INF , P3 ;  /* 0xff800000824d7808 */ /* 0x000fe40001800000 */
[----:B------:R-:W-:Y:S02]  /*4ec0*/  FMNMX.FTZ R32, R13, R32, !PT ;  /* 0x000000200d207209 */ /* 0x000fe40007810000 */
[----:B------:R-:W-:Y:S01]  /*4ed0*/  ISETP.GT.AND P3, PT, R48, 0x70, PT ;  /* 0x000000703000780c */ /* 0x000fe20003f64270 */
[----:B------:R-:W5:Y:S01]  /*4ee0*/  MUFU.TANH R138, R138 ;  /* 0x0000008a008a7308 */ /* 0x000f620000002400 */
[----:B------:R-:W-:Y:S02]  /*4ef0*/  FSEL R157, R58, -INF , P2 ;  /* 0xff8000003a9d7808 */ /* 0x000fe40001000000 */
[----:B------:R-:W-:Y:S02]  /*4f00*/  FMNMX.FTZ R64, R155, R64, !PT ;  /* 0x000000409b407209 */ /* 0x000fe40007810000 */
[----:B------:R-:W-:-:S02]  /*4f10*/  FSEL R79, R132, -INF , P6 ;  /* 0xff800000844f7808 */ /* 0x000fc40003000000 */
[----:B------:R-:W-:Y:S01]  /*4f20*/  FMNMX.FTZ R32, R15, R32, !PT ;  /* 0x000000200f207209 */ /* 0x000fe20007810000 */
[----:B------:R-:W-:Y:S01]  /*4f30*/  MUFU.TANH R34, R34 ;  /* 0x0000002200227308 */ /* 0x000fe20000002400 */
[----:B------:R-:W-:Y:S02]  /*4f40*/  ISETP.GT.AND P6, PT, R48, 0x71, PT ;  /* 0x000000713000780c */ /* 0x000fe40003fc4270 */
[----:B------:R-:W-:Y:S02]  /*4f50*/  FSEL R159, R50, -INF , P3 ;  /* 0xff800000329f7808 */ /* 0x000fe40001800000 */
[----:B------:R-:W-:Y:S02]  /*4f60*/  FMNMX.FTZ R64, R157, R64, !PT ;  /* 0x000000409d407209 */ /* 0x000fe40007810000 */
[----:B--2---:R-:W-:Y:S01]  /*4f70*/  FSEL R33, R70, -INF , P5 ;  /* 0xff80000046217808 */ /* 0x004fe20002800000 */
[----:B------:R-:W-:Y:S01]  /*4f80*/  MUFU.TANH R24, R24 ;  /* 0x0000001800187308 */ /* 0x000fe20000002400 */
[----:B------:R-:W-:Y:S01]  /*4f90*/  FMNMX.FTZ R32, R21, R32, !PT ;  /* 0x0000002015207209 */ /* 0x000fe20007810000 */
[----:B------:R-:W-:Y:S01]  /*4fa0*/  IMAD.MOV.U32 R70, RZ, RZ, R87 ;  /* 0x000000ffff467224 */ /* 0x000fe200078e0057 */
[----:B------:R-:W-:-:S02]  /*4fb0*/  ISETP.GT.AND P5, PT, R48, 0x78, PT ;  /* 0x000000783000780c */ /* 0x000fc40003fa4270 */
[----:B------:R-:W-:Y:S02]  /*4fc0*/  FSEL R161, R42, -INF , P6 ;  /* 0xff8000002aa17808 */ /* 0x000fe40003000000 */
[----:B------:R-:W-:Y:S01]  /*4fd0*/  FMNMX.FTZ R64, R159, R64, !PT ;  /* 0x000000409f407209 */ /* 0x000fe20007810000 */
[----:B------:R-:W-:Y:S01]  /*4fe0*/  MUFU.TANH R56, R56 ;  /* 0x0000003800387308 */ /* 0x000fe20000002400 */
[----:B------:R-:W-:Y:S02]  /*4ff0*/  FMNMX.FTZ R32, R41, R32, !PT ;  /* 0x0000002029207209 */ /* 0x000fe40007810000 */
[----:B----4-:R-:W-:Y:S02]  /*5000*/  FSEL R163, R52, -INF , P5 ;  /* 0xff80000034a37808 */ /* 0x010fe40002800000 */
[----:B------:R-:W-:Y:S02]  /*5010*/  FMNMX.FTZ R64, R161, R64, !PT ;  /* 0x00000040a1407209 */ /* 0x000fe40007810000 */
[----:B0-----:R-:W-:Y:S01]  /*5020*/  FSEL R35, R62, -INF , P2 ;  /* 0xff8000003e237808 */ /* 0x001fe20001000000 */
[----:B------:R-:W-:Y:S01]  /*5030*/  MUFU.TANH R14, R14 ;  /* 0x0000000e000e7308 */ /* 0x000fe20000002400 */
[----:B------:R-:W-:Y:S01]  /*5040*/  FMNMX.FTZ R32, R43, R32, !PT ;  /* 0x000000202b207209 */ /* 0x000fe20007810000 */
[----:B------:R-:W-:Y:S01]  /*5050*/  IMAD.MOV.U32 R62, RZ, RZ, R87 ;  /* 0x000000ffff3e7224 */ /* 0x000fe200078e0057 */
[----:B------:R-:W-:-:S02]  /*5060*/  ISETP.GT.AND P2, PT, R48, 0x80, PT ;  /* 0x000000803000780c */ /* 0x000fc40003f44270 */
[----:B------:R-:W-:Y:S02]  /*5070*/  FMNMX.FTZ R64, R163, R64, !PT ;  /* 0x00000040a3407209 */ /* 0x000fe40007810000 */
[----:B------:R-:W-:Y:S01]  /*5080*/  FSEL R85, R44, -INF , P3 ;  /* 0xff8000002c557808 */ /* 0x000fe20001800000 */
[----:B------:R-:W-:Y:S01]  /*5090*/  FMUL.FTZ R44, R37, UR6 ;  /* 0x00000006252c7c20 */ /* 0x000fe20008410000 */
[----:B------:R-:W-:Y:S01]  /*50a0*/  FMNMX.FTZ R32, R45, R32, !PT ;  /* 0x000000202d207209 */ /* 0x000fe20007810000 */
[----:B------:R-:W-:Y:S01]  /*50b0*/  MUFU.TANH R38, R38 ;  /* 0x0000002600267308 */ /* 0x000fe20000002400 */
[----:B------:R-:W-:Y:S02]  /*50c0*/  ISETP.GT.AND P3, PT, R48, 0x81, PT ;  /* 0x000000813000780c */ /* 0x000fe40003f64270 */
[----:B------:R-:W-:Y:S02]  /*50d0*/  FSEL R167, R167, -INF , P2 ;  /* 0xff800000a7a77808 */ /* 0x000fe40001000000 */
[----:B------:R-:W-:-:S02]  /*50e0*/  FMNMX.FTZ R64, R165, R64, !PT ;  /* 0x00000040a5407209 */ /* 0x000fc40007810000 */
[----:B------:R-:W-:Y:S01]  /*50f0*/  FSEL R37, R46, -INF , P6 ;  /* 0xff8000002e257808 */ /* 0x000fe20003000000 */
[----:B------:R-:W0:Y:S01]  /*5100*/  MUFU.TANH R44, R44 ;  /* 0x0000002c002c7308 */ /* 0x000e220000002400 */
[----:B------:R-:W-:Y:S02]  /*5110*/  FMNMX.FTZ R32, R47, R32, !PT ;  /* 0x000000202f207209 */ /* 0x000fe40007810000 */
[----:B------:R-:W-:Y:S02]  /*5120*/  ISETP.GT.AND P6, PT, R48, 0x88, PT ;  /* 0x000000883000780c */ /* 0x000fe40003fc4270 */
[----:B------:R-:W-:Y:S02]  /*5130*/  FSEL R169, R169, -INF , P3 ;  /* 0xff800000a9a97808 */ /* 0x000fe40001800000 */
[----:B------:R-:W-:Y:S01]  /*5140*/  FMNMX.FTZ R64, R167, R64, !PT ;  /* 0x00000040a7407209 */ /* 0x000fe20007810000 */
[----:B------:R-:W2:Y:S01]  /*5150*/  MUFU.TANH R28, R28 ;  /* 0x0000001c001c7308 */ /* 0x000ea20000002400 */
[----:B------:R-:W-:-:S02]  /*5160*/  FSEL R93, R54, -INF , P5 ;  /* 0xff800000365d7808 */ /* 0x000fc40002800000 */
[----:B------:R-:W-:Y:S02]  /*5170*/  FMNMX.FTZ R32, R49, R32, !PT ;  /* 0x0000002031207209 */ /* 0x000fe40007810000 */
[----:B------:R-:W-:Y:S02]  /*5180*/  ISETP.GT.AND P5, PT, R48, 0x89, PT ;  /* 0x000000893000780c */ /* 0x000fe40003fa4270 */
[----:B-1----:R-:W-:Y:S01]  /*5190*/  FSEL R171, R134, -INF , P6 ;  /* 0xff80000086ab7808 */ /* 0x002fe20003000000 */
[----:B------:R-:W-:Y:S01]  /*51a0*/  MUFU.TANH R26, R26 ;  /* 0x0000001a001a7308 */ /* 0x000fe20000002400 */
[----:B------:R-:W-:Y:S02]  /*51b0*/  FMNMX.FTZ R64, R169, R64, !PT ;  /* 0x00000040a9407209 */ /* 0x000fe40007810000 */
[----:B------:R-:W-:Y:S02]  /*51c0*/  FMNMX.FTZ R32, R51, R32, !PT ;  /* 0x0000002033207209 */ /* 0x000fe40007810000 */
[----:B---3--:R-:W-:-:S02]  /*51d0*/  FSEL R173, R135, -INF , P5 ;  /* 0xff80000087ad7808 */ /* 0x008fc40002800000 */
[----:B------:R-:W-:Y:S01]  /*51e0*/  FMNMX.FTZ R64, R171, R64, !PT ;  /* 0x00000040ab407209 */ /* 0x000fe20007810000 */
[----:B------:R-:W-:Y:S01]  /*51f0*/  MUFU.TANH R30, R30 ;  /* 0x0000001e001e7308 */ /* 0x000fe20000002400 */
[----:B------:R-:W-:Y:S02]  /*5200*/  FSEL R105, R105, -INF , P3 ;  /* 0xff80000069697808 */ /* 0x000fe40001800000 */
[----:B------:R-:W-:Y:S02]  /*5210*/  FMNMX.FTZ R32, R53, R32, !PT ;  /* 0x0000002035207209 */ /* 0x000fe40007810000 */
[----:B------:R-:W-:Y:S02]  /*5220*/  ISETP.GT.AND P3, PT, R48, 0x91, PT ;  /* 0x000000913000780c */ /* 0x000fe40003f64270 */
[----:B------:R-:W-:Y:S02]  /*5230*/  FMNMX.FTZ R64, R173, R64, !PT ;  /* 0x00000040ad407209 */ /* 0x000fe40007810000 */
[----:B------:R-:W-:-:S02]  /*5240*/  FSEL R99, R99, -INF , P2 ;  /* 0xff80000063637808 */ /* 0x000fc40001000000 */
[----:B------:R-:W-:Y:S02]  /*5250*/  FMNMX.FTZ R32, R55, R32, !PT ;  /* 0x0000002037207209 */ /* 0x000fe40007810000 */
[----:B------:R-:W-:Y:S02]  /*5260*/  ISETP.GT.AND P2, PT, R48, 0x98, PT ;  /* 0x000000983000780c */ /* 0x000fe40003f44270 */
[----:B------:R-:W-:Y:S01]  /*5270*/  FSEL R177, R20, -INF , P3 ;  /* 0xff80000014b17808 */ /* 0x000fe20001800000 */
[----:B------:R-:W-:Y:S01]  /*5280*/  FMUL.FTZ R20, R29, UR6 ;  /* 0x000000061d147c20 */ /* 0x000fe20008410000 */
[----:B------:R-:W-:Y:S02]  /*5290*/  FMNMX.FTZ R64, R175, R64, !PT ;  /* 0x00000040af407209 */ /* 0x000fe40007810000 */
[----:B-----5:R-:W-:Y:S02]  /*52a0*/  FSEL R25, R136, -INF , P6 ;  /* 0xff80000088197808 */ /* 0x020fe40003000000 */
[----:B------:R-:W-:Y:S01]  /*52b0*/  FMNMX.FTZ R32, R57, R32, !PT ;  /* 0x0000002039207209 */ /* 0x000fe20007810000 */
[----:B------:R-:W1:Y:S01]  /*52c0*/  MUFU.TANH R20, R20 ;  /* 0x0000001400147308 */ /* 0x000e620000002400 */
[----:B------:R-:W-:-:S02]  /*52d0*/  ISETP.GT.AND P6, PT, R48, 0x99, PT ;  /* 0x000000993000780c */ /* 0x000fc40003fc4270 */
[----:B------:R-:W-:Y:S02]  /*52e0*/  FSEL R179, R36, -INF , P2 ;  /* 0xff80000024b37808 */ /* 0x000fe40001000000 */
[----:B------:R-:W-:Y:S02]  /*52f0*/  FMNMX.FTZ R64, R177, R64, !PT ;  /* 0x00000040b1407209 */ /* 0x000fe40007810000 */
[----:B------:R-:W-:Y:S02]  /*5300*/  FSEL R29, R138, -INF , P5 ;  /* 0xff8000008a1d7808 */ /* 0x000fe40002800000 */
[----:B------:R-:W-:Y:S02]  /*5310*/  FMNMX.FTZ R32, R59, R32, !PT ;  /* 0x000000203b207209 */ /* 0x000fe40007810000 */
[----:B------:R-:W-:Y:S02]  /*5320*/  ISETP.GT.AND P5, PT, R48, 0xa0, PT ;  /* 0x000000a03000780c */ /* 0x000fe40003fa4270 */
[----:B0-----:R-:W-:-:S02]  /*5330*/  FSEL R181, R44, -INF , P6 ;  /* 0xff8000002cb57808 */ /* 0x001fc40003000000 */
[----:B------:R-:W-:Y:S02]  /*5340*/  FMNMX.FTZ R64, R179, R64, !PT ;  /* 0x00000040b3407209 */ /* 0x000fe40007810000 */
[----:B------:R-:W-:Y:S02]  /*5350*/  FSEL R135, R34, -INF , P4 ;  /* 0xff80000022877808 */ /* 0x000fe40002000000 */
[----:B------:R-:W-:Y:S02]  /*5360*/  FMNMX.FTZ R32, R61, R32, !PT ;  /* 0x000000203d207209 */ /* 0x000fe40007810000 */
[----:B------:R-:W-:Y:S02]  /*5370*/  ISETP.GT.AND P4, PT, R48, 0xa1, PT ;  /* 0x000000a13000780c */ /* 0x000fe40003f84270 */
[----:B------:R-:W-:Y:S02]  /*5380*/  FSEL R183, R24, -INF , P5 ;  /* 0xff80000018b77808 */ /* 0x000fe40002800000 */
[----:B------:R-:W-:-:S02]  /*5390*/  FMNMX.FTZ R64, R181, R64, !PT ;  /* 0x00000040b5407209 */ /* 0x000fc40007810000 */
[----:B------:R-:W-:Y:S02]  /*53a0*/  FSEL R139, R56, -INF , P3 ;  /* 0xff800000388b7808 */ /* 0x000fe40001800000 */
[----:B------:R-:W-:Y:S02]  /*53b0*/  FMNMX.FTZ R32, R63, R32, !PT ;  /* 0x000000203f207209 */ /* 0x000fe40007810000 */
[----:B------:R-:W-:Y:S02]  /*53c0*/  ISETP.GT.AND P3, PT, R48, 0xa8, PT ;  /* 0x000000a83000780c */ /* 0x000fe40003f64270 */
[----:B------:R-:W-:Y:S02]  /*53d0*/  FSEL R185, R14, -INF , P4 ;  /* 0xff8000000eb97808 */ /* 0x000fe40002000000 */
[----:B------:R-:W-:Y:S02]  /*53e0*/  FMNMX.FTZ R64, R183, R64, !PT ;  /* 0x00000040b7407209 */ /* 0x000fe40007810000 */
[----:B------:R-:W-:-:S02]  /*53f0*/  FSEL R145, R38, -INF , P2 ;  /* 0xff80000026917808 */ /* 0x000fc40001000000 */
[----:B------:R-:W-:Y:S02]  /*5400*/  FMNMX.FTZ R32, R65, R32, !PT ;  /* 0x0000002041207209 */ /* 0x000fe40007810000 */
[----:B------:R-:W-:Y:S02]  /*5410*/  ISETP.GT.AND P2, PT, R48, 0xa9, PT ;  /* 0x000000a93000780c */ /* 0x000fe40003f44270 */
[----:B--2---:R-:W-:Y:S01]  /*5420*/  FSEL R187, R28, -INF , P3 ;  /* 0xff8000001cbb7808 */ /* 0x004fe20001800000 */
[----:B------:R-:W-:Y:S01]  /*5430*/  FMUL.FTZ R28, R31, UR6 ;  /* 0x000000061f1c7c20 */ /* 0x000fe20008410000 */
[----:B------:R-:W-:Y:S02]  /*5440*/  FMNMX.FTZ R64, R185, R64, !PT ;  /* 0x00000040b9407209 */ /* 0x000fe40007810000 */
[----:B------:R-:W-:Y:S02]  /*5450*/  FMNMX.FTZ R32, R67, R32, !PT ;  /* 0x0000002043207209 */ /* 0x000fe40007810000 */
[----:B-1----:R-:W-:Y:S01]  /*5460*/  FSEL R189, R20, -INF , P2 ;  /* 0xff80000014bd7808 */ /* 0x002fe20001000000 */
[----:B------:R-:W-:Y:S01]  /*5470*/  MUFU.TANH R28, R28 ;  /* 0x0000001c001c7308 */ /* 0x000fe20000002400 */
[----:B------:R-:W-:-:S02]  /*5480*/  FMNMX.FTZ R64, R187, R64, !PT ;  /* 0x00000040bb407209 */ /* 0x000fc40007810000 */
[----:B------:R-:W-:Y:S02]  /*5490*/  FMNMX.FTZ R32, R69, R32, !PT ;  /* 0x0000002045207209 */ /* 0x000fe40007810000 */
[----:B------:R-:W-:Y:S02]  /*54a0*/  FMNMX.FTZ R64, R189, R64, !PT ;  /* 0x00000040bd407209 */ /* 0x000fe40007810000 */
[----:B------:R-:W-:Y:S01]  /*54b0*/  FMNMX.FTZ R32, R71, R32, !PT ;  /* 0x0000002047207209 */ /* 0x000fe20007810000 */
[----:B------:R-:W0:Y:S01]  /*54c0*/  MUFU.TANH R20, R39 ;  /* 0x0000002700147308 */ /* 0x000e220000002400 */
[----:B------:R-:W-:Y:S01]  /*54d0*/  MOV R76, R87 ;  /* 0x00000057004c7202 */ /* 0x000fe20000000f00 */
[----:B------:R-:W1:Y:S01]  /*54e0*/  SHFL.BFLY PT, R89, R64, 0x2, 0x1f ;  /* 0x0c401f0040597f89 */ /* 0x000e6200000e0000 */
[----:B------:R-:W-:-:S04]  /*54f0*/  FMNMX.FTZ R32, R73, R32, !PT ;  /* 0x0000002049207209 */ /* 0x000fc80007810000 */
[----:B------:R-:W-:-:S04]  /*5500*/  FMNMX.FTZ R32, R75, R32, !PT ;  /* 0x000000204b207209 */ /* 0x000fc80007810000 */
[----:B------:R-:W-:-:S04]  /*5510*/  FMNMX.FTZ R32, R77, R32, !PT ;  /* 0x000000204d207209 */ /* 0x000fc80007810000 */
[----:B------:R-:W-:-:S04]  /*5520*/  FMNMX.FTZ R32, R79, R32, !PT ;  /* 0x000000204f207209 */ /* 0x000fc80007810000 */
[----:B------:R-:W-:-:S04]  /*5530*/  FMNMX.FTZ R32, R33, R32, !PT ;  /* 0x0000002021207209 */ /* 0x000fc80007810000 */
[----:B------:R-:W-:Y:S02]  /*5540*/  FMNMX.FTZ R32, R83, R32, !PT ;  /* 0x0000002053207209 */ /* 0x000fe40007810000 */
[----:B-1----:R-:W-:Y:S01]  /*5550*/  FMNMX.FTZ R24, R64, R89, !PT ;  /* 0x0000005940187209 */ /* 0x002fe20007810000 */
[----:B------:R-:W-:Y:S01]  /*5560*/  IMAD.MOV.U32 R64, RZ, RZ, R87 ;  /* 0x000000ffff407224 */ /* 0x000fe200078e0057 */
[----:B------:R-:W-:-:S03]  /*5570*/  FMNMX.FTZ R32, R35, R32, !PT ;  /* 0x0000002023207209 */ /* 0x000fc60007810000 */
        /* <DEDUP_REMOVED lines=8> */
[----:B------:R-:W-:Y:S01]  /*5600*/  FMUL.FTZ R24, R27, UR6 ;  /* 0x000000061b187c20 */ /* 0x000fe20008410000 */
[----:B------:R-:W-:Y:S02]  /*5610*/  FMNMX.FTZ R32, R25, R32, !PT ;  /* 0x0000002019207209 */ /* 0x000fe40007810000 */
[C---:B------:R-:W-:Y:S01]  /*5620*/  FSETP.NEU.FTZ.AND P0, PT, R89.reuse, -INF , PT ;  /* 0xff8000005900780b */ /* 0x040fe20003f1d000 */
[----:B------:R-:W-:Y:S01]  /*5630*/  FMUL.FTZ R14, R89, R88 ;  /* 0x00000058590e7220 */ /* 0x000fe20000410000 */
[----:B------:R-:W-:Y:S01]  /*5640*/  FMNMX.FTZ R32, R29, R32, !PT ;  /* 0x000000201d207209 */ /* 0x000fe20007810000 */
[----:B------:R-:W1:Y:S03]  /*5650*/  MUFU.TANH R24, R24 ;  /* 0x0000001800187308 */ /* 0x000e660000002400 */
[----:B------:R-:W-:-:S02]  /*5660*/  FMNMX.FTZ R32, R135, R32, !PT ;  /* 0x0000002087207209 */ /* 0x000fc40007810000 */
[----:B------:R-:W-:Y:S02]  /*5670*/  FSEL R14, R14, RZ, P0 ;  /* 0x000000ff0e0e7208 */ /* 0x000fe40000000000 */
[----:B------:R-:W-:Y:S02]  /*5680*/  FMNMX.FTZ R32, R139, R32, !PT ;  /* 0x000000208b207209 */ /* 0x000fe40007810000 */
[----:B------:R-:W-:Y:S01]  /*5690*/  ISETP.NE.AND P0, PT, R122, RZ, PT ;  /* 0x000000ff7a00720c */ /* 0x000fe20003f05270 */
        /* <DEDUP_REMOVED lines=29> */
[----:B------:R-:W0:Y:S01]  /*5870*/  SHFL.BFLY PT, R133, R32, 0x2, 0x1f ;  /* 0x0c401f0020857f89 */ /* 0x000e2200000e0000 */
        /* <DEDUP_REMOVED lines=8> */
[----:B------:R-:W2:Y:S01]  /*5900*/  MUFU.EX2 R178, R178 ;  /* 0x000000b200b27308 */ /* 0x000ea20000000800 */
        /* <DEDUP_REMOVED lines=19> */
[----:B------:R-:W4:Y:S01]  /*5a40*/  SHFL.BFLY PT, R133, R20, 0x1, 0x1f ;  /* 0x0c201f0014857f89 */ /* 0x000f2200000e0000 */
[-CC-:B------:R-:W-:Y:S01]  /*5a50*/  FFMA.FTZ R216, R183, R88.reuse, -R14.reuse ;  /* 0x00000058b7d87223 */ /* 0x180fe2000001080e */
[-CC-:B------:R-:W-:Y:S01]  /*5a60*/  FFMA.FTZ R151, R185, R88.reuse, -R14.reuse ;  /* 0x00000058b9977223 */ /* 0x180fe2000001080e */
[-CC-:B------:R-:W-:Y:S01]  /*5a70*/  FFMA.FTZ R218, R187, R88.reuse, -R14.reuse ;  /* 0x00000058bbda7223 */ /* 0x180fe2000001080e */
[----:B------:R-:W5:Y:S01]  /*5a80*/  MUFU.EX2 R39, R39 ;  /* 0x0000002700277308 */ /* 0x000f620000000800 */
[----:B------:R-:W-:-:S07]  /*5a90*/  FFMA.FTZ R153, R189, R88, -R14 ;  /* 0x00000058bd997223 */ /* 0x000fce000001080e */
[----:B------:R-:W5:Y:S08]  /*5aa0*/  MUFU.EX2 R182, R182 ;  /* 0x000000b600b67308 */ /* 0x000f700000000800 */
[----:B------:R-:W5:Y:S01]  /*5ab0*/  MUFU.EX2 R91, R91 ;  /* 0x0000005b005b7308 */ /* 0x000f620000000800 */
[----:B----4-:R-:W-:-:S04]  /*5ac0*/  FMNMX.FTZ R133, R20, R133, !PT ;  /* 0x0000008514857209 */ /* 0x010fc80007810000 */
[C---:B------:R-:W-:Y:S01]  /*5ad0*/  FSETP.NEU.FTZ.AND P2, PT, R133.reuse, -INF , PT ;  /* 0xff8000008500780b */ /* 0x040fe20003f5d000 */
[-C--:B------:R-:W-:Y:S02]  /*5ae0*/  FMUL.FTZ R38, R133, R88.reuse ;  /* 0x0000005885267220 */ /* 0x080fe40000410000 */
[----:B------:R-:W4:Y:S03]  /*5af0*/  MUFU.EX2 R184, R184 ;  /* 0x000000b800b87308 */ /* 0x000f260000000800 */
[----:B------:R-:W-:Y:S02]  /*5b00*/  FSEL R38, R38, RZ, P2 ;  /* 0x000000ff26267208 */ /* 0x000fe40001000000 */
[----:B------:R-:W-:Y:S01]  /*5b10*/  ISETP.GE.AND P2, PT, R81, 0xb1, PT ;  /* 0x000000b15100780c */ /* 0x000fe20003f46270 */
[----:B------:R-:W-:Y:S02]  /*5b20*/  IMAD.MOV.U32 R81, RZ, RZ, R87 ;  /* 0x000000ffff517224 */ /* 0x000fe400078e0057 */
[----:B------:R-:W-:Y:S01]  /*5b30*/  MUFU.EX2 R95, R95 ;  /* 0x0000005f005f7308 */ /* 0x000fe20000000800 */
[-CC-:B------:R-:W-:Y:S01]  /*5b40*/  FFMA.FTZ R177, R11, R88.reuse, -R38.reuse ;  /* 0x000000580bb17223 */ /* 0x180fe20000010826 */
[----:B-1----:R-:W-:Y:S01]  /*5b50*/  FADD.FTZ R11, R176, R27 ;  /* 0x0000001bb00b7221 */ /* 0x002fe20000010000 */
[-CC-:B------:R-:W-:Y:S01]  /*5b60*/  FFMA.FTZ R12, R12, R88.reuse, -R38.reuse ;  /* 0x000000580c0c7223 */ /* 0x180fe20000010826 */
[-CC-:B------:R-:W-:Y:S01]  /*5b70*/  FFMA.FTZ R179, R13, R88.reuse, -R38.reuse ;  /* 0x000000580db37223 */ /* 0x180fe20000010826 */
[-CC-:B------:R-:W-:Y:S01]  /*5b80*/  FFMA.FTZ R14, R15, R88.reuse, -R38.reuse ;  /* 0x000000580f0e7223 */ /* 0x180fe20000010826 */
[----:B--2---:R-:W-:Y:S01]  /*5b90*/  FADD.FTZ R42, R178, R11 ;  /* 0x0000000bb22a7221 */ /* 0x004fe20000010000 */
[-CC-:B------:R-:W-:Y:S01]  /*5ba0*/  FFMA.FTZ R181, R21, R88.reuse, -R38.reuse ;  /* 0x0000005815b57223 */ /* 0x180fe20000010826 */
[----:B------:R-:W-:Y:S01]  /*5bb0*/  MUFU.EX2 R177, R177 ;  /* 0x000000b100b17308 */ /* 0x000fe20000000800 */
[-C--:B------:R-:W-:Y:S01]  /*5bc0*/  FFMA.FTZ R20, R41, R88.reuse, -R38 ;  /* 0x0000005829147223 */ /* 0x080fe20000010826 */
[----:B---3--:R-:W-:Y:S01]  /*5bd0*/  FADD.FTZ R11, R31, R42 ;  /* 0x0000002a1f0b7221 */ /* 0x008fe20000010000 */
[-CC-:B------:R-:W-:Y:S01]  /*5be0*/  FFMA.FTZ R183, R43, R88.reuse, -R38.reuse ;  /* 0x000000582bb77223 */ /* 0x180fe20000010826 */
[-CC-:B------:R-:W-:Y:S01]  /*5bf0*/  FFMA.FTZ R24, R45, R88.reuse, -R38.reuse ;  /* 0x000000582d187223 */ /* 0x180fe20000010826 */
[-CC-:B------:R-:W-:Y:S01]  /*5c00*/  FFMA.FTZ R185, R47, R88.reuse, -R38.reuse ;  /* 0x000000582fb97223 */ /* 0x180fe20000010826 */
[----:B0-----:R-:W-:Y:S01]  /*5c10*/  FADD.FTZ R42, R180, R11 ;  /* 0x0000000bb42a7221 */ /* 0x001fe20000010000 */
[-CC-:B------:R-:W-:Y:S01]  /*5c20*/  FFMA.FTZ R26, R49, R88.reuse, -R38.reuse ;  /* 0x00000058311a7223 */ /* 0x180fe20000010826 */
[----:B------:R-:W0:Y:S01]  /*5c30*/  MUFU.EX2 R12, R12 ;  /* 0x0000000c000c7308 */ /* 0x000e220000000800 */
[-C--:B------:R-:W-:Y:S01]  /*5c40*/  FFMA.FTZ R187, R51, R88.reuse, -R38 ;  /* 0x0000005833bb7223 */ /* 0x080fe20000010826 */
[----:B-----5:R-:W-:Y:S01]  /*5c50*/  FADD.FTZ R11, R39, R42 ;  /* 0x0000002a270b7221 */ /* 0x020fe20000010000 */
[-CC-:B------:R-:W-:Y:S01]  /*5c60*/  FFMA.FTZ R28, R53, R88.reuse, -R38.reuse ;  /* 0x00000058351c7223 */ /* 0x180fe20000010826 */
[-CC-:B------:R-:W-:Y:S01]  /*5c70*/  FFMA.FTZ R189, R55, R88.reuse, -R38.reuse ;  /* 0x0000005837bd7223 */ /* 0x180fe20000010826 */
[-CC-:B------:R-:W-:Y:S01]  /*5c80*/  FFMA.FTZ R30, R57, R88.reuse, -R38.reuse ;  /* 0x00000058391e7223 */ /* 0x180fe20000010826 */
[----:B------:R-:W-:Y:S01]  /*5c90*/  FADD.FTZ R44, R182, R11 ;  /* 0x0000000bb62c7221 */ /* 0x000fe20000010000 */
[-CC-:B------:R-:W-:Y:S01]  /*5ca0*/  FFMA.FTZ R191, R59, R88.reuse, -R38.reuse ;  /* 0x000000583bbf7223 */ /* 0x180fe20000010826 */
[----:B------:R-:W1:Y:S01]  /*5cb0*/  MUFU.EX2 R179, R179 ;  /* 0x000000b300b37308 */ /* 0x000e620000000800 */
[-C--:B------:R-:W-:Y:S01]  /*5cc0*/  FFMA.FTZ R32, R61, R88.reuse, -R38 ;  /* 0x000000583d207223 */ /* 0x080fe20000010826 */
[----:B------:R-:W-:Y:S01]  /*5cd0*/  FADD.FTZ R11, R91, R44 ;  /* 0x0000002c5b0b7221 */ /* 0x000fe20000010000 */
[-CC-:B------:R-:W-:Y:S01]  /*5ce0*/  FFMA.FTZ R193, R63, R88.reuse, -R38.reuse ;  /* 0x000000583fc17223 */ /* 0x180fe20000010826 */
[-CC-:B------:R-:W-:Y:S01]  /*5cf0*/  FFMA.FTZ R34, R65, R88.reuse, -R38.reuse ;  /* 0x0000005841227223 */ /* 0x180fe20000010826 */
[-CC-:B------:R-:W-:Y:S01]  /*5d00*/  FFMA.FTZ R195, R67, R88.reuse, -R38.reuse ;  /* 0x0000005843c37223 */ /* 0x180fe20000010826 */
[----:B----4-:R-:W-:Y:S01]  /*5d10*/  FADD.FTZ R44, R184, R11 ;  /* 0x0000000bb82c7221 */ /* 0x010fe20000010000 */
[-C--:B------:R-:W-:Y:S01]  /*5d20*/  FFMA.FTZ R36, R69, R88.reuse, -R38 ;  /* 0x0000005845247223 */ /* 0x080fe20000010826 */
[----:B------:R-:W2:Y:S01]  /*5d30*/  MUFU.EX2 R186, R186 ;  /* 0x000000ba00ba7308 */ /* 0x000ea20000000800 */
[----:B0-----:R-:W-:Y:S01]  /*5d40*/  FADD.FTZ R46, R177, R12 ;  /* 0x0000000cb12e7221 */ /* 0x001fe20000010000 */
[----:B------:R-:W-:Y:S01]  /*5d50*/  FADD.FTZ R13, R95, R44 ;  /* 0x0000002c5f0d7221 */ /* 0x000fe20000010000 */
[-CC-:B------:R-:W-:Y:S01]  /*5d60*/  FFMA.FTZ R197, R71, R88.reuse, -R38.reuse ;  /* 0x0000005847c57223 */ /* 0x180fe20000010826 */
[-CC-:B------:R-:W-:Y:S01]  /*5d70*/  FFMA.FTZ R40, R73, R88.reuse, -R38.reuse ;  /* 0x0000005849287223 */ /* 0x180fe20000010826 */
[-CC-:B------:R-:W-:Y:S01]  /*5d80*/  FFMA.FTZ R199, R75, R88.reuse, -R38.reuse ;  /* 0x000000584bc77223 */ /* 0x180fe20000010826 */
[-CC-:B------:R-:W-:Y:S01]  /*5d90*/  FFMA.FTZ R42, R77, R88.reuse, -R38.reuse ;  /* 0x000000584d2a7223 */ /* 0x180fe20000010826 */
[-C--:B------:R-:W-:Y:S01]  /*5da0*/  FFMA.FTZ R201, R79, R88.reuse, -R38 ;  /* 0x000000584fc97223 */ /* 0x080fe20000010826 */
[----:B------:R-:W0:Y:S01]  /*5db0*/  MUFU.EX2 R14, R14 ;  /* 0x0000000e000e7308 */ /* 0x000e220000000800 */
[----:B-1----:R-:W-:Y:S01]  /*5dc0*/  FADD.FTZ R11, R179, R46 ;  /* 0x0000002eb30b7221 */ /* 0x002fe20000010000 */
[-CC-:B------:R-:W-:Y:S01]  /*5dd0*/  FFMA.FTZ R44, R33, R88.reuse, -R38.reuse ;  /* 0x00000058212c7223 */ /* 0x180fe20000010826 */
[-CC-:B------:R-:W-:Y:S01]  /*5de0*/  FFMA.FTZ R203, R83, R88.reuse, -R38.reuse ;  /* 0x0000005853cb7223 */ /* 0x180fe20000010826 */
[-CC-:B------:R-:W-:Y:S01]  /*5df0*/  FFMA.FTZ R205, R85, R88.reuse, -R38.reuse ;  /* 0x0000005855cd7223 */ /* 0x180fe20000010826 */
[-CC-:B------:R-:W-:Y:S01]  /*5e00*/  FFMA.FTZ R37, R37, R88.reuse, -R38.reuse ;  /* 0x0000005825257223 */ /* 0x180fe20000010826 */
[-CC-:B------:R-:W-:Y:S01]  /*5e10*/  FFMA.FTZ R207, R93, R88.reuse, -R38.reuse ;  /* 0x000000585dcf7223 */ /* 0x180fe20000010826 */
[-CC-:B------:R-:W-:Y:S01]  /*5e20*/  FFMA.FTZ R97, R97, R88.reuse, -R38.reuse ;  /* 0x0000005861617223 */ /* 0x180fe20000010826 */
[----:B------:R-:W1:Y:S01]  /*5e30*/  MUFU.EX2 R101, R101 ;  /* 0x0000006500657308 */ /* 0x000e620000000800 */
[----:B--2---:R-:W-:Y:S01]  /*5e40*/  FADD.FTZ R48, R186, R13 ;  /* 0x0000000dba307221 */ /* 0x004fe20000010000 */
[-CC-:B------:R-:W-:Y:S01]  /*5e50*/  FFMA.FTZ R99, R99, R88.reuse, -R38.reuse ;  /* 0x0000005863637223 */ /* 0x180fe20000010826 */
[-CC-:B------:R-:W-:Y:S01]  /*5e60*/  FFMA.FTZ R105, R105, R88.reuse, -R38.reuse ;  /* 0x0000005869697223 */ /* 0x180fe20000010826 */
[-CC-:B------:R-:W-:Y:S01]  /*5e70*/  FFMA.FTZ R25, R25, R88.reuse, -R38.reuse ;  /* 0x0000005819197223 */ /* 0x180fe20000010826 */
[-CC-:B------:R-:W-:Y:S01]  /*5e80*/  FFMA.FTZ R29, R29, R88.reuse, -R38.reuse ;  /* 0x000000581d1d7223 */ /* 0x180fe20000010826 */
[-CC-:B------:R-:W-:Y:S01]  /*5e90*/  FFMA.FTZ R135, R135, R88.reuse, -R38.reuse ;  /* 0x0000005887877223 */ /* 0x180fe20000010826 */
[-CC-:B------:R-:W-:Y:S01]  /*5ea0*/  FFMA.FTZ R139, R139, R88.reuse, -R38.reuse ;  /* 0x000000588b8b7223 */ /* 0x180fe20000010826 */
[----:B------:R-:W2:Y:S01]  /*5eb0*/  MUFU.EX2 R181, R181 ;  /* 0x000000b500b57308 */ /* 0x000ea20000000800 */
[----:B0-----:R-:W-:Y:S01]  /*5ec0*/  FADD.FTZ R46, R14, R11 ;  /* 0x0000000b0e2e7221 */ /* 0x001fe20000010000 */
[-CC-:B------:R-:W-:Y:S01]  /*5ed0*/  FFMA.FTZ R145, R145, R88.reuse, -R38.reuse ;  /* 0x0000005891917223 */ /* 0x180fe20000010826 */
[-CC-:B------:R-:W-:Y:S01]  /*5ee0*/  FFMA.FTZ R123, R123, R88.reuse, -R38.reuse ;  /* 0x000000587b7b7223 */ /* 0x180fe20000010826 */
[-CC-:B------:R-:W-:Y:S01]  /*5ef0*/  FFMA.FTZ R125, R125, R88.reuse, -R38.reuse ;  /* 0x000000587d7d7223 */ /* 0x180fe20000010826 */
[-CC-:B------:R-:W-:Y:S01]  /*5f00*/  FFMA.FTZ R129, R129, R88.reuse, -R38.reuse ;  /* 0x0000005881817223 */ /* 0x180fe20000010826 */
[-CC-:B------:R-:W-:Y:S01]  /*5f10*/  FFMA.FTZ R137, R137, R88.reuse, -R38.reuse ;  /* 0x0000005889897223 */ /* 0x180fe20000010826 */
[----:B------:R-:W-:Y:S01]  /*5f20*/  FFMA.FTZ R147, R147, R88, -R38 ;  /* 0x0000005893937223 */ /* 0x000fe20000010826 */
[----:B------:R-:W0:Y:S01]  /*5f30*/  MUFU.EX2 R188, R188 ;  /* 0x000000bc00bc7308 */ /* 0x000e220000000800 */
[----:B-1----:R-:W-:Y:S01]  /*5f40*/  FADD.FTZ R13, R101, R48 ;  /* 0x00000030650d7221 */ /* 0x002fe20000010000 */
[----:B------:R-:W-:Y:S01]  /*5f50*/  F2FP.BF16.F32.PACK_AB R177, R12, R177 ;  /* 0x000000b10cb1723e */ /* 0x000fe200000010ff */
[--C-:B------:R-:W-:Y:S01]  /*5f60*/  IMAD.MOV.U32 R83, RZ, RZ, R87.reuse ;  /* 0x000000ffff537224 */ /* 0x100fe200078e0057 */
[----:B------:R-:W-:Y:S01]  /*5f70*/  F2FP.BF16.F32.PACK_AB R179, R14, R179 ;  /* 0x000000b30eb3723e */ /* 0x000fe200000010ff */
[--C-:B------:R-:W-:Y:S01]  /*5f80*/  IMAD.MOV.U32 R79, RZ, RZ, R87.reuse ;  /* 0x000000ffff4f7224 */ /* 0x100fe200078e0057 */
[----:B------:R-:W-:Y:S01]  /*5f90*/  F2FP.BF16.F32.PACK_AB R176, R27, R176 ;  /* 0x000000b01bb0723e */ /* 0x000fe200000010ff */
[--C-:B------:R-:W-:Y:S01]  /*5fa0*/  IMAD.MOV.U32 R77, RZ, RZ, R87.reuse ;  /* 0x000000ffff4d7224 */ /* 0x100fe200078e0057 */
[----:B------:R-:W1:Y:S01]  /*5fb0*/  MUFU.EX2 R20, R20 ;  /* 0x0000001400147308 */ /* 0x000e620000000800 */
[----:B--2---:R-:W-:Y:S01]  /*5fc0*/  FADD.FTZ R11, R181, R46 ;  /* 0x0000002eb50b7221 */ /* 0x004fe20000010000 */
[----:B------:R-:W-:Y:S01]  /*5fd0*/  F2FP.BF16.F32.PACK_AB R178, R31, R178 ;  /* 0x000000b21fb2723e */ /* 0x000fe200000010ff */
[--C-:B------:R-:W-:Y:S01]  /*5fe0*/  IMAD.MOV.U32 R75, RZ, RZ, R87.reuse ;  /* 0x000000ffff4b7224 */ /* 0x100fe200078e0057 */
[----:B------:R-:W-:Y:S01]  /*5ff0*/  F2FP.BF16.F32.PACK_AB R180, R39, R180 ;  /* 0x000000b427b4723e */ /* 0x000fe200000010ff */
[--C-:B------:R-:W-:Y:S01]  /*6000*/  IMAD.MOV.U32 R73, RZ, RZ, R87.reuse ;  /* 0x000000ffff497224 */ /* 0x100fe200078e0057 */
[----:B------:R-:W-:Y:S01]  /*6010*/  F2FP.BF16.F32.PACK_AB R182, R91, R182 ;  /* 0x000000b65bb6723e */ /* 0x000fe200000010ff */
[----:B------:R-:W-:Y:S01]  /*6020*/  IMAD.MOV.U32 R71, RZ, RZ, R87 ;  /* 0x000000ffff477224 */ /* 0x000fe200078e0057 */
[----:B------:R-:W2:Y:S01]  /*6030*/  MUFU.EX2 R103, R103 ;  /* 0x0000006700677308 */ /* 0x000ea20000000800 */
[----:B0-----:R-:W-:Y:S01]  /*6040*/  FADD.FTZ R46, R188, R13 ;  /* 0x0000000dbc2e7221 */ /* 0x001fe20000010000 */
[----:B------:R-:W-:Y:S01]  /*6050*/  F2FP.BF16.F32.PACK_AB R184, R95, R184 ;  /* 0x000000b85fb8723e */ /* 0x000fe200000010ff */
[--C-:B------:R-:W-:Y:S01]  /*6060*/  IMAD.MOV.U32 R69, RZ, RZ, R87.reuse ;  /* 0x000000ffff457224 */ /* 0x100fe200078e0057 */
[----:B------:R-:W-:Y:S01]  /*6070*/  F2FP.BF16.F32.PACK_AB R186, R101, R186 ;  /* 0x000000ba65ba723e */ /* 0x000fe200000010ff */
[--C-:B------:R-:W-:Y:S01]  /*6080*/  IMAD.MOV.U32 R65, RZ, RZ, R87.reuse ;  /* 0x000000ffff417224 */ /* 0x100fe200078e0057 */
[----:B------:R-:W-:Y:S01]  /*6090*/  MOV R85, R87 ;  /* 0x0000005700557202 */ /* 0x000fe20000000f00 */
[----:B------:R-:W-:Y:S01]  /*60a0*/  IMAD.MOV.U32 R63, RZ, RZ, R87 ;  /* 0x000000ffff3f7224 */ /* 0x000fe200078e0057 */
[----:B------:R-:W0:Y:S01]  /*60b0*/  MUFU.EX2 R183, R183 ;  /* 0x000000b700b77308 */ /* 0x000e220000000800 */
[C---:B-1----:R-:W-:Y:S01]  /*60c0*/  FADD.FTZ R48, R20.reuse, R11 ;  /* 0x0000000b14307221 */ /* 0x042fe20000010000 */
[----:B------:R-:W-:Y:S01]  /*60d0*/  F2FP.BF16.F32.PACK_AB R181, R20, R181 ;  /* 0x000000b514b5723e */ /* 0x000fe200000010ff */
[--C-:B------:R-:W-:Y:S01]  /*60e0*/  IMAD.MOV.U32 R61, RZ, RZ, R87.reuse ;  /* 0x000000ffff3d7224 */ /* 0x100fe200078e0057 */
[-C--:B------:R-:W-:Y:S01]  /*60f0*/  MOV R67, R87.reuse ;  /* 0x0000005700437202 */ /* 0x080fe20000000f00 */
[--C-:B------:R-:W-:Y:S01]  /*6100*/  IMAD.MOV.U32 R59, RZ, RZ, R87.reuse ;  /* 0x000000ffff3b7224 */ /* 0x100fe200078e0057 */
[-C--:B------:R-:W-:Y:S01]  /*6110*/  MOV R49, R87.reuse ;  /* 0x0000005700317202 */ /* 0x080fe20000000f00 */
[--C-:B------:R-:W-:Y:S01]  /*6120*/  IMAD.MOV.U32 R57, RZ, RZ, R87.reuse ;  /* 0x000000ffff397224 */ /* 0x100fe200078e0057 */
[----:B------:R-:W1:Y:S01]  /*6130*/  MUFU.EX2 R190, R190 ;  /* 0x000000be00be7308 */ /* 0x000e620000000800 */
[----:B--2---:R-:W-:Y:S01]  /*6140*/  FADD.FTZ R13, R103, R46 ;  /* 0x0000002e670d7221 */ /* 0x004fe20000010000 */
[----:B------:R-:W-:Y:S01]  /*6150*/  FFMA.FTZ R46, R35, R88, -R38 ;  /* 0x00000058232e7223 */ /* 0x000fe20000010826 */
        /* <DEDUP_REMOVED lines=10> */
[----:B-1----:R-:W-:Y:S01]  /*6200*/  FADD.FTZ R50, R190, R13 ;  /* 0x0000000dbe327221 */ /* 0x002fe20000010000 */
[----:B------:R-:W-:-:S02]  /*6210*/  IMAD.MOV.U32 R43, RZ, RZ, R87 ;  /* 0x000000ffff2b7224 */ /* 0x000fc400078e0057 */
[--C-:B------:R-:W-:Y:S02]  /*6220*/  IMAD.MOV.U32 R41, RZ, RZ, R87.reuse ;  /* 0x000000ffff297224 */ /* 0x100fe400078e0057 */
[----:B------:R-:W-:Y:S02]  /*6230*/  IMAD.MOV.U32 R39, RZ, RZ, R87 ;  /* 0x000000ffff277224 */ /* 0x000fe400078e0057 */
[----:B------:R-:W1:Y:S01]  /*6240*/  MUFU.EX2 R185, R185 ;  /* 0x000000b900b97308 */ /* 0x000e620000000800 */
[C---:B--2---:R-:W-:Y:S01]  /*6250*/  FADD.FTZ R48, R24.reuse, R11 ;  /* 0x0000000b18307221 */ /* 0x044fe20000010000 */
[----:B------:R-:W-:Y:S01]  /*6260*/  F2FP.BF16.F32.PACK_AB R183, R24, R183 ;  /* 0x000000b718b7723e */ /* 0x000fe200000010ff */
[--C-:B------:R-:W-:Y:S02]  /*6270*/  IMAD.MOV.U32 R35, RZ, RZ, R87.reuse ;  /* 0x000000ffff237224 */ /* 0x100fe400078e0057 */
[--C-:B------:R-:W-:Y:S02]  /*6280*/  IMAD.MOV.U32 R33, RZ, RZ, R87.reuse ;  /* 0x000000ffff217224 */ /* 0x100fe400078e0057 */
[--C-:B------:R-:W-:Y:S01]  /*6290*/  IMAD.MOV.U32 R27, RZ, RZ, R87.reuse ;  /* 0x000000ffff1b7224 */ /* 0x100fe200078e0057 */
        /* <DEDUP_REMOVED lines=10> */
[----:B------:R-:W-:Y:S01]  /*6340*/  F2FP.BF16.F32.PACK_AB R185, R26, R185 ;  /* 0x000000b91ab9723e */ /* 0x000fe200000010ff */
[----:B------:R-:W-:-:S05]  /*6350*/  IMAD.MOV.U32 R26, RZ, RZ, R87 ;  /* 0x000000ffff1a7224 */ /* 0x000fca00078e0057 */
[----:B------:R-:W0:Y:S01]  /*6360*/  MUFU.EX2 R194, R194 ;  /* 0x000000c200c27308 */ /* 0x000e220000000800 */
[C---:B-1----:R-:W-:Y:S01]  /*6370*/  FADD.FTZ R11, R109.reuse, R50 ;  /* 0x000000326d0b7221 */ /* 0x042fe20000010000 */
[----:B------:R-:W-:-:S06]  /*6380*/  F2FP.BF16.F32.PACK_AB R192, R109, R192 ;  /* 0x000000c06dc0723e */ /* 0x000fcc00000010ff */
[----:B------:R-:W1:Y:S01]  /*6390*/  MUFU.EX2 R28, R28 ;  /* 0x0000001c001c7308 */ /* 0x000e620000000800 */
[----:B--2---:R-:W-:-:S07]  /*63a0*/  FADD.FTZ R13, R187, R48 ;  /* 0x00000030bb0d7221 */ /* 0x004fce0000010000 */
[----:B------:R-:W2:Y:S01]  /*63b0*/  MUFU.EX2 R189, R189 ;  /* 0x000000bd00bd7308 */ /* 0x000ea20000000800 */
[----:B0-----:R-:W-:Y:S01]  /*63c0*/  FADD.FTZ R50, R194, R11 ;  /* 0x0000000bc2327221 */ /* 0x001fe20000010000 */
[----:B------:R-:W-:-:S04]  /*63d0*/  @!P1 PRMT R11, RZ, 0x654, R10 ;  /* 0x00000654ff0b9816 */ /* 0x000fc8000000000a */
[----:B------:R2:W-:Y:S02]  /*63e0*/  @!P1 SYNCS.ARRIVE.TRANS64.RED.A1T0 RZ, [R11+URZ], RZ ;  /* 0x000000ff0bff99a7 */ /* 0x0005e4000810043f */
        /* <DEDUP_REMOVED lines=8> */
[----:B------:R-:W-:-:S06]  /*6470*/  F2FP.BF16.F32.PACK_AB R194, R111, R194 ;  /* 0x000000c26fc2723e */ /* 0x000fcc00000010ff */
        /* <DEDUP_REMOVED lines=46> */
[----:B------:R-:W-:Y:S02]  /*6760*/  F2FP.BF16.F32.PACK_AB R197, R40, R197 ;  /* 0x000000c528c5723e */ /* 0x000fe400000010ff */
[----:B------:R-:W-:-:S04]  /*6770*/  MOV R40, R87 ;  /* 0x0000005700287202 */ /* 0x000fc80000000f00 */
        /* <DEDUP_REMOVED lines=35> */
[----:B------:R0:W3:Y:S01]  /*69b0*/  MUFU.EX2 R10, R37 ;  /* 0x00000025000a7308 */ /* 0x0000e20000000800 */
[----:B-1----:R-:W-:-:S07]  /*69c0*/  FADD.FTZ R11, R205, R54 ;  /* 0x00000036cd0b7221 */ /* 0x002fce0000010000 */
[----:B------:R-:W1:Y:S01]  /*69d0*/  MUFU.EX2 R212, R212 ;  /* 0x000000d400d47308 */ /* 0x000e620000000800 */
[C---:B--2---:R-:W-:Y:S01]  /*69e0*/  FADD.FTZ R13, R141.reuse, R56 ;  /* 0x000000388d0d7221 */ /* 0x044fe20000010000 */
[----:B------:R-:W-:Y:S01]  /*69f0*/  F2FP.BF16.F32.PACK_AB R210, R141, R210 ;  /* 0x000000d28dd2723e */ /* 0x000fe200000010ff */
[----:B0-----:R-:W-:-:S05]  /*6a00*/  IMAD.MOV.U32 R37, RZ, RZ, R87 ;  /* 0x000000ffff257224 */ /* 0x001fca00078e0057 */
[----:B------:R-:W0:Y:S01]  /*6a10*/  MUFU.EX2 R207, R207 ;  /* 0x000000cf00cf7308 */ /* 0x000e220000000800 */
[C---:B---3--:R-:W-:Y:S01]  /*6a20*/  FADD.FTZ R54, R10.reuse, R11 ;  /* 0x0000000b0a367221 */ /* 0x048fe20000010000 */
[----:B------:R-:W-:-:S06]  /*6a30*/  F2FP.BF16.F32.PACK_AB R205, R10, R205 ;  /* 0x000000cd0acd723e */ /* 0x000fcc00000010ff */
[----:B------:R-:W2:Y:S01]  /*6a40*/  MUFU.EX2 R143, R143 ;  /* 0x0000008f008f7308 */ /* 0x000ea20000000800 */
[----:B-1----:R-:W-:-:S07]  /*6a50*/  FADD.FTZ R56, R212, R13 ;  /* 0x0000000dd4387221 */ /* 0x002fce0000010000 */
[----:B------:R-:W1:Y:S01]  /*6a60*/  MUFU.EX2 R48, R97 ;  /* 0x0000006100307308 */ /* 0x000e620000000800 */
[----:B0-----:R-:W-:-:S07]  /*6a70*/  FADD.FTZ R11, R207, R54 ;  /* 0x00000036cf0b7221 */ /* 0x001fce0000010000 */
[----:B------:R-:W0:Y:S01]  /*6a80*/  MUFU.EX2 R214, R214 ;  /* 0x000000d600d67308 */ /* 0x000e220000000800 */
[C---:B--2---:R-:W-:Y:S01]  /*6a90*/  FADD.FTZ R13, R143.reuse, R56 ;  /* 0x000000388f0d7221 */ /* 0x044fe20000010000 */
[----:B------:R-:W-:-:S06]  /*6aa0*/  F2FP.BF16.F32.PACK_AB R212, R143, R212 ;  /* 0x000000d48fd4723e */ /* 0x000fcc00000010ff */
[----:B------:R-:W2:Y:S01]  /*6ab0*/  MUFU.EX2 R99, R99 ;  /* 0x0000006300637308 */ /* 0x000ea20000000800 */
[C---:B-1----:R-:W-:Y:S01]  /*6ac0*/  FADD.FTZ R56, R48.reuse, R11 ;  /* 0x0000000b30387221 */ /* 0x042fe20000010000 */
[----:B------:R-:W-:Y:S01]  /*6ad0*/  F2FP.BF16.F32.PACK_AB R207, R48, R207 ;  /* 0x000000cf30cf723e */ /* 0x000fe200000010ff */
[----:B------:R-:W-:-:S05]  /*6ae0*/  IMAD.MOV.U32 R48, RZ, RZ, R87 ;  /* 0x000000ffff307224 */ /* 0x000fca00078e0057 */
        /* <DEDUP_REMOVED lines=9> */
[----:B------:R-:W-:Y:S01]  /*6b80*/  F2FP.BF16.F32.PACK_AB R209, R50, R99 ;  /* 0x0000006332d1723e */ /* 0x000fe200000010ff */
[----:B------:R-:W-:-:S05]  /*6b90*/  IMAD.MOV.U32 R50, RZ, RZ, R87 ;  /* 0x000000ffff327224 */ /* 0x000fca00078e0057 */
[----:B------:R-:W0:Y:S01]  /*6ba0*/  MUFU.EX2 R151, R151 ;  /* 0x0000009700977308 */ /* 0x000e220000000800 */
[----:B--2---:R-:W-:-:S07]  /*6bb0*/  FADD.FTZ R58, R216, R13 ;  /* 0x0000000dd83a7221 */ /* 0x004fce0000010000 */
[----:B------:R2:W3:Y:S01]  /*6bc0*/  MUFU.EX2 R38, R29 ;  /* 0x0000001d00267308 */ /* 0x0004e20000000800 */
[----:B-1----:R-:W-:-:S07]  /*6bd0*/  FADD.FTZ R11, R25, R56 ;  /* 0x00000038190b7221 */ /* 0x002fce0000010000 */
[----:B------:R-:W1:Y:S01]  /*6be0*/  MUFU.EX2 R218, R218 ;  /* 0x000000da00da7308 */ /* 0x000e620000000800 */
[C---:B0-----:R-:W-:Y:S01]  /*6bf0*/  FADD.FTZ R13, R151.reuse, R58 ;  /* 0x0000003a970d7221 */ /* 0x041fe20000010000 */
[----:B------:R-:W-:Y:S01]  /*6c00*/  F2FP.BF16.F32.PACK_AB R216, R151, R216 ;  /* 0x000000d897d8723e */ /* 0x000fe200000010ff */
[----:B--2---:R-:W-:-:S05]  /*6c10*/  IMAD.MOV.U32 R29, RZ, RZ, R87 ;  /* 0x000000ffff1d7224 */ /* 0x004fca00078e0057 */
[----:B------:R-:W0:Y:S01]  /*6c20*/  MUFU.EX2 R135, R135 ;  /* 0x0000008700877308 */ /* 0x000e220000000800 */
[C---:B---3--:R-:W-:Y:S01]  /*6c30*/  FADD.FTZ R58, R38.reuse, R11 ;  /* 0x0000000b263a7221 */ /* 0x048fe20000010000 */
[----:B------:R-:W-:Y:S01]  /*6c40*/  F2FP.BF16.F32.PACK_AB R211, R38, R25 ;  /* 0x0000001926d3723e */ /* 0x000fe200000010ff */
[--C-:B------:R-:W-:Y:S02]  /*6c50*/  IMAD.MOV.U32 R38, RZ, RZ, R87.reuse ;  /* 0x000000ffff267224 */ /* 0x100fe400078e0057 */
[----:B------:R-:W-:-:S03]  /*6c60*/  IMAD.MOV.U32 R25, RZ, RZ, R87 ;  /* 0x000000ffff197224 */ /* 0x000fc600078e0057 */
[----:B------:R-:W2:Y:S01]  /*6c70*/  MUFU.EX2 R52, R139 ;  /* 0x0000008b00347308 */ /* 0x000ea20000000800 */
[----:B-1----:R-:W-:-:S07]  /*6c80*/  FADD.FTZ R60, R218, R13 ;  /* 0x0000000dda3c7221 */ /* 0x002fce0000010000 */
[----:B------:R-:W1:Y:S01]  /*6c90*/  MUFU.EX2 R145, R145 ;  /* 0x0000009100917308 */ /* 0x000e620000000800 */
[----:B0-----:R-:W-:Y:S01]  /*6ca0*/  FADD.FTZ R13, R135, R58 ;  /* 0x0000003a870d7221 */ /* 0x001fe20000010000 */
[----:B------:R-:W-:-:S06]  /*6cb0*/  MOV R58, R87 ;  /* 0x00000057003a7202 */ /* 0x000fcc0000000f00 */
[----:B------:R-:W0:Y:S01]  /*6cc0*/  MUFU.EX2 R54, R123 ;  /* 0x0000007b00367308 */ /* 0x000e220000000800 */
[C---:B--2---:R-:W-:Y:S01]  /*6cd0*/  FADD.FTZ R12, R52.reuse, R13 ;  /* 0x0000000d340c7221 */ /* 0x044fe20000010000 */
[----:B------:R-:W-:Y:S01]  /*6ce0*/  F2FP.BF16.F32.PACK_AB R213, R52, R135 ;  /* 0x0000008734d5723e */ /* 0x000fe200000010ff */
[----:B------:R-:W-:-:S05]  /*6cf0*/  IMAD.MOV.U32 R52, RZ, RZ, R87 ;  /* 0x000000ffff347224 */ /* 0x000fca00078e0057 */
[----:B------:R-:W2:Y:S01]  /*6d00*/  MUFU.EX2 R125, R125 ;  /* 0x0000007d007d7308 */ /* 0x000ea20000000800 */
[----:B-1----:R-:W-:-:S07]  /*6d10*/  FADD.FTZ R13, R145, R12 ;  /* 0x0000000c910d7221 */ /* 0x002fce0000010000 */
[----:B------:R-:W1:Y:S01]  /*6d20*/  MUFU.EX2 R56, R129 ;  /* 0x0000008100387308 */ /* 0x000e620000000800 */
[C---:B0-----:R-:W-:Y:S01]  /*6d30*/  FADD.FTZ R14, R54.reuse, R13 ;  /* 0x0000000d360e7221 */ /* 0x041fe20000010000 */
[----:B------:R-:W-:Y:S01]  /*6d40*/  F2FP.BF16.F32.PACK_AB R215, R54, R145 ;  /* 0x0000009136d7723e */ /* 0x000fe200000010ff */
[----:B------:R-:W-:-:S05]  /*6d50*/  IMAD.MOV.U32 R54, RZ, RZ, R87 ;  /* 0x000000ffff367224 */ /* 0x000fca00078e0057 */
[----:B------:R-:W0:Y:S01]  /*6d60*/  MUFU.EX2 R137, R137 ;  /* 0x0000008900897308 */ /* 0x000e220000000800 */
[----:B--2---:R-:W-:-:S07]  /*6d70*/  FADD.FTZ R13, R125, R14 ;  /* 0x0000000e7d0d7221 */ /* 0x004fce0000010000 */
[----:B------:R-:W2:Y:S01]  /*6d80*/  MUFU.EX2 R153, R153 ;  /* 0x0000009900997308 */ /* 0x000ea20000000800 */
[C---:B-1----:R-:W-:Y:S01]  /*6d90*/  FADD.FTZ R10, R56.reuse, R13 ;  /* 0x0000000d380a7221 */ /* 0x042fe20000010000 */
[----:B------:R-:W-:Y:S01]  /*6da0*/  F2FP.BF16.F32.PACK_AB R217, R56, R125 ;  /* 0x0000007d38d9723e */ /* 0x000fe200000010ff */
[----:B------:R-:W-:-:S05]  /*6db0*/  IMAD.MOV.U32 R56, RZ, RZ, R87 ;  /* 0x000000ffff387224 */ /* 0x000fca00078e0057 */
[----:B------:R-:W1:Y:S01]  /*6dc0*/  MUFU.EX2 R12, R147 ;  /* 0x00000093000c7308 */ /* 0x000e620000000800 */
[----:B0-----:R-:W-:Y:S01]  /*6dd0*/  FADD.FTZ R13, R137, R10 ;  /* 0x0000000a890d7221 */ /* 0x001fe20000010000 */
[C---:B--2---:R-:W-:Y:S01]  /*6de0*/  FADD.FTZ R11, R153.reuse, R60 ;  /* 0x0000003c990b7221 */ /* 0x044fe20000010000 */
[----:B------:R-:W-:Y:S01]  /*6df0*/  F2FP.BF16.F32.PACK_AB R218, R153, R218 ;  /* 0x000000da99da723e */ /* 0x000fe200000010ff */
[----:B------:R-:W-:Y:S02]  /*6e00*/  IMAD.MOV.U32 R60, RZ, RZ, R87 ;  /* 0x000000ffff3c7224 */ /* 0x000fe400078e0057 */
[C---:B-1----:R-:W-:Y:S01]  /*6e10*/  FADD.FTZ R10, R12.reuse, R13 ;  /* 0x0000000d0c0a7221 */ /* 0x042fe20000010000 */
[----:B------:R-:W-:Y:S01]  /*6e20*/  F2FP.BF16.F32.PACK_AB R219, R12, R137 ;  /* 0x000000890cdb723e */ /* 0x000fe200000010ff */
[----:B------:R-:W-:Y:S06]  /*6e30*/  @!P2 BRA `(.L_x_370) ;  /* 0x00000058003ca947 */ /* 0x000fec0003800000 */
[----:B------:R-:W-:Y:S01]  /*6e40*/  R2UR UR60, R2 ;  /* 0x00000000023c72ca */ /* 0x000fe200000e0000 */
[----:B------:R-:W-:Y:S01]  /*6e50*/  VIADD R14, R120, 0xfffffffe ;  /* 0xfffffffe780e7836 */ /* 0x000fe20000000000 */
[----:B------:R-:W-:Y:S01]  /*6e60*/  MOV R13, R133 ;  /* 0x00000085000d7202 */ /* 0x000fe20000000f00 */
        /* <DEDUP_REMOVED lines=34> */
[----:B------:R-:W-:-:S06]  /*7090*/  ULDC UR7, c[0x0][0x9d8] ;  /* 0x0002760000077ab9 */ /* 0x000fcc0000000800 */
.L_x_379:
[----:B------:R-:W-:Y:S01]  /*70a0*/  UIADD3 UR6, UR60, 0x1, URZ ;  /* 0x000000013c067890 */ /* 0x000fe2000fffe03f */
[----:B------:R-:W-:-:S03]  /*70b0*/  ISETP.NE.AND P3, PT, RZ, UR61, PT ;  /* 0x0000003dff007c0c */ /* 0x000fc6000bf65270 */
[----:B------:R-:W-:-:S04]  /*70c0*/  UISETP.NE.AND UP0, UPT, UR6, 0x2, UPT ;  /* 0x000000020600788c */ /* 0x000fc8000bf05270 */
[----:B------:R-:W-:Y:S02]  /*70d0*/  USEL UR10, URZ, 0x1, UP0 ;  /* 0x000000013f0a7887 */ /* 0x000fe40008000000 */
[----:B------:R-:W-:-:S04]  /*70e0*/  USEL UR6, UR6, URZ, UP0 ;  /* 0x0000003f06067287 */ /* 0x000fc80008000000 */
[----:B------:R-:W-:Y:S02]  /*70f0*/  LOP3.LUT R16, R15, UR10, RZ, 0x3c, !PT ;  /* 0x0000000a0f107c12 */ /* 0x000fe4000f8e3cff */
[----:B------:R-:W-:Y:S01]  /*7100*/  IMAD.U32 R2, RZ, RZ, UR6 ;  /* 0x00000006ff027e24 */ /* 0x000fe2000f8e00ff */
[----:B------:R-:W-:Y:S06]  /*7110*/  @P3 BRA `(.L_x_371) ;  /* 0x0000000000343947 */ /* 0x000fec0003800000 */
[----:B------:R-:W-:Y:S05]  /*7120*/  @!P0 BRA `(.L_x_372) ;  /* 0x0000000000048947 */ /* 0x000fea0003800000 */
[----:B------:R-:W-:Y:S01]  /*7130*/  BPT.TRAP 0x1 ;  /* 0x000000040000795c */ /* 0x000fe20000300000 */
.L_x_372:
[----:B------:R-:W0:Y:S01]  /*7140*/  S2UR UR10, SR_CgaCtaId ;  /* 0x00000000000a79c3 */ /* 0x000e220000008800 */
[----:B------:R-:W-:Y:S01]  /*7150*/  UMOV UR6, 0x400 ;  /* 0x0000040000067882 */ /* 0x000fe20000000000 */
[----:B------:R-:W-:Y:S01]  /*7160*/  SHF.L.U32 R21, R16, 0x1f, RZ ;  /* 0x0000001f10157819 */ /* 0x000fe200000006ff */
[----:B0-----:R-:W-:-:S06]  /*7170*/  ULEA UR6, UR10, UR6, 0x18 ;  /* 0x000000060a067291 */ /* 0x001fcc000f8ec03f */
[----:B------:R-:W-:-:S04]  /*7180*/  LEA R0, R2, UR6, 0x3 ;  /* 0x0000000602007c11 */ /* 0x000fc8000f8e18ff */
[----:B------:R0:W1:Y:S01]  /*7190*/  SYNCS.PHASECHK.TRANS64.TRYWAIT P2, [R0+URZ+0x34830], R21 ;  /* 0x03483015000075a7 */ /* 0x000062000804017f */
[----:B------:R-:W-:Y:S05]  /*71a0*/  @!P0 BRA `(.L_x_373) ;  /* 0x0000000000048947 */ /* 0x000fea0003800000 */
[----:B------:R-:W-:Y:S01]  /*71b0*/  BPT.TRAP 0x1 ;  /* 0x000000040000795c */ /* 0x000fe20000300000 */
.L_x_373:
[----:B-1----:R-:W-:Y:S05]  /*71c0*/  @P2 BRA `(.L_x_371) ;  /* 0x0000000000082947 */ /* 0x002fea0003800000 */
[----:B------:R-:W1:Y:S02]  /*71d0*/  SYNCS.PHASECHK.TRANS64.TRYWAIT P2, [R0+URZ+0x34830], R21 ;  /* 0x03483015000075a7 */ /* 0x000e64000804017f */
[----:B-1----:R-:W-:Y:S05]  /*71e0*/  @!P2 BRA `(.L_x_374) ;  /* 0x000000e00010a947 */ /* 0x002fea0003800000 */
.L_x_371:
[----:B------:R-:W2:Y:S01]  /*71f0*/  S2R R20, SR_TID.X ;  /* 0x0000000000147919 */ /* 0x000ea20000002100 */
[----:B01----:R-:W-:Y:S01]  /*7200*/  IMAD R0, R2, 0xb00, R3 ;  /* 0x00000b0002007824 */ /* 0x003fe200078e0203 */
        /* <DEDUP_REMOVED lines=8> */
[----:B------:R-:W-:Y:S01]  /*7290*/  R2UR UR18, R6 ;  /* 0x00000000061272ca */ /* 0x000fe200000e0000 */
[----:B------:R-:W-:Y:S01]  /*72a0*/  UMOV UR59, 0x40000040 ;  /* 0x40000040003b7882 */ /* 0x000fe20000000000 */
[----:B------:R-:W-:Y:S01]  /*72b0*/  R2UR UR19, R7 ;  /* 0x00000000071372ca */ /* 0x000fe200000e0000 */
[----:B------:R-:W-:Y:S01]  /*72c0*/  UMOV UR47, 0x40000040 ;  /* 0x40000040002f7882 */ /* 0x000fe20000000000 */
[----:B------:R-:W-:Y:S01]  /*72d0*/  UMOV UR51, 0x40000040 ;  /* 0x4000004000337882 */ /* 0x000fe20000000000 */
[----:B------:R-:W-:Y:S01]  /*72e0*/  UMOV UR40, UR10 ;  /* 0x0000000a00287c82 */ /* 0x000fe20008000000 */
[----:B------:R-:W-:Y:S01]  /*72f0*/  UMOV UR36, UR10 ;  /* 0x0000000a00247c82 */ /* 0x000fe20008000000 */
[----:B------:R-:W-:Y:S01]  /*7300*/  UMOV UR41, UR11 ;  /* 0x0000000b00297c82 */ /* 0x000fe20008000000 */
[----:B------:R-:W-:Y:S01]  /*7310*/  UMOV UR37, UR11 ;  /* 0x0000000b00257c82 */ /* 0x000fe20008000000 */
[----:B------:R-:W-:Y:S01]  /*7320*/  UMOV UR42, UR6 ;  /* 0x00000006002a7c82 */ /* 0x000fe20008000000 */
[----:B------:R-:W-:Y:S01]  /*7330*/  UIADD3 UR38, UR6, 0x80, URZ ;  /* 0x0000008006267890 */ /* 0x000fe2000fffe03f */
[----:B------:R-:W-:Y:S01]  /*7340*/  R2UR UR14, R4 ;  /* 0x00000000040e72ca */ /* 0x000fe200000e0000 */
[----:B------:R-:W-:Y:S01]  /*7350*/  UIADD3 UR26, UR6, 0x100, URZ ;  /* 0x00000100061a7890 */ /* 0x000fe2000fffe03f */
[----:B------:R-:W-:Y:S01]  /*7360*/  R2UR UR15, R5 ;  /* 0x00000000050f72ca */ /* 0x000fe200000e0000 */
        /* <DEDUP_REMOVED lines=10> */
[----:B------:R-:W-:Y:S01]  /*7410*/  VIADD R0, R20, 0x8 ;  /* 0x0000000814007836 */ /* 0x000fe20000000000 */
        /* <DEDUP_REMOVED lines=579> */
.L_x_376:
[----:B------:R-:W0:Y:S01]  /*9850*/  S2UR UR10, SR_CgaCtaId ;  /* 0x00000000000a79c3 */ /* 0x000e220000008800 */
[----:B------:R-:W-:Y:S01]  /*9860*/  UMOV UR6, 0x400 ;  /* 0x0000040000067882 */ /* 0x000fe20000000000 */
[----:B------:R-:W-:Y:S01]  /*9870*/  SHF.L.U32 R0, R15, 0x1f, RZ ;  /* 0x0000001f0f007819 */ /* 0x000fe200000006ff */
[----:B0-----:R-:W-:-:S04]  /*9880*/  ULEA UR6, UR10, UR6, 0x18 ;  /* 0x000000060a067291 */ /* 0x001fc8000f8ec03f */
[----:B------:R-:W-:-:S09]  /*9890*/  ULEA UR6, UR60, UR6, 0x3 ;  /* 0x000000063c067291 */ /* 0x000fd2000f8e183f */
[----:B------:R0:W1:Y:S01]  /*98a0*/  SYNCS.PHASECHK.TRANS64.TRYWAIT P2, [UR6+0x34850], R0 ;  /* 0x03485000ff0075a7 */ /* 0x0000620008040146 */
[----:B------:R-:W-:Y:S05]  /*98b0*/  @!P0 BRA `(.L_x_377) ;  /* 0x0000000000048947 */ /* 0x000fea0003800000 */
[----:B------:R-:W-:Y:S01]  /*98c0*/  BPT.TRAP 0x1 ;  /* 0x000000040000795c */ /* 0x000fe20000300000 */
.L_x_377:
[----:B-1----:R-:W-:Y:S05]  /*98d0*/  @P2 BRA `(.L_x_375) ;  /* 0x0000000000082947 */ /* 0x002fea0003800000 */
[----:B------:R-:W1:Y:S02]  /*98e0*/  SYNCS.PHASECHK.TRANS64.TRYWAIT P2, [UR6+0x34850], R0 ;  /* 0x03485000ff0075a7 */ /* 0x000e640008040146 */
[----:B-1----:R-:W-:Y:S05]  /*98f0*/  @!P2 BRA `(.L_x_378) ;  /* 0x000000b80060a947 */ /* 0x002fea0003800000 */
.L_x_375:
[----:B------:R-:W2:Y:S01]  /*9900*/  S2UR UR10, SR_CgaCtaId ;  /* 0x00000000000a79c3 */ /* 0x000ea20000008800 */
[----:B------:R-:W-:Y:S01]  /*9910*/  UMOV UR6, 0x400 ;  /* 0x0000040000067882 */ /* 0x000fe20000000000 */
[----:B------:R-:W-:Y:S01]  /*9920*/  WARPGROUP.ARRIVE ;  /* 0x00000000000079c5 */ /* 0x000fe20000000000 */
[----:B------:R-:W-:Y:S01]  /*9930*/  UMOV UR11, 0x40000040 ;  /* 0x40000040000b7882 */ /* 0x000fe20000000000 */
[----:B-1----:R-:W-:Y:S01]  /*9940*/  FMUL.FTZ R15, R168, UR7 ;  /* 0x00000007a80f7c20 */ /* 0x002fe20008410000 */
        /* <DEDUP_REMOVED lines=13> */
[----:B------:R-:W3:Y:S01]  /*9a20*/  MUFU.TANH R20, R20 ;  /* 0x0000001400147308 */ /* 0x000ee20000002400 */
[----:B------:R-:W-:Y:S01]  /*9a30*/  FMUL.FTZ R156, R156, UR7 ;  /* 0x000000079c9c7c20 */ /* 0x000fe20008410000 */
[----:B------:R-:W-:Y:S01]  /*9a40*/  FMUL.FTZ R157, R157, UR7 ;  /* 0x000000079d9d7c20 */ /* 0x000fe20008410000 */
[----:B------:R-:W-:Y:S01]  /*9a50*/  FMUL.FTZ R144, R144, UR7 ;  /* 0x0000000790907c20 */ /* 0x000fe20008410000 */
[----:B------:R-:W-:Y:S01]  /*9a60*/  FMUL.FTZ R145, R145, UR7 ;  /* 0x0000000791917c20 */ /* 0x000fe20008410000 */
[----:B------:R-:W-:Y:S01]  /*9a70*/  FMUL.FTZ R148, R148, UR7 ;  /* 0x0000000794947c20 */ /* 0x000fe20008410000 */
[----:B--2---:R-:W-:Y:S01]  /*9a80*/  ULEA UR6, UR10, UR6, 0x18 ;  /* 0x000000060a067291 */ /* 0x004fe2000f8ec03f */
[----:B------:R-:W-:Y:S01]  /*9a90*/  FMUL.FTZ R149, R149, UR7 ;  /* 0x0000000795957c20 */ /* 0x000fe20008410000 */
[----:B------:R-:W2:Y:S01]  /*9aa0*/  MUFU.TANH R169, R169 ;  /* 0x000000a900a97308 */ /* 0x000ea20000002400 */
[----:B-1----:R-:W-:Y:S01]  /*9ab0*/  FMNMX.FTZ R173, R15, R12, !PT ;  /* 0x0000000c0fad7209 */ /* 0x002fe20007810000 */
[----:B------:R-:W-:Y:S01]  /*9ac0*/  FMUL.FTZ R136, R136, UR7 ;  /* 0x0000000788887c20 */ /* 0x000fe20008410000 */
[----:B------:R-:W-:Y:S01]  /*9ad0*/  FMUL.FTZ R137, R137, UR7 ;  /* 0x0000000789897c20 */ /* 0x000fe20008410000 */
[----:B0-----:R-:W-:-:S02]  /*9ae0*/  IMAD.U32 R0, RZ, RZ, UR6 ;  /* 0x00000006ff007e24 */ /* 0x001fc4000f8e00ff */
[----:B------:R-:W-:Y:S01]  /*9af0*/  FMUL.FTZ R140, R140, UR7 ;  /* 0x000000078c8c7c20 */ /* 0x000fe20008410000 */
[----:B------:R-:W-:Y:S01]  /*9b00*/  FMUL.FTZ R172, R175, UR7 ;  /* 0x00000007afac7c20 */ /* 0x000fe20008410000 */
[----:B------:R-:W-:Y:S01]  /*9b10*/  FMUL.FTZ R141, R141, UR7 ;  /* 0x000000078d8d7c20 */ /* 0x000fe20008410000 */
[----:B------:R-:W0:Y:S01]  /*9b20*/  MUFU.TANH R170, R170 ;  /* 0x000000aa00aa7308 */ /* 0x000e220000002400 */
[----:B------:R-:W-:Y:S01]  /*9b30*/  R2UR UR6, R0 ;  /* 0x00000000000672ca */ /* 0x000fe200000e0000 */
[----:B------:R-:W-:Y:S01]  /*9b40*/  FMUL.FTZ R128, R128, UR7 ;  /* 0x0000000780807c20 */ /* 0x000fe20008410000 */
[----:B---3--:R-:W-:Y:S01]  /*9b50*/  FMNMX.FTZ R174, R20, R173, !PT ;  /* 0x000000ad14ae7209 */ /* 0x008fe20007810000 */
        /* <DEDUP_REMOVED lines=10> */
[----:B------:R-:W-:Y:S01]  /*9c00*/  UIADD3 UR6, UR6, 0x400, URZ ;  /* 0x0000040006067890 */ /* 0x000fe2000fffe03f */
[----:B------:R-:W-:Y:S01]  /*9c10*/  FMUL.FTZ R113, R113, UR7 ;  /* 0x0000000771717c20 */ /* 0x000fe20008410000 */
[----:B------:R-:W2:Y:S01]  /*9c20*/  MUFU.TANH R161, R161 ;  /* 0x000000a100a17308 */ /* 0x000ea20000002400 */
[----:B0-----:R-:W-:Y:S01]  /*9c30*/  FMNMX.FTZ R173, R170, R173, !PT ;  /* 0x000000adaaad7209 */ /* 0x001fe20007810000 */
[----:B------:R-:W-:Y:S01]  /*9c40*/  USHF.R.U32.HI UR6, URZ, 0x4, UR6 ;  /* 0x000000043f067899 */ /* 0x000fe20008011606 */
[----:B------:R-:W-:Y:S01]  /*9c50*/  FMUL.FTZ R116, R116, UR7 ;  /* 0x0000000774747c20 */ /* 0x000fe20008410000 */
[----:B------:R-:W-:Y:S01]  /*9c60*/  FMUL.FTZ R117, R117, UR7 ;  /* 0x0000000775757c20 */ /* 0x000fe20008410000 */
[----:B------:R-:W-:Y:S01]  /*9c70*/  FMUL.FTZ R105, R105, UR7 ;  /* 0x0000000769697c20 */ /* 0x000fe20008410000 */
[----:B------:R-:W-:Y:S01]  /*9c80*/  ULOP3.LUT UR6, UR6, 0x3fff, URZ, 0xc0, !UPT ;  /* 0x00003fff06067892 */ /* 0x000fe2000f8ec03f */
[----:B------:R-:W-:Y:S01]  /*9c90*/  FMUL.FTZ R109, R109, UR7 ;  /* 0x000000076d6d7c20 */ /* 0x000fe20008410000 */
[----:B------:R-:W0:Y:S01]  /*9ca0*/  MUFU.TANH R164, R164 ;  /* 0x000000a400a47308 */ /* 0x000e220000002400 */
[----:B-1----:R-:W-:Y:S01]  /*9cb0*/  FMNMX.FTZ R174, R160, R173, !PT ;  /* 0x000000ada0ae7209 */ /* 0x002fe20007810000 */
[----:B------:R-:W-:Y:S01]  /*9cc0*/  ULOP3.LUT UR6, UR6, 0x5800000, URZ, 0xfc, !UPT ;  /* 0x0580000006067892 */ /* 0x000fe2000f8efc3f */
[----:B------:R-:W-:Y:S01]  /*9cd0*/  FMUL.FTZ R97, R97, UR7 ;  /* 0x0000000761617c20 */ /* 0x000fe20008410000 */
[----:B------:R-:W-:Y:S01]  /*9ce0*/  FMUL.FTZ R101, R101, UR7 ;  /* 0x0000000765657c20 */ /* 0x000fe20008410000 */
[----:B------:R-:W-:Y:S01]  /*9cf0*/  FMUL.FTZ R93, R93, UR7 ;  /* 0x000000075d5d7c20 */ /* 0x000fe20008410000 */
[----:B------:R-:W-:Y:S01]  /*9d00*/  UIMAD UR6, UR60, 0xb00, UR6 ;  /* 0x00000b003c0678a4 */ /* 0x000fe2000f8e0206 */
[----:B------:R-:W-:Y:S01]  /*9d10*/  FMUL.FTZ R162, R162, UR7 ;  /* 0x00000007a2a27c20 */ /* 0x000fe20008410000 */
[----:B------:R-:W1:Y:S01]  /*9d20*/  MUFU.TANH R165, R165 ;  /* 0x000000a500a57308 */ /* 0x000e620000002400 */
[----:B--2---:R-:W-:Y:S01]  /*9d30*/  FMNMX.FTZ R173, R161, R174, !PT ;  /* 0x000000aea1ad7209 */ /* 0x004fe20007810000 */
[----:B------:R-:W-:Y:S01]  /*9d40*/  FMUL.FTZ R163, R163, UR7 ;  /* 0x00000007a3a37c20 */ /* 0x000fe20008410000 */
[----:B------:R-:W-:Y:S01]  /*9d50*/  FMUL.FTZ R166, R166, UR7 ;  /* 0x00000007a6a67c20 */ /* 0x000fe20008410000 */
[----:B------:R-:W-:Y:S01]  /*9d60*/  FMUL.FTZ R167, R167, UR7 ;  /* 0x00000007a7a77c20 */ /* 0x000fe20008410000 */
[----:B------:R-:W-:Y:S01]  /*9d70*/  UMOV UR10, UR6 ;  /* 0x00000006000a7c82 */ /* 0x000fe20008000000 */
[----:B------:R-:W-:Y:S01]  /*9d80*/  FMUL.FTZ R154, R154, UR7 ;  /* 0x000000079a9a7c20 */ /* 0x000fe20008410000 */
[----:B------:R-:W-:Y:S01]  /*9d90*/  HGMMA.64x128x16.F32.BF16 R24, R176, gdesc[UR8].tnspB, R24, gsb0 ;  /* 0x41e00008b0187df0 */ /* 0x000fe20008001818 */
[----:B------:R-:W-:Y:S01]  /*9da0*/  UIADD3 UR10, UR6, 0x80, URZ ;  /* 0x00000080060a7890 */ /* 0x000fe2000fffe03f */
[----:B------:R-:W2:Y:S01]  /*9db0*/  MUFU.TANH R152, R152 ;  /* 0x0000009800987308 */ /* 0x000ea20000002400 */
[----:B------:R-:W-:Y:S01]  /*9dc0*/  UMOV UR11, 0x40000040 ;  /* 0x40000040000b7882 */ /* 0x000fe20000000000 */
[----:B0-----:R-:W-:Y:S01]  /*9dd0*/  FMNMX.FTZ R174, R164, R173, !PT ;  /* 0x000000ada4ae7209 */ /* 0x001fe20007810000 */
        /* <DEDUP_REMOVED lines=36> */
[----:B------:R-:W1:Y:S01]  /*a020*/  S2R R234, SR_TID.X ;  /* 0x0000000000ea7919 */ /* 0x000e620000002100 */
[----:B------:R-:W3:Y:S01]  /*a030*/  MUFU.TANH R145, R145 ;  /* 0x0000009100917308 */ /* 0x000ee20000002400 */
[----:B--2---:R-:W-:-:S02]  /*a040*/  FMNMX.FTZ R173, R157, R174, !PT ;  /* 0x000000ae9dad7209 */ /* 0x004fc40007810000 */
[C---:B------:R-:W-:Y:S01]  /*a050*/  ISETP.GT.AND P2, PT, R14.reuse, RZ, PT ;  /* 0x000000ff0e00720c */ /* 0x040fe20003f44270 */
[----:B------:R-:W-:-:S04]  /*a060*/  VIADD R14, R14, 0xffffffff ;  /* 0xffffffff0e0e7836 */ /* 0x000fc80000000000 */
        /* <DEDUP_REMOVED lines=13> */
[----:B------:R-:W5:Y:S08]  /*a140*/  MUFU.TANH R129, R129 ;  /* 0x0000008100817308 */ /* 0x000f700000002400 */
[----:B------:R-:W5:Y:S08]  /*a150*/  MUFU.TANH R132, R132 ;  /* 0x0000008400847308 */ /* 0x000f700000002400 */
[----:B------:R-:W5:Y:S08]  /*a160*/  MUFU.TANH R133, R133 ;  /* 0x0000008500857308 */ /* 0x000f700000002400 */
[----:B------:R-:W5:Y:S08]  /*a170*/  MUFU.TANH R120, R120 ;  /* 0x0000007800787308 */ /* 0x000f700000002400 */
[----:B------:R-:W5:Y:S01]  /*a180*/  MUFU.TANH R121, R121 ;  /* 0x0000007900797308 */ /* 0x000f620000002400 */
[----:B------:R-:W-:-:S02]  /*a190*/  WARPGROUP.DEPBAR.LE gsb0, 0x0 ;  /* 0x00008000000079c5 */ /* 0x000fc40000010000 */
[----:B------:R-:W-:Y:S01]  /*a1a0*/  WARPGROUP.ARRIVE ;  /* 0x00000000000079c5 */ /* 0x000fe20000000000 */
[----:B0-----:R-:W-:-:S04]  /*a1b0*/  FMNMX.FTZ R177, R149, R118, !PT ;  /* 0x0000007695b17209 */ /* 0x001fc80007810000 */
[----:B------:R-:W0:Y:S01]  /*a1c0*/  MUFU.TANH R124, R124 ;  /* 0x0000007c007c7308 */ /* 0x000e220000002400 */
[----:B---3--:R-:W-:Y:S01]  /*a1d0*/  FMNMX.FTZ R104, R136, R177, !PT ;  /* 0x000000b188687209 */ /* 0x008fe20007810000 */
[----:B------:R-:W-:Y:S01]  /*a1e0*/  HGMMA.64x128x16.F32.BF16 R24, R180, gdesc[UR8].tnspB, R24, gsb0 ;  /* 0x41e00008b4187df0 */ /* 0x000fe20008001818 */
[----:B------:R-:W-:Y:S01]  /*a1f0*/  UIADD3 UR10, UR6, 0x100, URZ ;  /* 0x00000100060a7890 */ /* 0x000fe2000fffe03f */
[----:B------:R-:W-:Y:S01]  /*a200*/  UMOV UR11, 0x40000040 ;  /* 0x40000040000b7882 */ /* 0x000fe20000000000 */
[----:B-1----:R-:W-:-:S03]  /*a210*/  FMNMX.FTZ R177, R137, R104, !PT ;  /* 0x0000006889b17209 */ /* 0x002fc60007810000 */
[----:B------:R-:W1:Y:S01]  /*a220*/  MUFU.TANH R125, R125 ;  /* 0x0000007d007d7308 */ /* 0x000e620000002400 */
[----:B--2---:R-:W-:Y:S01]  /*a230*/  FMNMX.FTZ R104, R140, R177, !PT ;  /* 0x000000b18c687209 */ /* 0x004fe20007810000 */
[----:B------:R-:W-:-:S03]  /*a240*/  FMUL.FTZ R177, R108, UR7 ;  /* 0x000000076cb17c20 */ /* 0x000fc60008410000 */
[----:B----4-:R-:W-:-:S03]  /*a250*/  FMNMX.FTZ R179, R141, R104, !PT ;  /* 0x000000688db37209 */ /* 0x010fc60007810000 */
[----:B------:R-:W2:Y:S01]  /*a260*/  MUFU.TANH R112, R112 ;  /* 0x0000007000707308 */ /* 0x000ea20000002400 */
[----:B-----5:R-:W-:-:S04]  /*a270*/  FMNMX.FTZ R104, R128, R179, !PT ;  /* 0x000000b380687209 */ /* 0x020fc80007810000 */
[----:B------:R-:W-:-:S03]  /*a280*/  FMNMX.FTZ R179, R129, R104, !PT ;  /* 0x0000006881b37209 */ /* 0x000fc60007810000 */
[----:B------:R-:W3:Y:S01]  /*a290*/  MUFU.TANH R113, R113 ;  /* 0x0000007100717308 */ /* 0x000ee20000002400 */
[----:B------:R-:W-:Y:S01]  /*a2a0*/  FMNMX.FTZ R104, R132, R179, !PT ;  /* 0x000000b384687209 */ /* 0x000fe20007810000 */
[----:B------:R-:W-:-:S06]  /*a2b0*/  FMUL.FTZ R179, R96, UR7 ;  /* 0x0000000760b37c20 */ /* 0x000fcc0008410000 */
        /* <DEDUP_REMOVED lines=17> */
[----:B------:R-:W-:-:S04]  /*a3d0*/  FMNMX.FTZ R181, R133, R104, !PT ;  /* 0x0000006885b57209 */ /* 0x000fc80007810000 */
[----:B------:R-:W-:Y:S01]  /*a3e0*/  FMNMX.FTZ R96, R120, R181, !PT ;  /* 0x000000b578607209 */ /* 0x000fe20007810000 */
[----:B------:R-:W-:Y:S01]  /*a3f0*/  HGMMA.64x128x16.F32.BF16 R24, R184, gdesc[UR8].tnspB, R24, gsb0 ;  /* 0x41e00008b8187df0 */ /* 0x000fe20008001818 */
[----:B------:R-:W-:Y:S01]  /*a400*/  UIADD3 UR10, UR6, 0x180, URZ ;  /* 0x00000180060a7890 */ /* 0x000fe2000fffe03f */
[----:B------:R-:W-:Y:S01]  /*a410*/  MUFU.TANH R163, R163 ;  /* 0x000000a300a37308 */ /* 0x000fe20000002400 */
[----:B------:R-:W-:Y:S01]  /*a420*/  UMOV UR11, 0x40000040 ;  /* 0x40000040000b7882 */ /* 0x000fe20000000000 */
[----:B------:R-:W-:-:S04]  /*a430*/  FMNMX.FTZ R181, R121, R96, !PT ;  /* 0x0000006079b57209 */ /* 0x000fc80007810000 */
[----:B0-----:R-:W-:Y:S01]  /*a440*/  FMNMX.FTZ R96, R124, R181, !PT ;  /* 0x000000b57c607209 */ /* 0x001fe20007810000 */
[----:B------:R-:W-:Y:S01]  /*a450*/  FMUL.FTZ R181, R100, UR7 ;  /* 0x0000000764b57c20 */ /* 0x000fe20008410000 */
[----:B------:R-:W-:Y:S02]  /*a460*/  MUFU.TANH R166, R166 ;  /* 0x000000a600a67308 */ /* 0x000fe40000002400 */
[----:B-1----:R-:W-:-:S04]  /*a470*/  FMNMX.FTZ R183, R125, R96, !PT ;  /* 0x000000607db77209 */ /* 0x002fc80007810000 */
[----:B--2---:R-:W-:Y:S02]  /*a480*/  FMNMX.FTZ R96, R112, R183, !PT ;  /* 0x000000b770607209 */ /* 0x004fe40007810000 */
[----:B------:R-:W0:Y:S02]  /*a490*/  MUFU.TANH R181, R181 ;  /* 0x000000b500b57308 */ /* 0x000e240000002400 */
[----:B---3--:R-:W-:-:S04]  /*a4a0*/  FMNMX.FTZ R183, R113, R96, !PT ;  /* 0x0000006071b77209 */ /* 0x008fc80007810000 */
[----:B----4-:R-:W-:Y:S01]  /*a4b0*/  FMNMX.FTZ R96, R116, R183, !PT ;  /* 0x000000b774607209 */ /* 0x010fe20007810000 */
[----:B------:R-:W-:Y:S01]  /*a4c0*/  FMUL.FTZ R183, R88, UR7 ;  /* 0x0000000758b77c20 */ /* 0x000fe20008410000 */
[----:B------:R-:W-:Y:S01]  /*a4d0*/  MUFU.TANH R167, R167 ;  /* 0x000000a700a77308 */ /* 0x000fe20000002400 */
[----:B------:R-:W1:Y:S01]  /*a4e0*/  LDC R88, c[0x0][0x988] ;  /* 0x00026200ff587b82 */ /* 0x000e620000000800 */
[----:B-----5:R-:W-:-:S04]  /*a4f0*/  FMNMX.FTZ R96, R117, R96, !PT ;  /* 0x0000006075607209 */ /* 0x020fc80007810000 */
[----:B------:R-:W-:Y:S02]  /*a500*/  FMNMX.FTZ R96, R175, R96, !PT ;  /* 0x00000060af607209 */ /* 0x000fe40007810000 */
[----:B------:R-:W2:Y:S02]  /*a510*/  MUFU.TANH R183, R183 ;  /* 0x000000b700b77308 */ /* 0x000ea40000002400 */
[----:B------:R-:W-:-:S04]  /*a520*/  FMNMX.FTZ R96, R105, R96, !PT ;  /* 0x0000006069607209 */ /* 0x000fc80007810000 */
[----:B------:R-:W-:Y:S02]  /*a530*/  FMNMX.FTZ R96, R177, R96, !PT ;  /* 0x00000060b1607209 */ /* 0x000fe40007810000 */
[----:B------:R-:W-:Y:S02]  /*a540*/  MUFU.TANH R154, R154 ;  /* 0x0000009a009a7308 */ /* 0x000fe40000002400 */
[----:B------:R-:W-:-:S04]  /*a550*/  FMNMX.FTZ R96, R109, R96, !PT ;  /* 0x000000606d607209 */ /* 0x000fc80007810000 */
[----:B------:R-:W-:Y:S02]  /*a560*/  FMNMX.FTZ R96, R179, R96, !PT ;  /* 0x00000060b3607209 */ /* 0x000fe40007810000 */
[----:B------:R-:W-:Y:S02]  /*a570*/  MUFU.TANH R155, R155 ;  /* 0x0000009b009b7308 */ /* 0x000fe40000002400 */
[----:B------:R-:W-:-:S04]  /*a580*/  FMNMX.FTZ R96, R97, R96, !PT ;  /* 0x0000006061607209 */ /* 0x000fc80007810000 */
[----:B0-----:R-:W-:Y:S02]  /*a590*/  FMNMX.FTZ R96, R181, R96, !PT ;  /* 0x00000060b5607209 */ /* 0x001fe40007810000 */
[----:B------:R-:W-:Y:S02]  /*a5a0*/  MUFU.TANH R158, R158 ;  /* 0x0000009e009e7308 */ /* 0x000fe40000002400 */
[----:B------:R-:W-:-:S04]  /*a5b0*/  FMNMX.FTZ R96, R101, R96, !PT ;  /* 0x0000006065607209 */ /* 0x000fc80007810000 */
[----:B--2---:R-:W-:Y:S02]  /*a5c0*/  FMNMX.FTZ R96, R183, R96, !PT ;  /* 0x00000060b7607209 */ /* 0x004fe40007810000 */
        /* <DEDUP_REMOVED lines=37> */
[----:B------:R-:W-:-:S04]  /*a820*/  FADD.FTZ R235, -R89, R12 ;  /* 0x0000000c59eb7221 */ /* 0x000fc80000010100 */
[-C--:B-1----:R-:W-:Y:S01]  /*a830*/  FMUL.FTZ R12, R235, R88.reuse ;  /* 0x00000058eb0c7220 */ /* 0x082fe20000410000 */
[-C--:B------:R-:W-:Y:S02]  /*a840*/  FMUL.FTZ R235, R89, R88.reuse ;  /* 0x0000005859eb7220 */ /* 0x080fe40000410000 */
[----:B------:R-:W-:Y:S02]  /*a850*/  MUFU.TANH R107, R107 ;  /* 0x0000006b006b7308 */ /* 0x000fe40000002400 */
[-CC-:B------:R-:W-:Y:S01]  /*a860*/  FFMA.FTZ R176, R20, R88.reuse, -R235.reuse ;  /* 0x0000005814b07223 */ /* 0x180fe200000108eb */
[----:B------:R-:W-:Y:S01]  /*a870*/  FMNMX.FTZ R20, R168, R13, !PT ;  /* 0x0000000da8147209 */ /* 0x000fe20007810000 */
[-CC-:B------:R-:W-:Y:S01]  /*a880*/  FFMA.FTZ R178, R169, R88.reuse, -R235.reuse ;  /* 0x00000058a9b27223 */ /* 0x180fe200000108eb */
[-CC-:B------:R-:W-:Y:S01]  /*a890*/  FFMA.FTZ R15, R15, R88.reuse, -R235.reuse ;  /* 0x000000580f0f7223 */ /* 0x180fe200000108eb */
[--C-:B------:R-:W-:Y:S01]  /*a8a0*/  FFMA.FTZ R169, R170, R88, -R235.reuse ;  /* 0x00000058aaa97223 */ /* 0x100fe200000108eb */
[----:B------:R-:W-:Y:S01]  /*a8b0*/  FMNMX.FTZ R20, R21, R20, !PT ;  /* 0x0000001415147209 */ /* 0x000fe20007810000 */
        /* <DEDUP_REMOVED lines=20> */
[----:B------:R-:W-:-:S04]  /*aa00*/  FFMA.FTZ R187, R187, R88, -R235 ;  /* 0x00000058bbbb7223 */ /* 0x000fc800000108eb */
        /* <DEDUP_REMOVED lines=19> */
[C---:B-1----:R-:W-:Y:S01]  /*ab40*/  FADD.FTZ R11, R176.reuse, R11 ;  /* 0x0000000bb00b7221 */ /* 0x042fe20000010000 */
[----:B------:R-:W-:-:S06]  /*ab50*/  F2FP.BF16.F32.PACK_AB R176, R176, R15 ;  /* 0x0000000fb0b0723e */ /* 0x000fcc00000010ff */
        /* <DEDUP_REMOVED lines=35> */
[-CC-:B------:R-:W-:Y:S01]  /*ad90*/  FFMA.FTZ R90, R157, R88.reuse, -R235.reuse ;  /* 0x000000589d5a7223 */ /* 0x180fe200000108eb */
[----:B------:R-:W-:Y:S01]  /*ada0*/  FMUL.FTZ R199, R94, UR7 ;  /* 0x000000075ec77c20 */ /* 0x000fe20008410000 */
[-CC-:B------:R-:W-:Y:S01]  /*adb0*/  FFMA.FTZ R196, R128, R88.reuse, -R235.reuse ;  /* 0x0000005880c47223 */ /* 0x180fe200000108eb */
[----:B------:R-:W-:Y:S01]  /*adc0*/  FFMA.FTZ R198, R132, R88, -R235 ;  /* 0x0000005884c67223 */ /* 0x000fe200000108eb */
[----:B------:R-:W-:Y:S01]  /*add0*/  HGMMA.64x128x16.F32.BF16 R24, R200, gdesc[UR8].tnspB, R24, gsb0 ;  /* 0x41e00008c8187df0 */ /* 0x000fe20008001818 */
[----:B------:R-:W-:Y:S01]  /*ade0*/  UIADD3 UR10, UR6, 0x380, URZ ;  /* 0x00000380060a7890 */ /* 0x000fe2000fffe03f */
[----:B------:R-:W2:Y:S01]  /*adf0*/  MUFU.TANH R197, R197 ;  /* 0x000000c500c57308 */ /* 0x000ea20000002400 */
[----:B------:R-:W-:-:S07]  /*ae00*/  UMOV UR11, 0x40000040 ;  /* 0x40000040000b7882 */ /* 0x000fce0000000000 */
[----:B------:R-:W3:Y:S08]  /*ae10*/  MUFU.TANH R199, R199 ;  /* 0x000000c700c77308 */ /* 0x000ef00000002400 */
[----:B------:R-:W-:Y:S08]  /*ae20*/  MUFU.EX2 R196, R196 ;  /* 0x000000c400c47308 */ /* 0x000ff00000000800 */
[----:B------:R-:W-:Y:S01]  /*ae30*/  MUFU.EX2 R198, R198 ;  /* 0x000000c600c67308 */ /* 0x000fe20000000800 */
[----:B------:R-:W-:-:S02]  /*ae40*/  WARPGROUP.DEPBAR.LE gsb0, 0x0 ;  /* 0x00008000000079c5 */ /* 0x000fc40000010000 */
        /* <DEDUP_REMOVED lines=10> */
[----:B------:R4:W-:Y:S01]  /*aef0*/  MUFU.EX2 R153, R90 ;  /* 0x0000005a00997308 */ /* 0x0009e20000000800 */
[----:B------:R-:W-:Y:S01]  /*af00*/  FFMA.FTZ R202, R124, R88, -R235 ;  /* 0x000000587cca7223 */ /* 0x000fe200000108eb */
[----:B------:R-:W-:Y:S01]  /*af10*/  FMNMX.FTZ R20, R162, R157, !PT ;  /* 0x0000009da2147209 */ /* 0x000fe20007810000 */
[----:B------:R-:W-:Y:S01]  /*af20*/  @!P1 IMAD R120, R2, 0x8, R0 ;  /* 0x0000000802789824 */ /* 0x000fe200078e0200 */
[----:B------:R-:W-:-:S02]  /*af30*/  IADD3 R124, -R234, 0xb, RZ ;  /* 0x0000000bea7c7810 */ /* 0x000fc40007ffe1ff */
[----:B------:R-:W-:Y:S01]  /*af40*/  FMNMX.FTZ R157, R163, R20, !PT ;  /* 0x00000014a39d7209 */ /* 0x000fe20007810000 */
[----:B------:R-:W-:Y:S01]  /*af50*/  @!P1 VIADD R120, R120, 0x34840 ;  /* 0x0003484078789836 */ /* 0x000fe20000000000 */
[----:B------:R-:W-:Y:S02]  /*af60*/  MUFU.EX2 R201, R201 ;  /* 0x000000c900c97308 */ /* 0x000fe40000000800 */
[----:B------:R-:W-:Y:S02]  /*af70*/  FMNMX.FTZ R20, R166, R157, !PT ;  /* 0x0000009da6147209 */ /* 0x000fe40007810000 */
[----:B------:R-:W-:Y:S02]  /*af80*/  @!P1 PRMT R128, RZ, 0x654, R120 ;  /* 0x00000654ff809816 */ /* 0x000fe40000000078 */
[----:B------:R-:W-:Y:S02]  /*af90*/  FMNMX.FTZ R157, R167, R20, !PT ;  /* 0x00000014a79d7209 */ /* 0x000fe40007810000 */
[----:B------:R-:W-:Y:S02]  /*afa0*/  MUFU.EX2 R161, R161 ;  /* 0x000000a100a17308 */ /* 0x000fe40000000800 */
[----:B------:R-:W-:-:S04]  /*afb0*/  FMNMX.FTZ R20, R154, R157, !PT ;  /* 0x0000009d9a147209 */ /* 0x000fc80007810000 */
        /* <DEDUP_REMOVED lines=34> */
[----:B0-----:R-:W-:-:S04]  /*b1e0*/  FMNMX.FTZ R20, R193, R20, !PT ;  /* 0x00000014c1147209 */ /* 0x001fc80007810000 */
[----:B------:R-:W-:Y:S01]  /*b1f0*/  FMNMX.FTZ R20, R99, R20, !PT ;  /* 0x0000001463147209 */ /* 0x000fe20007810000 */
[----:B------:R-:W-:Y:S02]  /*b200*/  WARPGROUP.DEPBAR.LE gsb0, 0x0 ;  /* 0x00008000000079c5 */ /* 0x000fe40000010000 */
[----:B------:R-:W-:Y:S01]  /*b210*/  WARPGROUP.ARRIVE ;  /* 0x00000000000079c5 */ /* 0x000fe20000000000 */
[----:B-1----:R-:W-:Y:S01]  /*b220*/  FMNMX.FTZ R20, R195, R20, !PT ;  /* 0x00000014c3147209 */ /* 0x002fe20007810000 */
[-CC-:B------:R-:W-:Y:S01]  /*b230*/  FFMA.FTZ R204, R112, R88.reuse, -R235.reuse ;  /* 0x0000005870cc7223 */ /* 0x180fe200000108eb */
[----:B------:R-:W-:Y:S02]  /*b240*/  FFMA.FTZ R206, R116, R88, -R235 ;  /* 0x0000005874ce7223 */ /* 0x000fe400000108eb */
[----:B------:R-:W-:Y:S01]  /*b250*/  FMNMX.FTZ R20, R103, R20, !PT ;  /* 0x0000001467147209 */ /* 0x000fe20007810000 */
[----:B------:R-:W-:Y:S01]  /*b260*/  HGMMA.64x128x16.F32.BF16 R24, R208, gdesc[UR8].tnspB, R24, gsb0 ;  /* 0x41e00008d0187df0 */ /* 0x000fe20008001818 */
[----:B------:R-:W-:Y:S01]  /*b270*/  UIADD3 UR10, UR6, 0x480, URZ ;  /* 0x00000480060a7890 */ /* 0x000fe2000fffe03f */
[----:B------:R-:W-:Y:S01]  /*b280*/  MUFU.EX2 R204, R204 ;  /* 0x000000cc00cc7308 */ /* 0x000fe20000000800 */
[----:B------:R-:W-:Y:S01]  /*b290*/  UMOV UR11, 0x40000040 ;  /* 0x40000040000b7882 */ /* 0x000fe20000000000 */
[----:B------:R-:W-:Y:S01]  /*b2a0*/  UIADD3 UR6, UR6, 0x500, URZ ;  /* 0x0000050006067890 */ /* 0x000fe2000fffe03f */
[----:B--2---:R-:W-:-:S04]  /*b2b0*/  FMNMX.FTZ R20, R197, R20, !PT ;  /* 0x00000014c5147209 */ /* 0x004fc80007810000 */
[----:B------:R-:W-:Y:S01]  /*b2c0*/  FMNMX.FTZ R20, R91, R20, !PT ;  /* 0x000000145b147209 */ /* 0x000fe20007810000 */
[----:B------:R-:W-:Y:S03]  /*b2d0*/  MUFU.EX2 R206, R206 ;  /* 0x000000ce00ce7308 */ /* 0x000fe60000000800 */
[----:B---3--:R-:W-:-:S04]  /*b2e0*/  FMNMX.FTZ R20, R199, R20, !PT ;  /* 0x00000014c7147209 */ /* 0x008fc80007810000 */
[----:B----4-:R-:W-:Y:S01]  /*b2f0*/  FMNMX.FTZ R90, R95, R20, !PT ;  /* 0x000000145f5a7209 */ /* 0x010fe20007810000 */
        /* <DEDUP_REMOVED lines=19> */
[----:B------:R-:W-:Y:S01]  /*b430*/  FFMA.FTZ R118, R167, R88, -R181 ;  /* 0x00000058a7767223 */ /* 0x000fe200000108b5 */
[----:B------:R-:W-:-:S02]  /*b440*/  IMAD.U32 R135, RZ, RZ, UR60 ;  /* 0x0000003cff877e24 */ /* 0x000fc4000f8e00ff */
[-CC-:B------:R-:W-:Y:S01]  /*b450*/  FFMA.FTZ R122, R122, R88.reuse, -R181.reuse ;  /* 0x000000587a7a7223 */ /* 0x180fe200000108b5 */
[-CC-:B------:R-:W-:Y:S01]  /*b460*/  FFMA.FTZ R110, R155, R88.reuse, -R181.reuse ;  /* 0x000000589b6e7223 */ /* 0x180fe200000108b5 */
[-CC-:B0-----:R-:W-:Y:S01]  /*b470*/  FFMA.FTZ R187, R158, R88.reuse, -R181.reuse ;  /* 0x000000589ebb7223 */ /* 0x181fe200000108b5 */
        /* <DEDUP_REMOVED lines=18> */
[----:B------:R-:W-:Y:S01]  /*b5a0*/  FFMA.FTZ R95, R95, R88, -R181 ;  /* 0x000000585f5f7223 */ /* 0x000fe200000108b5 */
[----:B------:R-:W-:-:S05]  /*b5b0*/  R2UR UR60, R2 ;  /* 0x00000000023c72ca */ /* 0x000fca00000e0000 */
[----:B------:R-:W-:Y:S08]  /*b5c0*/  MUFU.EX2 R163, R163 ;  /* 0x000000a300a37308 */ /* 0x000ff00000000800 */
[----:B------:R-:W-:Y:S08]  /*b5d0*/  MUFU.EX2 R183, R183 ;  /* 0x000000b700b77308 */ /* 0x000ff00000000800 */
[----:B------:R-:W-:Y:S01]  /*b5e0*/  MUFU.EX2 R118, R118 ;  /* 0x0000007600767308 */ /* 0x000fe20000000800 */
[----:B------:R-:W-:-:S02]  /*b5f0*/  WARPGROUP.DEPBAR.LE gsb0, 0x0 ;  /* 0x00008000000079c5 */ /* 0x000fc40000010000 */
[----:B------:R-:W-:Y:S01]  /*b600*/  WARPGROUP.ARRIVE ;  /* 0x00000000000079c5 */ /* 0x000fe20000000000 */
[-CC-:B------:R-:W-:Y:S01]  /*b610*/  FFMA.FTZ R208, R175, R88.reuse, -R235.reuse ;  /* 0x00000058afd07223 */ /* 0x180fe200000108eb */
[-CC-:B------:R-:W-:Y:S01]  /*b620*/  FFMA.FTZ R210, R177, R88.reuse, -R235.reuse ;  /* 0x00000058b1d27223 */ /* 0x180fe200000108eb */
[-CC-:B------:R-:W-:Y:S01]  /*b630*/  FFMA.FTZ R175, R185, R88.reuse, -R235.reuse ;  /* 0x00000058b9af7223 */ /* 0x180fe200000108eb */
[-C--:B------:R-:W-:Y:S01]  /*b640*/  FFMA.FTZ R235, R93, R88.reuse, -R235 ;  /* 0x000000585deb7223 */ /* 0x080fe200000108eb */
[----:B------:R-:W-:Y:S01]  /*b650*/  FADD.FTZ R93, -R133, R13 ;  /* 0x0000000d855d7221 */ /* 0x000fe20000010100 */
[----:B------:R-:W-:Y:S01]  /*b660*/  HGMMA.64x128x16.F32.BF16 R24, R212, gdesc[UR8].tnspB, R24, gsb0 ;  /* 0x41e00008d4187df0 */ /* 0x000fe20008001818 */
[----:B------:R-:W-:Y:S01]  /*b670*/  UMOV UR10, UR6 ;  /* 0x00000006000a7c82 */ /* 0x000fe20008000000 */
[----:B------:R-:W-:Y:S01]  /*b680*/  UMOV UR11, 0x40000040 ;  /* 0x40000040000b7882 */ /* 0x000fe20000000000 */
[-C--:B------:R-:W-:Y:S01]  /*b690*/  FMUL.FTZ R93, R93, R88.reuse ;  /* 0x000000585d5d7220 */ /* 0x080fe20000410000 */
[-CC-:B------:R-:W-:Y:S01]  /*b6a0*/  FFMA.FTZ R177, R21, R88.reuse, -R181.reuse ;  /* 0x0000005815b17223 */ /* 0x180fe200000108b5 */
[-CC-:B------:R-:W-:Y:S01]  /*b6b0*/  FFMA.FTZ R185, R154, R88.reuse, -R181.reuse ;  /* 0x000000589ab97223 */ /* 0x180fe200000108b5 */
[--C-:B------:R-:W-:Y:S01]  /*b6c0*/  FFMA.FTZ R21, R130, R88, -R181.reuse ;  /* 0x0000005882157223 */ /* 0x100fe200000108b5 */
[----:B------:R-:W-:Y:S01]  /*b6d0*/  @!P1 LEA R130, R135, R0, 0x3 ;  /* 0x0000000087829211 */ /* 0x000fe200078e18ff */
[----:B------:R-:W-:Y:S01]  /*b6e0*/  MUFU.EX2 R110, R110 ;  /* 0x0000006e006e7308 */ /* 0x000fe20000000800 */
[-CC-:B------:R-:W-:Y:S01]  /*b6f0*/  FFMA.FTZ R209, R189, R88.reuse, -R181.reuse ;  /* 0x00000058bdd17223 */ /* 0x180fe200000108b5 */
[----:B------:R-:W-:-:S02]  /*b700*/  FFMA.FTZ R211, R191, R88, -R181 ;  /* 0x00000058bfd37223 */ /* 0x000fc400000108b5 */
[----:B------:R-:W-:-:S04]  /*b710*/  @!P1 VIADD R130, R130, 0x34860 ;  /* 0x0003486082829836 */ /* 0x000fc80000000000 */
[----:B------:R-:W-:Y:S01]  /*b720*/  MUFU.EX2 R93, R93 ;  /* 0x0000005d005d7308 */ /* 0x000fe20000000800 */
[----:B------:R-:W-:-:S07]  /*b730*/  @!P1 PRMT R130, RZ, 0x654, R130 ;  /* 0x00000654ff829816 */ /* 0x000fce0000000082 */
[----:B------:R-:W-:Y:S08]  /*b740*/  MUFU.EX2 R177, R177 ;  /* 0x000000b100b17308 */ /* 0x000ff00000000800 */
        /* <DEDUP_REMOVED lines=14> */
[----:B------:R-:W-:Y:S08]  /*b830*/  MUFU.EX2 R116, R116 ;  /* 0x0000007400747308 */ /* 0x000ff00000000800 */
[----:B------:R-:W-:Y:S01]  /*b840*/  MUFU.EX2 R120, R134 ;  /* 0x0000008600787308 */ /* 0x000fe20000000800 */
[----:B------:R-:W-:-:S02]  /*b850*/  WARPGROUP.DEPBAR.LE gsb0, 0x0 ;  /* 0x00008000000079c5 */ /* 0x000fc40000010000 */
[----:B------:R-:W-:-:S05]  /*b860*/  WARPGROUP.ARRIVE ;  /* 0x00000000000079c5 */ /* 0x000fca0000000000 */
[----:B------:R-:W-:Y:S01]  /*b870*/  MUFU.EX2 R131, R131 ;  /* 0x0000008300837308 */ /* 0x000fe20000000800 */
[----:B------:R-:W-:Y:S02]  /*b880*/  F2FP.BF16.F32.PACK_AB R212, R97, R20 ;  /* 0x0000001461d4723e */ /* 0x000fe400000010ff */
[----:B------:R-:W-:Y:S01]  /*b890*/  F2FP.BF16.F32.PACK_AB R214, R101, R90 ;  /* 0x0000005a65d6723e */ /* 0x000fe200000010ff */
[----:B------:R-:W-:Y:S04]  /*b8a0*/  HGMMA.64x128x16.F32.BF16 R24, R216, gdesc[UR8].tnspB, R24, gsb0 ;  /* 0x41e00008d8187df0 */ /* 0x000fe80008001818 */
        /* <DEDUP_REMOVED lines=9> */
[----:B------:R-:W0:Y:S08]  /*b940*/  MUFU.EX2 R13, R235 ;  /* 0x000000eb000d7308 */ /* 0x000e300000000800 */
[----:B------:R-:W-:Y:S01]  /*b950*/  MUFU.EX2 R95, R95 ;  /* 0x0000005f005f7308 */ /* 0x000fe20000000800 */
[----:B------:R-:W-:-:S02]  /*b960*/  WARPGROUP.DEPBAR.LE gsb0, 0x0 ;  /* 0x00008000000079c5 */ /* 0x000fc40000010000 */
[----:B------:R1:W-:Y:S06]  /*b970*/  BAR.ARV R124, 0x100 ;  /* 0x0004007c0000751d */ /* 0x0003ec0000002000 */
[----:B------:R2:W-:Y:S01]  /*b980*/  @!P1 SYNCS.ARRIVE.TRANS64.RED.A1T0 RZ, [R128+URZ], RZ ;  /* 0x000000ff80ff99a7 */ /* 0x0005e2000810043f */
[----:B0-----:R-:W-:Y:S01]  /*b990*/  F2FP.BF16.F32.PACK_AB R218, R13, R94 ;  /* 0x0000005e0dda723e */ /* 0x001fe200000010ff */
[----:B-1----:R-:W-:Y:S01]  /*b9a0*/  FADD.FTZ R124, R178, R11 ;  /* 0x0000000bb27c7221 */ /* 0x002fe20000010000 */
[----:B------:R-:W-:Y:S01]  /*b9b0*/  FFMA.FTZ R11, R123, R88, -R181 ;  /* 0x000000587b0b7223 */ /* 0x000fe200000108b5 */
[-C--:B------:R-:W-:Y:S01]  /*b9c0*/  FMUL.FTZ R24, R24, R12.reuse ;  /* 0x0000000c18187220 */ /* 0x080fe20000410000 */
[-C--:B------:R-:W-:Y:S01]  /*b9d0*/  FMUL.FTZ R25, R25, R12.reuse ;  /* 0x0000000c19197220 */ /* 0x080fe20000410000 */
[----:B------:R-:W-:Y:S01]  /*b9e0*/  FADD.FTZ R135, R169, R124 ;  /* 0x0000007ca9877221 */ /* 0x000fe20000010000 */
[----:B------:R-:W-:Y:S01]  /*b9f0*/  FMUL.FTZ R28, R28, R12 ;  /* 0x0000000c1c1c7220 */ /* 0x000fe20000410000 */
[----:B--2---:R-:W-:Y:S01]  /*ba00*/  FFMA.FTZ R128, R93, R10, R96 ;  /* 0x0000000a5d807223 */ /* 0x004fe20000010060 */
[----:B------:R0:W-:Y:S01]  /*ba10*/  @!P1 SYNCS.ARRIVE.TRANS64.RED.A1T0 RZ, [R130+URZ], RZ ;  /* 0x000000ff82ff99a7 */ /* 0x0001e2000810043f */
[----:B------:R1:W-:Y:S01]  /*ba20*/  MUFU.EX2 R10, R122 ;  /* 0x0000007a000a7308 */ /* 0x0003e20000000800 */
[----:B------:R-:W-:Y:S01]  /*ba30*/  FMUL.FTZ R29, R29, R12 ;  /* 0x0000000c1d1d7220 */ /* 0x000fe20000410000 */
[C---:B------:R-:W-:Y:S01]  /*ba40*/  FADD.FTZ R128, R177.reuse, R128 ;  /* 0x00000080b1807221 */ /* 0x040fe20000010000 */
[----:B------:R-:W-:Y:S01]  /*ba50*/  F2FP.BF16.F32.PACK_AB R177, R177, R96 ;  /* 0x00000060b1b1723e */ /* 0x000fe200000010ff */
[-C--:B------:R-:W-:Y:S01]  /*ba60*/  FMUL.FTZ R32, R32, R12.reuse ;  /* 0x0000000c20207220 */ /* 0x080fe20000410000 */
[----:B------:R-:W-:Y:S01]  /*ba70*/  FMUL.FTZ R33, R33, R12 ;  /* 0x0000000c21217220 */ /* 0x000fe20000410000 */
[----:B------:R-:W-:Y:S01]  /*ba80*/  FADD.FTZ R123, R179, R128 ;  /* 0x00000080b37b7221 */ /* 0x000fe20000010000 */
[----:B------:R-:W-:Y:S01]  /*ba90*/  F2FP.BF16.F32.PACK_AB R179, R98, R179 ;  /* 0x000000b362b3723e */ /* 0x000fe200000010ff */
[----:B------:R-:W2:Y:S01]  /*baa0*/  MUFU.EX2 R11, R11 ;  /* 0x0000000b000b7308 */ /* 0x000ea20000000800 */
[----:B-1----:R-:W-:Y:S01]  /*bab0*/  FADD.FTZ R122, R180, R135 ;  /* 0x00000087b47a7221 */ /* 0x002fe20000010000 */
[----:B------:R-:W-:Y:S01]  /*bac0*/  FADD.FTZ R123, R98, R123 ;  /* 0x0000007b627b7221 */ /* 0x000fe20000010000 */
[----:B------:R-:W-:Y:S01]  /*bad0*/  F2FP.BF16.F32.PACK_AB R180, R201, R180 ;  /* 0x000000b4c9b4723e */ /* 0x000fe200000010ff */
[-C--:B------:R-:W-:Y:S01]  /*bae0*/  FMUL.FTZ R36, R36, R12.reuse ;  /* 0x0000000c24247220 */ /* 0x080fe20000410000 */
[----:B------:R-:W-:Y:S01]  /*baf0*/  FMUL.FTZ R37, R37, R12 ;  /* 0x0000000c25257220 */ /* 0x000fe20000410000 */
[----:B------:R-:W-:Y:S01]  /*bb00*/  FADD.FTZ R124, R108, R123 ;  /* 0x0000007b6c7c7221 */ /* 0x000fe20000010000 */
[----:B------:R-:W-:Y:S01]  /*bb10*/  FADD.FTZ R123, R201, R122 ;  /* 0x0000007ac97b7221 */ /* 0x000fe20000010000 */
[----:B------:R-:W-:Y:S01]  /*bb20*/  FFMA.FTZ R122, R115, R88, -R181 ;  /* 0x00000058737a7223 */ /* 0x000fe200000108b5 */
[-C--:B------:R-:W-:Y:S01]  /*bb30*/  FMUL.FTZ R40, R40, R12.reuse ;  /* 0x0000000c28287220 */ /* 0x080fe20000410000 */
        /* <DEDUP_REMOVED lines=17> */
[----:B------:R-:W-:Y:S01]  /*bc50*/  FFMA.FTZ R115, R193, R88, -R181 ;  /* 0x00000058c1737223 */ /* 0x000fe200000108b5 */
[----:B0-----:R-:W-:Y:S01]  /*bc60*/  FADD.FTZ R130, R186, R107 ;  /* 0x0000006bba827221 */ /* 0x001fe20000010000 */
[----:B------:R-:W0:Y:S01]  /*bc70*/  MUFU.EX2 R122, R122 ;  /* 0x0000007a007a7308 */ /* 0x000e220000000800 */
[----:B------:R-:W-:Y:S01]  /*bc80*/  FADD.FTZ R107, R187, R128 ;  /* 0x00000080bb6b7221 */ /* 0x000fe20000010000 */
[----:B------:R-:W-:Y:S01]  /*bc90*/  F2FP.BF16.F32.PACK_AB R193, R139, R102 ;  /* 0x000000668bc1723e */ /* 0x000fe200000010ff */
[----:B------:R-:W-:Y:S01]  /*bca0*/  FADD.FTZ R111, R153, R130 ;  /* 0x00000082996f7221 */ /* 0x000fe20000010000 */
[----:B--2---:R-:W-:Y:S01]  /*bcb0*/  F2FP.BF16.F32.PACK_AB R201, R11, R10 ;  /* 0x0000000a0bc9723e */ /* 0x004fe200000010ff */
[----:B-1----:R-:W-:Y:S01]  /*bcc0*/  FADD.FTZ R127, R112, R107 ;  /* 0x0000006b707f7221 */ /* 0x002fe20000010000 */
[-C--:B------:R-:W-:Y:S01]  /*bcd0*/  FFMA.FTZ R107, R195, R88.reuse, -R181 ;  /* 0x00000058c36b7223 */ /* 0x080fe200000108b5 */
[----:B------:R-:W-:Y:S01]  /*bce0*/  FADD.FTZ R128, R188, R111 ;  /* 0x0000006fbc807221 */ /* 0x000fe20000010000 */
[----:B------:R-:W-:Y:S01]  /*bcf0*/  FFMA.FTZ R111, R197, R88, -R181 ;  /* 0x00000058c56f7223 */ /* 0x000fe200000108b5 */
[----:B------:R-:W-:Y:S01]  /*bd00*/  FADD.FTZ R130, R106, R127 ;  /* 0x0000007f6a827221 */ /* 0x000fe20000010000 */
[----:B------:R-:W1:Y:S01]  /*bd10*/  MUFU.EX2 R124, R124 ;  /* 0x0000007c007c7308 */ /* 0x000e620000000800 */
[----:B------:R-:W-:Y:S01]  /*bd20*/  FADD.FTZ R99, R145, R128 ;  /* 0x0000008091637221 */ /* 0x000fe20000010000 */
[----:B------:R-:W-:Y:S01]  /*bd30*/  F2FP.BF16.F32.PACK_AB R195, R143, R100 ;  /* 0x000000648fc3723e */ /* 0x000fe200000010ff */
[----:B------:R-:W-:Y:S01]  /*bd40*/  FADD.FTZ R127, R155, R130 ;  /* 0x000000829b7f7221 */ /* 0x000fe20000010000 */
[----:B------:R-:W-:Y:S01]  /*bd50*/  F2FP.BF16.F32.PACK_AB R197, R116, R21 ;  /* 0x0000001574c5723e */ /* 0x000fe200000010ff */
[----:B------:R-:W-:Y:S01]  /*bd60*/  FADD.FTZ R128, R190, R99 ;  /* 0x00000063be807221 */ /* 0x000fe20000010000 */
[-C--:B------:R-:W-:Y:S01]  /*bd70*/  FFMA.FTZ R99, R91, R88.reuse, -R181 ;  /* 0x000000585b637223 */ /* 0x080fe200000108b5 */
[----:B------:R-:W-:Y:S01]  /*bd80*/  FADD.FTZ R130, R104, R127 ;  /* 0x0000007f68827221 */ /* 0x000fe20000010000 */
[----:B------:R-:W-:Y:S01]  /*bd90*/  FFMA.FTZ R91, R199, R88, -R181 ;  /* 0x00000058c75b7223 */ /* 0x000fe200000108b5 */
[----:B------:R-:W-:Y:S01]  /*bda0*/  FADD.FTZ R127, R149, R128 ;  /* 0x00000080957f7221 */ /* 0x000fe20000010000 */
[----:B------:R-:W-:Y:S01]  /*bdb0*/  F2FP.BF16.F32.PACK_AB R181, R163, R108 ;  /* 0x0000006ca3b5723e */ /* 0x000fe200000010ff */
        /* <DEDUP_REMOVED lines=33> */
[----:B------:R4:W5:Y:S01]  /*bfd0*/  MUFU.EX2 R98, R123 ;  /* 0x0000007b00627308 */ /* 0x0009620000000800 */
[----:B------:R-:W-:Y:S01]  /*bfe0*/  FADD.FTZ R108, R200, R15 ;  /* 0x0000000fc86c7221 */ /* 0x000fe20000010000 */
[-C--:B------:R-:W-:Y:S01]  /*bff0*/  FMUL.FTZ R69, R69, R12.reuse ;  /* 0x0000000c45457220 */ /* 0x080fe20000410000 */
[----:B------:R-:W-:Y:S01]  /*c000*/  FADD.FTZ R110, R10, R127 ;  /* 0x0000007f0a6e7221 */ /* 0x000fe20000010000 */
[-C--:B------:R-:W-:Y:S01]  /*c010*/  FMUL.FTZ R72, R72, R12.reuse ;  /* 0x0000000c48487220 */ /* 0x080fe20000410000 */
[----:B------:R-:W-:Y:S01]  /*c020*/  FADD.FTZ R15, R121, R108 ;  /* 0x0000006c790f7221 */ /* 0x000fe20000010000 */
[-C--:B------:R-:W-:Y:S01]  /*c030*/  FMUL.FTZ R73, R73, R12.reuse ;  /* 0x0000000c49497220 */ /* 0x080fe20000410000 */
[----:B------:R-:W-:Y:S01]  /*c040*/  FADD.FTZ R110, R11, R110 ;  /* 0x0000006e0b6e7221 */ /* 0x000fe20000010000 */
[----:B------:R-:W5:Y:S01]  /*c050*/  MUFU.EX2 R111, R111 ;  /* 0x0000006f006f7308 */ /* 0x000f620000000800 */
[----:B------:R-:W-:Y:S01]  /*c060*/  FADD.FTZ R106, R202, R15 ;  /* 0x0000000fca6a7221 */ /* 0x000fe20000010000 */
[-C--:B------:R-:W-:Y:S01]  /*c070*/  FMUL.FTZ R76, R76, R12.reuse ;  /* 0x0000000c4c4c7220 */ /* 0x080fe20000410000 */
[----:B------:R-:W-:Y:S01]  /*c080*/  FADD.FTZ R15, R203, R110 ;  /* 0x0000006ecb0f7221 */ /* 0x000fe20000010000 */
[-C--:B------:R-:W-:Y:S01]  /*c090*/  FMUL.FTZ R77, R77, R12.reuse ;  /* 0x0000000c4d4d7220 */ /* 0x080fe20000410000 */
[----:B----4-:R-:W-:Y:S01]  /*c0a0*/  FADD.FTZ R123, R125, R106 ;  /* 0x0000006a7d7b7221 */ /* 0x010fe20000010000 */
[-C--:B------:R-:W-:Y:S01]  /*c0b0*/  FMUL.FTZ R80, R80, R12.reuse ;  /* 0x0000000c50507220 */ /* 0x080fe20000410000 */
[----:B---3--:R-:W-:Y:S01]  /*c0c0*/  FADD.FTZ R104, R114, R15 ;  /* 0x0000000f72687221 */ /* 0x008fe20000010000 */
[----:B------:R-:W3:Y:S01]  /*c0d0*/  MUFU.EX2 R99, R99 ;  /* 0x0000006300637308 */ /* 0x000ee20000000800 */
[----:B------:R-:W-:Y:S01]  /*c0e0*/  FADD.FTZ R102, R204, R123 ;  /* 0x0000007bcc667221 */ /* 0x000fe20000010000 */
[-C--:B------:R-:W-:Y:S01]  /*c0f0*/  FMUL.FTZ R81, R81, R12.reuse ;  /* 0x0000000c51517220 */ /* 0x080fe20000410000 */
[----:B------:R-:W-:Y:S01]  /*c100*/  FADD.FTZ R15, R205, R104 ;  /* 0x00000068cd0f7221 */ /* 0x000fe20000010000 */
[-C--:B------:R-:W-:Y:S01]  /*c110*/  FMUL.FTZ R84, R84, R12.reuse ;  /* 0x0000000c54547220 */ /* 0x080fe20000410000 */
[----:B------:R-:W-:Y:S01]  /*c120*/  FADD.FTZ R123, R113, R102 ;  /* 0x00000066717b7221 */ /* 0x000fe20000010000 */
[----:B------:R-:W-:Y:S01]  /*c130*/  FMUL.FTZ R85, R85, R12 ;  /* 0x0000000c55557220 */ /* 0x000fe20000410000 */
[----:B0-----:R-:W-:Y:S01]  /*c140*/  FADD.FTZ R100, R122, R15 ;  /* 0x0000000f7a647221 */ /* 0x001fe20000010000 */
[----:B------:R-:W0:Y:S01]  /*c150*/  MUFU.EX2 R91, R91 ;  /* 0x0000005b005b7308 */ /* 0x000e220000000800 */
[----:B------:R-:W-:Y:S01]  /*c160*/  FADD.FTZ R102, R206, R123 ;  /* 0x0000007bce667221 */ /* 0x000fe20000010000 */
[----:B------:R-:W-:Y:S01]  /*c170*/  F2FP.BF16.F32.PACK_AB R178, R169, R178 ;  /* 0x000000b2a9b2723e */ /* 0x000fe200000010ff */
[----:B------:R-:W-:Y:S01]  /*c180*/  FADD.FTZ R15, R207, R100 ;  /* 0x00000064cf0f7221 */ /* 0x000fe20000010000 */
[----:B------:R-:W-:Y:S01]  /*c190*/  F2FP.BF16.F32.PACK_AB R182, R161, R182 ;  /* 0x000000b6a1b6723e */ /* 0x000fe200000010ff */
[----:B------:R-:W-:Y:S01]  /*c1a0*/  FADD.FTZ R21, R117, R102 ;  /* 0x0000006675157221 */ /* 0x000fe20000010000 */
[----:B------:R-:W-:Y:S01]  /*c1b0*/  F2FP.BF16.F32.PACK_AB R183, R118, R183 ;  /* 0x000000b776b7723e */ /* 0x000fe200000010ff */
[----:B-1----:R-:W-:Y:S01]  /*c1c0*/  FADD.FTZ R100, R124, R15 ;  /* 0x0000000f7c647221 */ /* 0x002fe20000010000 */
[----:B------:R-:W-:Y:S01]  /*c1d0*/  F2FP.BF16.F32.PACK_AB R184, R165, R184 ;  /* 0x000000b8a5b8723e */ /* 0x000fe200000010ff */
[----:B------:R-:W-:Y:S01]  /*c1e0*/  FADD.FTZ R102, R208, R21 ;  /* 0x00000015d0667221 */ /* 0x000fe20000010000 */
[----:B------:R-:W-:Y:S01]  /*c1f0*/  F2FP.BF16.F32.PACK_AB R186, R153, R186 ;  /* 0x000000ba99ba723e */ /* 0x000fe200000010ff */
[----:B------:R-:W-:Y:S01]  /*c200*/  FADD.FTZ R15, R209, R100 ;  /* 0x00000064d10f7221 */ /* 0x000fe20000010000 */
[----:B--2---:R-:W-:Y:S01]  /*c210*/  F2FP.BF16.F32.PACK_AB R209, R96, R209 ;  /* 0x000000d160d1723e */ /* 0x004fe200000010ff */
[----:B------:R-:W-:Y:S01]  /*c220*/  FADD.FTZ R11, R105, R102 ;  /* 0x00000066690b7221 */ /* 0x000fe20000010000 */
[----:B------:R-:W-:Y:S01]  /*c230*/  F2FP.BF16.F32.PACK_AB R187, R112, R187 ;  /* 0x000000bb70bb723e */ /* 0x000fe200000010ff */
        /* <DEDUP_REMOVED lines=8> */
[----:B-----5:R-:W-:Y:S01]  /*c2c0*/  FADD.FTZ R10, R98, R11 ;  /* 0x0000000b620a7221 */ /* 0x020fe20000010000 */
        /* <DEDUP_REMOVED lines=23> */
[----:B---3--:R-:W-:Y:S01]  /*c440*/  FADD.FTZ R10, R99, R10 ;  /* 0x0000000a630a7221 */ /* 0x008fe20000010000 */
[----:B------:R-:W-:Y:S01]  /*c450*/  F2FP.BF16.F32.PACK_AB R211, R98, R211 ;  /* 0x000000d362d3723e */ /* 0x000fe200000010ff */
[----:B------:R-:W-:Y:S01]  /*c460*/  FADD.FTZ R20, R94, R11 ;  /* 0x0000000b5e147221 */ /* 0x000fe20000010000 */
[----:B------:R-:W-:Y:S01]  /*c470*/  F2FP.BF16.F32.PACK_AB R213, R119, R115 ;  /* 0x0000007377d5723e */ /* 0x000fe200000010ff */
[----:B0-----:R-:W-:Y:S01]  /*c480*/  FADD.FTZ R10, R91, R10 ;  /* 0x0000000a5b0a7221 */ /* 0x001fe20000010000 */
[----:B------:R-:W-:Y:S01]  /*c490*/  F2FP.BF16.F32.PACK_AB R215, R103, R107 ;  /* 0x0000006b67d7723e */ /* 0x000fe200000010ff */
[----:B------:R-:W-:Y:S01]  /*c4a0*/  FADD.FTZ R11, R13, R20 ;  /* 0x000000140d0b7221 */ /* 0x000fe20000010000 */
[----:B------:R-:W-:Y:S01]  /*c4b0*/  F2FP.BF16.F32.PACK_AB R216, R175, R92 ;  /* 0x0000005cafd8723e */ /* 0x000fe200000010ff */
[----:B------:R-:W-:Y:S01]  /*c4c0*/  FADD.FTZ R10, R95, R10 ;  /* 0x0000000a5f0a7221 */ /* 0x000fe20000010000 */
        /* <DEDUP_REMOVED lines=34> */
[----:B------:R-:W-:-:S02]  /*c6f0*/  IMAD.MOV.U32 R15, RZ, RZ, R16 ;  /* 0x000000ffff0f7224 */ /* 0x000fc400078e0010 */
[----:B------:R-:W-:Y:S02]  /*c700*/  IMAD.MOV.U32 R13, RZ, RZ, R133 ;  /* 0x000000ffff0d7224 */ /* 0x000fe400078e0085 */
[----:B------:R-:W-:Y:S01]  /*c710*/  IMAD.MOV.U32 R12, RZ, RZ, R89 ;  /* 0x000000ffff0c7224 */ /* 0x000fe200078e0059 */
[----:B------:R-:W-:Y:S06]  /*c720*/  @P2 BRA `(.L_x_379) ;  /* 0xffffffa8005c2947 */ /* 0x000fec000383ffff */
.L_x_370:
[----:B------:R-:W-:Y:S06]  /*c730*/  BAR.ARV 0x8, 0x180 ;  /* 0x0206000000007b1d */ /* 0x000fec0000002000 */
[----:B------:R-:W-:Y:S05]  /*c740*/  @!P0 BRA `(.L_x_380) ;  /* 0x0000000000048947 */ /* 0x000fea0003800000 */
[----:B------:R-:W-:Y:S01]  /*c750*/  BPT.TRAP 0x1 ;  /* 0x000000040000795c */ /* 0x000fe20000300000 */
.L_x_380:
[----:B------:R-:W-:Y:S01]  /*c760*/  IMAD R8, R2, 0x8, R0 ;  /* 0x0000000802087824 */ /* 0x000fe200078e0200 */
[----:B------:R-:W-:-:S04]  /*c770*/  SHF.L.U32 R3, R16, 0x1f, RZ ;  /* 0x0000001f10037819 */ /* 0x000fc800000006ff */
[----:B------:R0:W1:Y:S01]  /*c780*/  SYNCS.PHASECHK.TRANS64.TRYWAIT P2, [R8+URZ+0x34850], R3 ;  /* 0x03485003080075a7 */ /* 0x000062000804017f */
[----:B------:R-:W-:Y:S05]  /*c790*/  @!P0 BRA `(.L_x_381) ;  /* 0x0000000000048947 */ /* 0x000fea0003800000 */
[----:B------:R-:W-:Y:S01]  /*c7a0*/  BPT.TRAP 0x1 ;  /* 0x000000040000795c */ /* 0x000fe20000300000 */
.L_x_381:
[----:B-1----:R-:W-:Y:S05]  /*c7b0*/  @P2 BRA `(.L_x_382) ;  /* 0x0000000000082947 */ /* 0x002fea0003800000 */
[----:B------:R-:W1:Y:S02]  /*c7c0*/  SYNCS.PHASECHK.TRANS64.TRYWAIT P0, [R8+URZ+0x34850], R3 ;  /* 0x03485003080075a7 */ /* 0x000e64000800017f */
[----:B-1----:R-:W-:Y:S05]  /*c7d0*/  @!P0 BRA `(.L_x_383) ;  /* 0x0000008800c08947 */ /* 0x002fea0003800000 */
.L_x_382:
[----:B------:R-:W-:Y:S05]  /*c7e0*/  WARPSYNC.ALL ;  /* 0x0000000000007948 */ /* 0x000fea0003800000 */
[----:B------:R-:W-:Y:S01]  /*c7f0*/  VIADD R0, R0, 0x400 ;  /* 0x0000040000007836 */ /* 0x000fe20000000000 */
[----:B------:R-:W-:Y:S01]  /*c800*/  WARPGROUP.ARRIVE ;  /* 0x00000000000079c5 */ /* 0x000fe20000000000 */
[----:B------:R-:W-:Y:S01]  /*c810*/  IMAD.MOV.U32 R7, RZ, RZ, 0x40000040 ;  /* 0x40000040ff077424 */ /* 0x000fe200078e00ff */
[----:B01----:R-:W-:Y:S01]  /*c820*/  SHFL.BFLY PT, R3, R10, 0x2, 0x1f ;  /* 0x0c401f000a037f89 */ /* 0x003fe200000e0000 */
[----:B------:R-:W-:Y:S01]  /*c830*/  IMAD.MOV.U32 R9, RZ, RZ, RZ ;  /* 0x000000ffff097224 */ /* 0x000fe200078e00ff */
[----:B------:R-:W-:Y:S01]  /*c840*/  SHF.R.U32.HI R0, RZ, 0x4, R0 ;  /* 0x00000004ff007819 */ /* 0x000fe20000011600 */
[----:B------:R-:W-:-:S03]  /*c850*/  VIADD R224, R224, 0x1 ;  /* 0x00000001e0e07836 */ /* 0x000fc60000000000 */
[----:B------:R-:W-:-:S04]  /*c860*/  LOP3.LUT R0, R0, 0x3fff, RZ, 0xc0, !PT ;  /* 0x00003fff00007812 */ /* 0x000fc800078ec0ff */
[----:B------:R-:W-:Y:S02]  /*c870*/  LOP3.LUT R5, R0, 0x5800000, RZ, 0xfc, !PT ;  /* 0x0580000000057812 */ /* 0x000fe400078efcff */
[----:B------:R-:W0:Y:S03]  /*c880*/  SHFL.BFLY PT, R0, R11, 0x2, 0x1f ;  /* 0x0c401f000b007f89 */ /* 0x000e2600000e0000 */
[----:B------:R-:W-:Y:S02]  /*c890*/  IMAD R4, R2, 0xb00, R5 ;  /* 0x00000b0002047824 */ /* 0x000fe400078e0205 */
[----:B------:R-:W-:-:S03]  /*c8a0*/  IMAD.MOV.U32 R5, RZ, RZ, 0x40000040 ;  /* 0x40000040ff057424 */ /* 0x000fc600078e00ff */
[C---:B------:R-:W-:Y:S02]  /*c8b0*/  R2UR UR6, R4.reuse ;  /* 0x00000000040672ca */ /* 0x040fe400000e0000 */
[----:B------:R-:W-:Y:S01]  /*c8c0*/  R2UR UR7, R5 ;  /* 0x00000000050772ca */ /* 0x000fe200000e0000 */
[----:B------:R-:W-:Y:S01]  /*c8d0*/  IMAD.MOV.U32 R5, RZ, RZ, 0x40000040 ;  /* 0x40000040ff057424 */ /* 0x000fe200078e00ff */
[----:B------:R-:W-:-:S11]  /*c8e0*/  IADD3 R6, R4, 0x80, RZ ;  /* 0x0000008004067810 */ /* 0x000fd60007ffe0ff */
[----:B------:R-:W-:Y:S01]  /*c8f0*/  HGMMA.64x128x16.F32.BF16 R24, R176, gdesc[UR4].tnspB, R24, gsb0 ;  /* 0x41e00004b0187df0 */ /* 0x000fe20008001818 */
[----:B------:R-:W-:Y:S01]  /*c900*/  R2UR UR6, R6 ;  /* 0x00000000060672ca */ /* 0x000fe200000e0000 */
[----:B------:R-:W-:Y:S01]  /*c910*/  VIADD R6, R4, 0x100 ;  /* 0x0000010004067836 */ /* 0x000fe20000000000 */
[----:B------:R-:W-:Y:S01]  /*c920*/  R2UR UR7, R7 ;  /* 0x00000000070772ca */ /* 0x000fe200000e0000 */
[----:B------:R-:W-:Y:S02]  /*c930*/  IMAD.MOV.U32 R7, RZ, RZ, 0x40000040 ;  /* 0x40000040ff077424 */ /* 0x000fe400078e00ff */
[----:B0-----:R-:W-:Y:S01]  /*c940*/  FADD.FTZ R0, R0, R11 ;  /* 0x0000000b00007221 */ /* 0x001fe20000010000 */
[----:B------:R-:W-:Y:S02]  /*c950*/  VIADD R11, R2, 0x1 ;  /* 0x00000001020b7836 */ /* 0x000fe40000000000 */
[----:B------:R-:W-:-:S03]  /*c960*/  IMAD.MOV.U32 R2, RZ, RZ, RZ ;  /* 0x000000ffff027224 */ /* 0x000fc600078e00ff */
[----:B------:R-:W-:Y:S01]  /*c970*/  ISETP.NE.AND P2, PT, R11, 0x2, PT ;  /* 0x000000020b00780c */ /* 0x000fe20003f45270 */
[----:B------:R-:W-:Y:S02]  /*c980*/  WARPGROUP.DEPBAR.LE gsb0, 0x0 ;  /* 0x00008000000079c5 */ /* 0x000fe40000010000 */
[----:B------:R-:W-:-:S06]  /*c990*/  WARPGROUP.ARRIVE ;  /* 0x00000000000079c5 */ /* 0x000fcc0000000000 */
[----:B------:R-:W-:Y:S01]  /*c9a0*/  HGMMA.64x128x16.F32.BF16 R24, R180, gdesc[UR4].tnspB, R24, gsb0 ;  /* 0x41e00004b4187df0 */ /* 0x000fe20008001818 */
[----:B------:R-:W-:Y:S01]  /*c9b0*/  R2UR UR6, R6 ;  /* 0x00000000060672ca */ /* 0x000fe200000e0000 */
[----:B------:R-:W-:Y:S01]  /*c9c0*/  VIADD R6, R4, 0x180 ;  /* 0x0000018004067836 */ /* 0x000fe20000000000 */
[----:B------:R-:W-:Y:S01]  /*c9d0*/  R2UR UR7, R7 ;  /* 0x00000000070772ca */ /* 0x000fe200000e0000 */
[----:B------:R-:W-:Y:S01]  /*c9e0*/  IMAD.MOV.U32 R7, RZ, RZ, 0x40000040 ;  /* 0x40000040ff077424 */ /* 0x000fe200078e00ff */
[----:B------:R-:W-:Y:S02]  /*c9f0*/  WARPGROUP.DEPBAR.LE gsb0, 0x0 ;  /* 0x00008000000079c5 */ /* 0x000fe40000010000 */
[----:B------:R-:W-:-:S09]  /*ca00*/  WARPGROUP.ARRIVE ;  /* 0x00000000000079c5 */ /* 0x000fd20000000000 */
        /* <DEDUP_REMOVED lines=10> */
[----:B------:R-:W-:Y:S02]  /*cab0*/  R2UR UR7, R7 ;  /* 0x00000000070772ca */ /* 0x000fe400000e0000 */
[----:B------:R-:W-:Y:S01]  /*cac0*/  MOV R7, 0x40000040 ;  /* 0x4000004000077802 */ /* 0x000fe20000000f00 */
[----:B------:R-:W-:Y:S02]  /*cad0*/  WARPGROUP.DEPBAR.LE gsb0, 0x0 ;  /* 0x00008000000079c5 */ /* 0x000fe40000010000 */
[----:B------:R-:W-:-:S08]  /*cae0*/  WARPGROUP.ARRIVE ;  /* 0x00000000000079c5 */ /* 0x000fd00000000000 */
        /* <DEDUP_REMOVED lines=23> */
[C---:B------:R-:W-:Y:S01]  /*cc60*/  VIADD R6, R4.reuse, 0x480 ;  /* 0x0000048004067836 */ /* 0x040fe20000000000 */
[----:B------:R-:W-:Y:S01]  /*cc70*/  R2UR UR7, R7 ;  /* 0x00000000070772ca */ /* 0x000fe200000e0000 */
[----:B------:R-:W-:Y:S01]  /*cc80*/  IMAD.MOV.U32 R7, RZ, RZ, 0x40000040 ;  /* 0x40000040ff077424 */ /* 0x000fe200078e00ff */
[----:B------:R-:W-:Y:S01]  /*cc90*/  IADD3 R4, R4, 0x500, RZ ;  /* 0x0000050004047810 */ /* 0x000fe20007ffe0ff */
[----:B------:R-:W-:Y:S02]  /*cca0*/  WARPGROUP.DEPBAR.LE gsb0, 0x0 ;  /* 0x00008000000079c5 */ /* 0x000fe40000010000 */
[----:B------:R-:W-:-:S08]  /*ccb0*/  WARPGROUP.ARRIVE ;  /* 0x00000000000079c5 */ /* 0x000fd00000000000 */
[----:B------:R-:W-:Y:S01]  /*ccc0*/  HGMMA.64x128x16.F32.BF16 R24, R208, gdesc[UR4].tnspB, R24, gsb0 ;  /* 0x41e00004d0187df0 */ /* 0x000fe20008001818 */
[----:B------:R-:W-:Y:S02]  /*ccd0*/  R2UR UR6, R6 ;  /* 0x00000000060672ca */ /* 0x000fe400000e0000 */
[----:B------:R-:W-:Y:S01]  /*cce0*/  R2UR UR7, R7 ;  /* 0x00000000070772ca */ /* 0x000fe200000e0000 */
[----:B------:R-:W-:-:S05]  /*ccf0*/  @!P1 VIADD R7, R8, 0x34860 ;  /* 0x0003486008079836 */ /* 0x000fca0000000000 */
[----:B------:R-:W-:Y:S01]  /*cd00*/  @!P1 PRMT R7, RZ, 0x654, R7 ;  /* 0x00000654ff079816 */ /* 0x000fe20000000007 */
[----:B------:R-:W-:Y:S02]  /*cd10*/  WARPGROUP.DEPBAR.LE gsb0, 0x0 ;  /* 0x00008000000079c5 */ /* 0x000fe40000010000 */
[----:B------:R-:W-:-:S06]  /*cd20*/  WARPGROUP.ARRIVE ;  /* 0x00000000000079c5 */ /* 0x000fcc0000000000 */
[----:B------:R-:W-:Y:S01]  /*cd30*/  HGMMA.64x128x16.F32.BF16 R24, R212, gdesc[UR4].tnspB, R24, gsb0 ;  /* 0x41e00004d4187df0 */ /* 0x000fe20008001818 */
[----:B------:R-:W-:Y:S01]  /*cd40*/  R2UR UR6, R4 ;  /* 0x00000000040672ca */ /* 0x000fe200000e0000 */
[----:B------:R-:W-:Y:S01]  /*cd50*/  FADD.FTZ R4, R3, R10 ;  /* 0x0000000a03047221 */ /* 0x000fe20000010000 */
[----:B------:R-:W-:Y:S01]  /*cd60*/  R2UR UR7, R5 ;  /* 0x00000000050772ca */ /* 0x000fe200000e0000 */
[----:B------:R-:W0:Y:S04]  /*cd70*/  SHFL.BFLY PT, R3, R0, 0x1, 0x1f ;  /* 0x0c201f0000037f89 */ /* 0x000e2800000e0000 */
[----:B------:R-:W1:Y:S01]  /*cd80*/  SHFL.BFLY PT, R5, R4, 0x1, 0x1f ;  /* 0x0c201f0004057f89 */ /* 0x000e6200000e0000 */
[----:B0-----:R-:W-:Y:S01]  /*cd90*/  FADD.FTZ R12, R0, R3 ;  /* 0x00000003000c7221 */ /* 0x001fe20000010000 */
[----:B------:R-:W-:Y:S01]  /*cda0*/  SEL R3, RZ, 0x1, P2 ;  /* 0x00000001ff037807 */ /* 0x000fe20001000000 */
[----:B------:R-:W-:-:S02]  /*cdb0*/  IMAD.MOV.U32 R0, RZ, RZ, -0x800000 ;  /* 0xff800000ff007424 */ /* 0x000fc400078e00ff */
[----:B-1----:R-:W-:Y:S01]  /*cdc0*/  FADD.FTZ R13, R4, R5 ;  /* 0x00000005040d7221 */ /* 0x002fe20000010000 */
[----:B------:R-:W-:Y:S02]  /*cdd0*/  FSETP.NE.FTZ.AND P0, PT, R12, RZ, PT ;  /* 0x000000ff0c00720b */ /* 0x000fe40003f15000 */
[----:B------:R-:W-:Y:S01]  /*cde0*/  LOP3.LUT R16, R16, R3, RZ, 0x3c, !PT ;  /* 0x0000000310107212 */ /* 0x000fe200078e3cff */
[----:B------:R-:W-:Y:S01]  /*cdf0*/  IMAD.MOV.U32 R3, RZ, RZ, -0x800000 ;  /* 0xff800000ff037424 */ /* 0x000fe200078e00ff */
[----:B------:R-:W-:-:S09]  /*ce00*/  FSETP.NE.FTZ.AND P3, PT, R13, RZ, PT ;  /* 0x000000ff0d00720b */ /* 0x000fd20003f75000 */
[----:B------:R-:W0:Y:S01]  /*ce10*/  @P0 MUFU.LG2 R5, R12 ;  /* 0x0000000c00050308 */ /* 0x000e220000000c00 */
[----:B------:R-:W-:-:S03]  /*ce20*/  @P0 FMUL.FTZ R4, R88, 0.69314718246459960938 ;  /* 0x3f31721858040820 */ /* 0x000fc60000410000 */
[----:B------:R-:W-:-:S04]  /*ce30*/  @P3 FMUL.FTZ R15, R88, 0.69314718246459960938 ;  /* 0x3f317218580f3820 */ /* 0x000fc80000410000 */
[----:B------:R-:W1:Y:S08]  /*ce40*/  @P3 MUFU.LG2 R6, R13 ;  /* 0x0000000d00063308 */ /* 0x000e700000000c00 */
[----:B------:R-:W2:Y:S01]  /*ce50*/  @P0 MUFU.RCP R2, R12 ;  /* 0x0000000c00020308 */ /* 0x000ea20000001000 */
[----:B0-----:R-:W-:-:S04]  /*ce60*/  @P0 FMUL.FTZ R5, R5, 0.69314718246459960938 ;  /* 0x3f31721805050820 */ /* 0x001fc80000410000 */
[----:B------:R-:W-:Y:S01]  /*ce70*/  @P0 FFMA.FTZ R0, R4, R89, R5 ;  /* 0x0000005904000223 */ /* 0x000fe20000010005 */
[----:B------:R-:W-:Y:S02]  /*ce80*/  PLOP3.LUT P0, PT, PT, PT, PT, 0x8, 0x0 ;  /* 0x000000000000781c */ /* 0x000fe40003f0e170 */
[----:B------:R-:W0:Y:S01]  /*ce90*/  @P3 MUFU.RCP R9, R13 ;  /* 0x0000000d00093308 */ /* 0x000e220000001000 */
[----:B-1----:R-:W-:-:S04]  /*cea0*/  @P3 FMUL.FTZ R6, R6, 0.69314718246459960938 ;  /* 0x3f31721806063820 */ /* 0x002fc80000410000 */
[----:B------:R-:W-:Y:S01]  /*ceb0*/  @P3 FFMA.FTZ R3, R15, R133, R6 ;  /* 0x000000850f033223 */ /* 0x000fe20000010006 */
[----:B------:R-:W-:Y:S02]  /*cec0*/  WARPGROUP.DEPBAR.LE gsb0, 0x0 ;  /* 0x00008000000079c5 */ /* 0x000fe40000010000 */
[----:B------:R-:W-:-:S06]  /*ced0*/  WARPGROUP.ARRIVE ;  /* 0x00000000000079c5 */ /* 0x000fcc0000000000 */
[----:B------:R-:W-:Y:S03]  /*cee0*/  HGMMA.64x128x16.F32.BF16 R24, R216, gdesc[UR4].tnspB, R24, gsb0 ;  /* 0x41e00004d8187df0 */ /* 0x000fe60008001818 */
[----:B------:R-:W-:Y:S02]  /*cef0*/  WARPGROUP.DEPBAR.LE gsb0, 0x0 ;  /* 0x00008000000079c5 */ /* 0x000fe40000010000 */
[-C--:B--2---:R-:W-:Y:S01]  /*cf00*/  FMUL.FTZ R6, R29, R2.reuse ;  /* 0x000000021d067220 */ /* 0x084fe20000410000 */
        /* <DEDUP_REMOVED lines=20> */
[----:B------:R1:W-:Y:S01]  /*d050*/  @!P1 SYNCS.ARRIVE.TRANS64.RED.A1T0 RZ, [R7+URZ], RZ ;  /* 0x000000ff07ff99a7 */ /* 0x0003e2000810043f */
        /* <DEDUP_REMOVED lines=25> */
[-C--:B-1----:R-:W-:Y:S01]  /*d1f0*/  FMUL.FTZ R7, R31, R9.reuse ;  /* 0x000000091f077220 */ /* 0x082fe20000410000 */
        /* <DEDUP_REMOVED lines=17> */
[----:B------:R-:W-:-:S07]  /*d310*/  SEL R2, R11, RZ, P2 ;  /* 0x000000ff0b027207 */ /* 0x000fce0001000000 */
.L_x_362:
[----:B------:R-:W0:Y:S01]  /*d320*/  S2R R5, SR_CgaCtaId ;  /* 0x0000000000057919 */ /* 0x000e220000008800 */
[----:B------:R-:W-:Y:S01]  /*d330*/  MOV R28, 0x400 ;  /* 0x00000400001c7802 */ /* 0x000fe20000000f00 */
[----:B------:R-:W-:Y:S01]  /*d340*/  BSSY B0, `(.L_x_384) ;  /* 0x0000202000007945 */ /* 0x000fe20003800000 */
[----:B------:R-:W-:Y:S02]  /*d350*/  BAR.SYNC.DEFER_BLOCKING 0x5, 0x180 ;  /* 0x0146000000007b1d */ /* 0x000fe40000010000 */
[----:B0-----:R-:W-:-:S05]  /*d360*/  LEA R28, R5, R28, 0x18 ;  /* 0x0000001c051c7211 */ /* 0x001fca00078ec0ff */
[----:B------:R0:W1:Y:S01]  /*d370*/  LDS.128 R48, [R28+0x348d0] ;  /* 0x0348d0001c307984 */ /* 0x0000620000000c00 */
[----:B------:R-:W-:Y:S06]  /*d380*/  BAR.ARV 0x4, 0x180 ;  /* 0x0106000000007b1d */ /* 0x000fec0000002000 */
[----:B------:R-:W-:Y:S05]  /*d390*/  @P0 BRA `(.L_x_385) ;  /* 0x0000001400240947 */ /* 0x000fea0003800000 */
[----:B------:R-:W2:Y:S01]  /*d3a0*/  S2R R5, SR_SWINHI ;  /* 0x0000000000057919 */ /* 0x000ea20000002f00 */
[----:B------:R-:W-:Y:S01]  /*d3b0*/  F2FP.BF16.F32.PACK_AB R6, R6, R107 ;  /* 0x0000006b0606723e */ /* 0x000fe200000010ff */
[----:B------:R-:W-:Y:S01]  /*d3c0*/  ULDC.64 UR4, c[0x0][0xc08] ;  /* 0x0003020000047ab9 */ /* 0x000fe20000000a00 */
[----:B------:R-:W-:Y:S01]  /*d3d0*/  F2FP.BF16.F32.PACK_AB R7, R7, R8 ;  /* 0x000000080707723e */ /* 0x000fe200000010ff */
[----:B------:R-:W-:Y:S01]  /*d3e0*/  ULDC.64 UR6, c[0x0][0x208] ;  /* 0x0000820000067ab9 */ /* 0x000fe20000000a00 */
[----:B------:R-:W-:Y:S02]  /*d3f0*/  F2FP.BF16.F32.PACK_AB R33, R33, R34 ;  /* 0x000000222121723e */ /* 0x000fe400000010ff */
[----:B------:R-:W-:Y:S02]  /*d400*/  F2FP.BF16.F32.PACK_AB R34, R57, R60 ;  /* 0x0000003c3922723e */ /* 0x000fe400000010ff */
[----:B------:R-:W3:Y:S01]  /*d410*/  LDC R60, c[0x0][0xbe8] ;  /* 0x0002fa00ff3c7b82 */ /* 0x000ee20000000800 */
[----:B------:R-:W-:-:S02]  /*d420*/  F2FP.BF16.F32.PACK_AB R32, R32, R61 ;  /* 0x0000003d2020723e */ /* 0x000fc400000010ff */
[----:B------:R-:W-:Y:S02]  /*d430*/  F2FP.BF16.F32.PACK_AB R35, R35, R54 ;  /* 0x000000362323723e */ /* 0x000fe400000010ff */
[----:B------:R-:W-:Y:S02]  /*d440*/  F2FP.BF16.F32.PACK_AB R56, R53, R56 ;  /* 0x000000383538723e */ /* 0x000fe400000010ff */
[----:B------:R-:W-:Y:S02]  /*d450*/  F2FP.BF16.F32.PACK_AB R57, R43, R46 ;  /* 0x0000002e2b39723e */ /* 0x000fe400000010ff */
[----:B------:R-:W-:Y:S02]  /*d460*/  F2FP.BF16.F32.PACK_AB R44, R41, R44 ;  /* 0x0000002c292c723e */ /* 0x000fe400000010ff */
[----:B------:R-:W-:Y:S02]  /*d470*/  F2FP.BF16.F32.PACK_AB R46, R29, R40 ;  /* 0x000000281d2e723e */ /* 0x000fe400000010ff */
[----:B------:R-:W-:-:S02]  /*d480*/  MOV R20, R28 ;  /* 0x0000001c00147202 */ /* 0x000fc40000000f00 */
[----:B--2---:R-:W-:-:S03]  /*d490*/  MOV R21, R5 ;  /* 0x0000000500157202 */ /* 0x004fc60000000f00 */
[----:B------:R-:W-:-:S03]  /*d4a0*/  IMAD.WIDE R4, R230, 0x2, R20 ;  /* 0x00000002e6047825 */ /* 0x000fc600078e0214 */
[C---:B------:R-:W-:Y:S02]  /*d4b0*/  LOP3.LUT R9, R4.reuse, 0x380, RZ, 0xc0, !PT ;  /* 0x0000038004097812 */ /* 0x040fe400078ec0ff */
[C---:B------:R-:W-:Y:S02]  /*d4c0*/  IADD3 R63, P5, R4.reuse, 0x40, RZ ;  /* 0x00000040043f7810 */ /* 0x040fe40007fbe0ff */
[----:B------:R-:W-:Y:S02]  /*d4d0*/  SHF.R.U64 R9, R9, 0x3, RZ ;  /* 0x0000000309097819 */ /* 0x000fe400000012ff */
[C---:B------:R-:W-:Y:S01]  /*d4e0*/  IADD3 R59, P6, R4.reuse, 0x20, RZ ;  /* 0x00000020043b7810 */ /* 0x040fe20007fde0ff */
[----:B------:R-:W-:Y:S01]  /*d4f0*/  IMAD.X R25, RZ, RZ, R5, P5 ;  /* 0x000000ffff197224 */ /* 0x000fe200028e0605 */
[C---:B------:R-:W-:Y:S02]  /*d500*/  IADD3 R67, P4, R4.reuse, 0x60, RZ ;  /* 0x0000006004437810 */ /* 0x040fe40007f9e0ff */
[----:B------:R-:W-:-:S02]  /*d510*/  IADD3 R71, P3, R4, 0x4000, RZ ;  /* 0x0000400004477810 */ /* 0x000fc40007f7e0ff */
[C---:B------:R-:W-:Y:S01]  /*d520*/  IADD3 R75, P2, R4.reuse, 0x4020, RZ ;  /* 0x00004020044b7810 */ /* 0x040fe20007f5e0ff */
[--C-:B------:R-:W-:Y:S01]  /*d530*/  IMAD.X R15, RZ, RZ, R5.reuse, P4 ;  /* 0x000000ffff0f7224 */ /* 0x100fe200020e0605 */
[C---:B------:R-:W-:Y:S01]  /*d540*/  IADD3 R79, P1, R4.reuse, 0x4040, RZ ;  /* 0x00004040044f7810 */ /* 0x040fe20007f3e0ff */
[--C-:B------:R-:W-:Y:S01]  /*d550*/  IMAD.X R13, RZ, RZ, R5.reuse, P3 ;  /* 0x000000ffff0d7224 */ /* 0x100fe200018e0605 */
[----:B------:R-:W-:Y:S01]  /*d560*/  BAR.SYNC.DEFER_BLOCKING 0x1, 0x100 ;  /* 0x0044000000007b1d */ /* 0x000fe20000010000 */
[----:B------:R-:W-:Y:S01]  /*d570*/  IADD3 R81, P0, R4, 0x4060, RZ ;  /* 0x0000406004517810 */ /* 0x000fe20007f1e0ff */
[--C-:B------:R-:W-:Y:S01]  /*d580*/  IMAD.X R11, RZ, RZ, R5.reuse, P2 ;  /* 0x000000ffff0b7224 */ /* 0x100fe200010e0605 */
[----:B------:R-:W-:Y:S01]  /*d590*/  LOP3.LUT R4, R9, R4, RZ, 0x3c, !PT ;  /* 0x0000000409047212 */ /* 0x000fe200078e3cff */
[--C-:B------:R-:W-:Y:S01]  /*d5a0*/  IMAD.X R9, RZ, RZ, R5.reuse, P1 ;  /* 0x000000ffff097224 */ /* 0x100fe200008e0605 */
[----:B------:R-:W-:Y:S01]  /*d5b0*/  LOP3.LUT R14, R63, 0x380, RZ, 0xc0, !PT ;  /* 0x000003803f0e7812 */ /* 0x000fe200078ec0ff */
[----:B------:R-:W-:Y:S01]  /*d5c0*/  IMAD.X R31, RZ, RZ, R5, P0 ;  /* 0x000000ffff1f7224 */ /* 0x000fe200000e0605 */
[----:B------:R-:W-:-:S02]  /*d5d0*/  LOP3.LUT R12, R59, 0x380, RZ, 0xc0, !PT ;  /* 0x000003803b0c7812 */ /* 0x000fc400078ec0ff */
[----:B------:R-:W-:Y:S02]  /*d5e0*/  LOP3.LUT R30, R67, 0x380, RZ, 0xc0, !PT ;  /* 0x00000380431e7812 */ /* 0x000fe400078ec0ff */
[----:B-1----:R-:W-:Y:S02]  /*d5f0*/  LOP3.LUT R48, R71, 0x380, RZ, 0xc0, !PT ;  /* 0x0000038047307812 */ /* 0x002fe400078ec0ff */
[-C--:B------:R-:W-:Y:S02]  /*d600*/  IADD3.X R27, RZ, R5.reuse, RZ, P6, !PT ;  /* 0x00000005ff1b7210 */ /* 0x080fe400037fe4ff */
[----:B------:R-:W-:Y:S02]  /*d610*/  SHF.R.U64 R14, R14, 0x3, RZ ;  /* 0x000000030e0e7819 */ /* 0x000fe400000012ff */
[----:B------:R-:W-:Y:S02]  /*d620*/  MOV R70, R4 ;  /* 0x0000000400467202 */ /* 0x000fe40000000f00 */
[----:B------:R-:W-:-:S02]  /*d630*/  SHF.R.U64 R12, R12, 0x3, RZ ;  /* 0x000000030c0c7819 */ /* 0x000fc400000012ff */
[----:B------:R-:W-:Y:S02]  /*d640*/  SHF.R.U64 R30, R30, 0x3, RZ ;  /* 0x000000031e1e7819 */ /* 0x000fe400000012ff */
[----:B------:R-:W-:Y:S02]  /*d650*/  F2FP.BF16.F32.PACK_AB R4, R106, R111 ;  /* 0x0000006f6a04723e */ /* 0x000fe400000010ff */
[----:B------:R-:W-:Y:S02]  /*d660*/  F2FP.BF16.F32.PACK_AB R5, R10, R109 ;  /* 0x0000006d0a05723e */ /* 0x000fe400000010ff */
[----:B------:R-:W-:Y:S02]  /*d670*/  SHF.R.U64 R48, R48, 0x3, RZ ;  /* 0x0000000330307819 */ /* 0x000fe400000012ff */
[----:B------:R-:W-:Y:S01]  /*d680*/  LOP3.LUT R24, R14, R63, RZ, 0x3c, !PT ;  /* 0x0000003f0e187212 */ /* 0x000fe200078e3cff */
[----:B------:R1:W-:Y:S01]  /*d690*/  STSM.16.M88.4 [R70], R4 ;  /* 0x0000000446007844 */ /* 0x0003e20000000200 */
[----:B------:R-:W-:-:S02]  /*d6a0*/  LOP3.LUT R26, R12, R59, RZ, 0x3c, !PT ;  /* 0x0000003b0c1a7212 */ /* 0x000fc400078e3cff */
[----:B------:R-:W-:Y:S02]  /*d6b0*/  LOP3.LUT R14, R30, R67, RZ, 0x3c, !PT ;  /* 0x000000431e0e7212 */ /* 0x000fe400078e3cff */
[----:B------:R-:W-:Y:S02]  /*d6c0*/  LOP3.LUT R12, R48, R71, RZ, 0x3c, !PT ;  /* 0x00000047300c7212 */ /* 0x000fe400078e3cff */
[----:B------:R-:W-:Y:S02]  /*d6d0*/  LOP3.LUT R10, R75, 0x380, RZ, 0xc0, !PT ;  /* 0x000003804b0a7812 */ /* 0x000fe400078ec0ff */
[----:B------:R-:W-:Y:S02]  /*d6e0*/  LOP3.LUT R30, R79, 0x380, RZ, 0xc0, !PT ;  /* 0x000003804f1e7812 */ /* 0x000fe400078ec0ff */
[----:B------:R-:W-:Y:S02]  /*d6f0*/  LOP3.LUT R48, R81, 0x380, RZ, 0xc0, !PT ;  /* 0x0000038051307812 */ /* 0x000fe400078ec0ff */
[----:B------:R-:W-:-:S02]  /*d700*/  SHF.R.U64 R10, R10, 0x3, RZ ;  /* 0x000000030a0a7819 */ /* 0x000fc400000012ff */
[----:B------:R-:W-:Y:S01]  /*d710*/  SHF.R.U64 R30, R30, 0x3, RZ ;  /* 0x000000031e1e7819 */ /* 0x000fe200000012ff */
[----:B-1----:R-:W1:Y:S01]  /*d720*/  LDC.64 R70, c[0x0][0xc00] ;  /* 0x00030000ff467b82 */ /* 0x002e620000000a00 */
[----:B------:R-:W-:Y:S02]  /*d730*/  SHF.R.U64 R48, R48, 0x3, RZ ;  /* 0x0000000330307819 */ /* 0x000fe400000012ff */
[----:B------:R-:W-:Y:S02]  /*d740*/  LOP3.LUT R10, R10, R75, RZ, 0x3c, !PT ;  /* 0x0000004b0a0a7212 */ /* 0x000fe400078e3cff */
[----:B------:R-:W-:Y:S02]  /*d750*/  LOP3.LUT R8, R30, R79, RZ, 0x3c, !PT ;  /* 0x0000004f1e087212 */ /* 0x000fe400078e3cff */
[----:B------:R-:W-:Y:S02]  /*d760*/  LOP3.LUT R30, R48, R81, RZ, 0x3c, !PT ;  /* 0x00000051301e7212 */ /* 0x000fe400078e3cff */
[----:B------:R-:W-:-:S02]  /*d770*/  MOV R62, R10 ;  /* 0x0000000a003e7202 */ /* 0x000fc40000000f00 */
[----:B------:R-:W-:Y:S02]  /*d780*/  MOV R48, R8 ;  /* 0x0000000800307202 */ /* 0x000fe40000000f00 */
[----:B------:R-:W-:Y:S02]  /*d790*/  MOV R67, R26 ;  /* 0x0000001a00437202 */ /* 0x000fe40000000f00 */
[----:B------:R-:W-:Y:S02]  /*d7a0*/  F2FP.BF16.F32.PACK_AB R8, R104, R105 ;  /* 0x000000696808723e */ /* 0x000fe400000010ff */
[----:B------:R-:W-:Y:S02]  /*d7b0*/  F2FP.BF16.F32.PACK_AB R9, R102, R103 ;  /* 0x000000676609723e */ /* 0x000fe400000010ff */
[----:B------:R-:W-:Y:S02]  /*d7c0*/  F2FP.BF16.F32.PACK_AB R10, R100, R101 ;  /* 0x00000065640a723e */ /* 0x000fe400000010ff */
[----:B------:R-:W-:-:S02]  /*d7d0*/  F2FP.BF16.F32.PACK_AB R11, R84, R85 ;  /* 0x00000055540b723e */ /* 0x000fc400000010ff */
[----:B------:R-:W-:Y:S02]  /*d7e0*/  MOV R59, R24 ;  /* 0x00000018003b7202 */ /* 0x000fe40000000f00 */
[----:B------:R-:W-:Y:S01]  /*d7f0*/  F2FP.BF16.F32.PACK_AB R4, R98, R99 ;  /* 0x000000636204723e */ /* 0x000fe200000010ff */
[----:B------:R2:W-:Y:S01]  /*d800*/  STSM.16.M88.4 [R67], R8 ;  /* 0x0000000843007844 */ /* 0x0005e20000000200 */
[----:B------:R-:W-:Y:S02]  /*d810*/  F2FP.BF16.F32.PACK_AB R5, R77, R80 ;  /* 0x000000504d05723e */ /* 0x000fe400000010ff */
[----:B------:R-:W-:Y:S02]  /*d820*/  F2FP.BF16.F32.PACK_AB R6, R96, R97 ;  /* 0x000000616006723e */ /* 0x000fe400000010ff */
[----:B------:R-:W-:Y:S02]  /*d830*/  F2FP.BF16.F32.PACK_AB R7, R73, R76 ;  /* 0x0000004c4907723e */ /* 0x000fe400000010ff */
[----:B------:R-:W-:-:S02]  /*d840*/  MOV R66, R14 ;  /* 0x0000000e00427202 */ /* 0x000fc40000000f00 */
[----:B------:R-:W-:Y:S01]  /*d850*/  MOV R63, R12 ;  /* 0x0000000c003f7202 */ /* 0x000fe20000000f00 */
[----:B------:R4:W-:Y:S01]  /*d860*/  STSM.16.M88.4 [R59], R4 ;  /* 0x000000043b007844 */ /* 0x0009e20000000200 */
[----:B------:R-:W-:Y:S02]  /*d870*/  F2FP.BF16.F32.PACK_AB R12, R94, R95 ;  /* 0x0000005f5e0c723e */ /* 0x000fe400000010ff */
[----:B------:R-:W-:Y:S02]  /*d880*/  F2FP.BF16.F32.PACK_AB R13, R69, R72 ;  /* 0x00000048450d723e */ /* 0x000fe400000010ff */
[----:B------:R-:W-:Y:S02]  /*d890*/  F2FP.BF16.F32.PACK_AB R14, R92, R93 ;  /* 0x0000005d5c0e723e */ /* 0x000fe400000010ff */
[----:B--2---:R-:W-:Y:S02]  /*d8a0*/  SHF.L.U64.HI R10, R22, 0x2, R222 ;  /* 0x00000002160a7819 */ /* 0x004fe400000102de */
[----:B------:R-:W-:-:S02]  /*d8b0*/  F2FP.BF16.F32.PACK_AB R15, R65, R68 ;  /* 0x00000044410f723e */ /* 0x000fc400000010ff */
[----:B------:R-:W-:Y:S02]  /*d8c0*/  F2FP.BF16.F32.PACK_AB R24, R90, R91 ;  /* 0x0000005b5a18723e */ /* 0x000fe400000010ff */
[----:B------:R-:W-:Y:S01]  /*d8d0*/  F2FP.BF16.F32.PACK_AB R25, R55, R64 ;  /* 0x000000403719723e */ /* 0x000fe200000010ff */
[----:B------:R2:W-:Y:S01]  /*d8e0*/  STSM.16.M88.4 [R66], R12 ;  /* 0x0000000c42007844 */ /* 0x0005e20000000200 */
[----:B------:R-:W-:Y:S01]  /*d8f0*/  F2FP.BF16.F32.PACK_AB R26, R88, R89 ;  /* 0x00000059581a723e */ /* 0x000fe200000010ff */
[----:B----4-:R-:W-:Y:S01]  /*d900*/  IMAD.SHL.U32 R5, R22, 0x4, RZ ;  /* 0x0000000416057824 */ /* 0x010fe200078e00ff */
[----:B------:R-:W-:Y:S02]  /*d910*/  F2FP.BF16.F32.PACK_AB R27, R47, R58 ;  /* 0x0000003a2f1b723e */ /* 0x000fe400000010ff */
[----:B------:R-:W-:Y:S02]  /*d920*/  F2FP.BF16.F32.PACK_AB R58, R45, R52 ;  /* 0x000000342d3a723e */ /* 0x000fe400000010ff */
[----:B-1----:R-:W-:Y:S01]  /*d930*/  IADD3 R6, P1, R5, R70, RZ ;  /* 0x0000004605067210 */ /* 0x002fe20007f3e0ff */
[----:B------:R2:W-:Y:S01]  /*d940*/  STSM.16.M88.4 [R63], R24 ;  /* 0x000000183f007844 */ /* 0x0005e20000000200 */
[----:B------:R-:W-:-:S02]  /*d950*/  F2FP.BF16.F32.PACK_AB R59, R39, R42 ;  /* 0x0000002a273b723e */ /* 0x000fc400000010ff */
[----:B------:R-:W-:Y:S01]  /*d960*/  MOV R31, R30 ;  /* 0x0000001e001f7202 */ /* 0x000fe20000000f00 */
[----:B------:R-:W-:Y:S01]  /*d970*/  IMAD.X R7, R10, 0x1, R71, P1 ;  /* 0x000000010a077824 */ /* 0x000fe200008e0647 */
[----:B------:R-:W-:Y:S01]  /*d980*/  F2FP.BF16.F32.PACK_AB R45, R37, R38 ;  /* 0x00000026252d723e */ /* 0x000fe200000010ff */
[----:B------:R2:W-:Y:S01]  /*d990*/  STSM.16.M88.4 [R62], R32 ;  /* 0x000000203e007844 */ /* 0x0005e20000000200 */
[----:B------:R-:W-:Y:S02]  /*d9a0*/  F2FP.BF16.F32.PACK_AB R47, R87, R36 ;  /* 0x00000024572f723e */ /* 0x000fe400000010ff */
[----:B---3--:R-:W-:Y:S01]  /*d9b0*/  ISETP.NE.AND P1, PT, R60, 0x1, PT ;  /* 0x000000013c00780c */ /* 0x008fe20003f25270 */
[----:B------:R2:W-:Y:S01]  /*d9c0*/  STSM.16.M88.4 [R48], R56 ;  /* 0x0000003830007844 */ /* 0x0005e20000000200 */
[----:B------:R-:W-:Y:S02]  /*d9d0*/  ISETP.NE.U32.AND P2, PT, RZ, UR4, PT ;  /* 0x00000004ff007c0c */ /* 0x000fe4000bf45070 */
[----:B------:R-:W-:Y:S01]  /*d9e0*/  ISETP.NE.U32.AND P0, PT, R70, RZ, PT ;  /* 0x000000ff4600720c */ /* 0x000fe20003f05070 */
[----:B------:R2:W-:Y:S01]  /*d9f0*/  STSM.16.M88.4 [R31], R44 ;  /* 0x0000002c1f007844 */ /* 0x0005e20000000200 */
[----:B------:R-:W-:Y:S01]  /*da00*/  BAR.SYNC.DEFER_BLOCKING 0x1, 0x100 ;  /* 0x0044000000007b1d */ /* 0x000fe20000010000 */
[----:B------:R-:W-:-:S02]  /*da10*/  ISETP.NE.AND.EX P2, PT, RZ, UR5, PT, P2 ;  /* 0x00000005ff007c0c */ /* 0x000fc4000bf45320 */
[----:B------:R-:W-:Y:S02]  /*da20*/  ISETP.NE.AND.EX P0, PT, R71, RZ, PT, P0 ;  /* 0x000000ff4700720c */ /* 0x000fe40003f05300 */
[----:B------:R-:W-:-:S03]  /*da30*/  MOV R30, RZ ;  /* 0x000000ff001e7202 */ /* 0x000fc60000000f00 */
[----:B------:R-:W1:Y:S08]  /*da40*/  @P1 LDC R8, c[0x0][0xbec] ;  /* 0x0002fb00ff081b82 */ /* 0x000e700000000800 */
[----:B------:R-:W3:Y:S01]  /*da50*/  @P1 LDC R11, c[0x0][0xbf0] ;  /* 0x0002fc00ff0b1b82 */ /* 0x000ee20000000800 */
[----:B------:R-:W-:Y:S01]  /*da60*/  @P2 IADD3 R4, P3, R5, UR4, RZ ;  /* 0x0000000405042c10 */ /* 0x000fe2000ff7e0ff */
[----:B------:R-:W-:-:S02]  /*da70*/  ULDC UR4, c[0x0][0xa88] ;  /* 0x0002a20000047ab9 */ /* 0x000fc40000000800 */
[----:B------:R-:W-:Y:S01]  /*da80*/  IMAD.U32 R9, RZ, RZ, UR4 ;  /* 0x00000004ff097e24 */ /* 0x000fe2000f8e00ff */
[----:B------:R-:W-:Y:S01]  /*da90*/  @P2 IADD3.X R5, R10, UR5, RZ, P3, !PT ;  /* 0x000000050a052c10 */ /* 0x000fe20009ffe4ff */
[----:B------:R2:W5:Y:S04]  /*daa0*/  @P0 LDG.E R30, desc[UR6][R6.64] ;  /* 0x00000006061e0981 */ /* 0x000568000c1e1900 */
[----:B------:R2:W5:Y:S01]  /*dab0*/  @P2 LDG.E R9, desc[UR6][R4.64] ;  /* 0x0000000604092981 */ /* 0x000562000c1e1900 */
[----:B------:R-:W-:Y:S05]  /*dac0*/  @P2 BRA `(.L_x_386) ;  /* 0x0000000000142947 */ /* 0x000fea0003800000 */
[----:B------:R-:W-:Y:S05]  /*dad0*/  @!P0 BRA `(.L_x_386) ;  /* 0x0000000000108947 */ /* 0x000fea0003800000 */
[----:B------:R-:W-:Y:S02]  /*dae0*/  ULDC.64 UR4, c[0x0][0x208] ;  /* 0x0000820000047ab9 */ /* 0x000fe40000000a00 */
[----:B--2---:R-:W2:Y:S04]  /*daf0*/  LDG.E R4, desc[UR4][R6.64] ;  /* 0x0000000406047981 */ /* 0x004ea8000c1e1900 */
[----:B-----5:R-:W2:Y:S02]  /*db00*/  LDG.E R9, desc[UR4][R6.64+0x4] ;  /* 0x0000040406097981 */ /* 0x020ea4000c1e1900 */
[----:B--2---:R-:W-:-:S07]  /*db10*/  IMAD.IADD R9, R9, 0x1, -R4 ;  /* 0x0000000109097824 */ /* 0x004fce00078e0a04 */
.L_x_386:
[----:B------:R-:W-:Y:S01]  /*db20*/  SHF.R.S32.HI R29, RZ, 0x1f, R220 ;  /* 0x0000001fff1d7819 */ /* 0x000fe200000114dc */
[----:B--2---:R-:W-:Y:S01]  /*db30*/  IMAD R15, R221, 0x80, R229 ;  /* 0x00000080dd0f7824 */ /* 0x004fe200078e02e5 */
[----:B------:R-:W-:Y:S01]  /*db40*/  ULDC.64 UR4, c[0x0][0xb90] ;  /* 0x0002e40000047ab9 */ /* 0x000fe20000000a00 */
[----:B-----5:R-:W-:Y:S01]  /*db50*/  SHF.R.S32.HI R31, RZ, 0x1f, R30 ;  /* 0x0000001fff1f7819 */ /* 0x020fe2000001141e */
[----:B------:R-:W-:Y:S01]  /*db60*/  IMAD R59, R9, R60, RZ ;  /* 0x0000003c093b7224 */ /* 0x000fe200078e02ff */
[----:B------:R-:W-:Y:S01]  /*db70*/  SEL R222, R222, RZ, !P0 ;  /* 0x000000ffdede7207 */ /* 0x000fe20004000000 */
[----:B------:R-:W-:Y:S01]  /*db80*/  IMAD R5, R29, UR4, RZ ;  /* 0x000000041d057c24 */ /* 0x000fe2000f8e02ff */
[----:B------:R-:W-:Y:S01]  /*db90*/  SEL R57, R22, RZ, !P0 ;  /* 0x000000ff16397207 */ /* 0x000fe20004000000 */
[----:B-1----:R-:W-:Y:S01]  /*dba0*/  @P1 IMAD.HI.U32 R6, R15, R8, RZ ;  /* 0x000000080f061227 */ /* 0x002fe200078e00ff */
[----:B------:R-:W-:Y:S01]  /*dbb0*/  LEA R22, R221, R227, 0x7 ;  /* 0x000000e3dd167211 */ /* 0x000fe200078e38ff */
[----:B------:R-:W-:-:S02]  /*dbc0*/  ULDC.64 UR6, c[0x0][0x208] ;  /* 0x0000820000067ab9 */ /* 0x000fc40000000a00 */
[----:B------:R-:W-:Y:S01]  /*dbd0*/  IMAD.MOV.U32 R7, RZ, RZ, R15 ;  /* 0x000000ffff077224 */ /* 0x000fe200078e000f */
[----:B---3--:R-:W-:Y:S01]  /*dbe0*/  @P1 SHF.R.U32.HI R7, RZ, R11, R6 ;  /* 0x0000000bff071219 */ /* 0x008fe20000011606 */
[C---:B------:R-:W-:Y:S02]  /*dbf0*/  IMAD R13, R220.reuse, UR5, R5 ;  /* 0x00000005dc0d7c24 */ /* 0x040fe4000f8e0205 */
[----:B------:R-:W-:Y:S01]  /*dc00*/  IMAD.WIDE.U32 R4, R220, UR4, R30 ;  /* 0x00000004dc047c25 */ /* 0x000fe2000f8e001e */
[----:B------:R-:W-:-:S03]  /*dc10*/  ULDC.64 UR4, c[0x0][0xb98] ;  /* 0x0002e60000047ab9 */ /* 0x000fc60000000a00 */
[----:B------:R-:W-:Y:S02]  /*dc20*/  IMAD R11, R223, 0x40, R17 ;  /* 0x00000040df0b7824 */ /* 0x000fe400078e0211 */
[----:B------:R-:W-:Y:S02]  /*dc30*/  IMAD.IADD R5, R5, 0x1, R13 ;  /* 0x0000000105057824 */ /* 0x000fe400078e020d */
[----:B------:R-:W-:Y:S02]  /*dc40*/  IMAD.MOV R13, RZ, RZ, -R7 ;  /* 0x000000ffff0d7224 */ /* 0x000fe400078e0a07 */
[----:B------:R-:W-:-:S04]  /*dc50*/  IMAD.WIDE R20, R11, 0x2, R20 ;  /* 0x000000020b147825 */ /* 0x000fc800078e0214 */
[----:B------:R-:W-:Y:S01]  /*dc60*/  IMAD R6, R222, UR4, RZ ;  /* 0x00000004de067c24 */ /* 0x000fe2000f8e02ff */
[C---:B------:R-:W-:Y:S01]  /*dc70*/  IADD3 R25, P0, R20.reuse, 0x1000, RZ ;  /* 0x0000100014197810 */ /* 0x040fe20007f1e0ff */
[C---:B------:R-:W-:Y:S01]  /*dc80*/  IMAD.WIDE.U32 R4, R57.reuse, UR4, R4 ;  /* 0x0000000439047c25 */ /* 0x040fe2000f8e0004 */
[C---:B------:R-:W-:Y:S02]  /*dc90*/  IADD3 R45, P6, R20.reuse, 0x4000, RZ ;  /* 0x00004000142d7810 */ /* 0x040fe40007fde0ff */
[----:B------:R-:W-:Y:S01]  /*dca0*/  IADD3 R41, P5, R20, 0x5000, RZ ;  /* 0x0000500014297810 */ /* 0x000fe20007fbe0ff */
[----:B------:R-:W-:Y:S01]  /*dcb0*/  IMAD R11, R60, R13, R15 ;  /* 0x0000000d3c0b7224 */ /* 0x000fe200078e020f */
[----:B------:R-:W-:Y:S01]  /*dcc0*/  SHF.R.S32.HI R13, RZ, 0x1f, R7 ;  /* 0x0000001fff0d7819 */ /* 0x000fe20000011407 */
[----:B------:R-:W-:Y:S01]  /*dcd0*/  IMAD R8, R57, UR5, R6 ;  /* 0x0000000539087c24 */ /* 0x000fe2000f8e0206 */
[----:B------:R-:W-:Y:S01]  /*dce0*/  IADD3 R4, P2, R7, R4, RZ ;  /* 0x0000000407047210 */ /* 0x000fe20007f5e0ff */
[----:B------:R-:W-:Y:S01]  /*dcf0*/  ULDC.64 UR4, c[0x0][0xb88] ;  /* 0x0002e20000047ab9 */ /* 0x000fe20000000a00 */
[----:B------:R-:W-:-:S02]  /*dd00*/  SHF.R.S32.HI R6, RZ, 0x1f, R11 ;  /* 0x0000001fff067819 */ /* 0x000fc4000001140b */
[----:B------:R-:W-:Y:S02]  /*dd10*/  IADD3.X R5, R13, R5, R8, P2, !PT ;  /* 0x000000050d057210 */ /* 0x000fe400017fe408 */
[----:B------:R-:W-:Y:S01]  /*dd20*/  IADD3 R15, P3, R20, 0x2000, RZ ;  /* 0x00002000140f7810 */ /* 0x000fe20007f7e0ff */
[----:B------:R-:W-:Y:S01]  /*dd30*/  IMAD R8, R6, UR4, RZ ;  /* 0x0000000406087c24 */ /* 0x000fe2000f8e02ff */
[----:B------:R-:W-:Y:S01]  /*dd40*/  LOP3.LUT R12, R25, 0x380, RZ, 0xc0, !PT ;  /* 0x00000380190c7812 */ /* 0x000fe200078ec0ff */
[----:B------:R-:W-:Y:S01]  /*dd50*/  IMAD.WIDE.U32 R4, R11, UR4, R4 ;  /* 0x000000040b047c25 */ /* 0x000fe2000f8e0004 */
[----:B------:R-:W-:Y:S02]  /*dd60*/  LOP3.LUT R7, R15, 0x380, RZ, 0xc0, !PT ;  /* 0x000003800f077812 */ /* 0x000fe400078ec0ff */
[----:B------:R-:W-:Y:S01]  /*dd70*/  LOP3.LUT R44, R45, 0x380, RZ, 0xc0, !PT ;  /* 0x000003802d2c7812 */ /* 0x000fe200078ec0ff */
[----:B------:R-:W-:Y:S01]  /*dd80*/  IMAD R13, R11, UR5, R8 ;  /* 0x000000050b0d7c24 */ /* 0x000fe2000f8e0208 */
[----:B------:R-:W-:Y:S01]  /*dd90*/  ULDC.64 UR4, c[0x0][0xb50] ;  /* 0x0002d40000047ab9 */ /* 0x000fe20000000a00 */
[----:B------:R-:W-:-:S02]  /*dda0*/  SHF.R.U64 R6, R7, 0x3, RZ ;  /* 0x0000000307067819 */ /* 0x000fc400000012ff */
[----:B------:R-:W-:Y:S01]  /*ddb0*/  IMAD.IADD R5, R5, 0x1, R13 ;  /* 0x0000000105057824 */ /* 0x000fe200078e020d */
[----:B------:R-:W-:Y:S01]  /*ddc0*/  LEA R10, P4, R4, UR4, 0x2 ;  /* 0x00000004040a7c11 */ /* 0x000fe2000f8810ff */
[----:B------:R-:W-:Y:S01]  /*ddd0*/  IMAD.X R13, RZ, RZ, R21, P0 ;  /* 0x000000ffff0d7224 */ /* 0x000fe200000e0615 */
[----:B------:R-:W-:Y:S02]  /*dde0*/  IADD3 R7, P2, R20, 0x3000, RZ ;  /* 0x0000300014077810 */ /* 0x000fe40007f5e0ff */
[----:B------:R-:W-:Y:S01]  /*ddf0*/  LEA.HI.X R14, R4, UR5, R5, 0x2, P4 ;  /* 0x00000005040e7c11 */ /* 0x000fe2000a0f1405 */
[----:B------:R-:W-:Y:S01]  /*de00*/  SHFL.IDX PT, R52, R10, RZ, 0x1c1f ;  /* 0x001c1fff0a347589 */ /* 0x000fe200000e0000 */
[----:B------:R-:W-:Y:S01]  /*de10*/  LOP3.LUT P0, RZ, R225, 0x3, RZ, 0xc0, !PT ;  /* 0x00000003e1ff7812 */ /* 0x000fe2000780c0ff */
[C---:B------:R-:W-:Y:S01]  /*de20*/  VIADD R4, R22.reuse, 0x8 ;  /* 0x0000000816047836 */ /* 0x040fe20000000000 */
[----:B------:R-:W-:Y:S01]  /*de30*/  LOP3.LUT R8, R7, 0x380, RZ, 0xc0, !PT ;  /* 0x0000038007087812 */ /* 0x000fe200078ec0ff */
[----:B------:R-:W1:Y:S01]  /*de40*/  SHFL.IDX PT, R53, R14, RZ, 0x1c1f ;  /* 0x001c1fff0e357589 */ /* 0x000e6200000e0000 */
[----:B------:R-:W-:Y:S01]  /*de50*/  IMAD.X R9, RZ, RZ, R21, P2 ;  /* 0x000000ffff097224 */ /* 0x000fe200010e0615 */
[-C--:B------:R-:W-:Y:S01]  /*de60*/  ISETP.GE.OR P2, PT, R22, R59.reuse, P0 ;  /* 0x0000003b1600720c */ /* 0x080fe20000746670 */
[----:B------:R-:W-:Y:S01]  /*de70*/  ULDC.64 UR4, c[0x0][0xaa0] ;  /* 0x0002a80000047ab9 */ /* 0x000fe20000000a00 */
[----:B------:R-:W-:Y:S01]  /*de80*/  SHFL.IDX PT, R54, R10, 0x1, 0x1c1f ;  /* 0x003c1f000a367f89 */ /* 0x000fe200000e0000 */
[----:B------:R-:W-:-:S02]  /*de90*/  ISETP.GE.OR P0, PT, R4, R59, P0 ;  /* 0x0000003b0400720c */ /* 0x000fc40000706670 */
[C---:B------:R-:W-:Y:S01]  /*dea0*/  IADD3 R37, P4, R20.reuse, 0x6000, RZ ;  /* 0x0000600014257810 */ /* 0x040fe20007f9e0ff */
[----:B------:R-:W2:Y:S01]  /*deb0*/  SHFL.IDX PT, R55, R14, 0x1, 0x1c1f ;  /* 0x003c1f000e377f89 */ /* 0x000ea200000e0000 */
[----:B------:R-:W-:Y:S02]  /*dec0*/  LOP3.LUT R11, R20, 0x380, RZ, 0xc0, !PT ;  /* 0x00000380140b7812 */ /* 0x000fe400078ec0ff */
[----:B------:R-:W-:Y:S02]  /*ded0*/  SHF.R.U64 R8, R8, 0x3, RZ ;  /* 0x0000000308087819 */ /* 0x000fe400000012ff */
[----:B------:R-:W-:Y:S02]  /*dee0*/  LOP3.LUT R40, R41, 0x380, RZ, 0xc0, !PT ;  /* 0x0000038029287812 */ /* 0x000fe400078ec0ff */
[----:B------:R-:W-:Y:S02]  /*def0*/  LOP3.LUT R36, R37, 0x380, RZ, 0xc0, !PT ;  /* 0x0000038025247812 */ /* 0x000fe400078ec0ff */
[----:B------:R-:W-:-:S02]  /*df00*/  SHF.R.U64 R11, R11, 0x3, RZ ;  /* 0x000000030b0b7819 */ /* 0x000fc400000012ff */
[----:B------:R-:W-:Y:S01]  /*df10*/  LOP3.LUT R8, R8, R7, RZ, 0x3c, !PT ;  /* 0x0000000708087212 */ /* 0x000fe200078e3cff */
[--C-:B------:R-:W-:Y:S01]  /*df20*/  IMAD.X R7, RZ, RZ, R21.reuse, P3 ;  /* 0x000000ffff077224 */ /* 0x100fe200018e0615 */
[----:B------:R-:W-:Y:S02]  /*df30*/  IADD3 R5, P3, R20, 0x7000, RZ ;  /* 0x0000700014057810 */ /* 0x000fe40007f7e0ff */
[----:B------:R-:W-:Y:S01]  /*df40*/  SHF.R.U64 R12, R12, 0x3, RZ ;  /* 0x000000030c0c7819 */ /* 0x000fe200000012ff */
[----:B-1----:R1:W-:Y:S01]  /*df50*/  @!P2 ST.E desc[UR6][R52.64], R0 ;  /* 0x000000003400a985 */ /* 0x0023e2000c101906 */
[----:B------:R-:W-:Y:S01]  /*df60*/  SHF.R.U64 R44, R44, 0x3, RZ ;  /* 0x000000032c2c7819 */ /* 0x000fe200000012ff */
[----:B------:R-:W-:Y:S01]  /*df70*/  IMAD.X R33, RZ, RZ, R21, P3 ;  /* 0x000000ffff217224 */ /* 0x000fe200018e0615 */
[----:B------:R-:W-:Y:S02]  /*df80*/  SHF.R.U64 R40, R40, 0x3, RZ ;  /* 0x0000000328287819 */ /* 0x000fe400000012ff */
[----:B------:R-:W-:-:S02]  /*df90*/  SHF.R.U64 R36, R36, 0x3, RZ ;  /* 0x0000000324247819 */ /* 0x000fc400000012ff */
[----:B------:R-:W-:Y:S01]  /*dfa0*/  LOP3.LUT R20, R11, R20, RZ, 0x3c, !PT ;  /* 0x000000140b147212 */ /* 0x000fe200078e3cff */
[----:B--2---:R2:W-:Y:S01]  /*dfb0*/  @!P0 ST.E desc[UR6][R54.64], R3 ;  /* 0x0000000336008985 */ /* 0x0045e2000c101906 */
[----:B------:R-:W-:Y:S02]  /*dfc0*/  LOP3.LUT R12, R12, R25, RZ, 0x3c, !PT ;  /* 0x000000190c0c7212 */ /* 0x000fe400078e3cff */
[----:B------:R-:W-:Y:S01]  /*dfd0*/  LOP3.LUT R44, R44, R45, RZ, 0x3c, !PT ;  /* 0x0000002d2c2c7212 */ /* 0x000fe200078e3cff */
[----:B-1----:R-:W1:Y:S01]  /*dfe0*/  @P1 LDC R53, c[0x0][0xbec] ;  /* 0x0002fb00ff351b82 */ /* 0x002e620000000800 */
[----:B------:R-:W-:Y:S01]  /*dff0*/  LOP3.LUT R40, R40, R41, RZ, 0x3c, !PT ;  /* 0x0000002928287212 */ /* 0x000fe200078e3cff */
[--C-:B------:R-:W-:Y:S01]  /*e000*/  IMAD.X R45, RZ, RZ, R21.reuse, P6 ;  /* 0x000000ffff2d7224 */ /* 0x100fe200030e0615 */
[----:B------:R-:W-:Y:S01]  /*e010*/  LOP3.LUT R36, R36, R37, RZ, 0x3c, !PT ;  /* 0x0000002524247212 */ /* 0x000fe200078e3cff */
[--C-:B------:R-:W-:Y:S01]  /*e020*/  IMAD.X R41, RZ, RZ, R21.reuse, P5 ;  /* 0x000000ffff297224 */ /* 0x100fe200028e0615 */
[----:B------:R3:W5:Y:S01]  /*e030*/  LD.E.128 R24, desc[UR6][R20.64] ;  /* 0x0000000614187980 */ /* 0x000762000c101d00 */
[----:B------:R-:W-:Y:S01]  /*e040*/  IMAD.X R37, RZ, RZ, R21, P4 ;  /* 0x000000ffff257224 */ /* 0x000fe200020e0615 */
[----:B------:R-:W-:Y:S01]  /*e050*/  LOP3.LUT R4, R5, 0x380, RZ, 0xc0, !PT ;  /* 0x0000038005047812 */ /* 0x000fe200078ec0ff */
[----:B--2---:R-:W-:Y:S01]  /*e060*/  IMAD R3, R31, UR4, RZ ;  /* 0x000000041f037c24 */ /* 0x004fe2000f8e02ff */
[----:B------:R-:W-:Y:S01]  /*e070*/  LOP3.LUT R6, R6, R15, RZ, 0x3c, !PT ;  /* 0x0000000f06067212 */ /* 0x000fe200078e3cff */
[----:B------:R-:W2:Y:S01]  /*e080*/  @P1 LDC R31, c[0x0][0xbf0] ;  /* 0x0002fc00ff1f1b82 */ /* 0x000ea20000000800 */
[----:B------:R-:W-:Y:S01]  /*e090*/  IMAD R0, R23, 0x20, R223 ;  /* 0x0000002017007824 */ /* 0x000fe200078e02df */
[----:B------:R-:W-:Y:S01]  /*e0a0*/  SHF.R.U64 R4, R4, 0x3, RZ ;  /* 0x0000000304047819 */ /* 0x000fe200000012ff */
[C---:B------:R-:W-:Y:S01]  /*e0b0*/  IMAD R3, R30.reuse, UR5, R3 ;  /* 0x000000051e037c24 */ /* 0x040fe2000f8e0203 */
[----:B------:R-:W5:Y:S01]  /*e0c0*/  LD.E.128 R12, desc[UR6][R12.64] ;  /* 0x000000060c0c7980 */ /* 0x000f62000c101d00 */
[----:B---3--:R-:W-:Y:S01]  /*e0d0*/  IMAD.WIDE.U32 R20, R30, UR4, RZ ;  /* 0x000000041e147c25 */ /* 0x008fe2000f8e00ff */
[----:B------:R-:W-:Y:S01]  /*e0e0*/  ULDC.64 UR4, c[0x0][0xae8] ;  /* 0x0002ba0000047ab9 */ /* 0x000fe20000000a00 */
[----:B------:R-:W-:Y:S01]  /*e0f0*/  LOP3.LUT R32, R4, R5, RZ, 0x3c, !PT ;  /* 0x0000000504207212 */ /* 0x000fe200078e3cff */
[----:B------:R-:W5:Y:S02]  /*e100*/  LD.E.128 R8, desc[UR6][R8.64] ;  /* 0x0000000608087980 */ /* 0x000f64000c101d00 */
[----:B------:R-:W-:Y:S01]  /*e110*/  IADD3 R21, R21, R3, RZ ;  /* 0x0000000315157210 */ /* 0x000fe20007ffe0ff */
[----:B------:R-:W-:Y:S01]  /*e120*/  IMAD R3, R29, UR4, RZ ;  /* 0x000000041d037c24 */ /* 0x000fe2000f8e02ff */
[----:B------:R-:W5:Y:S01]  /*e130*/  LD.E.128 R4, desc[UR6][R6.64] ;  /* 0x0000000606047980 */ /* 0x000f62000c101d00 */
[----:B------:R-:W-:-:S02]  /*e140*/  IMAD R30, R221, 0x80, R0 ;  /* 0x00000080dd1e7824 */ /* 0x000fc400078e0200 */
[C---:B------:R-:W-:Y:S01]  /*e150*/  IMAD R3, R220.reuse, UR5, R3 ;  /* 0x00000005dc037c24 */ /* 0x040fe2000f8e0203 */
[----:B------:R-:W5:Y:S01]  /*e160*/  LD.E.128 R44, desc[UR6][R44.64] ;  /* 0x000000062c2c7980 */ /* 0x000f62000c101d00 */
[----:B------:R-:W-:Y:S01]  /*e170*/  IMAD.WIDE.U32 R20, R220, UR4, R20 ;  /* 0x00000004dc147c25 */ /* 0x000fe2000f8e0014 */
[----:B------:R-:W-:Y:S02]  /*e180*/  ULDC.64 UR4, c[0x0][0xaf0] ;  /* 0x0002bc0000047ab9 */ /* 0x000fe40000000a00 */
[----:B------:R-:W5:Y:S01]  /*e190*/  LD.E.128 R40, desc[UR6][R40.64] ;  /* 0x0000000628287980 */ /* 0x000f62000c101d00 */
[----:B-1----:R-:W-:-:S03]  /*e1a0*/  @P1 IMAD.HI.U32 R0, R30, R53, RZ ;  /* 0x000000351e001227 */ /* 0x002fc600078e00ff */
[----:B------:R-:W5:Y:S01]  /*e1b0*/  LD.E.128 R36, desc[UR6][R36.64] ;  /* 0x0000000624247980 */ /* 0x000f62000c101d00 */
[----:B------:R-:W-:Y:S02]  /*e1c0*/  IMAD.IADD R21, R21, 0x1, R3 ;  /* 0x0000000115157824 */ /* 0x000fe400078e0203 */
[----:B------:R-:W-:Y:S01]  /*e1d0*/  IMAD.MOV.U32 R3, RZ, RZ, R30 ;  /* 0x000000ffff037224 */ /* 0x000fe200078e001e */
[----:B--2---:R-:W-:Y:S01]  /*e1e0*/  @P1 SHF.R.U32.HI R3, RZ, R31, R0 ;  /* 0x0000001fff031219 */ /* 0x004fe20000011600 */
[----:B------:R-:W-:Y:S01]  /*e1f0*/  IMAD R22, R222, UR4, RZ ;  /* 0x00000004de167c24 */ /* 0x000fe2000f8e02ff */
[----:B------:R-:W5:Y:S01]  /*e200*/  LD.E.128 R32, desc[UR6][R32.64] ;  /* 0x0000000620207980 */ /* 0x000f62000c101d00 */
[C---:B------:R-:W-:Y:S01]  /*e210*/  IMAD.WIDE.U32 R20, R57.reuse, UR4, R20 ;  /* 0x0000000439147c25 */ /* 0x040fe2000f8e0014 */
[--C-:B------:R-:W-:Y:S01]  /*e220*/  SHF.R.S32.HI R0, RZ, 0x1f, R3.reuse ;  /* 0x0000001fff007819 */ /* 0x100fe20000011403 */
[----:B------:R-:W-:Y:S01]  /*e230*/  @!PT LDS RZ, [RZ] ;  /* 0x00000000fffff984 */ /* 0x000fe20000000800 */
[----:B------:R-:W-:Y:S01]  /*e240*/  @!PT LDS RZ, [RZ] ;  /* 0x00000000fffff984 */ /* 0x000fe20000000800 */
[----:B------:R-:W-:Y:S01]  /*e250*/  @!PT LDS RZ, [RZ] ;  /* 0x00000000fffff984 */ /* 0x000fe20000000800 */
[----:B------:R-:W-:Y:S01]  /*e260*/  @!PT LDS RZ, [RZ] ;  /* 0x00000000fffff984 */ /* 0x000fe20000000800 */
[----:B------:R1:W-:Y:S06]  /*e270*/  MEMBAR.ALL.CTA ;  /* 0x0000000000007992 */ /* 0x0003ec0000008000 */
[----:B-1----:R-:W1:Y:S01]  /*e280*/  FENCE.VIEW.ASYNC.S ;  /* 0x00000000000073c6 */ /* 0x002e620000000000 */
[----:B------:R-:W-:Y:S01]  /*e290*/  IMAD R29, R57, UR5, R22 ;  /* 0x00000005391d7c24 */ /* 0x000fe2000f8e0216 */
[----:B------:R-:W-:Y:S01]  /*e2a0*/  ULDC.64 UR4, c[0x0][0xae0] ;  /* 0x0002b80000047ab9 */ /* 0x000fe20000000a00 */
[----:B------:R-:W-:-:S02]  /*e2b0*/  IMAD.MOV R31, RZ, RZ, -R3 ;  /* 0x000000ffff1f7224 */ /* 0x000fc400078e0a03 */
[----:B------:R-:W-:Y:S02]  /*e2c0*/  IMAD.IADD R21, R21, 0x1, R29 ;  /* 0x0000000115157824 */ /* 0x000fe400078e021d */
[----:B------:R-:W-:Y:S02]  /*e2d0*/  IMAD R0, R0, UR4, RZ ;  /* 0x0000000400007c24 */ /* 0x000fe4000f8e02ff */
[----:B------:R-:W-:Y:S02]  /*e2e0*/  IMAD R29, R60, R31, R30 ;  /* 0x0000001f3c1d7224 */ /* 0x000fe400078e021e */
[C---:B------:R-:W-:Y:S02]  /*e2f0*/  IMAD R31, R3.reuse, UR5, R0 ;  /* 0x00000005031f7c24 */ /* 0x040fe4000f8e0200 */
[----:B------:R-:W-:Y:S01]  /*e300*/  IMAD.WIDE.U32 R20, R3, UR4, R20 ;  /* 0x0000000403147c25 */ /* 0x000fe2000f8e0014 */
[----:B------:R-:W-:Y:S01]  /*e310*/  SHF.R.S32.HI R0, RZ, 0x1f, R29 ;  /* 0x0000001fff007819 */ /* 0x000fe2000001141d */
[----:B------:R-:W-:-:S02]  /*e320*/  ULDC.64 UR4, c[0x0][0xad8] ;  /* 0x0002b60000047ab9 */ /* 0x000fc40000000a00 */
[----:B------:R-:W-:Y:S02]  /*e330*/  IMAD.IADD R21, R21, 0x1, R31 ;  /* 0x0000000115157824 */ /* 0x000fe400078e021f */
[----:B------:R-:W-:Y:S02]  /*e340*/  IMAD R22, R0, UR4, RZ ;  /* 0x0000000400167c24 */ /* 0x000fe4000f8e02ff */
[----:B------:R-:W-:Y:S02]  /*e350*/  IMAD R30, R221, 0x80, R223 ;  /* 0x00000080dd1e7824 */ /* 0x000fe400078e02df */
[C---:B------:R-:W-:Y:S02]  /*e360*/  IMAD R3, R29.reuse, UR5, R22 ;  /* 0x000000051d037c24 */ /* 0x040fe4000f8e0216 */
[----:B------:R-:W-:Y:S01]  /*e370*/  IMAD.WIDE.U32 R20, R29, UR4, R20 ;  /* 0x000000041d147c25 */ /* 0x000fe2000f8e0014 */
[CC--:B------:R-:W-:Y:S01]  /*e380*/  ISETP.GE.AND P2, PT, R30.reuse, R59.reuse, PT ;  /* 0x0000003b1e00720c */ /* 0x0c0fe20003f46270 */
[----:B------:R-:W-:Y:S01]  /*e390*/  ULDC.64 UR4, c[0x0][0xa80] ;  /* 0x0002a00000047ab9 */ /* 0x000fe20000000a00 */
[----:B------:R-:W-:Y:S01]  /*e3a0*/  IADD3 R0, R30, 0x20, RZ ;  /* 0x000000201e007810 */ /* 0x000fe20007ffe0ff */
[----:B0-----:R-:W-:Y:S01]  /*e3b0*/  VIADD R28, R28, 0x34820 ;  /* 0x000348201c1c7836 */ /* 0x001fe20000000000 */
[----:B------:R-:W-:Y:S01]  /*e3c0*/  LEA R22, P3, R20, UR4, 0x1 ;  /* 0x0000000414167c11 */ /* 0x000fe2000f8608ff */
[----:B------:R-:W-:Y:S01]  /*e3d0*/  IMAD.IADD R3, R21, 0x1, R3 ;  /* 0x0000000115037824 */ /* 0x000fe200078e0203 */
[----:B------:R-:W-:Y:S01]  /*e3e0*/  ISETP.GE.AND P0, PT, R0, R59, PT ;  /* 0x0000003b0000720c */ /* 0x000fe20003f06270 */
[----:B------:R-:W-:Y:S01]  /*e3f0*/  VIADD R0, R30, 0x40 ;  /* 0x000000401e007836 */ /* 0x000fe20000000000 */
[----:B------:R-:W-:-:S02]  /*e400*/  PRMT R28, RZ, 0x654, R28 ;  /* 0x00000654ff1c7816 */ /* 0x000fc4000000001c */
[----:B------:R-:W-:Y:S01]  /*e410*/  LEA.HI.X R3, R20, UR5, R3, 0x1, P3 ;  /* 0x0000000514037c11 */ /* 0x000fe200098f0c03 */
[----:B------:R-:W-:Y:S01]  /*e420*/  BSSY B1, `(.L_x_387) ;  /* 0x0000010000017945 */ /* 0x000fe20003800000 */
[----:B------:R-:W-:Y:S01]  /*e430*/  ISETP.GE.AND P1, PT, R0, R59, PT ;  /* 0x0000003b0000720c */ /* 0x000fe20003f26270 */
[----:B-1----:R0:W-:Y:S02]  /*e440*/  SYNCS.ARRIVE.TRANS64.RED.A1T0 RZ, [R28+URZ], RZ ;  /* 0x000000ff1cff79a7 */ /* 0x0021e4000810043f */
[----:B------:R1:W2:Y:S04]  /*e450*/  SHFL.IDX PT, R0, R3, RZ, 0x181f ;  /* 0x00181fff03007589 */ /* 0x0002a800000e0000 */
[----:B0-----:R1:W0:Y:S01]  /*e460*/  SHFL.IDX PT, R28, R22, RZ, 0x181f ;  /* 0x00181fff161c7589 */ /* 0x00122200000e0000 */
[----:B------:R-:W-:Y:S05]  /*e470*/  @P2 BRA `(.L_x_388) ;  /* 0x0000000000282947 */ /* 0x000fea0003800000 */
[----:B------:R-:W-:Y:S01]  /*e480*/  ULDC UR4, c[0x0][0xac8] ;  /* 0x0002b20000047ab9 */ /* 0x000fe20000000800 */
[----:B------:R-:W-:Y:S01]  /*e490*/  ULDC.64 UR6, c[0x0][0x208] ;  /* 0x0000820000067ab9 */ /* 0x000fe20000000a00 */
[----:B------:R-:W-:Y:S02]  /*e4a0*/  ISETP.GE.AND P2, PT, R17, UR4, PT ;  /* 0x0000000411007c0c */ /* 0x000fe4000bf46270 */
[----:B------:R-:W-:-:S11]  /*e4b0*/  ISETP.GE.AND P3, PT, R19, UR4, PT ;  /* 0x0000000413007c0c */ /* 0x000fd6000bf66270 */
[-C--:B0-----:R-:W-:Y:S02]  /*e4c0*/  @!P2 LEA R20, P4, R17, R28.reuse, 0x1 ;  /* 0x0000001c1114a211 */ /* 0x081fe400078808ff */
[----:B------:R-:W-:Y:S02]  /*e4d0*/  @!P3 LEA R28, P5, R19, R28, 0x1 ;  /* 0x0000001c131cb211 */ /* 0x000fe400078a08ff */
[-C--:B--2---:R-:W-:Y:S02]  /*e4e0*/  @!P2 LEA.HI.X R21, R17, R0.reuse, R232, 0x1, P4 ;  /* 0x000000001115a211 */ /* 0x084fe400020f0ce8 */
[----:B------:R-:W-:-:S03]  /*e4f0*/  @!P3 LEA.HI.X R29, R19, R0, R231, 0x1, P5 ;  /* 0x00000000131db211 */ /* 0x000fc600028f0ce7 */
[----:B-----5:R3:W-:Y:S04]  /*e500*/  @!P2 ST.E.128 desc[UR6][R20.64], R24 ;  /* 0x000000181400a985 */ /* 0x0207e8000c101d06 */
[----:B------:R3:W-:Y:S02]  /*e510*/  @!P3 ST.E.128 desc[UR6][R28.64], R44 ;  /* 0x0000002c1c00b985 */ /* 0x0007e4000c101d06 */
.L_x_388:
[----:B------:R-:W-:Y:S05]  /*e520*/  BSYNC B1 ;  /* 0x0000000000017941 */ /* 0x000fea0003800000 */
.L_x_387:
[----:B--2---:R2:W4:Y:S01]  /*e530*/  SHFL.IDX PT, R0, R3, 0x1, 0x181f ;  /* 0x00381f0003007f89 */ /* 0x00452200000e0000 */
[----:B------:R-:W-:Y:S03]  /*e540*/  BSSY B1, `(.L_x_389) ;  /* 0x000000d000017945 */ /* 0x000fe60003800000 */
[----:B---3-5:R2:W3:Y:S01]  /*e550*/  SHFL.IDX PT, R24, R22, 0x1, 0x181f ;  /* 0x00381f0016187f89 */ /* 0x0284e200000e0000 */
[----:B------:R-:W-:Y:S05]  /*e560*/  @P0 BRA `(.L_x_390) ;  /* 0x0000000000280947 */ /* 0x000fea0003800000 */
[----:B------:R-:W-:Y:S01]  /*e570*/  ULDC UR4, c[0x0][0xac8] ;  /* 0x0002b20000047ab9 */ /* 0x000fe20000000800 */
[----:B------:R-:W-:Y:S01]  /*e580*/  ULDC.64 UR6, c[0x0][0x208] ;  /* 0x0000820000067ab9 */ /* 0x000fe20000000a00 */
[----:B------:R-:W-:Y:S02]  /*e590*/  ISETP.GE.AND P3, PT, R17, UR4, PT ;  /* 0x0000000411007c0c */ /* 0x000fe4000bf66270 */
[----:B------:R-:W-:-:S11]  /*e5a0*/  ISETP.GE.AND P4, PT, R19, UR4, PT ;  /* 0x0000000413007c0c */ /* 0x000fd6000bf86270 */
[-C--:B---3--:R-:W-:Y:S02]  /*e5b0*/  @!P3 LEA R20, P0, R17, R24.reuse, 0x1 ;  /* 0x000000181114b211 */ /* 0x088fe400078008ff */
[----:B------:R-:W-:Y:S02]  /*e5c0*/  @!P4 LEA R24, P2, R19, R24, 0x1 ;  /* 0x000000181318c211 */ /* 0x000fe400078408ff */
[-C--:B----4-:R-:W-:Y:S02]  /*e5d0*/  @!P3 LEA.HI.X R21, R17, R0.reuse, R232, 0x1, P0 ;  /* 0x000000001115b211 */ /* 0x090fe400000f0ce8 */
[----:B------:R-:W-:-:S03]  /*e5e0*/  @!P4 LEA.HI.X R25, R19, R0, R231, 0x1, P2 ;  /* 0x000000001319c211 */ /* 0x000fc600010f0ce7 */
[----:B------:R3:W-:Y:S04]  /*e5f0*/  @!P3 ST.E.128 desc[UR6][R20.64], R12 ;  /* 0x0000000c1400b985 */ /* 0x0007e8000c101d06 */
[----:B------:R3:W-:Y:S02]  /*e600*/  @!P4 ST.E.128 desc[UR6][R24.64], R40 ;  /* 0x000000281800c985 */ /* 0x0007e4000c101d06 */
.L_x_390:
[----:B------:R-:W-:Y:S05]  /*e610*/  BSYNC B1 ;  /* 0x0000000000017941 */ /* 0x000fea0003800000 */
.L_x_389:
[----:B----4-:R4:W0:Y:S01]  /*e620*/  SHFL.IDX PT, R0, R3, 0x2, 0x181f ;  /* 0x00581f0003007f89 */ /* 0x01082200000e0000 */
[----:B------:R-:W-:Y:S03]  /*e630*/  BSSY B1, `(.L_x_391) ;  /* 0x000000d000017945 */ /* 0x000fe60003800000 */
[----:B---3--:R4:W3:Y:S01]  /*e640*/  SHFL.IDX PT, R14, R22, 0x2, 0x181f ;  /* 0x00581f00160e7f89 */ /* 0x0088e200000e0000 */
[----:B------:R-:W-:Y:S05]  /*e650*/  @P1 BRA `(.L_x_392) ;  /* 0x0000000000281947 */ /* 0x000fea0003800000 */
[----:B------:R-:W-:Y:S01]  /*e660*/  ULDC UR4, c[0x0][0xac8] ;  /* 0x0002b20000047ab9 */ /* 0x000fe20000000800 */
[----:B------:R-:W-:Y:S01]  /*e670*/  ULDC.64 UR6, c[0x0][0x208] ;  /* 0x0000820000067ab9 */ /* 0x000fe20000000a00 */
[----:B------:R-:W-:Y:S02]  /*e680*/  ISETP.GE.AND P2, PT, R17, UR4, PT ;  /* 0x0000000411007c0c */ /* 0x000fe4000bf46270 */
[----:B------:R-:W-:-:S11]  /*e690*/  ISETP.GE.AND P3, PT, R19, UR4, PT ;  /* 0x0000000413007c0c */ /* 0x000fd6000bf66270 */
[-C--:B---3--:R-:W-:Y:S02]  /*e6a0*/  @!P2 LEA R12, P0, R17, R14.reuse, 0x1 ;  /* 0x0000000e110ca211 */ /* 0x088fe400078008ff */
[----:B------:R-:W-:Y:S02]  /*e6b0*/  @!P3 LEA R14, P1, R19, R14, 0x1 ;  /* 0x0000000e130eb211 */ /* 0x000fe400078208ff */
[-C--:B0-----:R-:W-:Y:S02]  /*e6c0*/  @!P2 LEA.HI.X R13, R17, R0.reuse, R232, 0x1, P0 ;  /* 0x00000000110da211 */ /* 0x081fe400000f0ce8 */
[----:B------:R-:W-:-:S03]  /*e6d0*/  @!P3 LEA.HI.X R15, R19, R0, R231, 0x1, P1 ;  /* 0x00000000130fb211 */ /* 0x000fc600008f0ce7 */
[----:B------:R0:W-:Y:S04]  /*e6e0*/  @!P2 ST.E.128 desc[UR6][R12.64], R4 ;  /* 0x000000040c00a985 */ /* 0x0001e8000c101d06 */
[----:B------:R0:W-:Y:S02]  /*e6f0*/  @!P3 ST.E.128 desc[UR6][R14.64], R36 ;  /* 0x000000240e00b985 */ /* 0x0001e4000c101d06 */
.L_x_392:
[----:B------:R-:W-:Y:S05]  /*e700*/  BSYNC B1 ;  /* 0x0000000000017941 */ /* 0x000fea0003800000 */
.L_x_391:
[----:B0-----:R-:W-:Y:S01]  /*e710*/  VIADD R0, R30, 0x60 ;  /* 0x000000601e007836 */ /* 0x001fe20000000000 */
[----:B------:R0:W0:Y:S04]  /*e720*/  SHFL.IDX PT, R6, R3, 0x3, 0x181f ;  /* 0x00781f0003067f89 */ /* 0x00002800000e0000 */
[----:B------:R-:W-:Y:S01]  /*e730*/  ISETP.GE.AND P0, PT, R0, R59, PT ;  /* 0x0000003b0000720c */ /* 0x000fe20003f06270 */
[----:B-12-4-:R-:W1:-:S12]  /*e740*/  SHFL.IDX PT, R22, R22, 0x3, 0x181f ;  /* 0x00781f0016167f89 */ /* 0x016e5800000e0000 */
[----:B------:R-:W-:Y:S05]  /*e750*/  @P0 BRA `(.L_x_393) ;  /* 0x0000000c00000947 */ /* 0x000fea0003800000 */
[----:B------:R-:W-:Y:S01]  /*e760*/  ULDC UR4, c[0x0][0xac8] ;  /* 0x0002b20000047ab9 */ /* 0x000fe20000000800 */
[----:B------:R-:W-:Y:S01]  /*e770*/  ULDC.64 UR6, c[0x0][0x208] ;  /* 0x0000820000067ab9 */ /* 0x000fe20000000a00 */
[----:B------:R-:W-:-:S13]  /*e780*/  ISETP.GE.AND P1, PT, R17, UR4, PT ;  /* 0x0000000411007c0c */ /* 0x000fda000bf26270 */
[----:B-1----:R-:W-:-:S04]  /*e790*/  @!P1 LEA R4, P0, R17, R22, 0x1 ;  /* 0x0000001611049211 */ /* 0x002fc800078008ff */
[----:B0-----:R-:W-:Y:S02]  /*e7a0*/  @!P1 LEA.HI.X R5, R17, R6, R232, 0x1, P0 ;  /* 0x0000000611059211 */ /* 0x001fe400000f0ce8 */
[----:B------:R-:W-:-:S03]  /*e7b0*/  ISETP.GE.AND P0, PT, R19, UR4, PT ;  /* 0x0000000413007c0c */ /* 0x000fc6000bf06270 */
[----:B------:R2:W-:Y:S10]  /*e7c0*/  @!P1 ST.E.128 desc[UR6][R4.64], R8 ;  /* 0x0000000804009985 */ /* 0x0005f4000c101d06 */
[----:B------:R-:W-:Y:S05]  /*e7d0*/  @P0 BRA `(.L_x_393) ;  /* 0x0000000800e00947 */ /* 0x000fea0003800000 */
[----:B--2---:R-:W-:Y:S01]  /*e7e0*/  LEA R4, P0, R19, R22, 0x1 ;  /* 0x0000001613047211 */ /* 0x004fe200078008ff */
[----:B------:R-:W-:-:S03]  /*e7f0*/  ULDC.64 UR4, c[0x0][0x208] ;  /* 0x0000820000047ab9 */ /* 0x000fc60000000a00 */
[----:B------:R-:W-:-:S05]  /*e800*/  LEA.HI.X R5, R19, R6, R231, 0x1, P0 ;  /* 0x0000000613057211 */ /* 0x000fca00000f0ce7 */
[----:B------:R4:W-:Y:S01]  /*e810*/  ST.E.128 desc[UR4][R4.64], R32 ;  /* 0x0000002004007985 */ /* 0x0009e2000c101d04 */
[----:B------:R-:W-:Y:S05]  /*e820*/  BRA `(.L_x_393) ;  /* 0x0000000800cc7947 */ /* 0x000fea0003800000 */
.L_x_385:
[----:B------:R-:W2:Y:S01]  /*e830*/  LDC.64 R6, c[0x0][0xc00] ;  /* 0x00030000ff067b82 */ /* 0x000ea20000000a00 */
[----:B------:R-:W-:Y:S01]  /*e840*/  ULDC.64 UR4, c[0x0][0xc08] ;  /* 0x0003020000047ab9 */ /* 0x000fe20000000a00 */
[----:B------:R-:W-:Y:S01]  /*e850*/  IMAD.MOV.U32 R3, RZ, RZ, RZ ;  /* 0x000000ffff037224 */ /* 0x000fe200078e00ff */
[----:B------:R-:W-:-:S05]  /*e860*/  ULDC.64 UR6, c[0x0][0x208] ;  /* 0x0000820000067ab9 */ /* 0x000fca0000000a00 */
[----:B------:R-:W3:Y:S08]  /*e870*/  LDC.64 R4, c[0x0][0xc00] ;  /* 0x00030000ff047b82 */ /* 0x000ef00000000a00 */
[----:B------:R-:W4:Y:S01]  /*e880*/  LDC R25, c[0x0][0xbe8] ;  /* 0x0002fa00ff197b82 */ /* 0x000f220000000800 */
[----:B------:R-:W-:-:S04]  /*e890*/  ISETP.NE.U32.AND P1, PT, RZ, UR4, PT ;  /* 0x00000004ff007c0c */ /* 0x000fc8000bf25070 */
[----:B------:R-:W-:Y:S02]  /*e8a0*/  ISETP.NE.AND.EX P1, PT, RZ, UR5, PT, P1 ;  /* 0x00000005ff007c0c */ /* 0x000fe4000bf25310 */
[----:B--2---:R-:W-:-:S04]  /*e8b0*/  ISETP.NE.U32.AND P0, PT, R6, RZ, PT ;  /* 0x000000ff0600720c */ /* 0x004fc80003f05070 */
[----:B------:R-:W-:Y:S01]  /*e8c0*/  ISETP.NE.AND.EX P0, PT, R7, RZ, PT, P0 ;  /* 0x000000ff0700720c */ /* 0x000fe20003f05300 */
[----:B---3--:R-:W-:-:S06]  /*e8d0*/  IMAD.WIDE R6, R22, 0x4, R4 ;  /* 0x0000000416067825 */ /* 0x008fcc00078e0204 */
[----:B------:R-:W2:Y:S01]  /*e8e0*/  @P1 LDC.64 R4, c[0x0][0xc08] ;  /* 0x00030200ff041b82 */ /* 0x000ea20000000a00 */
[----:B----4-:R-:W-:Y:S01]  /*e8f0*/  ISETP.NE.AND P2, PT, R25, 0x1, PT ;  /* 0x000000011900780c */ /* 0x010fe20003f45270 */
[----:B------:R-:W-:-:S04]  /*e900*/  ULDC UR4, c[0x0][0xa88] ;  /* 0x0002a20000047ab9 */ /* 0x000fc80000000800 */
[----:B------:R3:W5:Y:S01]  /*e910*/  @P0 LDG.E R3, desc[UR6][R6.64] ;  /* 0x0000000606030981 */ /* 0x000762000c1e1900 */
[----:B------:R-:W-:-:S07]  /*e920*/  IMAD.U32 R0, RZ, RZ, UR4 ;  /* 0x00000004ff007e24 */ /* 0x000fce000f8e00ff */
[----:B------:R-:W4:Y:S01]  /*e930*/  @P2 LDC R14, c[0x0][0xbec] ;  /* 0x0002fb00ff0e2b82 */ /* 0x000f220000000800 */
[----:B--2---:R-:W-:-:S07]  /*e940*/  @P1 IMAD.WIDE R4, R22, 0x4, R4 ;  /* 0x0000000416041825 */ /* 0x004fce00078e0204 */
[----:B------:R-:W2:Y:S01]  /*e950*/  @P2 LDC R27, c[0x0][0xbf0] ;  /* 0x0002fc00ff1b2b82 */ /* 0x000ea20000000800 */
[----:B------:R3:W5:Y:S01]  /*e960*/  @P1 LDG.E R0, desc[UR6][R4.64] ;  /* 0x0000000604001981 */ /* 0x000762000c1e1900 */
[----:B------:R-:W-:Y:S01]  /*e970*/  ISETP.GE.AND P3, PT, R233, 0x80, PT ;  /* 0x00000080e900780c */ /* 0x000fe20003f66270 */
[----:B------:R-:W-:-:S12]  /*e980*/  @P1 BRA `(.L_x_394) ;  /* 0x0000000000141947 */ /* 0x000fd80003800000 */
[----:B------:R-:W-:Y:S05]  /*e990*/  @!P0 BRA `(.L_x_394) ;  /* 0x0000000000108947 */ /* 0x000fea0003800000 */
[----:B------:R-:W-:Y:S02]  /*e9a0*/  ULDC.64 UR4, c[0x0][0x208] ;  /* 0x0000820000047ab9 */ /* 0x000fe40000000a00 */
[----:B---3--:R-:W3:Y:S04]  /*e9b0*/  LDG.E R5, desc[UR4][R6.64] ;  /* 0x0000000406057981 */ /* 0x008ee8000c1e1900 */
[----:B-----5:R-:W3:Y:S02]  /*e9c0*/  LDG.E R0, desc[UR4][R6.64+0x4] ;  /* 0x0000040406007981 */ /* 0x020ee4000c1e1900 */
[----:B---3--:R-:W-:-:S07]  /*e9d0*/  IMAD.IADD R0, R0, 0x1, -R5 ;  /* 0x0000000100007824 */ /* 0x008fce00078e0a05 */
.L_x_394:
[----:B------:R-:W-:Y:S01]  /*e9e0*/  BSSY B1, `(.L_x_395) ;  /* 0x000002f000017945 */ /* 0x000fe20003800000 */
[----:B------:R-:W-:Y:S02]  /*e9f0*/  SHF.R.S32.HI R12, RZ, 0x1f, R220 ;  /* 0x0000001fff0c7819 */ /* 0x000fe400000114dc */
[----:B------:R-:W-:Y:S02]  /*ea00*/  SEL R13, R22, RZ, !P0 ;  /* 0x000000ff160d7207 */ /* 0x000fe40004000000 */
[----:B------:R-:W-:Y:S02]  /*ea10*/  SEL R222, R222, RZ, !P0 ;  /* 0x000000ffdede7207 */ /* 0x000fe40004000000 */
[----:B-----5:R-:W-:Y:S01]  /*ea20*/  SHF.R.S32.HI R10, RZ, 0x1f, R3 ;  /* 0x0000001fff0a7819 */ /* 0x020fe20000011403 */
[----:B------:R-:W-:Y:S06]  /*ea30*/  @P3 BRA `(.L_x_396) ;  /* 0x0000000000a43947 */ /* 0x000fec0003800000 */
[----:B---3--:R-:W3:Y:S01]  /*ea40*/  S2R R4, SR_TID.X ;  /* 0x0000000000047919 */ /* 0x008ee20000002100 */
[----:B------:R-:W5:Y:S02]  /*ea50*/  LDC R11, c[0x0][0xbe8] ;  /* 0x0002fa00ff0b7b82 */ /* 0x000f640000000800 */
[----:B-----5:R-:W-:Y:S02]  /*ea60*/  IMAD R5, R0, R11, RZ ;  /* 0x0000000b00057224 */ /* 0x020fe400078e02ff */
[----:B---3--:R-:W-:-:S05]  /*ea70*/  IMAD R4, R221, 0x80, R4 ;  /* 0x00000080dd047824 */ /* 0x008fca00078e0204 */
[----:B------:R-:W-:-:S04]  /*ea80*/  IADD3 R8, R4, -0x80, RZ ;  /* 0xffffff8004087810 */ /* 0x000fc80007ffe0ff */
[----:B------:R-:W-:-:S13]  /*ea90*/  ISETP.GE.AND P0, PT, R8, R5, PT ;  /* 0x000000050800720c */ /* 0x000fda0003f06270 */
[----:B------:R-:W-:Y:S05]  /*eaa0*/  @P0 BRA `(.L_x_396) ;  /* 0x0000000000880947 */ /* 0x000fea0003800000 */
[----:B------:R-:W-:Y:S01]  /*eab0*/  ISETP.NE.AND P0, PT, R11, 0x1, PT ;  /* 0x000000010b00780c */ /* 0x000fe20003f05270 */
[----:B------:R-:W-:Y:S01]  /*eac0*/  ULDC.64 UR4, c[0x0][0xb90] ;  /* 0x0002e40000047ab9 */ /* 0x000fe20000000a00 */
[----:B------:R-:W-:Y:S01]  /*ead0*/  IMAD.MOV.U32 R4, RZ, RZ, R3 ;  /* 0x000000ffff047224 */ /* 0x000fe200078e0003 */
[----:B------:R-:W-:Y:S01]  /*eae0*/  ULDC.64 UR6, c[0x0][0x208] ;  /* 0x0000820000067ab9 */ /* 0x000fe20000000a00 */
[----:B------:R-:W-:Y:S02]  /*eaf0*/  IMAD R9, R12, UR4, RZ ;  /* 0x000000040c097c24 */ /* 0x000fe4000f8e02ff */
[----:B------:R-:W-:Y:S02]  /*eb00*/  IMAD.MOV.U32 R5, RZ, RZ, R10 ;  /* 0x000000ffff057224 */ /* 0x000fe400078e000a */
[----:B------:R-:W-:Y:S02]  /*eb10*/  IMAD.MOV.U32 R7, RZ, RZ, R8 ;  /* 0x000000ffff077224 */ /* 0x000fe400078e0008 */
[----:B------:R-:W-:-:S03]  /*eb20*/  IMAD.WIDE.U32 R4, R220, UR4, R4 ;  /* 0x00000004dc047c25 */ /* 0x000fc6000f8e0004 */
[----:B------:R-:W3:Y:S01]  /*eb30*/  @P0 LDC R15, c[0x0][0xbec] ;  /* 0x0002fb00ff0f0b82 */ /* 0x000ee20000000800 */
[----:B------:R-:W-:Y:S01]  /*eb40*/  IMAD R9, R220, UR5, R9 ;  /* 0x00000005dc097c24 */ /* 0x000fe2000f8e0209 */
[----:B------:R-:W-:-:S03]  /*eb50*/  ULDC.64 UR4, c[0x0][0xb98] ;  /* 0x0002e60000047ab9 */ /* 0x000fc60000000a00 */
[----:B------:R-:W-:-:S03]  /*eb60*/  IMAD.IADD R5, R5, 0x1, R9 ;  /* 0x0000000105057824 */ /* 0x000fc600078e0209 */
[----:B------:R-:W5:Y:S01]  /*eb70*/  @P0 LDC R21, c[0x0][0xbf0] ;  /* 0x0002fc00ff150b82 */ /* 0x000f620000000800 */
[----:B------:R-:W-:-:S04]  /*eb80*/  IMAD.WIDE.U32 R4, R13, UR4, R4 ;  /* 0x000000040d047c25 */ /* 0x000fc8000f8e0004 */
[----:B---3--:R-:W-:-:S05]  /*eb90*/  @P0 IMAD.HI.U32 R6, R8, R15, RZ ;  /* 0x0000000f08060227 */ /* 0x008fca00078e00ff */
[----:B-----5:R-:W-:Y:S01]  /*eba0*/  @P0 SHF.R.U32.HI R7, RZ, R21, R6 ;  /* 0x00000015ff070219 */ /* 0x020fe20000011606 */
[----:B------:R-:W-:-:S03]  /*ebb0*/  IMAD R6, R222, UR4, RZ ;  /* 0x00000004de067c24 */ /* 0x000fc6000f8e02ff */
[----:B------:R-:W-:Y:S01]  /*ebc0*/  IADD3 R4, P0, R7, R4, RZ ;  /* 0x0000000407047210 */ /* 0x000fe20007f1e0ff */
[----:B------:R-:W-:-:S04]  /*ebd0*/  IMAD.MOV R9, RZ, RZ, -R7 ;  /* 0x000000ffff097224 */ /* 0x000fc800078e0a07 */
[----:B------:R-:W-:Y:S01]  /*ebe0*/  IMAD R9, R11, R9, R8 ;  /* 0x000000090b097224 */ /* 0x000fe200078e0208 */
[----:B------:R-:W-:Y:S01]  /*ebf0*/  SHF.R.S32.HI R11, RZ, 0x1f, R7 ;  /* 0x0000001fff0b7819 */ /* 0x000fe20000011407 */
[----:B------:R-:W-:Y:S01]  /*ec00*/  IMAD R8, R13, UR5, R6 ;  /* 0x000000050d087c24 */ /* 0x000fe2000f8e0206 */
[----:B------:R-:W-:Y:S02]  /*ec10*/  ULDC.64 UR4, c[0x0][0xb88] ;  /* 0x0002e20000047ab9 */ /* 0x000fe40000000a00 */
[----:B------:R-:W-:Y:S02]  /*ec20*/  SHF.R.S32.HI R6, RZ, 0x1f, R9 ;  /* 0x0000001fff067819 */ /* 0x000fe40000011409 */
[----:B------:R-:W-:-:S03]  /*ec30*/  IADD3.X R5, R11, R5, R8, P0, !PT ;  /* 0x000000050b057210 */ /* 0x000fc600007fe408 */
[----:B------:R-:W-:Y:S02]  /*ec40*/  IMAD R6, R6, UR4, RZ ;  /* 0x0000000406067c24 */ /* 0x000fe4000f8e02ff */
[----:B------:R-:W-:-:S04]  /*ec50*/  IMAD.WIDE.U32 R4, R9, UR4, R4 ;  /* 0x0000000409047c25 */ /* 0x000fc8000f8e0004 */
[----:B------:R-:W-:Y:S01]  /*ec60*/  IMAD R7, R9, UR5, R6 ;  /* 0x0000000509077c24 */ /* 0x000fe2000f8e0206 */
[----:B------:R-:W-:Y:S02]  /*ec70*/  ULDC.64 UR4, c[0x0][0xb50] ;  /* 0x0002d40000047ab9 */ /* 0x000fe40000000a00 */
[----:B------:R-:W-:Y:S01]  /*ec80*/  LEA R6, P0, R4, UR4, 0x2 ;  /* 0x0000000404067c11 */ /* 0x000fe2000f8010ff */
[----:B------:R-:W-:-:S05]  /*ec90*/  IMAD.IADD R5, R5, 0x1, R7 ;  /* 0x0000000105057824 */ /* 0x000fca00078e0207 */
[----:B------:R-:W-:Y:S01]  /*eca0*/  LEA.HI.X R7, R4, UR5, R5, 0x2, P0 ;  /* 0x0000000504077c11 */ /* 0x000fe200080f1405 */
[----:B------:R-:W-:-:S05]  /*ecb0*/  IMAD.MOV.U32 R5, RZ, RZ, -0x800000 ;  /* 0xff800000ff057424 */ /* 0x000fca00078e00ff */
[----:B------:R3:W-:Y:S02]  /*ecc0*/  STG.E desc[UR6][R6.64], R5 ;  /* 0x0000000506007986 */ /* 0x0007e4000c101906 */
.L_x_396:
[----:B------:R-:W-:Y:S05]  /*ecd0*/  BSYNC B1 ;  /* 0x0000000000017941 */ /* 0x000fea0003800000 */
.L_x_395:
[----:B------:R-:W-:Y:S01]  /*ece0*/  ULDC.64 UR4, c[0x0][0xaa0] ;  /* 0x0002a80000047ab9 */ /* 0x000fe20000000a00 */
[----:B---3--:R-:W-:Y:S01]  /*ecf0*/  IMAD R6, R23, 0x20, R223 ;  /* 0x0000002017067824 */ /* 0x008fe200078e02df */
[----:B------:R-:W-:Y:S01]  /*ed00*/  BSSY B1, `(.L_x_397) ;  /* 0x0000038000017945 */ /* 0x000fe20003800000 */
[----:B------:R-:W-:Y:S02]  /*ed10*/  IMAD R4, R10, UR4, RZ ;  /* 0x000000040a047c24 */ /* 0x000fe4000f8e02ff */
[----:B------:R-:W-:Y:S02]  /*ed20*/  IMAD R9, R221, 0x80, R6 ;  /* 0x00000080dd097824 */ /* 0x000fe400078e0206 */
[C---:B------:R-:W-:Y:S02]  /*ed30*/  IMAD R7, R3.reuse, UR5, R4 ;  /* 0x0000000503077c24 */ /* 0x040fe4000f8e0204 */
[----:B------:R-:W-:Y:S01]  /*ed40*/  IMAD.WIDE.U32 R4, R3, UR4, RZ ;  /* 0x0000000403047c25 */ /* 0x000fe2000f8e00ff */
[----:B------:R-:W-:-:S03]  /*ed50*/  ULDC.64 UR4, c[0x0][0xae8] ;  /* 0x0002ba0000047ab9 */ /* 0x000fc60000000a00 */
[----:B----4-:R-:W-:Y:S01]  /*ed60*/  @P2 IMAD.HI.U32 R6, R9, R14, RZ ;  /* 0x0000000e09062227 */ /* 0x010fe200078e00ff */
[----:B------:R-:W-:-:S03]  /*ed70*/  IADD3 R5, R5, R7, RZ ;  /* 0x0000000705057210 */ /* 0x000fc60007ffe0ff */
[----:B------:R-:W-:Y:S02]  /*ed80*/  IMAD R7, R12, UR4, RZ ;  /* 0x000000040c077c24 */ /* 0x000fe4000f8e02ff */
[----:B------:R-:W-:-:S04]  /*ed90*/  IMAD.WIDE.U32 R4, R220, UR4, R4 ;  /* 0x00000004dc047c25 */ /* 0x000fc8000f8e0004 */
[----:B------:R-:W-:Y:S01]  /*eda0*/  IMAD R7, R220, UR5, R7 ;  /* 0x00000005dc077c24 */ /* 0x000fe2000f8e0207 */
[----:B------:R-:W-:Y:S01]  /*edb0*/  ULDC.64 UR4, c[0x0][0xaf0] ;  /* 0x0002bc0000047ab9 */ /* 0x000fe20000000a00 */
[----:B------:R-:W-:Y:S01]  /*edc0*/  IMAD.MOV.U32 R3, RZ, RZ, R9 ;  /* 0x000000ffff037224 */ /* 0x000fe200078e0009 */
[----:B--2---:R-:W-:Y:S01]  /*edd0*/  @P2 SHF.R.U32.HI R3, RZ, R27, R6 ;  /* 0x0000001bff032219 */ /* 0x004fe20000011606 */
[----:B------:R-:W-:Y:S02]  /*ede0*/  IMAD R8, R222, UR4, RZ ;  /* 0x00000004de087c24 */ /* 0x000fe4000f8e02ff */
[----:B------:R-:W-:Y:S01]  /*edf0*/  IMAD.IADD R5, R5, 0x1, R7 ;  /* 0x0000000105057824 */ /* 0x000fe200078e0207 */
[----:B------:R-:W-:Y:S01]  /*ee00*/  SHF.R.S32.HI R6, RZ, 0x1f, R3 ;  /* 0x0000001fff067819 */ /* 0x000fe20000011403 */
[C---:B------:R-:W-:Y:S02]  /*ee10*/  IMAD R7, R13.reuse, UR5, R8 ;  /* 0x000000050d077c24 */ /* 0x040fe4000f8e0208 */
[----:B------:R-:W-:Y:S01]  /*ee20*/  IMAD.WIDE.U32 R4, R13, UR4, R4 ;  /* 0x000000040d047c25 */ /* 0x000fe2000f8e0004 */
[----:B------:R-:W-:-:S03]  /*ee30*/  ULDC.64 UR4, c[0x0][0xae0] ;  /* 0x0002b80000047ab9 */ /* 0x000fc60000000a00 */
[----:B------:R-:W-:Y:S02]  /*ee40*/  IMAD.MOV R8, RZ, RZ, -R3 ;  /* 0x000000ffff087224 */ /* 0x000fe400078e0a03 */
        /* <DEDUP_REMOVED lines=10> */
[----:B------:R-:W-:Y:S02]  /*eef0*/  IMAD R25, R0, R25, RZ ;  /* 0x0000001900197224 */ /* 0x000fe400078e02ff */
[C---:B------:R-:W-:Y:S02]  /*ef00*/  IMAD R3, R7.reuse, UR5, R6 ;  /* 0x0000000507037c24 */ /* 0x040fe4000f8e0206 */
[----:B------:R-:W-:Y:S01]  /*ef10*/  IMAD.WIDE.U32 R4, R7, UR4, R4 ;  /* 0x0000000407047c25 */ /* 0x000fe2000f8e0004 */
[----:B------:R-:W-:Y:S01]  /*ef20*/  ISETP.GE.AND P2, PT, R10, R25, PT ;  /* 0x000000190a00720c */ /* 0x000fe20003f46270 */
[----:B------:R-:W-:-:S02]  /*ef30*/  ULDC.64 UR4, c[0x0][0xa80] ;  /* 0x0002a00000047ab9 */ /* 0x000fc40000000a00 */
[----:B------:R-:W-:Y:S01]  /*ef40*/  VIADD R0, R10, 0x20 ;  /* 0x000000200a007836 */ /* 0x000fe20000000000 */
[----:B------:R-:W-:Y:S01]  /*ef50*/  LEA R6, P3, R4, UR4, 0x1 ;  /* 0x0000000404067c11 */ /* 0x000fe2000f8608ff */
[----:B------:R-:W-:-:S03]  /*ef60*/  IMAD.IADD R3, R5, 0x1, R3 ;  /* 0x0000000105037824 */ /* 0x000fc600078e0203 */
[-C--:B------:R-:W-:Y:S02]  /*ef70*/  ISETP.GE.AND P1, PT, R0, R25.reuse, PT ;  /* 0x000000190000720c */ /* 0x080fe40003f26270 */
[----:B------:R-:W-:Y:S02]  /*ef80*/  IADD3 R0, R10, 0x40, RZ ;  /* 0x000000400a007810 */ /* 0x000fe40007ffe0ff */
[----:B------:R-:W-:Y:S02]  /*ef90*/  LEA.HI.X R3, R4, UR5, R3, 0x1, P3 ;  /* 0x0000000504037c11 */ /* 0x000fe400098f0c03 */
[----:B------:R-:W-:Y:S01]  /*efa0*/  ISETP.GE.AND P0, PT, R0, R25, PT ;  /* 0x000000190000720c */ /* 0x000fe20003f06270 */
[----:B------:R2:W3:Y:S04]  /*efb0*/  SHFL.IDX PT, R4, R6, RZ, 0x181f ;  /* 0x00181fff06047589 */ /* 0x0004e800000e0000 */
[----:B------:R2:W4:Y:S01]  /*efc0*/  SHFL.IDX PT, R0, R3, RZ, 0x181f ;  /* 0x00181fff03007589 */ /* 0x00052200000e0000 */
[----:B------:R-:W-:Y:S07]  /*efd0*/  @P2 BRA `(.L_x_398) ;  /* 0x0000000000282947 */ /* 0x000fee0003800000 */
        /* <DEDUP_REMOVED lines=8> */
[----:B------:R3:W-:Y:S04]  /*f060*/  @!P4 ST.E.128 desc[UR6][R8.64], RZ ;  /* 0x000000ff0800c985 */ /* 0x0007e8000c101d06 */
[----:B------:R3:W-:Y:S02]  /*f070*/  @!P5 ST.E.128 desc[UR6][R4.64], RZ ;  /* 0x000000ff0400d985 */ /* 0x0007e4000c101d06 */
.L_x_398:
[----:B------:R-:W-:Y:S05]  /*f080*/  BSYNC B1 ;  /* 0x0000000000017941 */ /* 0x000fea0003800000 */
.L_x_397:
        /* <DEDUP_REMOVED lines=12> */
[----:B------:R0:W-:Y:S04]  /*f150*/  @!P3 ST.E.128 desc[UR6][R8.64], RZ ;  /* 0x000000ff0800b985 */ /* 0x0001e8000c101d06 */
[----:B------:R0:W-:Y:S02]  /*f160*/  @!P4 ST.E.128 desc[UR6][R4.64], RZ ;  /* 0x000000ff0400c985 */ /* 0x0001e4000c101d06 */
.L_x_400:
[----:B------:R-:W-:Y:S05]  /*f170*/  BSYNC B1 ;  /* 0x0000000000017941 */ /* 0x000fea0003800000 */
.L_x_399:
[----:B0-----:R0:W0:Y:S01]  /*f180*/  SHFL.IDX PT, R0, R3, 0x2, 0x181f ;  /* 0x00581f0003007f89 */ /* 0x00102200000e0000 */
[----:B------:R-:W-:Y:S03]  /*f190*/  BSSY B1, `(.L_x_401) ;  /* 0x000000d000017945 */ /* 0x000fe60003800000 */
[----:B---3--:R3:W0:Y:S01]  /*f1a0*/  SHFL.IDX PT, R4, R6, 0x2, 0x181f ;  /* 0x00581f0006047f89 */ /* 0x00862200000e0000 */
[----:B------:R-:W-:Y:S05]  /*f1b0*/  @P0 BRA `(.L_x_402) ;  /* 0x0000000000280947 */ /* 0x000fea0003800000 */
[----:B------:R-:W-:Y:S01]  /*f1c0*/  ULDC UR4, c[0x0][0xac8] ;  /* 0x0002b20000047ab9 */ /* 0x000fe20000000800 */
[----:B------:R-:W-:Y:S01]  /*f1d0*/  ULDC.64 UR6, c[0x0][0x208] ;  /* 0x0000820000067ab9 */ /* 0x000fe20000000a00 */
[----:B------:R-:W-:Y:S02]  /*f1e0*/  ISETP.GE.AND P2, PT, R17, UR4, PT ;  /* 0x0000000411007c0c */ /* 0x000fe4000bf46270 */
[----:B------:R-:W-:-:S11]  /*f1f0*/  ISETP.GE.AND P3, PT, R19, UR4, PT ;  /* 0x0000000413007c0c */ /* 0x000fd6000bf66270 */
[-C--:B0-----:R-:W-:Y:S02]  /*f200*/  @!P2 LEA R8, P0, R17, R4.reuse, 0x1 ;  /* 0x000000041108a211 */ /* 0x081fe400078008ff */
[----:B------:R-:W-:Y:S02]  /*f210*/  @!P3 LEA R4, P1, R19, R4, 0x1 ;  /* 0x000000041304b211 */ /* 0x000fe400078208ff */
[-C--:B------:R-:W-:Y:S02]  /*f220*/  @!P2 LEA.HI.X R9, R17, R0.reuse, R232, 0x1, P0 ;  /* 0x000000001109a211 */ /* 0x080fe400000f0ce8 */
[----:B------:R-:W-:-:S03]  /*f230*/  @!P3 LEA.HI.X R5, R19, R0, R231, 0x1, P1 ;  /* 0x000000001305b211 */ /* 0x000fc600008f0ce7 */
[----:B------:R0:W-:Y:S04]  /*f240*/  @!P2 ST.E.128 desc[UR6][R8.64], RZ ;  /* 0x000000ff0800a985 */ /* 0x0001e8000c101d06 */
[----:B------:R0:W-:Y:S02]  /*f250*/  @!P3 ST.E.128 desc[UR6][R4.64], RZ ;  /* 0x000000ff0400b985 */ /* 0x0001e4000c101d06 */
.L_x_402:
[----:B------:R-:W-:Y:S05]  /*f260*/  BSYNC B1 ;  /* 0x0000000000017941 */ /* 0x000fea0003800000 */
.L_x_401:
[----:B0-----:R-:W-:Y:S01]  /*f270*/  VIADD R0, R10, 0x60 ;  /* 0x000000600a007836 */ /* 0x001fe20000000000 */
[----:B------:R0:W0:Y:S04]  /*f280*/  SHFL.IDX PT, R8, R3, 0x3, 0x181f ;  /* 0x00781f0003087f89 */ /* 0x00002800000e0000 */
[----:B------:R-:W-:Y:S01]  /*f290*/  ISETP.GE.AND P0, PT, R0, R25, PT ;  /* 0x000000190000720c */ /* 0x000fe20003f06270 */
[----:B------:R0:W0:-:S12]  /*f2a0*/  SHFL.IDX PT, R4, R6, 0x3, 0x181f ;  /* 0x00781f0006047f89 */ /* 0x00001800000e0000 */
[----:B------:R-:W-:Y:S05]  /*f2b0*/  @P0 BRA `(.L_x_393) ;  /* 0x0000000000280947 */ /* 0x000fea0003800000 */
[----:B------:R-:W-:Y:S01]  /*f2c0*/  ULDC UR4, c[0x0][0xac8] ;  /* 0x0002b20000047ab9 */ /* 0x000fe20000000800 */
[----:B------:R-:W-:Y:S01]  /*f2d0*/  ULDC.64 UR6, c[0x0][0x208] ;  /* 0x0000820000067ab9 */ /* 0x000fe20000000a00 */
[----:B------:R-:W-:Y:S02]  /*f2e0*/  ISETP.GE.AND P2, PT, R17, UR4, PT ;  /* 0x0000000411007c0c */ /* 0x000fe4000bf46270 */
[----:B------:R-:W-:-:S11]  /*f2f0*/  ISETP.GE.AND P3, PT, R19, UR4, PT ;  /* 0x0000000413007c0c */ /* 0x000fd6000bf66270 */
[-C--:B0-234-:R-:W-:Y:S02]  /*f300*/  @!P2 LEA R6, P0, R17, R4.reuse, 0x1 ;  /* 0x000000041106a211 */ /* 0x09dfe400078008ff */
[----:B------:R-:W-:Y:S02]  /*f310*/  @!P3 LEA R4, P1, R19, R4, 0x1 ;  /* 0x000000041304b211 */ /* 0x000fe400078208ff */
[-C--:B------:R-:W-:Y:S02]  /*f320*/  @!P2 LEA.HI.X R7, R17, R8.reuse, R232, 0x1, P0 ;  /* 0x000000081107a211 */ /* 0x080fe400000f0ce8 */
[----:B------:R-:W-:-:S03]  /*f330*/  @!P3 LEA.HI.X R5, R19, R8, R231, 0x1, P1 ;  /* 0x000000081305b211 */ /* 0x000fc600008f0ce7 */
[----:B------:R0:W-:Y:S04]  /*f340*/  @!P2 ST.E.128 desc[UR6][R6.64], RZ ;  /* 0x000000ff0600a985 */ /* 0x0001e8000c101d06 */
[----:B------:R0:W-:Y:S02]  /*f350*/  @!P3 ST.E.128 desc[UR6][R4.64], RZ ;  /* 0x000000ff0400b985 */ /* 0x0001e4000c101d06 */
.L_x_393:
[----:B------:R-:W-:Y:S05]  /*f360*/  BSYNC B0 ;  /* 0x0000000000007941 */ /* 0x000fea0003800000 */
.L_x_384:
[----:B------:R-:W-:Y:S02]  /*f370*/  ULDC UR4, c[0x0][0xc3c] ;  /* 0x00030f0000047ab9 */ /* 0x000fe40000000800 */
[----:B-1----:R-:W-:-:S13]  /*f380*/  ISETP.GE.AND P0, PT, R51, UR4, PT ;  /* 0x0000000433007c0c */ /* 0x002fda000bf06270 */
[----:B------:R-:W-:Y:S05]  /*f390*/  @!P0 BRA `(.L_x_403) ;  /* 0xffffff1800948947 */ /* 0x000fea000383ffff */
[----:B------:R-:W-:Y:S05]  /*f3a0*/  EXIT ;  /* 0x000000000000794d */ /* 0x000fea0003800000 */
.L_x_359:
[----:B------:R-:W-:-:S08]  /*f3b0*/  NOP ;  /* 0x0000000000007918 */ /* 0x000fd00000000000 */
[----:B--2---:R-:W0:-:S00]  /*f3c0*/  USETMAXREG.DEALLOC.CTAPOOL 0x18 ;  /* 0x00000018000079c8 */ /* 0x004e0000080e0500 */
[----:B0-----:R-:W-:-:S06]  /*f3d0*/  LOP3.LUT R0, R0, 0x3, RZ, 0xc0, !PT ;  /* 0x0000000300007812 */ /* 0x001fcc00078ec0ff */
[----:B------:R-:W0:Y:S02]  /*f3e0*/  SHFL.IDX PT, R0, R0, RZ, 0x1f ;  /* 0x00001fff00007589 */ /* 0x000e2400000e0000 */
[----:B0-----:R-:W-:Y:S01]  /*f3f0*/  ISETP.NE.AND P0, PT, R0, RZ, PT ;  /* 0x000000ff0000720c */ /* 0x001fe20003f05270 */
[----:B------:R-:W-:-:S03]  /*f400*/  IMAD.MOV.U32 R0, RZ, RZ, RZ ;  /* 0x000000ffff007224 */ /* 0x000fc600078e00ff */
[----:B------:R-:W-:-:S05]  /*f410*/  P2R R2, PR, RZ, 0x1 ;  /* 0x00000001ff027803 */ /* 0x000fca0000000000 */
[----:B------:R0:W-:Y:S04]  /*f420*/  STL [R1+0x58], R2 ;  /* 0x0000580201007387 */ /* 0x0001e80000100800 */
[----:B------:R-:W-:Y:S05]  /*f430*/  @!P0 BRA `(.L_x_404) ;  /* 0x00000000001c8947 */ /* 0x000fea0003800000 */
[----:B------:R-:W1:Y:S08]  /*f440*/  S2UR UR5, SR_CgaCtaId ;  /* 0x00000000000579c3 */ /* 0x000e700000008800 */
[----:B------:R-:W-:Y:S06]  /*f450*/  BAR.SYNC.DEFER_BLOCKING 0x5, 0x180 ;  /* 0x0146000000007b1d */ /* 0x000fec0000010000 */
[----:B------:R-:W-:-:S02]  /*f460*/  UMOV UR4, 0x400 ;  /* 0x0000040000047882 */ /* 0x000fc40000000000 */
[----:B-1----:R-:W-:-:S09]  /*f470*/  ULEA UR4, UR5, UR4, 0x18 ;  /* 0x0000000405047291 */ /* 0x002fd2000f8ec03f */
[----:B------:R-:W1:Y:S01]  /*f480*/  LDS.128 R16, [UR4+0x348d0] ;  /* 0x0348d004ff107984 */ /* 0x000e620008000c00 */
[----:B------:R-:W-:Y:S06]  /*f490*/  BAR.ARV 0x4, 0x180 ;  /* 0x0106000000007b1d */ /* 0x000fec0000002000 */
[----:B------:R-:W-:Y:S05]  /*f4a0*/  BRA `(.L_x_405) ;  /* 0x0000000800047947 */ /* 0x000fea0003800000 */
.L_x_404:
[----:B0-----:R-:W0:Y:S01]  /*f4b0*/  S2R R2, SR_TID.X ;  /* 0x0000000000027919 */ /* 0x001e220000002100 */
[----:B------:R-:W-:Y:S01]  /*f4c0*/  ULDC UR4, c[0x0][0xc3c] ;  /* 0x00030f0000047ab9 */ /* 0x000fe20000000800 */
[----:B------:R-:W-:Y:S01]  /*f4d0*/  ULDC.64 UR6, c[0x0][0x208] ;  /* 0x0000820000067ab9 */ /* 0x000fe20000000a00 */
[----:B------:R-:W-:Y:S01]  /*f4e0*/  ULDC UR5, c[0x0][0xc38] ;  /* 0x00030e0000057ab9 */ /* 0x000fe20000000800 */
[----:B0-----:R-:W-:-:S04]  /*f4f0*/  LOP3.LUT R5, R2, 0x1f, RZ, 0xc0, !PT ;  /* 0x0000001f02057812 */ /* 0x001fc800078ec0ff */
[----:B------:R-:W-:-:S04]  /*f500*/  ISETP.NE.AND P0, PT, R5, 0x1f, PT ;  /* 0x0000001f0500780c */ /* 0x000fc80003f05270 */
[----:B------:R-:W-:-:S13]  /*f510*/  ISETP.GE.OR P1, PT, R5, UR4, !P0 ;  /* 0x0000000405007c0c */ /* 0x000fda000c726670 */
[----:B------:R-:W0:Y:S02]  /*f520*/  @!P1 LDC.64 R2, c[0x0][0xc80] ;  /* 0x00032000ff029b82 */ /* 0x000e240000000a00 */
[----:B0-----:R-:W-:-:S05]  /*f530*/  @!P1 IMAD.WIDE.U32 R2, R5, 0x4, R2 ;  /* 0x0000000405029825 */ /* 0x001fca00078e0002 */
[----:B------:R-:W2:Y:S01]  /*f540*/  @!P1 LDG.E R0, desc[UR6][R2.64] ;  /* 0x0000000602009981 */ /* 0x000ea2000c1e1900 */
[C---:B------:R-:W-:Y:S01]  /*f550*/  ISETP.NE.AND P1, PT, R5.reuse, RZ, PT ;  /* 0x000000ff0500720c */ /* 0x040fe20003f25270 */
[----:B------:R-:W0:Y:S01]  /*f560*/  S2UR UR6, SR_CTAID.X ;  /* 0x00000000000679c3 */ /* 0x000e220000002500 */
[C---:B------:R-:W-:Y:S01]  /*f570*/  ISETP.GE.U32.AND P2, PT, R5.reuse, 0x2, PT ;  /* 0x000000020500780c */ /* 0x040fe20003f46070 */
[----:B------:R-:W-:Y:S01]  /*f580*/  UMOV UR4, URZ ;  /* 0x0000003f00047c82 */ /* 0x000fe20008000000 */
[C---:B------:R-:W-:Y:S02]  /*f590*/  ISETP.GE.U32.AND P3, PT, R5.reuse, 0x4, PT ;  /* 0x000000040500780c */ /* 0x040fe40003f66070 */
[C---:B------:R-:W-:Y:S02]  /*f5a0*/  ISETP.GE.U32.AND P4, PT, R5.reuse, 0x8, PT ;  /* 0x000000080500780c */ /* 0x040fe40003f86070 */
[----:B------:R-:W-:Y:S02]  /*f5b0*/  ISETP.GE.U32.AND P5, PT, R5, 0x10, PT ;  /* 0x000000100500780c */ /* 0x000fe40003fa6070 */
[----:B------:R-:W-:Y:S01]  /*f5c0*/  MOV R16, RZ ;  /* 0x000000ff00107202 */ /* 0x000fe20000000f00 */
[----:B--2---:R-:W1:Y:S02]  /*f5d0*/  SHFL.UP PT, R4, R0, 0x1, RZ ;  /* 0x0420000000047989 */ /* 0x004e6400000e00ff */
[----:B-1----:R-:W-:-:S05]  /*f5e0*/  SEL R7, R4, RZ, P1 ;  /* 0x000000ff04077207 */ /* 0x002fca0000800000 */
[----:B------:R-:W-:-:S05]  /*f5f0*/  IMAD.IADD R7, R0, 0x1, R7 ;  /* 0x0000000100077824 */ /* 0x000fca00078e0207 */
[----:B------:R-:W1:Y:S02]  /*f600*/  SHFL.UP PT, R4, R7, 0x2, RZ ;  /* 0x0440000007047989 */ /* 0x000e6400000e00ff */
        /* <DEDUP_REMOVED lines=11> */
[----:B------:R-:W1:Y:S02]  /*f6c0*/  SHFL.IDX PT, R4, R2, 0x1f, 0x1f ;  /* 0x03e01f0002047f89 */ /* 0x000e6400000e0000 */
[----:B-1----:R-:W-:-:S04]  /*f6d0*/  IMAD R4, R4, UR5, RZ ;  /* 0x0000000504047c24 */ /* 0x002fc8000f8e02ff */
[----:B------:R-:W-:Y:S01]  /*f6e0*/  IMAD.MOV.U32 R7, RZ, RZ, R4 ;  /* 0x000000ffff077224 */ /* 0x000fe200078e0004 */
[----:B0-----:R-:W-:-:S13]  /*f6f0*/  ISETP.GT.AND P6, PT, R4, UR6, PT ;  /* 0x0000000604007c0c */ /* 0x001fda000bfc4270 */
[----:B------:R-:W-:Y:S05]  /*f700*/  @P6 BRA `(.L_x_406) ;  /* 0x0000000000a46947 */ /* 0x000fea0003800000 */
[----:B------:R-:W0:Y:S01]  /*f710*/  LDC R6, c[0x0][0xc3c] ;  /* 0x00030f00ff067b82 */ /* 0x000e220000000800 */
[----:B------:R-:W-:Y:S01]  /*f720*/  IMAD.MOV.U32 R4, RZ, RZ, R7 ;  /* 0x000000ffff047224 */ /* 0x000fe200078e0007 */
[----:B------:R-:W-:Y:S01]  /*f730*/  UMOV UR4, URZ ;  /* 0x0000003f00047c82 */ /* 0x000fe20008000000 */
[----:B------:R-:W-:Y:S01]  /*f740*/  ULDC UR7, c[0x0][0xc3c] ;  /* 0x00030f0000077ab9 */ /* 0x000fe20000000800 */
[----:B------:R-:W-:-:S05]  /*f750*/  ULDC UR5, c[0x0][0xc38] ;  /* 0x00030e0000057ab9 */ /* 0x000fca0000000800 */
.L_x_410:
[----:B------:R-:W-:Y:S01]  /*f760*/  UIADD3 UR4, UR4, 0x1f, URZ ;  /* 0x0000001f04047890 */ /* 0x000fe2000fffe03f */
[----:B------:R-:W-:-:S05]  /*f770*/  IMAD.U32 R19, RZ, RZ, UR7 ;  /* 0x00000007ff137e24 */ /* 0x000fca000f8e00ff */
[----:B0-----:R-:W-:-:S13]  /*f780*/  ISETP.LE.AND P6, PT, R6, UR4, PT ;  /* 0x0000000406007c0c */ /* 0x001fda000bfc3270 */
[----:B------:R-:W-:Y:S05]  /*f790*/  @P6 BRA `(.L_x_407) ;  /* 0x0000000400246947 */ /* 0x000fea0003800000 */
[----:B------:R-:W-:Y:S01]  /*f7a0*/  VIADD R7, R5, UR4 ;  /* 0x0000000405077c36 */ /* 0x000fe20008000000 */
[----:B------:R-:W-:Y:S01]  /*f7b0*/  BSSY B0, `(.L_x_408) ;  /* 0x0000008000007945 */ /* 0x000fe20003800000 */
[----:B------:R-:W-:-:S03]  /*f7c0*/  IMAD.MOV.U32 R0, RZ, RZ, RZ ;  /* 0x000000ffff007224 */ /* 0x000fc600078e00ff */
[----:B------:R-:W-:-:S13]  /*f7d0*/  ISETP.GE.OR P6, PT, R7, R6, !P0 ;  /* 0x000000060700720c */ /* 0x000fda00047c6670 */
[----:B------:R-:W-:Y:S05]  /*f7e0*/  @P6 BRA `(.L_x_409) ;  /* 0x0000000000106947 */ /* 0x000fea0003800000 */
[----:B------:R-:W0:Y:S01]  /*f7f0*/  LDC.64 R2, c[0x0][0xc80] ;  /* 0x00032000ff027b82 */ /* 0x000e220000000a00 */
[----:B------:R-:W-:Y:S01]  /*f800*/  ULDC.64 UR8, c[0x0][0x208] ;  /* 0x0000820000087ab9 */ /* 0x000fe20000000a00 */
[----:B0-----:R-:W-:-:S05]  /*f810*/  IMAD.WIDE R2, R7, 0x4, R2 ;  /* 0x0000000407027825 */ /* 0x001fca00078e0202 */
[----:B------:R0:W5:Y:S02]  /*f820*/  LDG.E R0, desc[UR8][R2.64] ;  /* 0x0000000802007981 */ /* 0x000164000c1e1900 */
.L_x_409:
[----:B------:R-:W-:Y:S05]  /*f830*/  BSYNC B0 ;  /* 0x0000000000007941 */ /* 0x000fea0003800000 */
.L_x_408:
[----:B0----5:R-:W0:Y:S02]  /*f840*/  SHFL.UP PT, R2, R0, 0x1, RZ ;  /* 0x0420000000027989 */ /* 0x021e2400000e00ff */
[----:B0-----:R-:W-:-:S05]  /*f850*/  SEL R3, R2, RZ, P1 ;  /* 0x000000ff02037207 */ /* 0x001fca0000800000 */
[----:B------:R-:W-:-:S05]  /*f860*/  IMAD.IADD R3, R0, 0x1, R3 ;  /* 0x0000000100037824 */ /* 0x000fca00078e0203 */
[----:B------:R-:W0:Y:S02]  /*f870*/  SHFL.UP PT, R2, R3, 0x2, RZ ;  /* 0x0440000003027989 */ /* 0x000e2400000e00ff */
[----:B0-----:R-:W-:-:S05]  /*f880*/  SEL R2, R2, RZ, P2 ;  /* 0x000000ff02027207 */ /* 0x001fca0001000000 */
[----:B------:R-:W-:-:S05]  /*f890*/  IMAD.IADD R2, R3, 0x1, R2 ;  /* 0x0000000103027824 */ /* 0x000fca00078e0202 */
[----:B------:R-:W0:Y:S02]  /*f8a0*/  SHFL.UP PT, R7, R2, 0x4, RZ ;  /* 0x0480000002077989 */ /* 0x000e2400000e00ff */
[----:B0-----:R-:W-:-:S05]  /*f8b0*/  SEL R7, R7, RZ, P3 ;  /* 0x000000ff07077207 */ /* 0x001fca0001800000 */
[----:B------:R-:W-:-:S05]  /*f8c0*/  IMAD.IADD R7, R2, 0x1, R7 ;  /* 0x0000000102077824 */ /* 0x000fca00078e0207 */
[----:B------:R-:W0:Y:S02]  /*f8d0*/  SHFL.UP PT, R8, R7, 0x8, RZ ;  /* 0x0500000007087989 */ /* 0x000e2400000e00ff */
[----:B0-----:R-:W-:-:S04]  /*f8e0*/  SEL R8, R8, RZ, P4 ;  /* 0x000000ff08087207 */ /* 0x001fc80002000000 */
[----:B------:R-:W-:-:S05]  /*f8f0*/  IADD3 R8, R7, R8, RZ ;  /* 0x0000000807087210 */ /* 0x000fca0007ffe0ff */
[----:B------:R-:W0:Y:S02]  /*f900*/  SHFL.UP PT, R9, R8, 0x10, RZ ;  /* 0x0600000008097989 */ /* 0x000e2400000e00ff */
[----:B0-----:R-:W-:-:S05]  /*f910*/  SEL R9, R9, RZ, P5 ;  /* 0x000000ff09097207 */ /* 0x001fca0002800000 */
[----:B------:R-:W-:-:S05]  /*f920*/  IMAD.IADD R9, R8, 0x1, R9 ;  /* 0x0000000108097824 */ /* 0x000fca00078e0209 */
[----:B------:R-:W0:Y:S02]  /*f930*/  SHFL.IDX PT, R3, R9, 0x1f, 0x1f ;  /* 0x03e01f0009037f89 */ /* 0x000e2400000e0000 */
[----:B0-----:R-:W-:-:S04]  /*f940*/  IMAD R3, R3, UR5, RZ ;  /* 0x0000000503037c24 */ /* 0x001fc8000f8e02ff */
[----:B------:R-:W-:-:S05]  /*f950*/  IMAD.IADD R4, R3, 0x1, R4 ;  /* 0x0000000103047824 */ /* 0x000fca00078e0204 */
[----:B------:R-:W-:-:S13]  /*f960*/  ISETP.GT.AND P6, PT, R4, UR6, PT ;  /* 0x0000000604007c0c */ /* 0x000fda000bfc4270 */
[----:B------:R-:W-:Y:S05]  /*f970*/  @!P6 BRA `(.L_x_410) ;  /* 0xfffffffc0078e947 */ /* 0x000fea000383ffff */
[----:B------:R-:W-:Y:S02]  /*f980*/  IMAD.MOV.U32 R2, RZ, RZ, R9 ;  /* 0x000000ffff027224 */ /* 0x000fe400078e0009 */
[----:B------:R-:W-:-:S07]  /*f990*/  IMAD.MOV.U32 R7, RZ, RZ, R3 ;  /* 0x000000ffff077224 */ /* 0x000fce00078e0003 */
.L_x_406:
[----:B------:R-:W-:-:S04]  /*f9a0*/  IMAD.IADD R7, R4, 0x1, -R7 ;  /* 0x0000000104077824 */ /* 0x000fc800078e0a07 */
[----:B------:R-:W-:-:S05]  /*f9b0*/  IMAD R3, R2, UR5, R7 ;  /* 0x0000000502037c24 */ /* 0x000fca000f8e0207 */
[----:B------:R-:W-:-:S13]  /*f9c0*/  ISETP.GT.AND P0, PT, R3, UR6, PT ;  /* 0x0000000603007c0c */ /* 0x000fda000bf04270 */
[----:B------:R-:W-:-:S04]  /*f9d0*/  VOTE.ANY R6, PT, !P0 ;  /* 0x0000000000067806 */ /* 0x000fc800040e0100 */
[----:B------:R-:W0:Y:S01]  /*f9e0*/  POPC R19, R6 ;  /* 0x0000000600137309 */ /* 0x000e220000000000 */
[----:B------:R-:W-:Y:S01]  /*f9f0*/  ISETP.NE.AND P0, PT, R6, RZ, PT ;  /* 0x000000ff0600720c */ /* 0x000fe20003f05270 */
[----:B0-----:R-:W0:Y:S02]  /*fa00*/  SHFL.IDX PT, R0, R0, R19, 0x1f ;  /* 0x00001f1300007589 */ /* 0x001e2400000e0000 */
[----:B0-----:R-:W-:-:S04]  /*fa10*/  IABS R4, R0 ;  /* 0x0000000000047213 */ /* 0x001fc80000000000 */
[----:B------:R-:W0:Y:S08]  /*fa20*/  I2F.RP R8, R4 ;  /* 0x0000000400087306 */ /* 0x000e300000209400 */
[----:B0-----:R-:W0:Y:S02]  /*fa30*/  MUFU.RCP R8, R8 ;  /* 0x0000000800087308 */ /* 0x001e240000001000 */
[----:B0-----:R-:W-:-:S06]  /*fa40*/  VIADD R3, R8, 0xffffffe ;  /* 0x0ffffffe08037836 */ /* 0x001fcc0000000000 */
[----:B------:R-:W0:Y:S02]  /*fa50*/  F2I.FTZ.U32.TRUNC.NTZ R3, R3 ;  /* 0x0000000300037305 */ /* 0x000e24000021f000 */
[----:B0-----:R-:W-:Y:S01]  /*fa60*/  IMAD.MOV R11, RZ, RZ, -R3 ;  /* 0x000000ffff0b7224 */ /* 0x001fe200078e0a03 */
[----:B------:R-:W-:Y:S06]  /*fa70*/  @!P0 BRA `(.L_x_411) ;  /* 0x0000000000088947 */ /* 0x000fec0003800000 */
[----:B------:R-:W-:-:S05]  /*fa80*/  VIADD R9, R19, 0xffffffff ;  /* 0xffffffff13097836 */ /* 0x000fca0000000000 */
[----:B------:R0:W1:Y:S02]  /*fa90*/  SHFL.IDX PT, R16, R2, R9, 0x1f ;  /* 0x00001f0902107589 */ /* 0x00006400000e0000 */
.L_x_411:
[----:B-1----:R-:W-:Y:S01]  /*faa0*/  IMAD R16, R16, UR5, R7 ;  /* 0x0000000510107c24 */ /* 0x002fe2000f8e0207 */
[----:B0-----:R-:W-:Y:S01]  /*fab0*/  MOV R2, RZ ;  /* 0x000000ff00027202 */ /* 0x001fe20000000f00 */
[----:B------:R-:W-:Y:S01]  /*fac0*/  IMAD R7, R11, R4, RZ ;  /* 0x000000040b077224 */ /* 0x000fe200078e02ff */
[----:B------:R-:W-:Y:S01]  /*fad0*/  IABS R6, R0 ;  /* 0x0000000000067213 */ /* 0x000fe20000000000 */
[----:B------:R-:W-:Y:S01]  /*fae0*/  VIADD R19, R19, UR4 ;  /* 0x0000000413137c36 */ /* 0x000fe20008000000 */
[----:B------:R-:W-:Y:S01]  /*faf0*/  IADD3 R17, -R16, UR6, RZ ;  /* 0x0000000610117c10 */ /* 0x000fe2000fffe1ff */
[----:B------:R-:W-:-:S03]  /*fb00*/  IMAD.HI.U32 R2, R3, R7, R2 ;  /* 0x0000000703027227 */ /* 0x000fc600078e0002 */
[----:B------:R-:W-:Y:S01]  /*fb10*/  IABS R3, R17 ;  /* 0x0000001100037213 */ /* 0x000fe20000000000 */
[----:B------:R-:W-:-:S04]  /*fb20*/  IMAD.MOV R6, RZ, RZ, -R6 ;  /* 0x000000ffff067224 */ /* 0x000fc800078e0a06 */
[----:B------:R-:W-:-:S04]  /*fb30*/  IMAD.HI.U32 R2, R2, R3, RZ ;  /* 0x0000000302027227 */ /* 0x000fc800078e00ff */
[----:B------:R-:W-:-:S05]  /*fb40*/  IMAD R3, R2, R6, R3 ;  /* 0x0000000602037224 */ /* 0x000fca00078e0203 */
[----:B------:R-:W-:-:S13]  /*fb50*/  ISETP.GT.U32.AND P1, PT, R4, R3, PT ;  /* 0x000000030400720c */ /* 0x000fda0003f24070 */
[----:B------:R-:W-:Y:S02]  /*fb60*/  @!P1 IMAD.IADD R3, R3, 0x1, -R4 ;  /* 0x0000000103039824 */ /* 0x000fe400078e0a04 */
[----:B------:R-:W-:Y:S01]  /*fb70*/  @!P1 VIADD R2, R2, 0x1 ;  /* 0x0000000102029836 */ /* 0x000fe20000000000 */
[----:B------:R-:W-:Y:S02]  /*fb80*/  ISETP.NE.AND P1, PT, R0, RZ, PT ;  /* 0x000000ff0000720c */ /* 0x000fe40003f25270 */
[----:B------:R-:W-:Y:S02]  /*fb90*/  ISETP.GE.U32.AND P0, PT, R3, R4, PT ;  /* 0x000000040300720c */ /* 0x000fe40003f06070 */
[----:B------:R-:W-:-:S04]  /*fba0*/  LOP3.LUT R3, R17, R0, RZ, 0x3c, !PT ;  /* 0x0000000011037212 */ /* 0x000fc800078e3cff */
[----:B------:R-:W-:-:S07]  /*fbb0*/  ISETP.GE.AND P2, PT, R3, RZ, PT ;  /* 0x000000ff0300720c */ /* 0x000fce0003f46270 */
[----:B------:R-:W-:-:S06]  /*fbc0*/  @P0 VIADD R2, R2, 0x1 ;  /* 0x0000000102020836 */ /* 0x000fcc0000000000 */
[----:B------:R-:W-:Y:S01]  /*fbd0*/  @!P2 IMAD.MOV R2, RZ, RZ, -R2 ;  /* 0x000000ffff02a224 */ /* 0x000fe200078e0a02 */
[----:B------:R-:W-:-:S05]  /*fbe0*/  @!P1 LOP3.LUT R2, RZ, R0, RZ, 0x33, !PT ;  /* 0x00000000ff029212 */ /* 0x000fca00078e33ff */
[--C-:B------:R-:W-:Y:S02]  /*fbf0*/  IMAD.MOV R3, RZ, RZ, -R2.reuse ;  /* 0x000000ffff037224 */ /* 0x100fe400078e0a02 */
[----:B------:R-:W-:Y:S02]  /*fc00*/  IMAD.MOV.U32 R18, RZ, RZ, R2 ;  /* 0x000000ffff127224 */ /* 0x000fe400078e0002 */
[----:B------:R-:W-:Y:S01]  /*fc10*/  IMAD R17, R0, R3, R17 ;  /* 0x0000000300117224 */ /* 0x000fe200078e0211 */
[----:B------:R-:W-:Y:S06]  /*fc20*/  BRA `(.L_x_412) ;  /* 0x00000000000c7947 */ /* 0x000fec0003800000 */
.L_x_407:
[----:B------:R-:W-:Y:S01]  /*fc30*/  MOV R17, RZ ;  /* 0x000000ff00117202 */ /* 0x000fe20000000f00 */
[----:B------:R-:W-:Y:S02]  /*fc40*/  IMAD.U32 R16, RZ, RZ, UR6 ;  /* 0x00000006ff107e24 */ /* 0x000fe4000f8e00ff */
[----:B------:R-:W-:-:S07]  /*fc50*/  IMAD.MOV.U32 R18, RZ, RZ, RZ ;  /* 0x000000ffff127224 */ /* 0x000fce00078e00ff */
.L_x_412:
[----:B------:R-:W-:-:S13]  /*fc60*/  ISETP.NE.AND P0, PT, R5, RZ, PT ;  /* 0x000000ff0500720c */ /* 0x000fda0003f05270 */
[----:B------:R-:W0:Y:S01]  /*fc70*/  @!P0 S2R R3, SR_CgaCtaId ;  /* 0x0000000000038919 */ /* 0x000e220000008800 */
[----:B------:R-:W-:-:S04]  /*fc80*/  @!P0 MOV R0, 0x400 ;  /* 0x0000040000008802 */ /* 0x000fc80000000f00 */
[----:B0-----:R-:W-:-:S05]  /*fc90*/  @!P0 LEA R0, R3, R0, 0x18 ;  /* 0x0000000003008211 */ /* 0x001fca00078ec0ff */
[----:B------:R0:W-:Y:S01]  /*fca0*/  @!P0 STS.128 [R0+0x348d0], R16 ;  /* 0x0348d01000008388 */ /* 0x0001e20000000c00 */
[----:B------:R-:W-:Y:S06]  /*fcb0*/  BAR.ARV 0x5, 0x180 ;  /* 0x0146000000007b1d */ /* 0x000fec0000002000 */
.L_x_405:
[----:B0-----:R-:W-:Y:S01]  /*fcc0*/  IMAD.MOV.U32 R0, RZ, RZ, 0x1 ;  /* 0x00000001ff007424 */ /* 0x001fe200078e00ff */
[----:B------:R0:W-:Y:S01]  /*fcd0*/  STL [R1+0x50], RZ ;  /* 0x000050ff01007387 */ /* 0x0001e20000100800 */
[----:B------:R-:W-:Y:S02]  /*fce0*/  ULDC UR4, c[0x0][0xc3c] ;  /* 0x00030f0000047ab9 */ /* 0x000fe40000000800 */
[----:B-1----:R-:W-:Y:S01]  /*fcf0*/  ISETP.GE.AND P0, PT, R19, UR4, PT ;  /* 0x0000000413007c0c */ /* 0x002fe2000bf06270 */
[----:B------:R0:W-:Y:S04]  /*fd00*/  STL [R1+0x10], R0 ;  /* 0x0000100001007387 */ /* 0x0001e80000100800 */
[----:B------:R0:W-:Y:S08]  /*fd10*/  STL [R1+0x8], RZ ;  /* 0x000008ff01007387 */ /* 0x0001f00000100800 */
[----:B0-----:R-:W-:Y:S05]  /*fd20*/  @P0 BRA `(.L_x_413) ;  /* 0x0000005000240947 */ /* 0x001fea0003800000 */
[----:B------:R-:W0:Y:S01]  /*fd30*/  S2R R5, SR_TID.X ;  /* 0x0000000000057919 */ /* 0x000e220000002100 */
[----:B------:R-:W1:Y:S01]  /*fd40*/  S2UR UR5, SR_CgaCtaId ;  /* 0x00000000000579c3 */ /* 0x000e620000008800 */
[----:B------:R-:W-:Y:S01]  /*fd50*/  UMOV UR4, 0x400 ;  /* 0x0000040000047882 */ /* 0x000fe20000000000 */
[----:B------:R-:W-:Y:S01]  /*fd60*/  BSSY B8, `(.L_x_413) ;  /* 0x0000505000087945 */ /* 0x000fe20003800000 */
[----:B------:R-:W-:Y:S01]  /*fd70*/  ULDC UR38, c[0x0][0xc] ;  /* 0x0000030000267ab9 */ /* 0x000fe20000000800 */
[----:B------:R-:W-:Y:S01]  /*fd80*/  ULDC.64 UR36, c[0x0][0x198] ;  /* 0x0000660000247ab9 */ /* 0x000fe20000000a00 */
[----:B-1----:R-:W-:Y:S01]  /*fd90*/  ULEA UR4, UR5, UR4, 0x18 ;  /* 0x0000000405047291 */ /* 0x002fe2000f8ec03f */
[C---:B0-----:R-:W-:Y:S01]  /*fda0*/  IMAD.SHL.U32 R0, R5.reuse, 0x8, RZ ;  /* 0x0000000805007824 */ /* 0x041fe200078e00ff */
[----:B------:R-:W-:-:S04]  /*fdb0*/  LOP3.LUT R4, R5, 0x7f, RZ, 0xc0, !PT ;  /* 0x0000007f05047812 */ /* 0x000fc800078ec0ff */
[C---:B------:R-:W-:Y:S02]  /*fdc0*/  LOP3.LUT R2, R0.reuse, 0x1f8, RZ, 0xc0, !PT ;  /* 0x000001f800027812 */ /* 0x040fe400078ec0ff */
[----:B------:R-:W-:Y:S02]  /*fdd0*/  LOP3.LUT R0, R0, 0x38, RZ, 0xc0, !PT ;  /* 0x0000003800007812 */ /* 0x000fe400078ec0ff */
[----:B------:R-:W-:Y:S01]  /*fde0*/  LOP3.LUT R3, R2, 0x38, R5, 0x78, !PT ;  /* 0x0000003802037812 */ /* 0x000fe200078e7805 */
[----:B------:R-:W-:Y:S01]  /*fdf0*/  IMAD.SHL.U32 R2, R4, 0x8, RZ ;  /* 0x0000000804027824 */ /* 0x000fe200078e00ff */
[----:B------:R-:W-:-:S04]  /*fe00*/  LOP3.LUT R0, R0, 0x40, RZ, 0xfc, !PT ;  /* 0x0000004000007812 */ /* 0x000fc800078efcff */
[----:B------:R-:W-:Y:S01]  /*fe10*/  LOP3.LUT R3, R3, 0x200, R2, 0xf8, !PT ;  /* 0x0000020003037812 */ /* 0x000fe200078ef802 */
[----:B------:R-:W-:Y:S01]  /*fe20*/  IMAD.SHL.U32 R2, R5, 0x10, RZ ;  /* 0x0000001005027824 */ /* 0x000fe200078e00ff */
[----:B------:R-:W-:Y:S01]  /*fe30*/  SHF.R.U32.HI R5, RZ, 0x3, R4 ;  /* 0x00000003ff057819 */ /* 0x000fe20000011604 */
[----:B------:R-:W-:-:S03]  /*fe40*/  IMAD.U32 R4, RZ, RZ, UR4 ;  /* 0x00000004ff047e24 */ /* 0x000fc6000f8e00ff */
[----:B------:R-:W-:Y:S01]  /*fe50*/  LOP3.LUT R2, R5, 0x70, R2, 0xf8, !PT ;  /* 0x0000007005027812 */ /* 0x000fe200078ef802 */
[----:B------:R-:W-:Y:S01]  /*fe60*/  IMAD R3, R3, 0x2, R4 ;  /* 0x0000000203037824 */ /* 0x000fe200078e0204 */
[----:B------:R-:W-:Y:S01]  /*fe70*/  MOV R2, 0x1 ;  /* 0x0000000100027802 */ /* 0x000fe20000000f00 */
[----:B------:R0:W-:Y:S04]  /*fe80*/  STL [R1+0x4], R4 ;  /* 0x0000040401007387 */ /* 0x0001e80000100800 */
[----:B------:R0:W-:Y:S04]  /*fe90*/  STL [R1+0x24], R3 ;  /* 0x0000240301007387 */ /* 0x0001e80000100800 */
[----:B------:R0:W-:Y:S04]  /*fea0*/  STL [R1+0x8], RZ ;  /* 0x000008ff01007387 */ /* 0x0001e80000100800 */
[----:B------:R0:W-:Y:S04]  /*feb0*/  STL [R1+0x10], R2 ;  /* 0x0000100201007387 */ /* 0x0001e80000100800 */
[----:B------:R0:W-:Y:S02]  /*fec0*/  STL [R1+0x50], RZ ;  /* 0x000050ff01007387 */ /* 0x0001e40000100800 */
.L_x_512:
[----:B0-----:R-:W0:Y:S01]  /*fed0*/  LDC.64 R2, c[0x0][0xc88] ;  /* 0x00032200ff027b82 */ /* 0x001e220000000a00 */
[----:B------:R-:W-:Y:S01]  /*fee0*/  ULDC.64 UR4, c[0x0][0x208] ;  /* 0x0000820000047ab9 */ /* 0x000fe20000000a00 */
[----:B0-----:R-:W-:-:S05]  /*fef0*/  IMAD.WIDE R2, R19, 0x4, R2 ;  /* 0x0000000413027825 */ /* 0x001fca00078e0202 */
[----:B--2---:R-:W2:Y:S01]  /*ff00*/  LDG.E R11, desc[UR4][R2.64] ;  /* 0x00000004020b7981 */ /* 0x004ea2000c1e1900 */
[----:B------:R-:W-:Y:S05]  /*ff10*/  YIELD ;  /* 0x0000000000007946 */ /* 0x000fea0003800000 */
[----:B------:R-:W-:Y:S01]  /*ff20*/  ULDC.64 UR4, c[0x0][0xa28] ;  /* 0x00028a0000047ab9 */ /* 0x000fe20000000a00 */
[----:B------:R-:W-:Y:S01]  /*ff30*/  IMAD.MOV.U32 R0, RZ, RZ, RZ ;  /* 0x000000ffff007224 */ /* 0x000fe200078e00ff */
[----:B------:R-:W-:Y:S01]  /*ff40*/  ISETP.NE.U32.AND P0, PT, RZ, UR4, PT ;  /* 0x00000004ff007c0c */ /* 0x000fe2000bf05070 */
[----:B------:R-:W-:Y:S01]  /*ff50*/  ULDC.64 UR10, c[0x0][0x208] ;  /* 0x00008200000a7ab9 */ /* 0x000fe20000000a00 */
[----:B------:R-:W-:Y:S01]  /*ff60*/  IMAD.MOV.U32 R6, RZ, RZ, RZ ;  /* 0x000000ffff067224 */ /* 0x000fe200078e00ff */
[----:B------:R-:W-:Y:S01]  /*ff70*/  ULDC.64 UR6, c[0x0][0xa18] ;  /* 0x0002860000067ab9 */ /* 0x000fe20000000a00 */
[----:B------:R-:W-:Y:S01]  /*ff80*/  ISETP.NE.AND.EX P0, PT, RZ, UR5, PT, P0 ;  /* 0x00000005ff007c0c */ /* 0x000fe2000bf05300 */
[----:B------:R-:W-:Y:S01]  /*ff90*/  ULDC.64 UR8, c[0x0][0xa08] ;  /* 0x0002820000087ab9 */ /* 0x000fe20000000a00 */
[----:B--2---:R-:W-:Y:S01]  /*ffa0*/  SHF.R.S32.HI R4, RZ, 0x1f, R11 ;  /* 0x0000001fff047819 */ /* 0x004fe2000001140b */
[----:B------:R-:W-:-:S10]  /*ffb0*/  IMAD.SHL.U32 R10, R11, 0x4, RZ ;  /* 0x000000040b0a7824 */ /* 0x000fd400078e00ff */
[C---:B------:R-:W-:Y:S01]  /*ffc0*/  @P0 LEA R2, P1, R11.reuse, UR4, 0x2 ;  /* 0x000000040b020c11 */ /* 0x040fe2000f8210ff */
[----:B------:R-:W-:Y:S03]  /*ffd0*/  STL [R1+0x28], R11 ;  /* 0x0000280b01007387 */ /* 0x000fe60000100800 */
[C-C-:B------:R-:W-:Y:S01]  /*ffe0*/  @P0 LEA.HI.X R3, R11.reuse, UR5, R4.reuse, 0x2, P1 ;  /* 0x000000050b030c11 */ /* 0x140fe200088f1404 */
[----:B------:R-:W-:Y:S01]  /*fff0*/  ULDC.64 UR4, c[0x0][0xa00] ;  /* 0x0002800000047ab9 */ /* 0x000fe20000000a00 */
[----:B------:R-:W-:Y:S01]  /*10000*/  SHF.L.U64.HI R9, R11, 0x2, R4 ;  /* 0x000000020b097819 */ /* 0x000fe20000010204 */
[----:B------:R0:W-:Y:S01]  /*10010*/  STL [R1+0x38], R4 ;  /* 0x0000380401007387 */ /* 0x0001e20000100800 */
[----:B------:R-:W-:-:S03]  /*10020*/  ISETP.NE.U32.AND P1, PT, RZ, UR4, PT ;  /* 0x00000004ff007c0c */ /* 0x000fc6000bf25070 */
[----:B-1---5:R1:W5:Y:S01]  /*10030*/  @P0 LDG.E R0, desc[UR10][R2.64] ;  /* 0x0000000a02000981 */ /* 0x022362000c1e1900 */
[----:B------:R-:W-:Y:S01]  /*10040*/  ISETP.NE.AND.EX P1, PT, RZ, UR5, PT, P1 ;  /* 0x00000005ff007c0c */ /* 0x000fe2000bf25310 */
[----:B----4-:R-:W-:Y:S01]  /*10050*/  IMAD.MOV.U32 R8, RZ, RZ, RZ ;  /* 0x000000ffff087224 */ /* 0x010fe200078e00ff */
[----:B------:R-:W-:Y:S01]  /*10060*/  ISETP.NE.U32.AND P2, PT, RZ, UR6, PT ;  /* 0x00000006ff007c0c */ /* 0x000fe2000bf45070 */
[----:B------:R-:W-:Y:S01]  /*10070*/  STL [R1], R10 ;  /* 0x0000000a01007387 */ /* 0x000fe20000100800 */
[----:B------:R-:W-:Y:S02]  /*10080*/  ISETP.NE.U32.AND P0, PT, RZ, UR8, PT ;  /* 0x00000008ff007c0c */ /* 0x000fe4000bf05070 */
[----:B------:R-:W-:Y:S01]  /*10090*/  ISETP.NE.AND.EX P2, PT, RZ, UR7, PT, P2 ;  /* 0x00000007ff007c0c */ /* 0x000fe2000bf45320 */
[----:B------:R-:W-:Y:S01]  /*100a0*/  STL [R1+0x1c], R9 ;  /* 0x00001c0901007387 */ /* 0x000fe20000100800 */
[----:B------:R-:W-:Y:S02]  /*100b0*/  ISETP.NE.AND.EX P0, PT, RZ, UR9, PT, P0 ;  /* 0x00000009ff007c0c */ /* 0x000fe4000bf05300 */
[----:B-1----:R-:W-:-:S02]  /*100c0*/  IADD3 R2, P3, R10, UR4, RZ ;  /* 0x000000040a027c10 */ /* 0x002fc4000ff7e0ff */
[----:B0-----:R-:W-:Y:S02]  /*100d0*/  IADD3 R4, P4, R10, UR8, RZ ;  /* 0x000000080a047c10 */ /* 0x001fe4000ff9e0ff */
[C---:B------:R-:W-:Y:S01]  /*100e0*/  IADD3.X R3, R9.reuse, UR5, RZ, P3, !PT ;  /* 0x0000000509037c10 */ /* 0x040fe20009ffe4ff */
[----:B------:R-:W-:Y:S01]  /*100f0*/  ULDC UR4, c[0x0][0x288] ;  /* 0x0000a20000047ab9 */ /* 0x000fe20000000800 */
[----:B------:R-:W-:-:S03]  /*10100*/  IADD3.X R5, R9, UR9, RZ, P4, !PT ;  /* 0x0000000909057c10 */ /* 0x000fc6000a7fe4ff */
[----:B------:R-:W2:Y:S01]  /*10110*/  @P1 LDG.E R6, desc[UR10][R2.64] ;  /* 0x0000000a02061981 */ /* 0x000ea2000c1e1900 */
[----:B------:R-:W-:Y:S01]  /*10120*/  IMAD.U32 R12, RZ, RZ, UR4 ;  /* 0x00000004ff0c7e24 */ /* 0x000fe2000f8e00ff */
[----:B------:R-:W-:Y:S02]  /*10130*/  ULDC.64 UR4, c[0x0][0x418] ;  /* 0x0001060000047ab9 */ /* 0x000fe40000000a00 */
[----:B------:R-:W5:Y:S04]  /*10140*/  @P0 LDG.E R8, desc[UR10][R4.64] ;  /* 0x0000000a04080981 */ /* 0x000f68000c1e1900 */
[----:B--2---:R0:W-:Y:S02]  /*10150*/  STL [R1+0x34], R6 ;  /* 0x0000340601007387 */ /* 0x0041e40000100800 */
[----:B0-----:R-:W-:-:S04]  /*10160*/  @P2 IADD3 R6, P3, R10, UR6, RZ ;  /* 0x000000060a062c10 */ /* 0x001fc8000ff7e0ff */
[----:B------:R-:W-:-:S05]  /*10170*/  @P2 IADD3.X R7, R9, UR7, RZ, P3, !PT ;  /* 0x0000000709072c10 */ /* 0x000fca0009ffe4ff */
[----:B------:R0:W2:Y:S01]  /*10180*/  @P2 LDG.E R12, desc[UR10][R6.64] ;  /* 0x0000000a060c2981 */ /* 0x0000a2000c1e1900 */
[----:B------:R-:W-:-:S03]  /*10190*/  UISETP.NE.U32.AND UP0, UPT, UR4, URZ, UPT ;  /* 0x0000003f0400728c */ /* 0x000fc6000bf05070 */
[----:B------:R-:W-:Y:S01]  /*101a0*/  ULDC UR4, c[0x0][0x424] ;  /* 0x0001090000047ab9 */ /* 0x000fe20000000800 */
[----:B------:R-:W-:-:S03]  /*101b0*/  UISETP.NE.AND.EX UP0, UPT, UR5, URZ, UPT, UP0 ;  /* 0x0000003f0500728c */ /* 0x000fc6000bf05300 */
[----:B------:R-:W-:Y:S01]  /*101c0*/  ULDC UR5, c[0x0][0x2f0] ;  /* 0x0000bc0000057ab9 */ /* 0x000fe20000000800 */
[----:B------:R-:W-:-:S04]  /*101d0*/  USEL UR4, UR4, 0x1, UP0 ;  /* 0x0000000104047887 */ /* 0x000fc80008000000 */
[----:B------:R-:W-:-:S06]  /*101e0*/  UIMAD UR4, UR4, UR5, URZ ;  /* 0x00000005040472a4 */ /* 0x000fcc000f8e023f */
[----:B0-----:R-:W-:Y:S01]  /*101f0*/  IMAD.U32 R6, RZ, RZ, UR4 ;  /* 0x00000004ff067e24 */ /* 0x001fe2000f8e00ff */
[----:B--2---:R0:W-:Y:S01]  /*10200*/  STL [R1+0x40], R12 ;  /* 0x0000400c01007387 */ /* 0x0041e20000100800 */
[----:B------:R-:W-:Y:S05]  /*10210*/  @P2 BRA `(.L_x_414) ;  /* 0x0000000000182947 */ /* 0x000fea0003800000 */
[----:B------:R-:W-:Y:S05]  /*10220*/  @!P1 BRA `(.L_x_414) ;  /* 0x0000000000149947 */ /* 0x000fea0003800000 */
[----:B------:R-:W-:Y:S02]  /*10230*/  ULDC.64 UR4, c[0x0][0x208] ;  /* 0x0000820000047ab9 */ /* 0x000fe40000000a00 */
[----:B------:R-:W2:Y:S04]  /*10240*/  LDG.E R7, desc[UR4][R2.64] ;  /* 0x0000000402077981 */ /* 0x000ea8000c1e1900 */
[----:B------:R-:W2:Y:S02]  /*10250*/  LDG.E R2, desc[UR4][R2.64+0x4] ;  /* 0x0000040402027981 */ /* 0x000ea4000c1e1900 */
[----:B--2---:R-:W-:-:S05]  /*10260*/  IMAD.IADD R2, R2, 0x1, -R7 ;  /* 0x0000000102027824 */ /* 0x004fca00078e0a07 */
[----:B------:R1:W-:Y:S02]  /*10270*/  STL [R1+0x40], R2 ;  /* 0x0000400201007387 */ /* 0x0003e40000100800 */
.L_x_414:
[----:B-1----:R-:W-:Y:S01]  /*10280*/  MOV R2, R11 ;  /* 0x0000000b00027202 */ /* 0x002fe20000000f00 */
[----:B-----5:R-:W-:Y:S01]  /*10290*/  IMAD.IADD R3, R8, 0x1, R0 ;  /* 0x0000000108037824 */ /* 0x020fe200078e0200 */
[----:B------:R-:W-:Y:S02]  /*102a0*/  ULDC.64 UR4, c[0x0][0xa20] ;  /* 0x0002880000047ab9 */ /* 0x000fe40000000a00 */
[----:B------:R-:W-:Y:S01]  /*102b0*/  ISETP.NE.U32.AND P1, PT, RZ, UR4, PT ;  /* 0x00000004ff007c0c */ /* 0x000fe2000bf25070 */
[----:B------:R1:W-:Y:S03]  /*102c0*/  STL [R1+0xc], R2 ;  /* 0x00000c0201007387 */ /* 0x0003e60000100800 */
[----:B------:R-:W-:Y:S01]  /*102d0*/  ISETP.NE.AND.EX P1, PT, RZ, UR5, PT, P1 ;  /* 0x00000005ff007c0c */ /* 0x000fe2000bf25310 */
[----:B------:R1:W-:-:S12]  /*102e0*/  STL [R1+0x18], R3 ;  /* 0x0000180301007387 */ /* 0x0003d80000100800 */
[----:B-1----:R-:W-:Y:S05]  /*102f0*/  @!P1 BRA `(.L_x_415) ;  /* 0x0000000000149947 */ /* 0x002fea0003800000 */
[----:B------:R-:W-:Y:S01]  /*10300*/  IADD3 R6, P0, R10, UR4, RZ ;  /* 0x000000040a067c10 */ /* 0x000fe2000ff1e0ff */
[----:B------:R-:W-:-:S03]  /*10310*/  ULDC.64 UR6, c[0x0][0x208] ;  /* 0x0000820000067ab9 */ /* 0x000fc60000000a00 */
[----:B------:R-:W-:-:S05]  /*10320*/  IADD3.X R7, R9, UR5, RZ, P0, !PT ;  /* 0x0000000509077c10 */ /* 0x000fca00087fe4ff */
[----:B------:R1:W5:Y:S01]  /*10330*/  LDG.E R6, desc[UR6][R6.64] ;  /* 0x0000000606067981 */ /* 0x000362000c1e1900 */
[----:B------:R-:W-:Y:S05]  /*10340*/  BRA `(.L_x_416) ;  /* 0x0000000000147947 */ /* 0x000fea0003800000 */
.L_x_415:
[----:B------:R-:W-:Y:S05]  /*10350*/  @!P0 BRA `(.L_x_416) ;  /* 0x0000000000108947 */ /* 0x000fea0003800000 */
[----:B------:R-:W-:Y:S02]  /*10360*/  ULDC.64 UR4, c[0x0][0x208] ;  /* 0x0000820000047ab9 */ /* 0x000fe40000000a00 */
[----:B------:R-:W2:Y:S04]  /*10370*/  LDG.E R6, desc[UR4][R4.64] ;  /* 0x0000000404067981 */ /* 0x000ea8000c1e1900 */
[----:B------:R-:W2:Y:S02]  /*10380*/  LDG.E R4, desc[UR4][R4.64+0x4] ;  /* 0x0000040404047981 */ /* 0x000ea4000c1e1900 */
[----:B--2---:R-:W-:-:S07]  /*10390*/  IMAD.IADD R6, R4, 0x1, -R6 ;  /* 0x0000000104067824 */ /* 0x004fce00078e0a06 */
.L_x_416:
[----:B-----5:R-:W-:Y:S01]  /*103a0*/  IMAD.IADD R2, R6, 0x1, -R0 ;  /* 0x0000000106027824 */ /* 0x020fe200078e0a00 */
[----:B------:R-:W-:Y:S03]  /*103b0*/  BSSY B7, `(.L_x_417) ;  /* 0x00003fb000077945 */ /* 0x000fe60003800000 */
[C---:B------:R-:W-:Y:S01]  /*103c0*/  VIADD R0, R2.reuse, 0xaf ;  /* 0x000000af02007836 */ /* 0x040fe20000000000 */
[----:B------:R2:W-:Y:S01]  /*103d0*/  STL [R1+0x3c], R2 ;  /* 0x00003c0201007387 */ /* 0x0005e20000100800 */
[----:B------:R-:W-:Y:S02]  /*103e0*/  ISETP.GT.AND P0, PT, R2, RZ, PT ;  /* 0x000000ff0200720c */ /* 0x000fe40003f04270 */
[----:B------:R-:W-:-:S05]  /*103f0*/  IMAD.HI R0, R0, 0x2e8ba2e9, RZ ;  /* 0x2e8ba2e900007827 */ /* 0x000fca00078e02ff */
[----:B--2---:R-:W-:-:S04]  /*10400*/  SHF.R.U32.HI R2, RZ, 0x1f, R0 ;  /* 0x0000001fff027819 */ /* 0x004fc80000011600 */
[----:B------:R-:W-:-:S05]  /*10410*/  LEA.HI.SX32 R0, R0, R2, 0x1b ;  /* 0x0000000200007211 */ /* 0x000fca00078fdaff */
[----:B------:R2:W-:Y:S01]  /*10420*/  STL [R1+0x30], R0 ;  /* 0x0000300001007387 */ /* 0x0005e20000100800 */
[----:B------:R-:W-:Y:S05]  /*10430*/  @P0 BRA `(.L_x_418) ;  /* 0x0000000000480947 */ /* 0x000fea0003800000 */
[----:B------:R-:W3:Y:S02]  /*10440*/  S2R R3, SR_TID.X ;  /* 0x0000000000037919 */ /* 0x000ee40000002100 */
[----:B---3--:R-:W-:-:S04]  /*10450*/  LOP3.LUT R3, R3, 0x7f, RZ, 0xc0, !PT ;  /* 0x0000007f03037812 */ /* 0x008fc800078ec0ff */
[----:B------:R-:W-:-:S13]  /*10460*/  ISETP.NE.AND P0, PT, R3, RZ, PT ;  /* 0x000000ff0300720c */ /* 0x000fda0003f05270 */
[----:B------:R-:W-:Y:S05]  /*10470*/  @P0 BRA `(.L_x_419) ;  /* 0x0000003c00b80947 */ /* 0x000fea0003800000 */
[----:B------:R-:W3:Y:S01]  /*10480*/  S2R R3, SR_LANEID ;  /* 0x0000000000037919 */ /* 0x000ee20000000000 */
[----:B------:R-:W-:Y:S01]  /*10490*/  VOTEU.ANY UR4, UPT, PT ;  /* 0x0000000000047886 */ /* 0x000fe200038e0100 */
[----:B------:R-:W-:Y:S01]  /*104a0*/  ULDC.64 UR6, c[0x0][0x208] ;  /* 0x0000820000067ab9 */ /* 0x000fe20000000a00 */
[----:B--2---:R-:W3:Y:S08]  /*104b0*/  FLO.U32 R0, UR4 ;  /* 0x0000000400007d00 */ /* 0x004ef000080e0000 */
[----:B------:R-:W2:Y:S01]  /*104c0*/  POPC R5, UR4 ;  /* 0x0000000400057d09 */ /* 0x000ea20008000000 */
[----:B---3--:R-:W-:-:S02]  /*104d0*/  ISETP.EQ.U32.AND P0, PT, R0, R3, PT ;  /* 0x000000030000720c */ /* 0x008fc40003f02070 */
[----:B------:R-:W2:Y:S11]  /*104e0*/  LDC.64 R2, c[0x0][0xc60] ;  /* 0x00031800ff027b82 */ /* 0x000eb60000000a00 */
[----:B--2---:R-:W2:Y:S01]  /*104f0*/  @P0 ATOMG.E.ADD.STRONG.GPU PT, R3, desc[UR6][R2.64], R5 ;  /* 0x00000005020309a8 */ /* 0x004ea200081ee1c6 */
[----:B------:R-:W3:Y:S02]  /*10500*/  S2R R4, SR_LTMASK ;  /* 0x0000000000047919 */ /* 0x000ee40000003900 */
[----:B---3--:R-:W-:-:S04]  /*10510*/  LOP3.LUT R4, R4, UR4, RZ, 0xc0, !PT ;  /* 0x0000000404047c12 */ /* 0x008fc8000f8ec0ff */
[----:B-1----:R-:W1:Y:S01]  /*10520*/  POPC R7, R4 ;  /* 0x0000000400077309 */ /* 0x002e620000000000 */
[----:B--2---:R-:W1:Y:S02]  /*10530*/  SHFL.IDX PT, R0, R3, R0, 0x1f ;  /* 0x00001f0003007589 */ /* 0x004e6400000e0000 */
[----:B-1----:R-:W-:Y:S01]  /*10540*/  IADD3 R16, R0, UR38, R7 ;  /* 0x0000002600107c10 */ /* 0x002fe2000fffe007 */
[----:B------:R-:W-:Y:S06]  /*10550*/  BRA `(.L_x_419) ;  /* 0x0000003c00807947 */ /* 0x000fec0003800000 */
.L_x_418:
[----:B--2---:R-:W2:Y:S01]  /*10560*/  LDL R0, [R1+0x4] ;  /* 0x0000040001007983 */ /* 0x004ea20000100800 */
[----:B------:R-:W-:Y:S01]  /*10570*/  BSSY B6, `(.L_x_420) ;  /* 0x0000014000067945 */ /* 0x000fe20003800000 */
[----:B--2---:R-:W-:-:S05]  /*10580*/  VIADD R0, R0, 0x1e400 ;  /* 0x0001e40000007836 */ /* 0x004fca0000000000 */
[----:B------:R-:W-:-:S13]  /*10590*/  LOP3.LUT P0, RZ, R0, 0x3ff, RZ, 0xc0, !PT ;  /* 0x000003ff00ff7812 */ /* 0x000fda000780c0ff */
[----:B------:R-:W-:Y:S05]  /*105a0*/  @!P0 BRA `(.L_x_421) ;  /* 0x0000000000408947 */ /* 0x000fea0003800000 */
[----:B------:R-:W-:Y:S01]  /*105b0*/  MOV R2, 0x0 ;  /* 0x0000000000027802 */ /* 0x000fe20000000f00 */
[----:B------:R-:W-:Y:S01]  /*105c0*/  ULDC.64 UR6, c[0x4][0xa0] ;  /* 0x0100280000067ab9 */ /* 0x000fe20000000a00 */
[----:B------:R-:W-:Y:S01]  /*105d0*/  ULDC.64 UR8, c[0x4][0xa8] ;  /* 0x01002a0000087ab9 */ /* 0x000fe20000000a00 */
[----:B------:R-:W-:Y:S01]  /*105e0*/  ULDC.64 UR4, c[0x4][0x28] ;  /* 0x01000a0000047ab9 */ /* 0x000fe20000000a00 */
[----:B------:R-:W-:Y:S01]  /*105f0*/  IMAD.U32 R4, RZ, RZ, UR6 ;  /* 0x00000006ff047e24 */ /* 0x000fe2000f8e00ff */
[----:B------:R-:W-:Y:S01]  /*10600*/  MOV R10, UR4 ;  /* 0x00000004000a7c02 */ /* 0x000fe20008000f00 */
[----:B------:R-:W2:Y:S01]  /*10610*/  LDC.64 R2, c[0x4][R2] ;  /* 0x0100000002027b82 */ /* 0x000ea20000000a00 */
[----:B------:R-:W-:Y:S02]  /*10620*/  IMAD.U32 R5, RZ, RZ, UR7 ;  /* 0x00000007ff057e24 */ /* 0x000fe4000f8e00ff */
[----:B------:R-:W-:Y:S02]  /*10630*/  IMAD.U32 R6, RZ, RZ, UR8 ;  /* 0x00000008ff067e24 */ /* 0x000fe4000f8e00ff */
[----:B-1----:R-:W-:-:S02]  /*10640*/  IMAD.U32 R7, RZ, RZ, UR9 ;  /* 0x00000009ff077e24 */ /* 0x002fc4000f8e00ff */
[----:B------:R-:W-:Y:S02]  /*10650*/  IMAD.U32 R11, RZ, RZ, UR5 ;  /* 0x00000005ff0b7e24 */ /* 0x000fe4000f8e00ff */
[----:B------:R-:W-:Y:S02]  /*10660*/  IMAD.MOV.U32 R8, RZ, RZ, 0x70 ;  /* 0x00000070ff087424 */ /* 0x000fe400078e00ff */
[----:B0-----:R-:W-:Y:S02]  /*10670*/  IMAD.MOV.U32 R12, RZ, RZ, 0x1 ;  /* 0x00000001ff0c7424 */ /* 0x001fe400078e00ff */
[----:B------:R-:W-:-:S07]  /*10680*/  IMAD.MOV.U32 R13, RZ, RZ, RZ ;  /* 0x000000ffff0d7224 */ /* 0x000fce00078e00ff */
[----:B------:R-:W-:-:S07]  /*10690*/  LEPC R20, `(.L_x_421) ;  /* 0x000000001014794e */ /* 0x000fce0000000000 */
[----:B--2---:R-:W-:Y:S05]  /*106a0*/  CALL.ABS.NOINC R2 ;  /* 0x0000000002007343 */ /* 0x004fea0003c00000 */
.L_x_421:
[----:B------:R-:W-:Y:S05]  /*106b0*/  BSYNC B6 ;  /* 0x0000000000067941 */ /* 0x000fea0003800000 */
.L_x_420:
[----:B------:R-:W2:Y:S01]  /*106c0*/  LDL R2, [R1+0x4] ;  /* 0x0000040001027983 */ /* 0x000ea20000100800 */
        /* <DEDUP_REMOVED lines=8> */
[----:B------:R2:W3:Y:S01]  /*10750*/  LDC.64 R2, c[0x4][R0] ;  /* 0x0100000000027b82 */ /* 0x0004e20000000a00 */
[----:B------:R-:W-:Y:S01]  /*10760*/  IMAD.U32 R4, RZ, RZ, UR6 ;  /* 0x00000006ff047e24 */ /* 0x000fe2000f8e00ff */
[----:B-1----:R-:W-:Y:S01]  /*10770*/  MOV R7, UR9 ;  /* 0x0000000900077c02 */ /* 0x002fe20008000f00 */
[----:B------:R-:W-:Y:S02]  /*10780*/  IMAD.U32 R5, RZ, RZ, UR7 ;  /* 0x00000007ff057e24 */ /* 0x000fe4000f8e00ff */
[----:B------:R-:W-:Y:S02]  /*10790*/  IMAD.U32 R6, RZ, RZ, UR8 ;  /* 0x00000008ff067e24 */ /* 0x000fe4000f8e00ff */
[----:B------:R-:W-:-:S02]  /*107a0*/  IMAD.U32 R10, RZ, RZ, UR4 ;  /* 0x00000004ff0a7e24 */ /* 0x000fc4000f8e00ff */
[----:B------:R-:W-:Y:S02]  /*107b0*/  IMAD.U32 R11, RZ, RZ, UR5 ;  /* 0x00000005ff0b7e24 */ /* 0x000fe4000f8e00ff */
[----:B------:R-:W-:Y:S02]  /*107c0*/  IMAD.MOV.U32 R8, RZ, RZ, 0x70 ;  /* 0x00000070ff087424 */ /* 0x000fe400078e00ff */
[----:B0-----:R-:W-:Y:S02]  /*107d0*/  IMAD.MOV.U32 R12, RZ, RZ, 0x1 ;  /* 0x00000001ff0c7424 */ /* 0x001fe400078e00ff */
[----:B--2---:R-:W-:-:S07]  /*107e0*/  IMAD.MOV.U32 R13, RZ, RZ, RZ ;  /* 0x000000ffff0d7224 */ /* 0x004fce00078e00ff */
[----:B------:R-:W-:-:S07]  /*107f0*/  LEPC R20, `(.L_x_424) ;  /* 0x000000001014794e */ /* 0x000fce0000000000 */
[----:B---3--:R-:W-:Y:S05]  /*10800*/  CALL.ABS.NOINC R2 ;  /* 0x0000000002007343 */ /* 0x008fea0003c00000 */
.L_x_424:
[----:B------:R-:W-:Y:S01]  /*10810*/  MOV R2, 0x0 ;  /* 0x0000000000027802 */ /* 0x000fe20000000f00 */
        /* <DEDUP_REMOVED lines=14> */
[----:B0-----:R-:W-:Y:S05]  /*10900*/  CALL.ABS.NOINC R2 ;  /* 0x0000000002007343 */ /* 0x001fea0003c00000 */
.L_x_423:
[----:B------:R-:W-:Y:S05]  /*10910*/  BSYNC B6 ;  /* 0x0000000000067941 */ /* 0x000fea0003800000 */
.L_x_422:
[----:B------:R-:W2:Y:S01]  /*10920*/  LDL.LU R2, [R1] ;  /* 0x0000000001027983 */ /* 0x000ea20000300800 */
[----:B------:R-:W-:-:S03]  /*10930*/  ULDC.64 UR4, c[0x0][0x9f8] ;  /* 0x00027e0000047ab9 */ /* 0x000fc60000000a00 */
[----:B------:R-:W3:Y:S04]  /*10940*/  LDL.LU R4, [R1+0x1c] ;  /* 0x00001c0001047983 */ /* 0x000ee80000300800 */
[----:B-1----:R-:W4:Y:S01]  /*10950*/  LDL R7, [R1+0xc] ;  /* 0x00000c0001077983 */ /* 0x002f220000100800 */
[----:B------:R-:W-:Y:S01]  /*10960*/  ISETP.NE.U32.AND P0, PT, RZ, UR4, PT ;  /* 0x00000004ff007c0c */ /* 0x000fe2000bf05070 */
[----:B------:R-:W-:Y:S02]  /*10970*/  ULDC.64 UR6, c[0x0][0x208] ;  /* 0x0000820000067ab9 */ /* 0x000fe40000000a00 */
[----:B------:R-:W5:Y:S01]  /*10980*/  LDL R0, [R1+0x30] ;  /* 0x0000300001007983 */ /* 0x000f620000100800 */
[----:B------:R-:W-:-:S13]  /*10990*/  ISETP.NE.AND.EX P0, PT, RZ, UR5, PT, P0 ;  /* 0x00000005ff007c0c */ /* 0x000fda000bf05300 */
[----:B--2---:R-:W-:-:S04]  /*109a0*/  @P0 IADD3 R2, P1, R2, UR4, RZ ;  /* 0x0000000402020c10 */ /* 0x004fc8000ff3e0ff */
[----:B---3--:R-:W-:Y:S01]  /*109b0*/  @P0 IADD3.X R3, R4, UR5, RZ, P1, !PT ;  /* 0x0000000504030c10 */ /* 0x008fe20008ffe4ff */
[----:B------:R-:W-:-:S04]  /*109c0*/  ULDC.64 UR4, c[0x0][0xa08] ;  /* 0x0002820000047ab9 */ /* 0x000fc80000000a00 */
[----:B----4-:R1:W2:Y:S01]  /*109d0*/  @P0 LDG.E R7, desc[UR6][R2.64] ;  /* 0x0000000602070981 */ /* 0x0102a2000c1e1900 */
[----:B-----5:R-:W-:Y:S01]  /*109e0*/  VIADD R9, R0, 0xffffffff ;  /* 0xffffffff00097836 */ /* 0x020fe20000000000 */
[----:B-1----:R-:W1:Y:S01]  /*109f0*/  LDC.64 R2, c[0x0][0x418] ;  /* 0x00010600ff027b82 */ /* 0x002e620000000a00 */
[----:B--2---:R-:W-:Y:S01]  /*10a00*/  SHF.R.S32.HI R8, RZ, 0x1f, R7 ;  /* 0x0000001fff087819 */ /* 0x004fe20000011407 */
[----:B------:R2:W-:Y:S04]  /*10a10*/  @P0 STL [R1+0xc], R7 ;  /* 0x00000c0701000387 */ /* 0x0005e80000100800 */
[----:B------:R2:W-:Y:S04]  /*10a20*/  STL [R1+0x2c], R9 ;  /* 0x00002c0901007387 */ /* 0x0005e80000100800 */
[----:B------:R2:W-:Y:S01]  /*10a30*/  STL [R1+0x1c], R8 ;  /* 0x00001c0801007387 */ /* 0x0005e20000100800 */
[----:B-1----:R-:W-:Y:S01]  /*10a40*/  LOP3.LUT P0, RZ, R2, UR4, RZ, 0xfc, !PT ;  /* 0x0000000402ff7c12 */ /* 0x002fe2000f80fcff */
[----:B------:R-:W-:-:S03]  /*10a50*/  UMOV UR4, 0xffffffff ;  /* 0xffffffff00047882 */ /* 0x000fc60000000000 */
[----:B------:R-:W-:-:S04]  /*10a60*/  LOP3.LUT P0, RZ, R3, UR5, RZ, 0xfc, P0 ;  /* 0x0000000503ff7c12 */ /* 0x000fc8000800fcff */
[----:B------:R-:W-:Y:S01]  /*10a70*/  SEL R0, R7, RZ, !P0 ;  /* 0x000000ff07007207 */ /* 0x000fe20004000000 */
[----:B--2---:R-:W-:Y:S08]  /*10a80*/  BRA.DIV UR4, `(.L_x_425) ;  /* 0x0000004a04287947 */ /* 0x004ff0000b800000 */
[----:B------:R-:W1:Y:S02]  /*10a90*/  S2R R4, SR_TID.X ;  /* 0x0000000000047919 */ /* 0x000e640000002100 */
[----:B-1----:R-:W-:-:S04]  /*10aa0*/  SHF.R.U32.HI R4, RZ, 0x5, R4 ;  /* 0x00000005ff047819 */ /* 0x002fc80000011604 */
[----:B------:R-:W-:-:S05]  /*10ab0*/  LOP3.LUT R4, R4, 0x3, RZ, 0xc0, !PT ;  /* 0x0000000304047812 */ /* 0x000fca00078ec0ff */
[----:B------:R1:W2:Y:S02]  /*10ac0*/  SHFL.IDX PT, R14, R4, RZ, 0x1f ;  /* 0x00001fff040e7589 */ /* 0x0002a400000e0000 */
.L_x_528:
[----:B------:R-:W-:Y:S01]  /*10ad0*/  PLOP3.LUT P1, PT, PT, PT, PT, 0x8, 0x0 ;  /* 0x000000000000781c */ /* 0x000fe20003f2e170 */
[----:B------:R3:W-:Y:S01]  /*10ae0*/  STL [R1], R0 ;  /* 0x0000000001007387 */ /* 0x0007e20000100800 */
[----:B--2---:R-:W-:Y:S02]  /*10af0*/  ISETP.NE.AND P0, PT, R14, RZ, PT ;  /* 0x000000ff0e00720c */ /* 0x004fe40003f05270 */
[----:B---3--:R-:W-:-:S05]  /*10b00*/  P2R R0, PR, RZ, 0x2 ;  /* 0x00000002ff007803 */ /* 0x008fca0000000000 */
[----:B------:R2:W-:Y:S06]  /*10b10*/  STL [R1+0x20], R0 ;  /* 0x0000200001007387 */ /* 0x0005ec0000100800 */
[----:B------:R-:W-:Y:S05]  /*10b20*/  @P0 BRA `(.L_x_426) ;  /* 0x0000000400340947 */ /* 0x000fea0003800000 */
[----:B------:R-:W-:-:S03]  /*10b30*/  UMOV UR4, 0xffffffff ;  /* 0xffffffff00047882 */ /* 0x000fc60000000000 */
[----:B------:R-:W-:Y:S05]  /*10b40*/  BRA.DIV UR4, `(.L_x_427) ;  /* 0x0000004a042c7947 */ /* 0x000fea000b800000 */
[----:B------:R-:W-:-:S13]  /*10b50*/  ELECT P6, URZ, PT ;  /* 0x00000000003f782f */ /* 0x000fda00038c0000 */
.L_x_531:
[----:B------:R-:W-:Y:S05]  /*10b60*/  @!P6 BRA `(.L_x_426) ;  /* 0x000000040024e947 */ /* 0x000fea0003800000 */
[----:B------:R3:W-:Y:S01]  /*10b70*/  STL [R1+0x14], R9 ;  /* 0x0000140901007387 */ /* 0x0007e20000100800 */
[----:B------:R-:W-:-:S04]  /*10b80*/  ISETP.NE.U32.AND P0, PT, R2, RZ, PT ;  /* 0x000000ff0200720c */ /* 0x000fc80003f05070 */
[----:B------:R-:W-:-:S13]  /*10b90*/  ISETP.NE.AND.EX P0, PT, R3, RZ, PT, P0 ;  /* 0x000000ff0300720c */ /* 0x000fda0003f05300 */
[----:B---3--:R-:W-:Y:S05]  /*10ba0*/  @!P0 BRA `(.L_x_428) ;  /* 0x0000000000548947 */ /* 0x008fea0003800000 */
[----:B------:R-:W3:Y:S01]  /*10bb0*/  LDC R6, c[0x0][0x43c] ;  /* 0x00010f00ff067b82 */ /* 0x000ee20000000800 */
[----:B--2---:R-:W-:Y:S01]  /*10bc0*/  IMAD.MOV.U32 R0, RZ, RZ, R9 ;  /* 0x000000ffff007224 */ /* 0x004fe200078e0009 */
[----:B------:R-:W-:Y:S01]  /*10bd0*/  ULDC.64 UR4, c[0x0][0x428] ;  /* 0x00010a0000047ab9 */ /* 0x000fe20000000a00 */
[----:B------:R-:W-:Y:S01]  /*10be0*/  ULDC.64 UR6, c[0x0][0x208] ;  /* 0x0000820000067ab9 */ /* 0x000fe20000000a00 */
[----:B---3--:R-:W-:-:S13]  /*10bf0*/  ISETP.NE.AND P0, PT, R6, 0x1, PT ;  /* 0x000000010600780c */ /* 0x008fda0003f05270 */
[----:B-1----:R-:W1:Y:S02]  /*10c00*/  @P0 LDC.64 R4, c[0x0][0x440] ;  /* 0x00011000ff040b82 */ /* 0x002e640000000a00 */
[----:B-1----:R-:W-:-:S05]  /*10c10*/  @P0 IMAD.HI.U32 R4, R9, R4, RZ ;  /* 0x0000000409040227 */ /* 0x002fca00078e00ff */
        /* <DEDUP_REMOVED lines=8> */
[----:B-1----:R-:W-:-:S04]  /*10ca0*/  IMAD R6, R8, UR4, RZ ;  /* 0x0000000408067c24 */ /* 0x002fc8000f8e02ff */
[----:B------:R-:W-:-:S04]  /*10cb0*/  IMAD R0, R7, UR5, R6 ;  /* 0x0000000507007c24 */ /* 0x000fc8000f8e0206 */
[----:B------:R-:W-:-:S05]  /*10cc0*/  IMAD.IADD R0, R5, 0x1, R0 ;  /* 0x0000000105007824 */ /* 0x000fca00078e0200 */
[----:B------:R-:W-:-:S05]  /*10cd0*/  LEA.HI.X R3, R4, R3, R0, 0x2, P0 ;  /* 0x0000000304037211 */ /* 0x000fca00000f1400 */
[----:B------:R-:W2:Y:S04]  /*10ce0*/  LDG.E R0, desc[UR6][R2.64] ;  /* 0x0000000602007981 */ /* 0x000ea8000c1e1900 */
[----:B--2---:R3:W-:Y:S02]  /*10cf0*/  STL [R1], R0 ;  /* 0x0000000001007387 */ /* 0x0047e40000100800 */
.L_x_428:
[----:B------:R-:W4:Y:S04]  /*10d00*/  LDL R7, [R1+0x4] ;  /* 0x0000040001077983 */ /* 0x000f280000100800 */
[----:B--23--:R-:W4:Y:S04]  /*10d10*/  LDL R0, [R1+0x8] ;  /* 0x0000080001007983 */ /* 0x00cf280000100800 */
[----:B------:R-:W2:Y:S01]  /*10d20*/  LDL R2, [R1+0x10] ;  /* 0x0000100001027983 */ /* 0x000ea20000100800 */
[----:B----4-:R-:W-:Y:S01]  /*10d30*/  IMAD R0, R0, 0x8, R7 ;  /* 0x0000000800007824 */ /* 0x010fe200078e0207 */
[----:B--2---:R-:W-:-:S04]  /*10d40*/  SHF.L.U32 R2, R2, 0x1f, RZ ;  /* 0x0000001f02027819 */ /* 0x004fc800000006ff */
[----:B------:R-:W2:Y:S02]  /*10d50*/  SYNCS.PHASECHK.TRANS64.TRYWAIT P0, [R0+URZ+0x34840], R2 ;  /* 0x03484002000075a7 */ /* 0x000ea4000800017f */
[----:B--2---:R-:W-:Y:S05]  /*10d60*/  @!P0 BRA `(.L_x_429) ;  /* 0x0000004400c48947 */ /* 0x004fea0003800000 */
.L_x_532:
[----:B------:R-:W3:Y:S02]  /*10d70*/  S2R R3, SR_TID.X ;  /* 0x0000000000037919 */ /* 0x000ee40000002100 */
[----:B---3--:R-:W-:-:S04]  /*10d80*/  LOP3.LUT R3, R3, 0x7f, RZ, 0xc0, !PT ;  /* 0x0000007f03037812 */ /* 0x008fc800078ec0ff */
[----:B------:R-:W-:-:S13]  /*10d90*/  ISETP.NE.AND P0, PT, R3, RZ, PT ;  /* 0x000000ff0300720c */ /* 0x000fda0003f05270 */
[----:B------:R-:W-:Y:S05]  /*10da0*/  @P0 BRA `(.L_x_430) ;  /* 0x00000000001c0947 */ /* 0x000fea0003800000 */
[----:B------:R-:W3:Y:S01]  /*10db0*/  S2R R3, SR_TID.X ;  /* 0x0000000000037919 */ /* 0x000ee20000002100 */
[----:B--2---:R-:W-:-:S04]  /*10dc0*/  IMAD.MOV.U32 R2, RZ, RZ, 0xb000 ;  /* 0x0000b000ff027424 */ /* 0x004fc800078e00ff */
[----:B------:R4:W-:Y:S01]  /*10dd0*/  SYNCS.ARRIVE.TRANS64 RZ, [R0+URZ+0x34830], R2 ;  /* 0x0348300200ff79a7 */ /* 0x0009e2000800003f */
[----:B---3--:R-:W-:-:S04]  /*10de0*/  LOP3.LUT R3, R3, 0x1f, RZ, 0xc0, !PT ;  /* 0x0000001f03037812 */ /* 0x008fc800078ec0ff */
[----:B------:R-:W-:-:S13]  /*10df0*/  ISETP.NE.AND P0, PT, R3, RZ, PT ;  /* 0x000000ff0300720c */ /* 0x000fda0003f05270 */
[----:B----4-:R-:W-:Y:S05]  /*10e00*/  @!P0 BRA `(.L_x_430) ;  /* 0x0000000000048947 */ /* 0x010fea0003800000 */
[----:B------:R-:W-:Y:S01]  /*10e10*/  BPT.TRAP 0x1 ;  /* 0x000000040000795c */ /* 0x000fe20000300000 */
.L_x_430:
[----:B------:R-:W3:Y:S04]  /*10e20*/  LDL R6, [R1+0x4] ;  /* 0x0000040001067983 */ /* 0x000ee80000100800 */
[----:B------:R-:W3:Y:S04]  /*10e30*/  LDL R5, [R1+0x8] ;  /* 0x0000080001057983 */ /* 0x000ee80000100800 */
[----:B-1----:R-:W4:Y:S04]  /*10e40*/  LDL R4, [R1+0x14] ;  /* 0x0000140001047983 */ /* 0x002f280000100800 */
[----:B------:R-:W5:Y:S04]  /*10e50*/  LDL R3, [R1+0x18] ;  /* 0x0000180001037983 */ /* 0x000f680000100800 */
[----:B--2---:R-:W2:Y:S01]  /*10e60*/  LDL R2, [R1] ;  /* 0x0000000001027983 */ /* 0x004ea20000100800 */
[----:B------:R-:W-:Y:S01]  /*10e70*/  R2UR UR9, R0 ;  /* 0x00000000000972ca */ /* 0x000fe200000e0000 */
[----:B------:R-:W-:Y:S01]  /*10e80*/  UIADD3 UR4, UP0, UR36, 0x370, URZ ;  /* 0x0000037024047890 */ /* 0x000fe2000ff1e03f */
[----:B------:R-:W-:Y:S01]  /*10e90*/  R2UR UR12, R18 ;  /* 0x00000000120c72ca */ /* 0x000fe200000e0000 */
[----:B------:R-:W-:Y:S01]  /*10ea0*/  UMOV UR10, URZ ;  /* 0x0000003f000a7c82 */ /* 0x000fe20008000000 */
[----:B------:R-:W-:Y:S01]  /*10eb0*/  PLOP3.LUT P0, PT, PT, PT, PT, 0x80, 0x0 ;  /* 0x000000000000781c */ /* 0x000fe20003f0f070 */
[----:B------:R-:W-:Y:S01]  /*10ec0*/  UMOV UR7, 0x14f00000 ;  /* 0x14f0000000077882 */ /* 0x000fe20000000000 */
[----:B------:R-:W-:-:S07]  /*10ed0*/  UMOV UR15, 0x40 ;  /* 0x00000040000f7882 */ /* 0x000fce0000000000 */
[----:B------:R-:W-:Y:S01]  /*10ee0*/  UIADD3 UR9, UR9, 0x34830, URZ ;  /* 0x0003483009097890 */ /* 0x000fe2000fffe03f */
[----:B---3--:R-:W-:Y:S01]  /*10ef0*/  IMAD R0, R5, 0xb000, R6 ;  /* 0x0000b00005007824 */ /* 0x008fe200078e0206 */
[----:B----4-:R-:W-:-:S04]  /*10f00*/  R2UR UR11, R4 ;  /* 0x00000000040b72ca */ /* 0x010fc800000e0000 */
[----:B------:R-:W-:Y:S02]  /*10f10*/  R2UR UR6, R0 ;  /* 0x00000000000672ca */ /* 0x000fe400000e0000 */
[----:B-----5:R-:W-:Y:S02]  /*10f20*/  R2UR UR5, R3 ;  /* 0x00000000030572ca */ /* 0x020fe400000e0000 */
[----:B------:R-:W-:Y:S02]  /*10f30*/  P2R R0, PR, RZ, 0x1 ;  /* 0x00000001ff007803 */ /* 0x000fe40000000000 */
[----:B--2---:R-:W-:-:S03]  /*10f40*/  R2UR UR13, R2 ;  /* 0x00000000020d72ca */ /* 0x004fc600000e0000 */
[----:B------:R3:W-:Y:S04]  /*10f50*/  STL [R1+0x20], R0 ;  /* 0x0000200001007387 */ /* 0x0007e80000100800 */
[----:B------:R-:W-:Y:S02]  /*10f60*/  UIADD3 UR8, UR6, 0x1e400, URZ ;  /* 0x0001e40006087890 */ /* 0x000fe4000fffe03f */
[----:B------:R-:W-:Y:S02]  /*10f70*/  UIMAD UR11, UR11, 0xb0, UR5 ;  /* 0x000000b00b0b78a4 */ /* 0x000fe4000f8e0205 */
[----:B------:R-:W-:Y:S02]  /*10f80*/  UIADD3.X UR5, URZ, UR37, URZ, UP0, !UPT ;  /* 0x000000253f057290 */ /* 0x000fe400087fe43f */
[----:B------:R-:W-:-:S03]  /*10f90*/  UIADD3 UR14, UR6, 0x23c00, URZ ;  /* 0x00023c00060e7890 */ /* 0x000fc6000fffe03f */
[----:B------:R-:W-:-:S04]  /*10fa0*/  UMOV UR6, 0x0 ;  /* 0x0000000000067882 */ /* 0x000fc80000000000 */
[----:B------:R1:W-:Y:S02]  /*10fb0*/  UTMALDG.4D [UR8], [UR4], desc[UR6] ;  /* 0x00000608040075b4 */ /* 0x0003e40008019000 */
[----:B-1----:R-:W-:Y:S01]  /*10fc0*/  UMOV UR8, UR14 ;  /* 0x0000000e00087c82 */ /* 0x002fe20008000000 */
[----:B------:R-:W-:Y:S02]  /*10fd0*/  UMOV UR10, UR15 ;  /* 0x0000000f000a7c82 */ /* 0x000fe40008000000 */
[----:B------:R3:W-:Y:S02]  /*10fe0*/  UTMALDG.4D [UR8], [UR4], desc[UR6] ;  /* 0x00000608040075b4 */ /* 0x0007e40008019000 */
[----:B---3--:R-:W-:Y:S01]  /*10ff0*/  NOP ;  /* 0x0000000000007918 */ /* 0x008fe20000000000 */
.L_x_426:
[----:B------:R-:W3:Y:S04]  /*11000*/  LDL R2, [R1+0x4] ;  /* 0x0000040001027983 */ /* 0x000ee80000100800 */
[----:B------:R-:W2:Y:S04]  /*11010*/  LDL.LU R3, [R1+0x34] ;  /* 0x0000340001037983 */ /* 0x000ea80000300800 */
[----:B------:R-:W4:Y:S04]  /*11020*/  LDL.LU R5, [R1+0x28] ;  /* 0x0000280001057983 */ /* 0x000f280000300800 */
[----:B-1----:R-:W5:Y:S01]  /*11030*/  LDL.LU R4, [R1+0x38] ;  /* 0x0000380001047983 */ /* 0x002f620000300800 */
[----:B------:R-:W-:Y:S05]  /*11040*/  WARPSYNC.ALL ;  /* 0x0000000000007948 */ /* 0x000fea0003800000 */
[----:B------:R-:W-:Y:S01]  /*11050*/  ULDC.64 UR4, c[0x0][0x298] ;  /* 0x0000a60000047ab9 */ /* 0x000fe20000000a00 */
[----:B------:R-:W-:Y:S01]  /*11060*/  ULDC.64 UR6, c[0x0][0xa00] ;  /* 0x0002800000067ab9 */ /* 0x000fe20000000a00 */
[----:B------:R-:W-:Y:S01]  /*11070*/  BSSY B6, `(.L_x_431) ;  /* 0x0000024000067945 */ /* 0x000fe20003800000 */
[----:B------:R-:W-:Y:S01]  /*11080*/  BAR.SYNC.DEFER_BLOCKING 0x8, 0x180 ;  /* 0x0206000000007b1d */ /* 0x000fe20000010000 */
[----:B------:R-:W-:-:S04]  /*11090*/  ISETP.NE.U32.AND P0, PT, RZ, UR6, PT ;  /* 0x00000006ff007c0c */ /* 0x000fc8000bf05070 */
[----:B------:R-:W-:Y:S01]  /*110a0*/  ISETP.NE.AND.EX P0, PT, RZ, UR7, PT, P0 ;  /* 0x00000007ff007c0c */ /* 0x000fe2000bf05300 */
[----:B---3--:R-:W-:Y:S01]  /*110b0*/  VIADD R2, R2, 0x16400 ;  /* 0x0001640002027836 */ /* 0x008fe20000000000 */
[----:B--2---:R-:W-:-:S04]  /*110c0*/  SHF.R.S32.HI R0, RZ, 0x1f, R3 ;  /* 0x0000001fff007819 */ /* 0x004fc80000011403 */
[----:B------:R-:W-:Y:S02]  /*110d0*/  LOP3.LUT P1, RZ, R2, 0x3ff, RZ, 0xc0, !PT ;  /* 0x000003ff02ff7812 */ /* 0x000fe4000782c0ff */
[----:B----4-:R-:W-:Y:S01]  /*110e0*/  SEL R5, R5, RZ, !P0 ;  /* 0x000000ff05057207 */ /* 0x010fe20004000000 */
[----:B------:R-:W-:Y:S01]  /*110f0*/  IMAD R0, R0, UR4, RZ ;  /* 0x0000000400007c24 */ /* 0x000fe2000f8e02ff */
[----:B-----5:R-:W-:-:S03]  /*11100*/  SEL R4, R4, RZ, !P0 ;  /* 0x000000ff04047207 */ /* 0x020fc60004000000 */
[C---:B------:R-:W-:Y:S02]  /*11110*/  IMAD R0, R3.reuse, UR5, R0 ;  /* 0x0000000503007c24 */ /* 0x040fe4000f8e0200 */
[----:B------:R-:W-:-:S05]  /*11120*/  IMAD.WIDE.U32 R2, R3, UR4, RZ ;  /* 0x0000000403027c25 */ /* 0x000fca000f8e00ff */
[----:B------:R1:W-:Y:S04]  /*11130*/  STL.64 [R1+0x48], R2 ;  /* 0x0000480201007387 */ /* 0x0003e80000100a00 */
[----:B------:R2:W-:Y:S04]  /*11140*/  STL [R1+0x28], R5 ;  /* 0x0000280501007387 */ /* 0x0005e80000100800 */
[----:B------:R2:W-:Y:S01]  /*11150*/  STL [R1+0x54], R4 ;  /* 0x0000540401007387 */ /* 0x0005e20000100800 */
[----:B-1----:R-:W-:Y:S01]  /*11160*/  IMAD.IADD R2, R3, 0x1, R0 ;  /* 0x0000000103027824 */ /* 0x002fe200078e0200 */
[----:B------:R-:W-:-:S05]  /*11170*/  SHF.R.S32.HI R0, RZ, 0x1f, R18 ;  /* 0x0000001fff007819 */ /* 0x000fca0000011412 */
[----:B------:R2:W-:Y:S04]  /*11180*/  STL [R1+0x38], R0 ;  /* 0x0000380001007387 */ /* 0x0005e80000100800 */
[----:B------:R2:W-:Y:S01]  /*11190*/  STL [R1+0x34], R2 ;  /* 0x0000340201007387 */ /* 0x0005e20000100800 */
[----:B------:R-:W-:Y:S05]  /*111a0*/  @!P1 BRA `(.L_x_432) ;  /* 0x0000000000409947 */ /* 0x000fea0003800000 */
[----:B--2---:R-:W-:Y:S01]  /*111b0*/  MOV R2, 0x0 ;  /* 0x0000000000027802 */ /* 0x004fe20000000f00 */
[----:B------:R-:W-:Y:S01]  /*111c0*/  ULDC.64 UR6, c[0x4][0xa0] ;  /* 0x0100280000067ab9 */ /* 0x000fe20000000a00 */
[----:B------:R-:W-:Y:S01]  /*111d0*/  ULDC.64 UR8, c[0x4][0xa8] ;  /* 0x01002a0000087ab9 */ /* 0x000fe20000000a00 */
[----:B------:R-:W-:Y:S01]  /*111e0*/  ULDC.64 UR4, c[0x4][0x20] ;  /* 0x0100080000047ab9 */ /* 0x000fe20000000a00 */
[----:B------:R-:W-:Y:S01]  /*111f0*/  IMAD.U32 R4, RZ, RZ, UR6 ;  /* 0x00000006ff047e24 */ /* 0x000fe2000f8e00ff */
[----:B------:R-:W-:Y:S01]  /*11200*/  MOV R7, UR9 ;  /* 0x0000000900077c02 */ /* 0x000fe20008000f00 */
[----:B------:R-:W1:Y:S01]  /*11210*/  LDC.64 R2, c[0x4][R2] ;  /* 0x0100000002027b82 */ /* 0x000e620000000a00 */
[----:B------:R-:W-:Y:S02]  /*11220*/  IMAD.U32 R5, RZ, RZ, UR7 ;  /* 0x00000007ff057e24 */ /* 0x000fe4000f8e00ff */
[----:B------:R-:W-:Y:S02]  /*11230*/  IMAD.U32 R6, RZ, RZ, UR8 ;  /* 0x00000008ff067e24 */ /* 0x000fe4000f8e00ff */
[----:B------:R-:W-:-:S02]  /*11240*/  IMAD.U32 R10, RZ, RZ, UR4 ;  /* 0x00000004ff0a7e24 */ /* 0x000fc4000f8e00ff */
[----:B------:R-:W-:Y:S02]  /*11250*/  IMAD.U32 R11, RZ, RZ, UR5 ;  /* 0x00000005ff0b7e24 */ /* 0x000fe4000f8e00ff */
[----:B------:R-:W-:Y:S02]  /*11260*/  IMAD.MOV.U32 R8, RZ, RZ, 0x70 ;  /* 0x00000070ff087424 */ /* 0x000fe400078e00ff */
[----:B0-----:R-:W-:Y:S02]  /*11270*/  IMAD.MOV.U32 R12, RZ, RZ, 0x1 ;  /* 0x00000001ff0c7424 */ /* 0x001fe400078e00ff */
[----:B------:R-:W-:-:S07]  /*11280*/  IMAD.MOV.U32 R13, RZ, RZ, RZ ;  /* 0x000000ffff0d7224 */ /* 0x000fce00078e00ff */
[----:B------:R-:W-:-:S07]  /*11290*/  LEPC R20, `(.L_x_432) ;  /* 0x000000001014794e */ /* 0x000fce0000000000 */
[----:B-1----:R-:W-:Y:S05]  /*112a0*/  CALL.ABS.NOINC R2 ;  /* 0x0000000002007343 */ /* 0x002fea0003c00000 */
.L_x_432:
[----:B------:R-:W-:Y:S05]  /*112b0*/  BSYNC B6 ;  /* 0x0000000000067941 */ /* 0x000fea0003800000 */
.L_x_431:
[----:B--2---:R-:W2:Y:S01]  /*112c0*/  LDL.LU R4, [R1+0x34] ;  /* 0x0000340001047983 */ /* 0x004ea20000300800 */
[----:B------:R-:W1:Y:S01]  /*112d0*/  LDC R7, c[0x0][0x448] ;  /* 0x00011200ff077b82 */ /* 0x000e620000000800 */
[----:B------:R-:W-:Y:S01]  /*112e0*/  ULDC.64 UR4, c[0x0][0x2d8] ;  /* 0x0000b60000047ab9 */ /* 0x000fe20000000a00 */
[----:B------:R-:W-:Y:S01]  /*112f0*/  IMAD.SHL.U32 R17, R17, 0x80, RZ ;  /* 0x0000008011117824 */ /* 0x000fe200078e00ff */
[----:B------:R-:W2:Y:S01]  /*11300*/  LDL.LU.64 R2, [R1+0x48] ;  /* 0x0000480001027983 */ /* 0x000ea20000300a00 */
[----:B------:R-:W-:-:S03]  /*11310*/  ULDC.64 UR6, c[0x0][0x280] ;  /* 0x0000a00000067ab9 */ /* 0x000fc60000000a00 */
[----:B------:R-:W3:Y:S04]  /*11320*/  LDL.LU R0, [R1+0x38] ;  /* 0x0000380001007983 */ /* 0x000ee80000300800 */
[----:B------:R-:W4:Y:S04]  /*11330*/  LDL.LU R6, [R1+0x54] ;  /* 0x0000540001067983 */ /* 0x000f280000300800 */
[----:B------:R-:W4:Y:S01]  /*11340*/  LDL.LU R5, [R1+0x28] ;  /* 0x0000280001057983 */ /* 0x000f220000300800 */
[----:B------:R-:W0:Y:S01]  /*11350*/  S2R R9, SR_TID.X ;  /* 0x0000000000097919 */ /* 0x000e220000002100 */
[----:B------:R-:W0:Y:S01]  /*11360*/  S2R R8, SR_TID.X ;  /* 0x0000000000087919 */ /* 0x000e220000002100 */
[----:B-1----:R-:W-:Y:S01]  /*11370*/  ISETP.NE.AND P0, PT, R7, 0x1, PT ;  /* 0x000000010700780c */ /* 0x002fe20003f05270 */
[----:B0-----:R-:W-:-:S02]  /*11380*/  IMAD.SHL.U32 R9, R9, 0x8, RZ ;  /* 0x0000000809097824 */ /* 0x001fc400078e00ff */
[----:B------:R-:W-:-:S03]  /*11390*/  IMAD.SHL.U32 R10, R8, 0x8, RZ ;  /* 0x00000008080a7824 */ /* 0x000fc600078e00ff */
[----:B------:R-:W-:-:S04]  /*113a0*/  LOP3.LUT R9, R9, 0x38, RZ, 0xc0, !PT ;  /* 0x0000003809097812 */ /* 0x000fc800078ec0ff */
[----:B------:R-:W-:Y:S02]  /*113b0*/  LOP3.LUT R9, R9, 0x40, RZ, 0xfc, !PT ;  /* 0x0000004009097812 */ /* 0x000fe400078efcff */
[----:B------:R-:W-:Y:S01]  /*113c0*/  LOP3.LUT R10, R10, 0x38, RZ, 0xc0, !PT ;  /* 0x000000380a0a7812 */ /* 0x000fe200078ec0ff */
[----:B--2---:R-:W-:Y:S02]  /*113d0*/  IMAD.MOV.U32 R3, RZ, RZ, R4 ;  /* 0x000000ffff037224 */ /* 0x004fe400078e0004 */
[----:B------:R-:W0:Y:S01]  /*113e0*/  S2R R4, SR_TID.X ;  /* 0x0000000000047919 */ /* 0x000e220000002100 */
[----:B---3--:R-:W-:Y:S02]  /*113f0*/  IMAD R0, R0, UR4, RZ ;  /* 0x0000000400007c24 */ /* 0x008fe4000f8e02ff */
[----:B------:R-:W-:-:S04]  /*11400*/  IMAD.WIDE.U32 R2, R18, UR4, R2 ;  /* 0x0000000412027c25 */ /* 0x000fc8000f8e0002 */
[----:B------:R-:W-:Y:S01]  /*11410*/  IMAD R0, R18, UR5, R0 ;  /* 0x0000000512007c24 */ /* 0x000fe2000f8e0200 */
[----:B------:R-:W-:-:S03]  /*11420*/  ULDC.64 UR4, c[0x0][0x2e0] ;  /* 0x0000b80000047ab9 */ /* 0x000fc60000000a00 */
[----:B------:R-:W-:Y:S02]  /*11430*/  IMAD.IADD R3, R3, 0x1, R0 ;  /* 0x0000000103037824 */ /* 0x000fe400078e0200 */
[----:B----4-:R-:W-:Y:S02]  /*11440*/  IMAD R0, R6, UR4, RZ ;  /* 0x0000000406007c24 */ /* 0x010fe4000f8e02ff */
[C---:B------:R-:W-:Y:S01]  /*11450*/  IMAD.WIDE.U32 R2, R5.reuse, UR4, R2 ;  /* 0x0000000405027c25 */ /* 0x040fe2000f8e0002 */
[----:B------:R-:W1:Y:S03]  /*11460*/  @P0 LDC R6, c[0x0][0x450] ;  /* 0x00011400ff060b82 */ /* 0x000e660000000800 */
[----:B------:R-:W-:Y:S01]  /*11470*/  IMAD R0, R5, UR5, R0 ;  /* 0x0000000505007c24 */ /* 0x000fe2000f8e0200 */
[----:B------:R-:W-:-:S03]  /*11480*/  ULDC.64 UR4, c[0x0][0x2d0] ;  /* 0x0000b40000047ab9 */ /* 0x000fc60000000a00 */
[----:B------:R-:W-:Y:S01]  /*11490*/  IMAD.IADD R3, R3, 0x1, R0 ;  /* 0x0000000103037824 */ /* 0x000fe200078e0200 */
[C---:B0-----:R-:W-:Y:S02]  /*114a0*/  LOP3.LUT R5, R4.reuse, 0x7f, RZ, 0xc0, !PT ;  /* 0x0000007f04057812 */ /* 0x041fe400078ec0ff */
[----:B------:R-:W-:Y:S02]  /*114b0*/  SHF.L.U32 R4, R4, 0x4, RZ ;  /* 0x0000000404047819 */ /* 0x000fe400000006ff */
[----:B------:R-:W-:-:S04]  /*114c0*/  SHF.R.U32.HI R5, RZ, 0x3, R5 ;  /* 0x00000003ff057819 */ /* 0x000fc80000011605 */
[----:B------:R-:W-:Y:S02]  /*114d0*/  LOP3.LUT R4, R5, 0x70, R4, 0xf8, !PT ;  /* 0x0000007005047812 */ /* 0x000fe400078ef804 */
[----:B------:R-:W0:Y:S02]  /*114e0*/  @P0 LDC R5, c[0x0][0x44c] ;  /* 0x00011300ff050b82 */ /* 0x000e240000000800 */
[----:B------:R-:W-:-:S05]  /*114f0*/  LOP3.LUT R0, R4, R17, RZ, 0xfc, !PT ;  /* 0x0000001104007212 */ /* 0x000fca00078efcff */
[----:B------:R-:W-:Y:S02]  /*11500*/  IMAD.MOV.U32 R4, RZ, RZ, R0 ;  /* 0x000000ffff047224 */ /* 0x000fe400078e0000 */
[----:B0-----:R-:W-:-:S05]  /*11510*/  @P0 IMAD.HI.U32 R5, R0, R5, RZ ;  /* 0x0000000500050227 */ /* 0x001fca00078e00ff */
[----:B-1----:R-:W-:-:S05]  /*11520*/  @P0 SHF.R.U32.HI R4, RZ, R6, R5 ;  /* 0x00000006ff040219 */ /* 0x002fca0000011605 */
[----:B------:R-:W-:Y:S02]  /*11530*/  IMAD.MOV R5, RZ, RZ, -R4 ;  /* 0x000000ffff057224 */ /* 0x000fe400078e0a04 */
[----:B------:R-:W-:-:S04]  /*11540*/  IMAD.WIDE.U32 R2, R4, UR4, R2 ;  /* 0x0000000404027c25 */ /* 0x000fc8000f8e0002 */
[----:B------:R-:W-:Y:S01]  /*11550*/  IMAD R0, R7, R5, R0 ;  /* 0x0000000507007224 */ /* 0x000fe200078e0200 */
[----:B------:R-:W-:-:S05]  /*11560*/  SHF.R.S32.HI R5, RZ, 0x1f, R4 ;  /* 0x0000001fff057819 */ /* 0x000fca0000011404 */
[----:B------:R-:W-:-:S04]  /*11570*/  IMAD R5, R5, UR4, RZ ;  /* 0x0000000405057c24 */ /* 0x000fc8000f8e02ff */
[----:B------:R-:W-:Y:S01]  /*11580*/  IMAD R4, R4, UR5, R5 ;  /* 0x0000000504047c24 */ /* 0x000fe2000f8e0205 */
[----:B------:R-:W-:-:S03]  /*11590*/  ULDC.64 UR4, c[0x0][0x2c8] ;  /* 0x0000b20000047ab9 */ /* 0x000fc60000000a00 */
[----:B------:R-:W-:Y:S01]  /*115a0*/  IMAD.IADD R3, R3, 0x1, R4 ;  /* 0x0000000103037824 */ /* 0x000fe200078e0204 */
[----:B------:R-:W-:Y:S01]  /*115b0*/  SHF.R.S32.HI R4, RZ, 0x1f, R0 ;  /* 0x0000001fff047819 */ /* 0x000fe20000011400 */
        /* <DEDUP_REMOVED lines=12> */
[----:B------:R-:W0:Y:S02]  /*11680*/  S2R R5, SR_TID.X ;  /* 0x0000000000057919 */ /* 0x000e240000002100 */
[----:B0-----:R-:W-:-:S04]  /*11690*/  LOP3.LUT R5, R5, 0x7f, RZ, 0xc0, !PT ;  /* 0x0000007f05057812 */ /* 0x001fc800078ec0ff */
[----:B------:R-:W-:Y:S02]  /*116a0*/  SHF.R.U32.HI R6, RZ, 0x3, R5 ;  /* 0x00000003ff067819 */ /* 0x000fe40000011605 */
[----:B------:R-:W2:Y:S01]  /*116b0*/  LDL.LU R5, [R1+0x40] ;  /* 0x0000400001057983 */ /* 0x000ea20000300800 */
[----:B------:R-:W-:Y:S02]  /*116c0*/  ULDC.64 UR4, c[0x0][0x208] ;  /* 0x0000820000047ab9 */ /* 0x000fe40000000a00 */
[----:B------:R-:W-:Y:S01]  /*116d0*/  IMAD.IADD R2, R6, 0x1, R17 ;  /* 0x0000000106027824 */ /* 0x000fe200078e0211 */
[----:B------:R-:W-:Y:S04]  /*116e0*/  SHFL.IDX PT, R8, R0, 0x1, 0x181f ;  /* 0x00381f0000087f89 */ /* 0x000fe800000e0000 */
[----:B------:R-:W-:Y:S01]  /*116f0*/  SHFL.IDX PT, R6, R0, RZ, 0x181f ;  /* 0x00181fff00067589 */ /* 0x000fe200000e0000 */
[----:B--2---:R-:W-:Y:S01]  /*11700*/  IMAD R3, R5, R7, RZ ;  /* 0x0000000705037224 */ /* 0x004fe200078e02ff */
[----:B------:R-:W-:-:S02]  /*11710*/  IADD3 R5, R2, 0x10, RZ ;  /* 0x0000001002057810 */ /* 0x000fc40007ffe0ff */
[----:B------:R-:W0:Y:S02]  /*11720*/  SHFL.IDX PT, R7, R4, RZ, 0x181f ;  /* 0x00181fff04077589 */ /* 0x000e2400000e0000 */
[-C--:B------:R-:W-:Y:S02]  /*11730*/  ISETP.GE.AND P4, PT, R2, R3.reuse, PT ;  /* 0x000000030200720c */ /* 0x080fe40003f86270 */
[----:B------:R-:W-:Y:S02]  /*11740*/  ISETP.GE.AND P2, PT, R5, R3, PT ;  /* 0x000000030500720c */ /* 0x000fe40003f46270 */
[----:B------:R-:W1:Y:S09]  /*11750*/  SHFL.IDX PT, R5, R4, 0x1, 0x181f ;  /* 0x00381f0004057f89 */ /* 0x000e7200000e0000 */
[----:B0-----:R-:W-:-:S05]  /*11760*/  @!P4 LEA R7, P3, R10, R7, 0x1 ;  /* 0x000000070a07c211 */ /* 0x001fca00078608ff */
[----:B------:R-:W-:-:S05]  /*11770*/  @!P4 IMAD.X R6, RZ, RZ, R6, P3 ;  /* 0x000000ffff06c224 */ /* 0x000fca00018e0606 */
[----:B------:R-:W-:-:S04]  /*11780*/  @!P4 LOP3.LUT R7, R7, R6, RZ, 0x3c, !PT ;  /* 0x000000060707c212 */ /* 0x000fc800078e3cff */
[----:B------:R-:W-:-:S04]  /*11790*/  @!P4 LOP3.LUT R6, R7, R6, RZ, 0x3c, !PT ;  /* 0x000000060706c212 */ /* 0x000fc800078e3cff */
[----:B------:R-:W-:-:S05]  /*117a0*/  @!P4 LOP3.LUT R7, R7, R6, RZ, 0x3c, !PT ;  /* 0x000000060707c212 */ /* 0x000fca00078e3cff */
[----:B-----5:R-:W-:Y:S04]  /*117b0*/  @!P4 LDGSTS.E.BYPASS.LTC128B.128 [R9+0x16400], desc[UR4][R6.64], !P0 ;  /* 0x164000000609cfae */ /* 0x020fe8000c101d44 */
[----:B------:R1:W-:Y:S02]  /*117c0*/  @!P4 LDGSTS.E.BYPASS.LTC128B.128 [R9+0x1a400], desc[UR4][R6.64+0x80], !P1 ;  /* 0x1a4000800609cfae */ /* 0x0003e4000c901d44 */
[----:B-1----:R-:W-:Y:S01]  /*117d0*/  @!P2 LEA R7, P3, R10, R5, 0x1 ;  /* 0x000000050a07a211 */ /* 0x002fe200078608ff */
[----:B------:R-:W-:-:S04]  /*117e0*/  VIADD R5, R2, 0x20 ;  /* 0x0000002002057836 */ /* 0x000fc80000000000 */
[----:B------:R-:W-:-:S05]  /*117f0*/  @!P2 IMAD.X R6, RZ, RZ, R8, P3 ;  /* 0x000000ffff06a224 */ /* 0x000fca00018e0608 */
[----:B------:R-:W-:-:S04]  /*11800*/  @!P2 LOP3.LUT R7, R7, R6, RZ, 0x3c, !PT ;  /* 0x000000060707a212 */ /* 0x000fc800078e3cff */
[----:B------:R-:W-:-:S04]  /*11810*/  @!P2 LOP3.LUT R6, R7, R6, RZ, 0x3c, !PT ;  /* 0x000000060706a212 */ /* 0x000fc800078e3cff */
[----:B------:R-:W-:-:S05]  /*11820*/  @!P2 LOP3.LUT R7, R7, R6, RZ, 0x3c, !PT ;  /* 0x000000060707a212 */ /* 0x000fca00078e3cff */
        /* <DEDUP_REMOVED lines=16> */
[----:B0-----:R-:W-:-:S05]  /*11930*/  @!P2 IMAD.X R6, RZ, RZ, R6, P3 ;  /* 0x000000ffff06a224 */ /* 0x001fca00018e0606 */
[----:B------:R-:W-:Y:S01]  /*11940*/  @!P2 MOV R7, R6 ;  /* 0x000000060007a202 */ /* 0x000fe20000000f00 */
        /* <DEDUP_REMOVED lines=19> */
[----:B------:R-:W-:Y:S01]  /*11a80*/  @!P2 IMAD.MOV.U32 R7, RZ, RZ, R6 ;  /* 0x000000ffff07a224 */ /* 0x000fe200078e0006 */
[----:B------:R-:W-:Y:S01]  /*11a90*/  @!P2 MOV R6, R5 ;  /* 0x000000050006a202 */ /* 0x000fe20000000f00 */
[----:B------:R-:W-:-:S04]  /*11aa0*/  VIADD R5, R2, 0x60 ;  /* 0x0000006002057836 */ /* 0x000fc80000000000 */
[----:B------:R-:W-:Y:S04]  /*11ab0*/  @!P2 LDGSTS.E.BYPASS.LTC128B.128 [R9+0x18c00], desc[UR4][R6.64], !P0 ;  /* 0x18c000000609afae */ /* 0x000fe8000c101d44 */
[----:B------:R0:W-:Y:S01]  /*11ac0*/  @!P2 LDGSTS.E.BYPASS.LTC128B.128 [R9+0x1cc00], desc[UR4][R6.64+0x80], !P1 ;  /* 0x1cc000800609afae */ /* 0x0001e2000c901d44 */
[----:B------:R-:W-:-:S03]  /*11ad0*/  ISETP.GE.AND P2, PT, R5, R3, PT ;  /* 0x000000030500720c */ /* 0x000fc60003f46270 */
[----:B------:R-:W1:Y:S04]  /*11ae0*/  SHFL.IDX PT, R5, R4, 0x6, 0x181f ;  /* 0x00d81f0004057f89 */ /* 0x000e6800000e0000 */
[----:B------:R-:W-:Y:S04]  /*11af0*/  SHFL.IDX PT, R4, R4, 0x7, 0x181f ;  /* 0x00f81f0004047f89 */ /* 0x000fe800000e0000 */
[----:B0-----:R-:W0:Y:S04]  /*11b00*/  SHFL.IDX PT, R6, R0, 0x6, 0x181f ;  /* 0x00d81f0000067f89 */ /* 0x001e2800000e0000 */
[----:B------:R-:W2:Y:S01]  /*11b10*/  SHFL.IDX PT, R0, R0, 0x7, 0x181f ;  /* 0x00f81f0000007f89 */ /* 0x000ea200000e0000 */
[----:B-1----:R-:W-:-:S05]  /*11b20*/  @!P2 LEA R5, P3, R10, R5, 0x1 ;  /* 0x000000050a05a211 */ /* 0x002fca00078608ff */
[----:B0-----:R-:W-:-:S04]  /*11b30*/  @!P2 IMAD.X R6, RZ, RZ, R6, P3 ;  /* 0x000000ffff06a224 */ /* 0x001fc800018e0606 */
[----:B------:R-:W-:Y:S02]  /*11b40*/  @!P2 IMAD.MOV.U32 R7, RZ, RZ, R6 ;  /* 0x000000ffff07a224 */ /* 0x000fe400078e0006 */
[----:B------:R-:W-:-:S05]  /*11b50*/  @!P2 IMAD.MOV.U32 R6, RZ, RZ, R5 ;  /* 0x000000ffff06a224 */ /* 0x000fca00078e0005 */
[----:B------:R0:W-:Y:S04]  /*11b60*/  @!P2 LDGSTS.E.BYPASS.LTC128B.128 [R9+0x19400], desc[UR4][R6.64], !P0 ;  /* 0x194000000609afae */ /* 0x0001e8000c101d44 */
[----:B--2---:R0:W-:Y:S02]  /*11b70*/  @!P2 LDGSTS.E.BYPASS.LTC128B.128 [R9+0x1d400], desc[UR4][R6.64+0x80], !P1 ;  /* 0x1d4000800609afae */ /* 0x0041e4000c901d44 */
.L_x_549:
[----:B------:R-:W-:Y:S01]  /*11b80*/  VIADD R2, R2, 0x70 ;  /* 0x0000007002027836 */ /* 0x000fe20000000000 */
[----:B------:R-:W-:Y:S04]  /*11b90*/  BSSY B0, `(.L_x_434) ;  /* 0x000000b000007945 */ /* 0x000fe80003800000 */
[----:B------:R-:W-:-:S13]  /*11ba0*/  ISETP.GE.AND P2, PT, R2, R3, PT ;  /* 0x000000030200720c */ /* 0x000fda0003f46270 */
[----:B------:R-:W-:Y:S05]  /*11bb0*/  @P2 BRA `(.L_x_435) ;  /* 0x0000000000202947 */ /* 0x000fea0003800000 */
[----:B------:R-:W-:Y:S01]  /*11bc0*/  LEA R2, P2, R10, R4, 0x1 ;  /* 0x000000040a027211 */ /* 0x000fe200078408ff */
[----:B------:R-:W-:-:S04]  /*11bd0*/  ULDC.64 UR4, c[0x0][0x208] ;  /* 0x0000820000047ab9 */ /* 0x000fc80000000a00 */
[----:B------:R-:W-:-:S05]  /*11be0*/  IMAD.X R3, RZ, RZ, R0, P2 ;  /* 0x000000ffff037224 */ /* 0x000fca00010e0600 */
[----:B------:R-:W-:Y:S01]  /*11bf0*/  @!PT LDS RZ, [RZ] ;  /* 0x00000000fffff984 */ /* 0x000fe20000000800 */
[----:B------:R-:W-:Y:S01]  /*11c00*/  @!PT LDS RZ, [RZ] ;  /* 0x00000000fffff984 */ /* 0x000fe20000000800 */
[----:B------:R-:W-:Y:S01]  /*11c10*/  @!PT LDS RZ, [RZ] ;  /* 0x00000000fffff984 */ /* 0x000fe20000000800 */
[----:B------:R1:W-:Y:S04]  /*11c20*/  LDGSTS.E.BYPASS.LTC128B.128 [R9+0x19c00], desc[UR4][R2.64], !P0 ;  /* 0x19c0000002097fae */ /* 0x0003e8000c101d44 */
[----:B------:R1:W-:Y:S02]  /*11c30*/  LDGSTS.E.BYPASS.LTC128B.128 [R9+0x1dc00], desc[UR4][R2.64+0x80], !P1 ;  /* 0x1dc0008002097fae */ /* 0x0003e4000c901d44 */
.L_x_435:
[----:B------:R-:W-:Y:S05]  /*11c40*/  BSYNC B0 ;  /* 0x0000000000007941 */ /* 0x000fea0003800000 */
.L_x_434:
[----:B01----:R-:W2:Y:S01]  /*11c50*/  LDL R9, [R1+0x4] ;  /* 0x0000040001097983 */ /* 0x003ea20000100800 */
[----:B------:R-:W-:Y:S01]  /*11c60*/  PLOP3.LUT P0, PT, PT, PT, PT, 0x80, 0x0 ;  /* 0x000000000000781c */ /* 0x000fe20003f0f070 */
[----:B------:R-:W-:Y:S01]  /*11c70*/  NOP ;  /* 0x0000000000007918 */ /* 0x000fe20000000000 */
[----:B--2---:R-:W-:-:S11]  /*11c80*/  VIADD R6, R9, 0x34800 ;  /* 0x0003480009067836 */ /* 0x004fd60000000000 */
.L_x_436:
[----:B------:R-:W2:Y:S01]  /*11c90*/  LDL R2, [R1+0x4] ;  /* 0x0000040001027983 */ /* 0x000ea20000100800 */
[----:B------:R-:W-:Y:S02]  /*11ca0*/  PLOP3.LUT P1, PT, P1, P0, PT, 0xa2, 0x0 ;  /* 0x000000000000781c */ /* 0x000fe40000f21472 */
[----:B--2---:R-:W-:-:S08]  /*11cb0*/  @P0 R2UR P1, UR4, R2 ;  /* 0x00000000020402ca */ /* 0x004fd00000020000 */
[----:B------:R-:W-:-:S05]  /*11cc0*/  @P0 PLOP3.LUT P0, PT, P1, PT, PT, 0x80, 0x0 ;  /* 0x000000000000081c */ /* 0x000fca0000f0f070 */
[----:B------:R-:W-:Y:S01]  /*11cd0*/  @!P1 SYNCS.ARRIVE.TRANS64.RED.A0T1 RZ, [UR4+0x34800], RZ ;  /* 0x034800ffffff99a7 */ /* 0x000fe20008200404 */
[----:B------:R-:W-:Y:S07]  /*11ce0*/  @!P1 ARRIVES.LDGSTSBAR.64.TRANSCNT [UR4+0x34800] ;  /* 0x03480000ff0099b0 */ /* 0x000fee0008000a84 */
[----:B------:R-:W-:Y:S05]  /*11cf0*/  @P0 BRA.U.ANY `(.L_x_436) ;  /* 0xfffffffd00e40947 */ /* 0x000fea000393ffff */
[----:B------:R-:W2:Y:S02]  /*11d00*/  LDL.LU R3, [R1+0x50] ;  /* 0x0000500001037983 */ /* 0x000ea40000300800 */
[----:B--2---:R-:W-:-:S05]  /*11d10*/  VIADD R3, R3, 0x1 ;  /* 0x0000000103037836 */ /* 0x004fca0000000000 */
[----:B------:R0:W-:Y:S01]  /*11d20*/  STL [R1+0x50], R3 ;  /* 0x0000500301007387 */ /* 0x0001e20000100800 */
[----:B------:R-:W-:-:S04]  /*11d30*/  LEA.HI R0, R3, R3, RZ, 0x1 ;  /* 0x0000000303007211 */ /* 0x000fc800078f08ff */
[----:B------:R-:W-:-:S04]  /*11d40*/  LOP3.LUT R0, R0, 0xfffffffe, RZ, 0xc0, !PT ;  /* 0xfffffffe00007812 */ /* 0x000fc800078ec0ff */
[----:B------:R-:W-:-:S04]  /*11d50*/  IADD3 R0, R3, -R0, RZ ;  /* 0x8000000003007210 */ /* 0x000fc80007ffe0ff */
[----:B------:R-:W-:Y:S01]  /*11d60*/  SHF.L.U32 R0, R0, 0x1f, RZ ;  /* 0x0000001f00007819 */ /* 0x000fe200000006ff */
[----:B------:R-:W-:Y:S01]  /*11d70*/  NOP ;  /* 0x0000000000007918 */ /* 0x000fe20000000000 */
[----:B------:R0:W-:Y:S01]  /*11d80*/  SYNCS.ARRIVE.TRANS64.A1T0 RZ, [R2+URZ+0x34800], RZ ;  /* 0x034800ff02ff79a7 */ /* 0x0001e2000810003f */
[----:B------:R-:W-:Y:S01]  /*11d90*/  BSSY B0, `(.L_x_437) ;  /* 0x0000003000007945 */ /* 0x000fe20003800000 */
[----:B------:R-:W1:Y:S03]  /*11da0*/  SYNCS.PHASECHK.TRANS64.TRYWAIT P0, [R2+URZ+0x34820], R0 ;  /* 0x03482000020075a7 */ /* 0x000e66000800017f */
[----:B01----:R-:W-:Y:S05]  /*11db0*/  @!P0 BRA `(.L_x_438) ;  /* 0x0000004000988947 */ /* 0x003fea0003800000 */
.L_x_550:
[----:B------:R-:W-:Y:S05]  /*11dc0*/  BSYNC B0 ;  /* 0x0000000000007941 */ /* 0x000fea0003800000 */
.L_x_437:
[----:B0-----:R-:W2:Y:S01]  /*11dd0*/  LDL.LU R2, [R1+0x3c] ;  /* 0x00003c0001027983 */ /* 0x001ea20000300800 */
[----:B------:R-:W-:Y:S01]  /*11de0*/  BSSY B0, `(.L_x_439) ;  /* 0x00001f9000007945 */ /* 0x000fe20003800000 */
[----:B--2---:R-:W-:-:S13]  /*11df0*/  ISETP.GE.AND P0, PT, R2, 0xb1, PT ;  /* 0x000000b10200780c */ /* 0x004fda0003f06270 */
[----:B------:R-:W-:Y:S05]  /*11e00*/  @!P0 BRA `(.L_x_440) ;  /* 0x0000001c00d88947 */ /* 0x000fea0003800000 */
[----:B------:R-:W2:Y:S01]  /*11e10*/  LDL R2, [R1+0x30] ;  /* 0x0000300001027983 */ /* 0x000ea20000100800 */
[----:B------:R-:W-:Y:S01]  /*11e20*/  IMAD.MOV.U32 R0, RZ, RZ, 0x1 ;  /* 0x00000001ff007424 */ /* 0x000fe200078e00ff */
[----:B------:R-:W-:Y:S01]  /*11e30*/  BSSY B2, `(.L_x_441) ;  /* 0x00000ad000027945 */ /* 0x000fe20003800000 */
[----:B--2---:R-:W-:-:S05]  /*11e40*/  IMAD.MOV R9, RZ, RZ, -R2 ;  /* 0x000000ffff097224 */ /* 0x004fca00078e0a02 */
[----:B------:R-:W-:-:S05]  /*11e50*/  VIADDMNMX R9, R9, R0, 0xffffffff, !PT ;  /* 0xffffffff09097446 */ /* 0x000fca0007800100 */
[----:B------:R-:W-:-:S05]  /*11e60*/  IMAD.IADD R0, R2, 0x1, R9 ;  /* 0x0000000102007824 */ /* 0x000fca00078e0209 */
[----:B------:R-:W-:-:S04]  /*11e70*/  LOP3.LUT R0, R0, 0x1, RZ, 0xc0, !PT ;  /* 0x0000000100007812 */ /* 0x000fc800078ec0ff */
[----:B------:R-:W-:Y:S01]  /*11e80*/  ISETP.NE.U32.AND P0, PT, R0, 0x1, PT ;  /* 0x000000010000780c */ /* 0x000fe20003f05070 */
[----:B------:R-:W-:-:S12]  /*11e90*/  VIADD R0, R2, 0xfffffffe ;  /* 0xfffffffe02007836 */ /* 0x000fd80000000000 */
[----:B------:R-:W-:Y:S05]  /*11ea0*/  @P0 BRA `(.L_x_442) ;  /* 0x0000000800940947 */ /* 0x000fea0003800000 */
[----:B------:R-:W2:Y:S04]  /*11eb0*/  LDL R4, [R1+0x20] ;  /* 0x0000200001047983 */ /* 0x000ea80000100800 */
[----:B------:R-:W3:Y:S04]  /*11ec0*/  LDL R3, [R1+0x8] ;  /* 0x0000080001037983 */ /* 0x000ee80000100800 */
[----:B------:R-:W4:Y:S01]  /*11ed0*/  LDL R2, [R1+0x10] ;  /* 0x0000100001027983 */ /* 0x000f220000100800 */
[----:B------:R-:W-:Y:S01]  /*11ee0*/  BSSY B1, `(.L_x_443) ;  /* 0x000009d000017945 */ /* 0x000fe20003800000 */
[----:B--2---:R-:W-:Y:S01]  /*11ef0*/  ISETP.NE.AND P1, PT, R4, RZ, PT ;  /* 0x000000ff0400720c */ /* 0x004fe20003f25270 */
[----:B---3--:R-:W-:-:S05]  /*11f00*/  VIADD R7, R3, 0x1 ;  /* 0x0000000103077836 */ /* 0x008fca0000000000 */
[----:B------:R-:W-:-:S04]  /*11f10*/  ISETP.NE.AND P0, PT, R7, 0x2, PT ;  /* 0x000000020700780c */ /* 0x000fc80003f05270 */
[----:B------:R-:W-:Y:S02]  /*11f20*/  SEL R10, RZ, 0x1, P0 ;  /* 0x00000001ff0a7807 */ /* 0x000fe40000000000 */
[----:B------:R-:W-:Y:S02]  /*11f30*/  SEL R7, R7, RZ, P0 ;  /* 0x000000ff07077207 */ /* 0x000fe40000000000 */
[----:B----4-:R-:W-:Y:S01]  /*11f40*/  LOP3.LUT R10, R2, R10, RZ, 0x3c, !PT ;  /* 0x0000000a020a7212 */ /* 0x010fe200078e3cff */
[----:B------:R-:W-:Y:S06]  /*11f50*/  @!P1 BRA `(.L_x_444) ;  /* 0x0000000800549947 */ /* 0x000fec0003800000 */
[----:B------:R0:W5:Y:S01]  /*11f60*/  LDL R4, [R1] ;  /* 0x0000000001047983 */ /* 0x0001620000100800 */
[----:B------:R-:W-:Y:S02]  /*11f70*/  ULDC.64 UR4, c[0x0][0x418] ;  /* 0x0001060000047ab9 */ /* 0x000fe40000000a00 */
[----:B------:R-:W-:-:S04]  /*11f80*/  ISETP.NE.U32.AND P0, PT, RZ, UR4, PT ;  /* 0x00000004ff007c0c */ /* 0x000fc8000bf05070 */
[----:B------:R-:W-:-:S13]  /*11f90*/  ISETP.NE.AND.EX P0, PT, RZ, UR5, PT, P0 ;  /* 0x00000005ff007c0c */ /* 0x000fda000bf05300 */
[----:B0-----:R-:W-:Y:S05]  /*11fa0*/  @!P0 BRA `(.L_x_445) ;  /* 0x0000000000508947 */ /* 0x001fea0003800000 */
[----:B------:R-:W2:Y:S01]  /*11fb0*/  LDL R11, [R1+0x1c] ;  /* 0x00001c00010b7983 */ /* 0x000ea20000100800 */
[----:B------:R-:W0:Y:S01]  /*11fc0*/  LDC R5, c[0x0][0x43c] ;  /* 0x00010f00ff057b82 */ /* 0x000e220000000800 */
[----:B------:R-:W-:Y:S02]  /*11fd0*/  ULDC.64 UR6, c[0x0][0x428] ;  /* 0x00010a0000067ab9 */ /* 0x000fe40000000a00 */
[----:B------:R-:W3:Y:S01]  /*11fe0*/  LDL R8, [R1+0xc] ;  /* 0x00000c0001087983 */ /* 0x000ee20000100800 */
[----:B------:R-:W-:Y:S01]  /*11ff0*/  ULDC.64 UR8, c[0x0][0x208] ;  /* 0x0000820000087ab9 */ /* 0x000fe20000000a00 */
[----:B0-----:R-:W-:-:S13]  /*12000*/  ISETP.NE.AND P0, PT, R5, 0x1, PT ;  /* 0x000000010500780c */ /* 0x001fda0003f05270 */
[----:B------:R-:W0:Y:S02]  /*12010*/  @P0 LDC.64 R2, c[0x0][0x440] ;  /* 0x00011000ff020b82 */ /* 0x000e240000000a00 */
[----:B0----5:R-:W-:-:S04]  /*12020*/  @P0 IMAD.HI.U32 R4, R0, R2, RZ ;  /* 0x0000000200040227 */ /* 0x021fc800078e00ff */
[----:B------:R-:W-:Y:S01]  /*12030*/  IMAD.MOV.U32 R2, RZ, RZ, R0 ;  /* 0x000000ffff027224 */ /* 0x000fe200078e0000 */
[----:B------:R-:W-:-:S05]  /*12040*/  @P0 SHF.R.U32.HI R2, RZ, R3, R4 ;  /* 0x00000003ff020219 */ /* 0x000fca0000011604 */
[----:B------:R-:W-:-:S04]  /*12050*/  IMAD.MOV R3, RZ, RZ, -R2 ;  /* 0x000000ffff037224 */ /* 0x000fc800078e0a02 */
[----:B------:R-:W-:Y:S01]  /*12060*/  IMAD R0, R5, R3, R0 ;  /* 0x0000000305007224 */ /* 0x000fe200078e0200 */
[----:B------:R-:W-:Y:S01]  /*12070*/  SHF.R.S32.HI R3, RZ, 0x1f, R2 ;  /* 0x0000001fff037819 */ /* 0x000fe20000011402 */
[----:B--2---:R-:W-:-:S04]  /*12080*/  IMAD R4, R11, UR6, RZ ;  /* 0x000000060b047c24 */ /* 0x004fc8000f8e02ff */
[C---:B---3--:R-:W-:Y:S02]  /*12090*/  IMAD R4, R8.reuse, UR7, R4 ;  /* 0x0000000708047c24 */ /* 0x048fe4000f8e0204 */
[----:B------:R-:W-:-:S04]  /*120a0*/  IMAD.WIDE.U32 R2, R8, UR6, R2 ;  /* 0x0000000608027c25 */ /* 0x000fc8000f8e0002 */
[----:B------:R-:W-:Y:S01]  /*120b0*/  IMAD.IADD R3, R4, 0x1, R3 ;  /* 0x0000000104037824 */ /* 0x000fe200078e0203 */
[----:B------:R-:W-:-:S04]  /*120c0*/  LEA R4, P0, R2, UR4, 0x2 ;  /* 0x0000000402047c11 */ /* 0x000fc8000f8010ff */
[----:B------:R-:W-:-:S05]  /*120d0*/  LEA.HI.X R5, R2, UR5, R3, 0x2, P0 ;  /* 0x0000000502057c11 */ /* 0x000fca00080f1403 */
[----:B------:R0:W5:Y:S04]  /*120e0*/  LDG.E R4, desc[UR8][R4.64] ;  /* 0x0000000804047981 */ /* 0x000168000c1e1900 */
.L_x_445:
[----:B------:R-:W2:Y:S01]  /*120f0*/  LDL R2, [R1+0x4] ;  /* 0x0000040001027983 */ /* 0x000ea20000100800 */
[----:B------:R-:W-:Y:S01]  /*12100*/  BSSY B3, `(.L_x_446) ;  /* 0x0000005000037945 */ /* 0x000fe20003800000 */
[----:B--2---:R-:W-:Y:S02]  /*12110*/  LEA R3, R7, R2, 0x3 ;  /* 0x0000000207037211 */ /* 0x004fe400078e18ff */
[----:B------:R-:W-:-:S04]  /*12120*/  SHF.L.U32 R2, R10, 0x1f, RZ ;  /* 0x0000001f0a027819 */ /* 0x000fc800000006ff */
[----:B------:R-:W1:Y:S02]  /*12130*/  SYNCS.PHASECHK.TRANS64.TRYWAIT P0, [R3+URZ+0x34840], R2 ;  /* 0x03484002030075a7 */ /* 0x000e64000800017f */
[----:B-1----:R-:W-:Y:S05]  /*12140*/  @!P0 BRA `(.L_x_447) ;  /* 0x0000003c00cc8947 */ /* 0x002fea0003800000 */
.L_x_551:
[----:B------:R-:W-:Y:S05]  /*12150*/  BSYNC B3 ;  /* 0x0000000000037941 */ /* 0x000fea0003800000 */
.L_x_446:
[----:B0-----:R-:W0:Y:S01]  /*12160*/  S2R R5, SR_TID.X ;  /* 0x0000000000057919 */ /* 0x001e220000002100 */
        /* <DEDUP_REMOVED lines=11> */
.L_x_449:
[----:B------:R-:W-:Y:S05]  /*12220*/  BSYNC B3 ;  /* 0x0000000000037941 */ /* 0x000fea0003800000 */
.L_x_448:
[----:B------:R-:W2:Y:S04]  /*12230*/  LDL R5, [R1+0x4] ;  /* 0x0000040001057983 */ /* 0x000ea80000100800 */
[----:B-1----:R-:W3:Y:S01]  /*12240*/  LDL R2, [R1+0x18] ;  /* 0x0000180001027983 */ /* 0x002ee20000100800 */
        /* <DEDUP_REMOVED lines=8> */
[----:B--2---:R-:W-:-:S02]  /*122d0*/  IMAD R8, R7, 0xb000, R5 ;  /* 0x0000b00007087824 */ /* 0x004fc400078e0205 */
[----:B---3--:R-:W-:Y:S02]  /*122e0*/  IMAD R2, R0, 0xb0, R2 ;  /* 0x000000b000027824 */ /* 0x008fe400078e0202 */
[----:B------:R-:W-:-:S08]  /*122f0*/  VIADD R5, R8, 0x1e400 ;  /* 0x0001e40008057836 */ /* 0x000fd00000000000 */
.L_x_450:
        /* <DEDUP_REMOVED lines=16> */
.L_x_451:
        /* <DEDUP_REMOVED lines=10> */
[----:B------:R-:W2:Y:S04]  /*124a0*/  LDL.LU R12, [R1+0x10] ;  /* 0x00001000010c7983 */ /* 0x000ea80000300800 */
[----:B------:R-:W3:Y:S01]  /*124b0*/  LDL R8, [R1+0x8] ;  /* 0x0000080001087983 */ /* 0x000ee20000100800 */
[----:B------:R-:W-:Y:S01]  /*124c0*/  BSSY B3, `(.L_x_452) ;  /* 0x0000005000037945 */ /* 0x000fe20003800000 */
[----:B--2---:R-:W-:Y:S01]  /*124d0*/  SHF.L.U32 R2, R12, 0x1f, RZ ;  /* 0x0000001f0c027819 */ /* 0x004fe200000006ff */
[----:B---3--:R-:W-:-:S04]  /*124e0*/  IMAD R3, R8, 0x8, R6 ;  /* 0x0000000808037824 */ /* 0x008fc800078e0206 */
[----:B------:R-:W0:Y:S02]  /*124f0*/  SYNCS.PHASECHK.TRANS64.TRYWAIT P0, [R3+URZ+0x60], R2 ;  /* 0x00006002030075a7 */ /* 0x000e24000800017f */
[----:B0-----:R-:W-:Y:S05]  /*12500*/  @!P0 BRA `(.L_x_453) ;  /* 0x0000003800f08947 */ /* 0x001fea0003800000 */
.L_x_552:
[----:B------:R-:W-:Y:S05]  /*12510*/  BSYNC B3 ;  /* 0x0000000000037941 */ /* 0x000fea0003800000 */
.L_x_452:
[----:B------:R1:W5:Y:S04]  /*12520*/  LDL R17, [R1+0x4] ;  /* 0x0000040001117983 */ /* 0x0003680000100800 */
[----:B------:R1:W5:Y:S01]  /*12530*/  LDL R15, [R1+0x8] ;  /* 0x00000800010f7983 */ /* 0x0003620000100800 */
[----:B------:R-:W-:Y:S01]  /*12540*/  BSSY B3, `(.L_x_454) ;  /* 0x000000c000037945 */ /* 0x000fe20003800000 */
[----:B------:R-:W-:Y:S01]  /*12550*/  IMAD.MOV.U32 R12, RZ, RZ, 0x0 ;  /* 0x00000000ff0c7424 */ /* 0x000fe200078e00ff */
[----:B------:R-:W-:Y:S02]  /*12560*/  MOV R13, 0x14f00000 ;  /* 0x14f00000000d7802 */ /* 0x000fe40000000f00 */
[----:B------:R-:W-:Y:S05]  /*12570*/  @P1 BRA `(.L_x_455) ;  /* 0x0000000000201947 */ /* 0x000fea0003800000 */
[----:B------:R-:W2:Y:S01]  /*12580*/  S2R R5, SR_TID.X ;  /* 0x0000000000057919 */ /* 0x000ea20000002100 */
[----:B0----5:R-:W-:Y:S02]  /*12590*/  IMAD R2, R15, 0x8, R17 ;  /* 0x000000080f027824 */ /* 0x021fe400078e0211 */
[----:B------:R-:W-:-:S04]  /*125a0*/  IMAD.MOV.U32 R3, RZ, RZ, 0xb000 ;  /* 0x0000b000ff037424 */ /* 0x000fc800078e00ff */
[----:B------:R3:W-:Y:S01]  /*125b0*/  SYNCS.ARRIVE.TRANS64 RZ, [R2+URZ+0x34850], R3 ;  /* 0x0348500302ff79a7 */ /* 0x0007e2000800003f */
[----:B--2---:R-:W-:-:S04]  /*125c0*/  LOP3.LUT R5, R5, 0x1f, RZ, 0xc0, !PT ;  /* 0x0000001f05057812 */ /* 0x004fc800078ec0ff */
[----:B------:R-:W-:-:S13]  /*125d0*/  ISETP.NE.AND P0, PT, R5, RZ, PT ;  /* 0x000000ff0500720c */ /* 0x000fda0003f05270 */
[----:B---3--:R-:W-:Y:S05]  /*125e0*/  @!P0 BRA `(.L_x_455) ;  /* 0x0000000000048947 */ /* 0x008fea0003800000 */
[----:B------:R-:W-:Y:S01]  /*125f0*/  BPT.TRAP 0x1 ;  /* 0x000000040000795c */ /* 0x000fe20000300000 */
.L_x_455:
[----:B------:R-:W-:Y:S05]  /*12600*/  BSYNC B3 ;  /* 0x0000000000037941 */ /* 0x000fea0003800000 */
.L_x_454:
[----:B------:R-:W2:Y:S04]  /*12610*/  LDL R8, [R1+0x18] ;  /* 0x0000180001087983 */ /* 0x000ea80000100800 */
[----:B0-----:R-:W2:Y:S01]  /*12620*/  LDL.LU R3, [R1+0x14] ;  /* 0x0000140001037983 */ /* 0x001ea20000300800 */
[----:B------:R-:W-:Y:S01]  /*12630*/  R2UR UR10, R11 ;  /* 0x000000000b0a72ca */ /* 0x000fe200000e0000 */
[C-C-:B-----5:R-:W-:Y:S01]  /*12640*/  IMAD R5, R15.reuse, 0x8, R17.reuse ;  /* 0x000000080f057824 */ /* 0x160fe200078e0211 */
[----:B------:R-:W-:Y:S01]  /*12650*/  R2UR UR6, R12 ;  /* 0x000000000c0672ca */ /* 0x000fe200000e0000 */
[----:B------:R-:W-:Y:S01]  /*12660*/  IMAD R2, R15, 0xb000, R17 ;  /* 0x0000b0000f027824 */ /* 0x000fe200078e0211 */
[----:B------:R-:W-:Y:S01]  /*12670*/  R2UR UR7, R13 ;  /* 0x000000000d0772ca */ /* 0x000fe200000e0000 */
[----:B------:R-:W-:Y:S01]  /*12680*/  UIADD3 UR4, UP0, UR36, 0x470, URZ ;  /* 0x0000047024047890 */ /* 0x000fe2000ff1e03f */
[----:B------:R-:W-:Y:S01]  /*12690*/  PLOP3.LUT P0, PT, PT, PT, PT, 0x80, 0x0 ;  /* 0x000000000000781c */ /* 0x000fe20003f0f070 */
[----:B------:R-:W-:-:S02]  /*126a0*/  VIADD R5, R5, 0x34850 ;  /* 0x0003485005057836 */ /* 0x000fc40000000000 */
[----:B------:R-:W-:Y:S01]  /*126b0*/  UIADD3.X UR5, URZ, UR37, URZ, UP0, !UPT ;  /* 0x000000253f057290 */ /* 0x000fe200087fe43f */
[----:B--2---:R-:W-:Y:S02]  /*126c0*/  IMAD R3, R3, 0xb0, R8 ;  /* 0x000000b003037824 */ /* 0x004fe400078e0208 */
[----:B------:R-:W-:-:S09]  /*126d0*/  VIADD R8, R2, 0x400 ;  /* 0x0000040002087836 */ /* 0x000fd20000000000 */
.L_x_456:
[----:B------:R-:W2:Y:S01]  /*126e0*/  LDL R11, [R1] ;  /* 0x00000000010b7983 */ /* 0x000ea20000100800 */
[----:B------:R-:W-:-:S13]  /*126f0*/  @P0 ELECT P1, URZ, PT ;  /* 0x00000000003f082f */ /* 0x000fda0003820000 */
[----:B------:R-:W-:Y:S02]  /*12700*/  @P1 R2UR UR12, R18 ;  /* 0x00000000120c12ca */ /* 0x000fe400000e0000 */
[----:B------:R-:W-:Y:S02]  /*12710*/  @P1 R2UR UR11, R3 ;  /* 0x00000000030b12ca */ /* 0x000fe400000e0000 */
[----:B------:R-:W-:Y:S02]  /*12720*/  @P1 R2UR UR9, R5 ;  /* 0x00000000050912ca */ /* 0x000fe400000e0000 */
[----:B------:R-:W-:Y:S02]  /*12730*/  @P1 R2UR UR8, R8 ;  /* 0x00000000080812ca */ /* 0x000fe400000e0000 */
[----:B------:R-:W-:Y:S02]  /*12740*/  @P1 PLOP3.LUT P0, PT, P1, PT, PT, 0x8, 0x0 ;  /* 0x000000000000181c */ /* 0x000fe40000f0e170 */
[----:B--2---:R-:W-:-:S02]  /*12750*/  @P1 R2UR UR13, R11 ;  /* 0x000000000b0d12ca */ /* 0x004fc400000e0000 */
[----:B------:R-:W-:-:S11]  /*12760*/  PLOP3.LUT P1, PT, PT, PT, PT, 0x8, 0x0 ;  /* 0x000000000000781c */ /* 0x000fd60003f2e170 */
[----:B------:R0:W-:Y:S02]  /*12770*/  UTMALDG.4D [UR8], [UR4], desc[UR6] ;  /* 0x00000608040075b4 */ /* 0x0001e40008019000 */
[----:B0-----:R-:W-:Y:S05]  /*12780*/  @P0 BRA.U.ANY `(.L_x_456) ;  /* 0xfffffffd00d40947 */ /* 0x001fea000393ffff */
[----:B------:R-:W-:Y:S01]  /*12790*/  R2UR UR10, R14 ;  /* 0x000000000e0a72ca */ /* 0x000fe200000e0000 */
[----:B------:R-:W-:Y:S01]  /*127a0*/  VIADD R2, R2, 0x5c00 ;  /* 0x00005c0002027836 */ /* 0x000fe20000000000 */
[----:B------:R-:W-:Y:S02]  /*127b0*/  R2UR UR6, R12 ;  /* 0x000000000c0672ca */ /* 0x000fe400000e0000 */
[----:B------:R-:W-:Y:S02]  /*127c0*/  R2UR UR7, R13 ;  /* 0x000000000d0772ca */ /* 0x000fe400000e0000 */
[----:B------:R-:W-:-:S13]  /*127d0*/  PLOP3.LUT P0, PT, PT, PT, PT, 0x80, 0x0 ;  /* 0x000000000000781c */ /* 0x000fda0003f0f070 */
.L_x_457:
        /* <DEDUP_REMOVED lines=11> */
[----:B------:R0:W-:Y:S04]  /*12890*/  STL [R1], R4 ;  /* 0x0000000401007387 */ /* 0x0001e80000100800 */
[----:B------:R0:W-:Y:S02]  /*128a0*/  STL [R1+0x14], R0 ;  /* 0x0000140001007387 */ /* 0x0001e40000100800 */
.L_x_444:
[----:B------:R-:W-:Y:S05]  /*128b0*/  BSYNC B1 ;  /* 0x0000000000017941 */ /* 0x000fea0003800000 */
.L_x_443:
[----:B0-----:R-:W2:Y:S04]  /*128c0*/  LDL.LU R0, [R1+0x30] ;  /* 0x0000300001007983 */ /* 0x001ea80000300800 */
[----:B------:R0:W-:Y:S04]  /*128d0*/  STL [R1+0x8], R7 ;  /* 0x0000080701007387 */ /* 0x0001e80000100800 */
[----:B------:R0:W-:Y:S02]  /*128e0*/  STL [R1+0x10], R10 ;  /* 0x0000100a01007387 */ /* 0x0001e40000100800 */
[----:B0-2---:R-:W-:-:S07]  /*128f0*/  VIADD R0, R0, 0xfffffffd ;  /* 0xfffffffd00007836 */ /* 0x005fce0000000000 */
.L_x_442:
[----:B------:R-:W-:Y:S05]  /*12900*/  BSYNC B2 ;  /* 0x0000000000027941 */ /* 0x000fea0003800000 */
.L_x_441:
[----:B------:R-:W2:Y:S01]  /*12910*/  LDL.LU R2, [R1+0x2c] ;  /* 0x00002c0001027983 */ /* 0x000ea20000300800 */
[----:B------:R-:W-:-:S05]  /*12920*/  IMAD.MOV R9, RZ, RZ, -R9 ;  /* 0x000000ffff097224 */ /* 0x000fca00078e0a09 */
[----:B--2---:R-:W-:-:S13]  /*12930*/  ISETP.NE.AND P0, PT, R2, R9, PT ;  /* 0x000000090200720c */ /* 0x004fda0003f05270 */
[----:B------:R-:W-:Y:S05]  /*12940*/  @!P0 BRA `(.L_x_440) ;  /* 0x0000001400088947 */ /* 0x000fea0003800000 */
[----:B------:R0:W5:Y:S02]  /*12950*/  LDL R8, [R1] ;  /* 0x0000000001087983 */ /* 0x0001640000100800 */
.L_x_488:
[----:B--2---:R-:W2:Y:S04]  /*12960*/  LDL R4, [R1+0x20] ;  /* 0x0000200001047983 */ /* 0x004ea80000100800 */
[----:B---3--:R-:W3:Y:S04]  /*12970*/  LDL R3, [R1+0x8] ;  /* 0x0000080001037983 */ /* 0x008ee80000100800 */
[----:B----4-:R-:W4:Y:S01]  /*12980*/  LDL R2, [R1+0x10] ;  /* 0x0000100001027983 */ /* 0x010f220000100800 */
[----:B------:R-:W-:Y:S05]  /*12990*/  YIELD ;  /* 0x0000000000007946 */ /* 0x000fea0003800000 */
[----:B------:R-:W-:Y:S01]  /*129a0*/  BSSY B1, `(.L_x_458) ;  /* 0x000009b000017945 */ /* 0x000fe20003800000 */
[----:B--2---:R-:W-:-:S02]  /*129b0*/  ISETP.NE.AND P1, PT, R4, RZ, PT ;  /* 0x000000ff0400720c */ /* 0x004fc40003f25270 */
[----:B---3--:R-:W-:-:S04]  /*129c0*/  IADD3 R4, R3, 0x1, RZ ;  /* 0x0000000103047810 */ /* 0x008fc80007ffe0ff */
[----:B------:R-:W-:-:S04]  /*129d0*/  ISETP.NE.AND P0, PT, R4, 0x2, PT ;  /* 0x000000020400780c */ /* 0x000fc80003f05270 */
[----:B------:R-:W-:Y:S02]  /*129e0*/  SEL R5, RZ, 0x1, P0 ;  /* 0x00000001ff057807 */ /* 0x000fe40000000000 */
[----:B------:R-:W-:Y:S02]  /*129f0*/  SEL R4, R4, RZ, P0 ;  /* 0x000000ff04047207 */ /* 0x000fe40000000000 */
[----:B----4-:R-:W-:Y:S01]  /*12a00*/  LOP3.LUT R5, R2, R5, RZ, 0x3c, !PT ;  /* 0x0000000502057212 */ /* 0x010fe200078e3cff */
[----:B------:R-:W-:Y:S06]  /*12a10*/  @!P1 BRA `(.L_x_459) ;  /* 0x00000008004c9947 */ /* 0x000fec0003800000 */
[----:B------:R-:W-:Y:S01]  /*12a20*/  ULDC.64 UR4, c[0x0][0x418] ;  /* 0x0001060000047ab9 */ /* 0x000fe20000000a00 */
[----:B------:R-:W-:Y:S01]  /*12a30*/  IMAD.MOV.U32 R7, RZ, RZ, R0 ;  /* 0x000000ffff077224 */ /* 0x000fe200078e0000 */
[----:B------:R-:W-:-:S04]  /*12a40*/  ISETP.NE.U32.AND P0, PT, RZ, UR4, PT ;  /* 0x00000004ff007c0c */ /* 0x000fc8000bf05070 */
[----:B------:R-:W-:-:S13]  /*12a50*/  ISETP.NE.AND.EX P0, PT, RZ, UR5, PT, P0 ;  /* 0x00000005ff007c0c */ /* 0x000fda000bf05300 */
[----:B------:R-:W-:Y:S05]  /*12a60*/  @!P0 BRA `(.L_x_460) ;  /* 0x0000000000508947 */ /* 0x000fea0003800000 */
[----:B------:R-:W2:Y:S01]  /*12a70*/  LDL R10, [R1+0x1c] ;  /* 0x00001c00010a7983 */ /* 0x000ea20000100800 */
[----:B-----5:R-:W3:Y:S01]  /*12a80*/  LDC R8, c[0x0][0x43c] ;  /* 0x00010f00ff087b82 */ /* 0x020ee20000000800 */
[----:B------:R-:W-:Y:S02]  /*12a90*/  ULDC.64 UR6, c[0x0][0x428] ;  /* 0x00010a0000067ab9 */ /* 0x000fe40000000a00 */
[----:B------:R-:W4:Y:S01]  /*12aa0*/  LDL R9, [R1+0xc] ;  /* 0x00000c0001097983 */ /* 0x000f220000100800 */
[----:B------:R-:W-:Y:S01]  /*12ab0*/  ULDC.64 UR8, c[0x0][0x208] ;  /* 0x0000820000087ab9 */ /* 0x000fe20000000a00 */
[----:B---3--:R-:W-:-:S13]  /*12ac0*/  ISETP.NE.AND P0, PT, R8, 0x1, PT ;  /* 0x000000010800780c */ /* 0x008fda0003f05270 */
[----:B------:R-:W3:Y:S02]  /*12ad0*/  @P0 LDC.64 R2, c[0x0][0x440] ;  /* 0x00011000ff020b82 */ /* 0x000ee40000000a00 */
[----:B---3--:R-:W-:-:S04]  /*12ae0*/  @P0 IMAD.HI.U32 R7, R0, R2, RZ ;  /* 0x0000000200070227 */ /* 0x008fc800078e00ff */
[----:B------:R-:W-:Y:S01]  /*12af0*/  IMAD.MOV.U32 R2, RZ, RZ, R0 ;  /* 0x000000ffff027224 */ /* 0x000fe200078e0000 */
[----:B------:R-:W-:-:S04]  /*12b00*/  @P0 SHF.R.U32.HI R2, RZ, R3, R7 ;  /* 0x00000003ff020219 */ /* 0x000fc80000011607 */
[--C-:B------:R-:W-:Y:S01]  /*12b10*/  SHF.R.S32.HI R3, RZ, 0x1f, R2.reuse ;  /* 0x0000001fff037819 */ /* 0x100fe20000011402 */
[----:B------:R-:W-:-:S04]  /*12b20*/  IMAD.MOV R7, RZ, RZ, -R2 ;  /* 0x000000ffff077224 */ /* 0x000fc800078e0a02 */
[----:B------:R-:W-:Y:S02]  /*12b30*/  IMAD R7, R8, R7, R0 ;  /* 0x0000000708077224 */ /* 0x000fe400078e0200 */
[----:B--2---:R-:W-:-:S04]  /*12b40*/  IMAD R8, R10, UR6, RZ ;  /* 0x000000060a087c24 */ /* 0x004fc8000f8e02ff */
[C---:B----4-:R-:W-:Y:S02]  /*12b50*/  IMAD R8, R9.reuse, UR7, R8 ;  /* 0x0000000709087c24 */ /* 0x050fe4000f8e0208 */
[----:B------:R-:W-:-:S04]  /*12b60*/  IMAD.WIDE.U32 R2, R9, UR6, R2 ;  /* 0x0000000609027c25 */ /* 0x000fc8000f8e0002 */
[----:B------:R-:W-:Y:S01]  /*12b70*/  IMAD.IADD R3, R8, 0x1, R3 ;  /* 0x0000000108037824 */ /* 0x000fe200078e0203 */
[----:B------:R-:W-:-:S04]  /*12b80*/  LEA R8, P0, R2, UR4, 0x2 ;  /* 0x0000000402087c11 */ /* 0x000fc8000f8010ff */
[----:B------:R-:W-:-:S05]  /*12b90*/  LEA.HI.X R9, R2, UR5, R3, 0x2, P0 ;  /* 0x0000000502097c11 */ /* 0x000fca00080f1403 */
[----:B------:R2:W5:Y:S04]  /*12ba0*/  LDG.E R8, desc[UR8][R8.64] ;  /* 0x0000000808087981 */ /* 0x000568000c1e1900 */
.L_x_460:
[----:B------:R-:W3:Y:S01]  /*12bb0*/  LDL R2, [R1+0x4] ;  /* 0x0000040001027983 */ /* 0x000ee20000100800 */
[----:B------:R-:W-:Y:S01]  /*12bc0*/  BSSY B2, `(.L_x_461) ;  /* 0x0000005000027945 */ /* 0x000fe20003800000 */
[----:B---3--:R-:W-:Y:S01]  /*12bd0*/  IMAD R3, R4, 0x8, R2 ;  /* 0x0000000804037824 */ /* 0x008fe200078e0202 */
[----:B------:R-:W-:-:S04]  /*12be0*/  SHF.L.U32 R2, R5, 0x1f, RZ ;  /* 0x0000001f05027819 */ /* 0x000fc800000006ff */
[----:B------:R-:W3:Y:S02]  /*12bf0*/  SYNCS.PHASECHK.TRANS64.TRYWAIT P0, [R3+URZ+0x34840], R2 ;  /* 0x03484002030075a7 */ /* 0x000ee4000800017f */
[----:B---3--:R-:W-:Y:S05]  /*12c00*/  @!P0 BRA `(.L_x_462) ;  /* 0x0000003400448947 */ /* 0x008fea0003800000 */
.L_x_553:
[----:B------:R-:W-:Y:S05]  /*12c10*/  BSYNC B2 ;  /* 0x0000000000027941 */ /* 0x000fea0003800000 */
.L_x_461:
[----:B--2---:R-:W2:Y:S01]  /*12c20*/  S2R R9, SR_TID.X ;  /* 0x0000000000097919 */ /* 0x004ea20000002100 */
[----:B------:R-:W-:Y:S01]  /*12c30*/  BSSY B2, `(.L_x_463) ;  /* 0x000000b000027945 */ /* 0x000fe20003800000 */
[----:B--2---:R-:W-:-:S04]  /*12c40*/  LOP3.LUT R9, R9, 0x7f, RZ, 0xc0, !PT ;  /* 0x0000007f09097812 */ /* 0x004fc800078ec0ff */
[----:B------:R-:W-:-:S13]  /*12c50*/  ISETP.NE.AND P1, PT, R9, RZ, PT ;  /* 0x000000ff0900720c */ /* 0x000fda0003f25270 */
[----:B------:R-:W-:Y:S05]  /*12c60*/  @P1 BRA `(.L_x_464) ;  /* 0x00000000001c1947 */ /* 0x000fea0003800000 */
[----:B------:R-:W2:Y:S01]  /*12c70*/  S2R R9, SR_TID.X ;  /* 0x0000000000097919 */ /* 0x000ea20000002100 */
[----:B---3--:R-:W-:-:S04]  /*12c80*/  IMAD.MOV.U32 R2, RZ, RZ, 0xb000 ;  /* 0x0000b000ff027424 */ /* 0x008fc800078e00ff */
[----:B------:R4:W-:Y:S01]  /*12c90*/  SYNCS.ARRIVE.TRANS64 RZ, [R3+URZ+0x34830], R2 ;  /* 0x0348300203ff79a7 */ /* 0x0009e2000800003f */
[----:B--2---:R-:W-:-:S04]  /*12ca0*/  LOP3.LUT R9, R9, 0x1f, RZ, 0xc0, !PT ;  /* 0x0000001f09097812 */ /* 0x004fc800078ec0ff */
[----:B------:R-:W-:-:S13]  /*12cb0*/  ISETP.NE.AND P0, PT, R9, RZ, PT ;  /* 0x000000ff0900720c */ /* 0x000fda0003f05270 */
[----:B----4-:R-:W-:Y:S05]  /*12cc0*/  @!P0 BRA `(.L_x_464) ;  /* 0x0000000000048947 */ /* 0x010fea0003800000 */
[----:B------:R-:W-:Y:S01]  /*12cd0*/  BPT.TRAP 0x1 ;  /* 0x000000040000795c */ /* 0x000fe20000300000 */
.L_x_464:
[----:B------:R-:W-:Y:S05]  /*12ce0*/  BSYNC B2 ;  /* 0x0000000000027941 */ /* 0x000fea0003800000 */
.L_x_463:
[----:B---3--:R-:W2:Y:S04]  /*12cf0*/  LDL R2, [R1+0x4] ;  /* 0x0000040001027983 */ /* 0x008ea80000100800 */
[----:B------:R-:W3:Y:S01]  /*12d00*/  LDL R9, [R1+0x18] ;  /* 0x0000180001097983 */ /* 0x000ee20000100800 */
        /* <DEDUP_REMOVED lines=9> */
[----:B---3--:R-:W-:-:S03]  /*12da0*/  IMAD R9, R7, 0xb0, R9 ;  /* 0x000000b007097824 */ /* 0x008fc600078e0209 */
[----:B------:R-:W-:-:S07]  /*12db0*/  IADD3 R10, R2, 0x1e400, RZ ;  /* 0x0001e400020a7810 */ /* 0x000fce0007ffe0ff */
.L_x_465:
        /* <DEDUP_REMOVED lines=9> */
[----:B--2---:R-:W-:Y:S05]  /*12e50*/  @P0 BRA.U.ANY `(.L_x_465) ;  /* 0xfffffffd00d80947 */ /* 0x004fea000393ffff */
[----:B------:R-:W-:Y:S01]  /*12e60*/  IMAD.MOV.U32 R14, RZ, RZ, 0x40 ;  /* 0x00000040ff0e7424 */ /* 0x000fe200078e00ff */
[----:B------:R-:W-:Y:S01]  /*12e70*/  PLOP3.LUT P0, PT, PT, PT, PT, 0x80, 0x0 ;  /* 0x000000000000781c */ /* 0x000fe20003f0f070 */
[----:B------:R-:W-:Y:S01]  /*12e80*/  VIADD R2, R2, 0x23c00 ;  /* 0x00023c0002027836 */ /* 0x000fe20000000000 */
[----:B------:R-:W-:Y:S01]  /*12e90*/  UMOV UR6, 0x0 ;  /* 0x0000000000067882 */ /* 0x000fe20000000000 */
[----:B------:R-:W-:Y:S01]  /*12ea0*/  UMOV UR7, 0x14f00000 ;  /* 0x14f0000000077882 */ /* 0x000fe20000000000 */
[----:B------:R-:W-:-:S15]  /*12eb0*/  R2UR UR10, R14 ;  /* 0x000000000e0a72ca */ /* 0x000fde00000e0000 */
.L_x_466:
        /* <DEDUP_REMOVED lines=10> */
[----:B------:R-:W2:Y:S04]  /*12f60*/  LDL.LU R12, [R1+0x10] ;  /* 0x00001000010c7983 */ /* 0x000ea80000300800 */
[----:B------:R-:W3:Y:S01]  /*12f70*/  LDL R10, [R1+0x8] ;  /* 0x00000800010a7983 */ /* 0x000ee20000100800 */
[----:B------:R-:W-:Y:S01]  /*12f80*/  BSSY B2, `(.L_x_467) ;  /* 0x0000005000027945 */ /* 0x000fe20003800000 */
[----:B--2---:R-:W-:Y:S01]  /*12f90*/  SHF.L.U32 R3, R12, 0x1f, RZ ;  /* 0x0000001f0c037819 */ /* 0x004fe200000006ff */
[----:B---3--:R-:W-:-:S04]  /*12fa0*/  IMAD R2, R10, 0x8, R6 ;  /* 0x000000080a027824 */ /* 0x008fc800078e0206 */
[----:B------:R-:W2:Y:S02]  /*12fb0*/  SYNCS.PHASECHK.TRANS64.TRYWAIT P0, [R2+URZ+0x60], R3 ;  /* 0x00006003020075a7 */ /* 0x000ea4000800017f */
[----:B--2---:R-:W-:Y:S05]  /*12fc0*/  @!P0 BRA `(.L_x_468) ;  /* 0x0000003000688947 */ /* 0x004fea0003800000 */
.L_x_554:
[----:B------:R-:W-:Y:S05]  /*12fd0*/  BSYNC B2 ;  /* 0x0000000000027941 */ /* 0x000fea0003800000 */
.L_x_467:
[----:B------:R-:W-:Y:S01]  /*12fe0*/  BSSY B2, `(.L_x_469) ;  /* 0x000000b000027945 */ /* 0x000fe20003800000 */
[----:B------:R-:W-:Y:S02]  /*12ff0*/  IMAD.MOV.U32 R12, RZ, RZ, 0x0 ;  /* 0x00000000ff0c7424 */ /* 0x000fe400078e00ff */
[----:B------:R-:W-:Y:S01]  /*13000*/  IMAD.MOV.U32 R13, RZ, RZ, 0x14f00000 ;  /* 0x14f00000ff0d7424 */ /* 0x000fe200078e00ff */
[----:B------:R-:W-:Y:S06]  /*13010*/  @P1 BRA `(.L_x_470) ;  /* 0x00000000001c1947 */ /* 0x000fec0003800000 */
[----:B------:R-:W3:Y:S01]  /*13020*/  S2R R9, SR_TID.X ;  /* 0x0000000000097919 */ /* 0x000ee20000002100 */
[----:B--2---:R-:W-:-:S04]  /*13030*/  IMAD.MOV.U32 R3, RZ, RZ, 0xb000 ;  /* 0x0000b000ff037424 */ /* 0x004fc800078e00ff */
[----:B------:R4:W-:Y:S01]  /*13040*/  SYNCS.ARRIVE.TRANS64 RZ, [R2+URZ+0x50], R3 ;  /* 0x0000500302ff79a7 */ /* 0x0009e2000800003f */
[----:B---3--:R-:W-:-:S04]  /*13050*/  LOP3.LUT R9, R9, 0x1f, RZ, 0xc0, !PT ;  /* 0x0000001f09097812 */ /* 0x008fc800078ec0ff */
[----:B------:R-:W-:-:S13]  /*13060*/  ISETP.NE.AND P0, PT, R9, RZ, PT ;  /* 0x000000ff0900720c */ /* 0x000fda0003f05270 */
[----:B----4-:R-:W-:Y:S05]  /*13070*/  @!P0 BRA `(.L_x_470) ;  /* 0x0000000000048947 */ /* 0x010fea0003800000 */
[----:B------:R-:W-:Y:S01]  /*13080*/  BPT.TRAP 0x1 ;  /* 0x000000040000795c */ /* 0x000fe20000300000 */
.L_x_470:
[----:B------:R-:W-:Y:S05]  /*13090*/  BSYNC B2 ;  /* 0x0000000000027941 */ /* 0x000fea0003800000 */
.L_x_469:
[----:B------:R-:W3:Y:S04]  /*130a0*/  LDL R15, [R1+0x4] ;  /* 0x00000400010f7983 */ /* 0x000ee80000100800 */
[----:B--2---:R-:W3:Y:S04]  /*130b0*/  LDL.LU R3, [R1+0x8] ;  /* 0x0000080001037983 */ /* 0x004ee80000300800 */
[----:B------:R-:W2:Y:S04]  /*130c0*/  LDL R10, [R1+0x18] ;  /* 0x00001800010a7983 */ /* 0x000ea80000100800 */
[----:B------:R-:W2:Y:S01]  /*130d0*/  LDL.LU R9, [R1+0x14] ;  /* 0x0000140001097983 */ /* 0x000ea20000300800 */
[----:B------:R-:W-:Y:S01]  /*130e0*/  R2UR UR10, R11 ;  /* 0x000000000b0a72ca */ /* 0x000fe200000e0000 */
[----:B------:R-:W-:Y:S01]  /*130f0*/  UIADD3 UR4, UP0, UR36, 0x470, URZ ;  /* 0x0000047024047890 */ /* 0x000fe2000ff1e03f */
[----:B------:R-:W-:Y:S01]  /*13100*/  R2UR UR6, R12 ;  /* 0x000000000c0672ca */ /* 0x000fe200000e0000 */
[----:B------:R-:W-:Y:S01]  /*13110*/  VIADD R2, R2, 0x50 ;  /* 0x0000005002027836 */ /* 0x000fe20000000000 */
[----:B------:R-:W-:Y:S01]  /*13120*/  R2UR UR7, R13 ;  /* 0x000000000d0772ca */ /* 0x000fe200000e0000 */
[----:B------:R-:W-:Y:S01]  /*13130*/  UIADD3.X UR5, URZ, UR37, URZ, UP0, !UPT ;  /* 0x000000253f057290 */ /* 0x000fe200087fe43f */
[----:B------:R-:W-:Y:S01]  /*13140*/  PLOP3.LUT P0, PT, PT, PT, PT, 0x80, 0x0 ;  /* 0x000000000000781c */ /* 0x000fe20003f0f070 */
[----:B---3--:R-:W-:-:S02]  /*13150*/  IMAD R3, R3, 0xb000, R15 ;  /* 0x0000b00003037824 */ /* 0x008fc400078e020f */
[----:B--2---:R-:W-:Y:S02]  /*13160*/  IMAD R9, R9, 0xb0, R10 ;  /* 0x000000b009097824 */ /* 0x004fe400078e020a */
[----:B------:R-:W-:-:S08]  /*13170*/  VIADD R10, R3, 0x400 ;  /* 0x00000400030a7836 */ /* 0x000fd00000000000 */
.L_x_471:
        /* <DEDUP_REMOVED lines=10> */
[----:B--2---:R-:W-:Y:S05]  /*13220*/  @P0 BRA.U.ANY `(.L_x_471) ;  /* 0xfffffffd00d40947 */ /* 0x004fea000393ffff */
[----:B------:R-:W-:Y:S02]  /*13230*/  R2UR UR10, R14 ;  /* 0x000000000e0a72ca */ /* 0x000fe400000e0000 */
[----:B------:R-:W-:Y:S02]  /*13240*/  R2UR UR6, R12 ;  /* 0x000000000c0672ca */ /* 0x000fe400000e0000 */
[----:B------:R-:W-:Y:S02]  /*13250*/  R2UR UR7, R13 ;  /* 0x000000000d0772ca */ /* 0x000fe400000e0000 */
[----:B------:R-:W-:Y:S02]  /*13260*/  PLOP3.LUT P0, PT, PT, PT, PT, 0x80, 0x0 ;  /* 0x000000000000781c */ /* 0x000fe40003f0f070 */
[----:B------:R-:W-:-:S11]  /*13270*/  IADD3 R3, R3, 0x5c00, RZ ;  /* 0x00005c0003037810 */ /* 0x000fd60007ffe0ff */
.L_x_472:
        /* <DEDUP_REMOVED lines=11> */
[----:B------:R2:W-:Y:S04]  /*13330*/  STL [R1+0x14], R7 ;  /* 0x0000140701007387 */ /* 0x0005e80000100800 */
[----:B------:R2:W-:Y:S02]  /*13340*/  STL [R1], R8 ;  /* 0x0000000801007387 */ /* 0x0005e40000100800 */
.L_x_459:
[----:B------:R-:W-:Y:S05]  /*13350*/  BSYNC B1 ;  /* 0x0000000000017941 */ /* 0x000fea0003800000 */
.L_x_458:
        /* <DEDUP_REMOVED lines=8> */
[----:B------:R3:W-:Y:S04]  /*133e0*/  STL [R1+0x10], R10 ;  /* 0x0000100a01007387 */ /* 0x0007e80000100800 */
[----:B------:R3:W-:Y:S01]  /*133f0*/  STL [R1+0x8], R11 ;  /* 0x0000080b01007387 */ /* 0x0007e20000100800 */
[----:B------:R-:W-:Y:S05]  /*13400*/  @!P1 BRA `(.L_x_474) ;  /* 0x0000000800489947 */ /* 0x000fea0003800000 */
[----:B------:R-:W-:Y:S01]  /*13410*/  ULDC.64 UR4, c[0x0][0x418] ;  /* 0x0001060000047ab9 */ /* 0x000fe20000000a00 */
[----:B--2---:R-:W-:Y:S01]  /*13420*/  VIADD R7, R0, 0xffffffff ;  /* 0xffffffff00077836 */ /* 0x004fe20000000000 */
[----:B------:R-:W-:-:S04]  /*13430*/  ISETP.NE.U32.AND P0, PT, RZ, UR4, PT ;  /* 0x00000004ff007c0c */ /* 0x000fc8000bf05070 */
[----:B------:R-:W-:-:S13]  /*13440*/  ISETP.NE.AND.EX P0, PT, RZ, UR5, PT, P0 ;  /* 0x00000005ff007c0c */ /* 0x000fda000bf05300 */
[----:B------:R-:W-:Y:S05]  /*13450*/  @!P0 BRA `(.L_x_475) ;  /* 0x0000000000508947 */ /* 0x000fea0003800000 */
[----:B------:R-:W2:Y:S01]  /*13460*/  LDL R13, [R1+0x1c] ;  /* 0x00001c00010d7983 */ /* 0x000ea20000100800 */
[----:B------:R-:W4:Y:S01]  /*13470*/  LDC R9, c[0x0][0x43c] ;  /* 0x00010f00ff097b82 */ /* 0x000f220000000800 */
[----:B------:R-:W-:Y:S02]  /*13480*/  ULDC.64 UR6, c[0x0][0x428] ;  /* 0x00010a0000067ab9 */ /* 0x000fe40000000a00 */
[----:B------:R-:W3:Y:S01]  /*13490*/  LDL R12, [R1+0xc] ;  /* 0x00000c00010c7983 */ /* 0x000ee20000100800 */
[----:B------:R-:W-:Y:S01]  /*134a0*/  ULDC.64 UR8, c[0x0][0x208] ;  /* 0x0000820000087ab9 */ /* 0x000fe20000000a00 */
[----:B----4-:R-:W-:-:S13]  /*134b0*/  ISETP.NE.AND P0, PT, R9, 0x1, PT ;  /* 0x000000010900780c */ /* 0x010fda0003f05270 */
[----:B------:R-:W4:Y:S02]  /*134c0*/  @P0 LDC.64 R2, c[0x0][0x440] ;  /* 0x00011000ff020b82 */ /* 0x000f240000000a00 */
[----:B----45:R-:W-:-:S04]  /*134d0*/  @P0 IMAD.HI.U32 R8, R7, R2, RZ ;  /* 0x0000000207080227 */ /* 0x030fc800078e00ff */
        /* <DEDUP_REMOVED lines=12> */
.L_x_475:
[----:B------:R-:W4:Y:S01]  /*135a0*/  LDL R2, [R1+0x4] ;  /* 0x0000040001027983 */ /* 0x000f220000100800 */
[----:B------:R-:W-:Y:S01]  /*135b0*/  SHF.L.U32 R3, R10, 0x1f, RZ ;  /* 0x0000001f0a037819 */ /* 0x000fe200000006ff */
[----:B------:R-:W-:Y:S01]  /*135c0*/  BSSY B2, `(.L_x_476) ;  /* 0x0000004000027945 */ /* 0x000fe20003800000 */
[----:B----4-:R-:W-:-:S04]  /*135d0*/  IMAD R2, R11, 0x8, R2 ;  /* 0x000000080b027824 */ /* 0x010fc800078e0202 */
[----:B------:R-:W4:Y:S02]  /*135e0*/  SYNCS.PHASECHK.TRANS64.TRYWAIT P0, [R2+URZ+0x34840], R3 ;  /* 0x03484003020075a7 */ /* 0x000f24000800017f */
[----:B----4-:R-:W-:Y:S05]  /*135f0*/  @!P0 BRA `(.L_x_477) ;  /* 0x0000002800f08947 */ /* 0x010fea0003800000 */
.L_x_555:
[----:B------:R-:W-:Y:S05]  /*13600*/  BSYNC B2 ;  /* 0x0000000000027941 */ /* 0x000fea0003800000 */
.L_x_476:
[----:B--2---:R-:W2:Y:S01]  /*13610*/  S2R R9, SR_TID.X ;  /* 0x0000000000097919 */ /* 0x004ea20000002100 */
[----:B------:R-:W-:Y:S01]  /*13620*/  BSSY B2, `(.L_x_478) ;  /* 0x000000b000027945 */ /* 0x000fe20003800000 */
[----:B--2---:R-:W-:-:S04]  /*13630*/  LOP3.LUT R9, R9, 0x7f, RZ, 0xc0, !PT ;  /* 0x0000007f09097812 */ /* 0x004fc800078ec0ff */
[----:B------:R-:W-:-:S13]  /*13640*/  ISETP.NE.AND P1, PT, R9, RZ, PT ;  /* 0x000000ff0900720c */ /* 0x000fda0003f25270 */
[----:B------:R-:W-:Y:S05]  /*13650*/  @P1 BRA `(.L_x_479) ;  /* 0x00000000001c1947 */ /* 0x000fea0003800000 */
[----:B------:R-:W2:Y:S01]  /*13660*/  S2R R9, SR_TID.X ;  /* 0x0000000000097919 */ /* 0x000ea20000002100 */
[----:B----4-:R-:W-:-:S04]  /*13670*/  IMAD.MOV.U32 R3, RZ, RZ, 0xb000 ;  /* 0x0000b000ff037424 */ /* 0x010fc800078e00ff */
[----:B------:R4:W-:Y:S01]  /*13680*/  SYNCS.ARRIVE.TRANS64 RZ, [R2+URZ+0x34830], R3 ;  /* 0x0348300302ff79a7 */ /* 0x0009e2000800003f */
[----:B--2---:R-:W-:-:S04]  /*13690*/  LOP3.LUT R9, R9, 0x1f, RZ, 0xc0, !PT ;  /* 0x0000001f09097812 */ /* 0x004fc800078ec0ff */
[----:B------:R-:W-:-:S13]  /*136a0*/  ISETP.NE.AND P0, PT, R9, RZ, PT ;  /* 0x000000ff0900720c */ /* 0x000fda0003f05270 */
[----:B----4-:R-:W-:Y:S05]  /*136b0*/  @!P0 BRA `(.L_x_479) ;  /* 0x0000000000048947 */ /* 0x010fea0003800000 */
[----:B------:R-:W-:Y:S01]  /*136c0*/  BPT.TRAP 0x1 ;  /* 0x000000040000795c */ /* 0x000fe20000300000 */
.L_x_479:
[----:B------:R-:W-:Y:S05]  /*136d0*/  BSYNC B2 ;  /* 0x0000000000027941 */ /* 0x000fea0003800000 */
.L_x_478:
[----:B----4-:R-:W2:Y:S04]  /*136e0*/  LDL R2, [R1+0x8] ;  /* 0x0000080001027983 */ /* 0x010ea80000100800 */
[----:B---3--:R-:W3:Y:S04]  /*136f0*/  LDL R10, [R1+0x4] ;  /* 0x00000400010a7983 */ /* 0x008ee80000100800 */
[----:B------:R-:W4:Y:S01]  /*13700*/  LDL R9, [R1+0x18] ;  /* 0x0000180001097983 */ /* 0x000f220000100800 */
[----:B------:R-:W-:-:S05]  /*13710*/  IMAD.MOV.U32 R12, RZ, RZ, RZ ;  /* 0x000000ffff0c7224 */ /* 0x000fca00078e00ff */
[----:B------:R-:W-:Y:S01]  /*13720*/  R2UR UR10, R12 ;  /* 0x000000000c0a72ca */ /* 0x000fe200000e0000 */
[----:B------:R-:W-:Y:S01]  /*13730*/  UIADD3 UR4, UP0, UR36, 0x370, URZ ;  /* 0x0000037024047890 */ /* 0x000fe2000ff1e03f */
[----:B------:R-:W-:Y:S01]  /*13740*/  PLOP3.LUT P0, PT, PT, PT, PT, 0x80, 0x0 ;  /* 0x000000000000781c */ /* 0x000fe20003f0f070 */
[----:B------:R-:W-:Y:S01]  /*13750*/  UMOV UR6, 0x0 ;  /* 0x0000000000067882 */ /* 0x000fe20000000000 */
[----:B------:R-:W-:Y:S01]  /*13760*/  UMOV UR7, 0x14f00000 ;  /* 0x14f0000000077882 */ /* 0x000fe20000000000 */
[----:B------:R-:W-:Y:S01]  /*13770*/  UIADD3.X UR5, URZ, UR37, URZ, UP0, !UPT ;  /* 0x000000253f057290 */ /* 0x000fe200087fe43f */
[C---:B--2---:R-:W-:Y:S01]  /*13780*/  LEA R3, R2.reuse, R6, 0x3 ;  /* 0x0000000602037211 */ /* 0x044fe200078e18ff */
[----:B---3--:R-:W-:-:S04]  /*13790*/  IMAD R2, R2, 0xb000, R10 ;  /* 0x0000b00002027824 */ /* 0x008fc800078e020a */
[----:B------:R-:W-:Y:S02]  /*137a0*/  VIADD R3, R3, 0x30 ;  /* 0x0000003003037836 */ /* 0x000fe40000000000 */
[----:B----4-:R-:W-:Y:S02]  /*137b0*/  IMAD R9, R7, 0xb0, R9 ;  /* 0x000000b007097824 */ /* 0x010fe400078e0209 */
[----:B------:R-:W-:-:S07]  /*137c0*/  VIADD R10, R2, 0x1e400 ;  /* 0x0001e400020a7836 */ /* 0x000fce0000000000 */
.L_x_480:
        /* <DEDUP_REMOVED lines=16> */
.L_x_481:
        /* <DEDUP_REMOVED lines=10> */
[----:B------:R-:W-:Y:S01]  /*13970*/  SHF.L.U32 R5, R5, 0x1f, RZ ;  /* 0x0000001f05057819 */ /* 0x000fe200000006ff */
[----:B------:R-:W-:Y:S01]  /*13980*/  IMAD R2, R4, 0x8, R6 ;  /* 0x0000000804027824 */ /* 0x000fe200078e0206 */
[----:B------:R-:W-:Y:S03]  /*13990*/  BSSY B2, `(.L_x_482) ;  /* 0x0000003000027945 */ /* 0x000fe60003800000 */
[----:B------:R-:W2:Y:S02]  /*139a0*/  SYNCS.PHASECHK.TRANS64.TRYWAIT P0, [R2+URZ+0x60], R5 ;  /* 0x00006005020075a7 */ /* 0x000ea4000800017f */
[----:B--2---:R-:W-:Y:S05]  /*139b0*/  @!P0 BRA `(.L_x_483) ;  /* 0x0000002800148947 */ /* 0x004fea0003800000 */
.L_x_556:
[----:B------:R-:W-:Y:S05]  /*139c0*/  BSYNC B2 ;  /* 0x0000000000027941 */ /* 0x000fea0003800000 */
.L_x_482:
[----:B------:R-:W-:Y:S01]  /*139d0*/  BSSY B2, `(.L_x_484) ;  /* 0x000000b000027945 */ /* 0x000fe20003800000 */
[----:B------:R-:W-:Y:S02]  /*139e0*/  IMAD.MOV.U32 R10, RZ, RZ, 0x0 ;  /* 0x00000000ff0a7424 */ /* 0x000fe400078e00ff */
[----:B------:R-:W-:Y:S01]  /*139f0*/  IMAD.MOV.U32 R11, RZ, RZ, 0x14f00000 ;  /* 0x14f00000ff0b7424 */ /* 0x000fe200078e00ff */
[----:B------:R-:W-:Y:S06]  /*13a00*/  @P1 BRA `(.L_x_485) ;  /* 0x00000000001c1947 */ /* 0x000fec0003800000 */
[----:B------:R-:W3:Y:S02]  /*13a10*/  S2R R3, SR_TID.X ;  /* 0x0000000000037919 */ /* 0x000ee40000002100 */
[----:B---3--:R-:W-:Y:S01]  /*13a20*/  LOP3.LUT R9, R3, 0x1f, RZ, 0xc0, !PT ;  /* 0x0000001f03097812 */ /* 0x008fe200078ec0ff */
[----:B------:R-:W-:-:S03]  /*13a30*/  IMAD.MOV.U32 R3, RZ, RZ, 0xb000 ;  /* 0x0000b000ff037424 */ /* 0x000fc600078e00ff */
[----:B------:R-:W-:Y:S01]  /*13a40*/  ISETP.NE.AND P0, PT, R9, RZ, PT ;  /* 0x000000ff0900720c */ /* 0x000fe20003f05270 */
[----:B------:R3:W-:-:S12]  /*13a50*/  SYNCS.ARRIVE.TRANS64 RZ, [R2+URZ+0x50], R3 ;  /* 0x0000500302ff79a7 */ /* 0x0007d8000800003f */
[----:B---3--:R-:W-:Y:S05]  /*13a60*/  @!P0 BRA `(.L_x_485) ;  /* 0x0000000000048947 */ /* 0x008fea0003800000 */
[----:B------:R-:W-:Y:S01]  /*13a70*/  BPT.TRAP 0x1 ;  /* 0x000000040000795c */ /* 0x000fe20000300000 */
.L_x_485:
[----:B------:R-:W-:Y:S05]  /*13a80*/  BSYNC B2 ;  /* 0x0000000000027941 */ /* 0x000fea0003800000 */
.L_x_484:
[----:B------:R-:W3:Y:S04]  /*13a90*/  LDL R9, [R1+0x4] ;  /* 0x0000040001097983 */ /* 0x000ee80000100800 */
[----:B--2---:R-:W2:Y:S04]  /*13aa0*/  LDL R5, [R1+0x18] ;  /* 0x0000180001057983 */ /* 0x004ea80000100800 */
[----:B------:R-:W2:Y:S01]  /*13ab0*/  LDL.LU R3, [R1+0x14] ;  /* 0x0000140001037983 */ /* 0x000ea20000300800 */
[----:B------:R-:W-:Y:S01]  /*13ac0*/  R2UR UR10, R12 ;  /* 0x000000000c0a72ca */ /* 0x000fe200000e0000 */
[----:B------:R-:W-:Y:S01]  /*13ad0*/  UIADD3 UR4, UP0, UR36, 0x470, URZ ;  /* 0x0000047024047890 */ /* 0x000fe2000ff1e03f */
[----:B------:R-:W-:-:S02]  /*13ae0*/  R2UR UR6, R10 ;  /* 0x000000000a0672ca */ /* 0x000fc400000e0000 */
[----:B------:R-:W-:Y:S01]  /*13af0*/  R2UR UR7, R11 ;  /* 0x000000000b0772ca */ /* 0x000fe200000e0000 */
[----:B------:R-:W-:Y:S01]  /*13b00*/  UIADD3.X UR5, URZ, UR37, URZ, UP0, !UPT ;  /* 0x000000253f057290 */ /* 0x000fe200087fe43f */
[----:B------:R-:W-:Y:S02]  /*13b10*/  PLOP3.LUT P0, PT, PT, PT, PT, 0x80, 0x0 ;  /* 0x000000000000781c */ /* 0x000fe40003f0f070 */
[----:B------:R-:W-:Y:S01]  /*13b20*/  IADD3 R2, R2, 0x50, RZ ;  /* 0x0000005002027810 */ /* 0x000fe20007ffe0ff */
[----:B---3--:R-:W-:Y:S02]  /*13b30*/  IMAD R4, R4, 0xb000, R9 ;  /* 0x0000b00004047824 */ /* 0x008fe400078e0209 */
[----:B--2---:R-:W-:Y:S02]  /*13b40*/  IMAD R3, R3, 0xb0, R5 ;  /* 0x000000b003037824 */ /* 0x004fe400078e0205 */
[----:B------:R-:W-:-:S07]  /*13b50*/  VIADD R5, R4, 0x400 ;  /* 0x0000040004057836 */ /* 0x000fce0000000000 */
.L_x_486:
        /* <DEDUP_REMOVED lines=11> */
[----:B------:R-:W-:Y:S01]  /*13c10*/  R2UR UR10, R13 ;  /* 0x000000000d0a72ca */ /* 0x000fe200000e0000 */
[----:B------:R-:W-:Y:S01]  /*13c20*/  VIADD R4, R4, 0x5c00 ;  /* 0x00005c0004047836 */ /* 0x000fe20000000000 */
[----:B------:R-:W-:Y:S02]  /*13c30*/  R2UR UR6, R10 ;  /* 0x000000000a0672ca */ /* 0x000fe400000e0000 */
[----:B------:R-:W-:Y:S02]  /*13c40*/  R2UR UR7, R11 ;  /* 0x000000000b0772ca */ /* 0x000fe400000e0000 */
[----:B------:R-:W-:-:S13]  /*13c50*/  PLOP3.LUT P0, PT, PT, PT, PT, 0x80, 0x0 ;  /* 0x000000000000781c */ /* 0x000fda0003f0f070 */
.L_x_487:
        /* <DEDUP_REMOVED lines=13> */
.L_x_474:
[----:B------:R-:W-:Y:S05]  /*13d30*/  BSYNC B1 ;  /* 0x0000000000017941 */ /* 0x000fea0003800000 */
.L_x_473:
[C---:B------:R-:W-:Y:S01]  /*13d40*/  ISETP.GT.AND P0, PT, R0.reuse, 0x1, PT ;  /* 0x000000010000780c */ /* 0x040fe20003f04270 */
[----:B------:R-:W-:-:S12]  /*13d50*/  VIADD R0, R0, 0xfffffffe ;  /* 0xfffffffe00007836 */ /* 0x000fd80000000000 */
[----:B------:R-:W-:Y:S05]  /*13d60*/  @P0 BRA `(.L_x_488) ;  /* 0xffffffe800fc0947 */ /* 0x000fea000383ffff */
.L_x_440:
[----:B------:R-:W-:Y:S05]  /*13d70*/  BSYNC B0 ;  /* 0x0000000000007941 */ /* 0x000fea0003800000 */
.L_x_439:
[----:B------:R-:W0:Y:S01]  /*13d80*/  S2R R2, SR_TID.X ;  /* 0x0000000000027919 */ /* 0x000e220000002100 */
[----:B------:R-:W-:Y:S01]  /*13d90*/  BSSY B0, `(.L_x_489) ;  /* 0x0000011000007945 */ /* 0x000fe20003800000 */
[----:B0-----:R-:W-:-:S04]  /*13da0*/  LOP3.LUT R3, R2, 0x7f, RZ, 0xc0, !PT ;  /* 0x0000007f02037812 */ /* 0x001fc800078ec0ff */
[----:B------:R-:W-:-:S13]  /*13db0*/  ISETP.NE.AND P0, PT, R3, RZ, PT ;  /* 0x000000ff0300720c */ /* 0x000fda0003f05270 */
[----:B------:R-:W-:Y:S05]  /*13dc0*/  @P0 BRA `(.L_x_490) ;  /* 0x0000000000340947 */ /* 0x000fea0003800000 */
[----:B------:R-:W0:Y:S01]  /*13dd0*/  S2R R2, SR_LANEID ;  /* 0x0000000000027919 */ /* 0x000e220000000000 */
[----:B------:R-:W-:Y:S01]  /*13de0*/  VOTEU.ANY UR4, UPT, PT ;  /* 0x0000000000047886 */ /* 0x000fe200038e0100 */
[----:B------:R-:W1:Y:S01]  /*13df0*/  LDC.64 R4, c[0x0][0xc60] ;  /* 0x00031800ff047b82 */ /* 0x000e620000000a00 */
[----:B------:R-:W0:Y:S01]  /*13e00*/  FLO.U32 R0, UR4 ;  /* 0x0000000400007d00 */ /* 0x000e2200080e0000 */
[----:B------:R-:W-:Y:S01]  /*13e10*/  ULDC.64 UR6, c[0x0][0x208] ;  /* 0x0000820000067ab9 */ /* 0x000fe20000000a00 */
[----:B0-----:R-:W-:-:S06]  /*13e20*/  ISETP.EQ.U32.AND P0, PT, R0, R2, PT ;  /* 0x000000020000720c */ /* 0x001fcc0003f02070 */
[----:B------:R-:W1:Y:S07]  /*13e30*/  POPC R2, UR4 ;  /* 0x0000000400027d09 */ /* 0x000e6e0008000000 */
[----:B-1----:R-:W2:Y:S04]  /*13e40*/  @P0 ATOMG.E.ADD.STRONG.GPU PT, R2, desc[UR6][R4.64], R2 ;  /* 0x00000002040209a8 */ /* 0x002ea800081ee1c6 */
[----:B--2---:R0:W1:Y:S02]  /*13e50*/  SHFL.IDX PT, R2, R2, R0, 0x1f ;  /* 0x00001f0002027589 */ /* 0x00406400000e0000 */
[----:B0-----:R-:W0:Y:S02]  /*13e60*/  S2R R0, SR_LTMASK ;  /* 0x0000000000007919 */ /* 0x001e240000003900 */
[----:B0-----:R-:W-:-:S06]  /*13e70*/  LOP3.LUT R0, R0, UR4, RZ, 0xc0, !PT ;  /* 0x0000000400007c12 */ /* 0x001fcc000f8ec0ff */
[----:B------:R-:W1:Y:S02]  /*13e80*/  POPC R0, R0 ;  /* 0x0000000000007309 */ /* 0x000e640000000000 */
[----:B-1----:R-:W-:-:S07]  /*13e90*/  IADD3 R16, R2, UR38, R0 ;  /* 0x0000002602107c10 */ /* 0x002fce000fffe000 */
.L_x_490:
[----:B------:R-:W-:Y:S05]  /*13ea0*/  BSYNC B0 ;  /* 0x0000000000007941 */ /* 0x000fea0003800000 */
.L_x_489:
[----:B------:R-:W2:Y:S01]  /*13eb0*/  LDL.LU R0, [R1+0x20] ;  /* 0x0000200001007983 */ /* 0x000ea20000300800 */
[----:B------:R-:W-:Y:S01]  /*13ec0*/  BSSY B0, `(.L_x_491) ;  /* 0x0000040000007945 */ /* 0x000fe20003800000 */
[----:B--2---:R-:W-:-:S13]  /*13ed0*/  ISETP.NE.AND P0, PT, R0, RZ, PT ;  /* 0x000000ff0000720c */ /* 0x004fda0003f05270 */
[----:B------:R-:W-:Y:S05]  /*13ee0*/  @!P0 BRA `(.L_x_492) ;  /* 0x0000000000f48947 */ /* 0x000fea0003800000 */
[----:B------:R-:W2:Y:S04]  /*13ef0*/  LDL R4, [R1+0x4] ;  /* 0x0000040001047983 */ /* 0x000ea80000100800 */
[----:B------:R-:W2:Y:S04]  /*13f00*/  LDL R2, [R1+0x8] ;  /* 0x0000080001027983 */ /* 0x000ea80000100800 */
[----:B------:R-:W3:Y:S01]  /*13f10*/  LDL R0, [R1+0x10] ;  /* 0x0000100001007983 */ /* 0x000ee20000100800 */
[----:B------:R-:W-:Y:S01]  /*13f20*/  BSSY B1, `(.L_x_493) ;  /* 0x0000006000017945 */ /* 0x000fe20003800000 */
[----:B------:R-:W-:Y:S01]  /*13f30*/  ISETP.NE.AND P1, PT, R3, RZ, PT ;  /* 0x000000ff0300720c */ /* 0x000fe20003f25270 */
[----:B--2---:R-:W-:Y:S01]  /*13f40*/  IMAD R2, R2, 0x8, R4 ;  /* 0x0000000802027824 */ /* 0x004fe200078e0204 */
[----:B---3--:R-:W-:-:S04]  /*13f50*/  SHF.L.U32 R0, R0, 0x1f, RZ ;  /* 0x0000001f00007819 */ /* 0x008fc800000006ff */
[----:B------:R-:W0:Y:S02]  /*13f60*/  SYNCS.PHASECHK.TRANS64.TRYWAIT P0, [R2+URZ+0x34860], R0 ;  /* 0x03486000020075a7 */ /* 0x000e24000800017f */
[----:B0-----:R-:W-:Y:S05]  /*13f70*/  @!P0 BRA `(.L_x_494) ;  /* 0x0000002000b88947 */ /* 0x001fea0003800000 */
.L_x_557:
[----:B------:R-:W-:Y:S05]  /*13f80*/  BSYNC B1 ;  /* 0x0000000000017941 */ /* 0x000fea0003800000 */
.L_x_493:
[----:B------:R-:W-:Y:S04]  /*13f90*/  BSSY B1, `(.L_x_495) ;  /* 0x0000009000017945 */ /* 0x000fe80003800000 */
[----:B------:R-:W-:Y:S05]  /*13fa0*/  @P1 BRA `(.L_x_496) ;  /* 0x00000000001c1947 */ /* 0x000fea0003800000 */
[----:B------:R-:W2:Y:S01]  /*13fb0*/  S2R R3, SR_TID.X ;  /* 0x0000000000037919 */ /* 0x000ea20000002100 */
[----:B0-----:R-:W-:-:S04]  /*13fc0*/  IMAD.MOV.U32 R0, RZ, RZ, 0xb000 ;  /* 0x0000b000ff007424 */ /* 0x001fc800078e00ff */
[----:B------:R3:W-:Y:S01]  /*13fd0*/  SYNCS.ARRIVE.TRANS64 RZ, [R2+URZ+0x34850], R0 ;  /* 0x0348500002ff79a7 */ /* 0x0007e2000800003f */
[----:B--2---:R-:W-:-:S04]  /*13fe0*/  LOP3.LUT R3, R3, 0x1f, RZ, 0xc0, !PT ;  /* 0x0000001f03037812 */ /* 0x004fc800078ec0ff */
[----:B------:R-:W-:-:S13]  /*13ff0*/  ISETP.NE.AND P0, PT, R3, RZ, PT ;  /* 0x000000ff0300720c */ /* 0x000fda0003f05270 */
[----:B---3--:R-:W-:Y:S05]  /*14000*/  @!P0 BRA `(.L_x_496) ;  /* 0x0000000000048947 */ /* 0x008fea0003800000 */
[----:B------:R-:W-:Y:S01]  /*14010*/  BPT.TRAP 0x1 ;  /* 0x000000040000795c */ /* 0x000fe20000300000 */
.L_x_496:
[----:B------:R-:W-:Y:S05]  /*14020*/  BSYNC B1 ;  /* 0x0000000000017941 */ /* 0x000fea0003800000 */
.L_x_495:
[----:B------:R-:W2:Y:S04]  /*14030*/  LDL R5, [R1+0x4] ;  /* 0x0000040001057983 */ /* 0x000ea80000100800 */
[----:B0-----:R-:W2:Y:S04]  /*14040*/  LDL R0, [R1+0x8] ;  /* 0x0000080001007983 */ /* 0x001ea80000100800 */
[----:B------:R-:W3:Y:S04]  /*14050*/  LDL.LU R4, [R1+0x18] ;  /* 0x0000180001047983 */ /* 0x000ee80000300800 */
[----:B------:R-:W3:Y:S01]  /*14060*/  LDL R3, [R1+0x14] ;  /* 0x0000140001037983 */ /* 0x000ee20000100800 */
[----:B------:R-:W-:Y:S01]  /*14070*/  UIADD3 UR4, UP0, UR36, 0x470, URZ ;  /* 0x0000047024047890 */ /* 0x000fe2000ff1e03f */
[----:B------:R-:W-:Y:S01]  /*14080*/  PLOP3.LUT P0, PT, PT, PT, PT, 0x80, 0x0 ;  /* 0x000000000000781c */ /* 0x000fe20003f0f070 */
[----:B------:R-:W-:Y:S01]  /*14090*/  VIADD R2, R2, 0x34850 ;  /* 0x0003485002027836 */ /* 0x000fe20000000000 */
[----:B------:R-:W-:Y:S01]  /*140a0*/  UMOV UR6, 0x0 ;  /* 0x0000000000067882 */ /* 0x000fe20000000000 */
[----:B------:R-:W-:Y:S01]  /*140b0*/  UIADD3.X UR5, URZ, UR37, URZ, UP0, !UPT ;  /* 0x000000253f057290 */ /* 0x000fe200087fe43f */
[----:B------:R-:W-:Y:S01]  /*140c0*/  UMOV UR7, 0x14f00000 ;  /* 0x14f0000000077882 */ /* 0x000fe20000000000 */
[----:B------:R-:W-:Y:S01]  /*140d0*/  UMOV UR10, URZ ;  /* 0x0000003f000a7c82 */ /* 0x000fe20008000000 */
[----:B--2---:R-:W-:-:S02]  /*140e0*/  IMAD R0, R0, 0xb000, R5 ;  /* 0x0000b00000007824 */ /* 0x004fc400078e0205 */
[----:B---3--:R-:W-:Y:S02]  /*140f0*/  IMAD R3, R3, 0xb0, R4 ;  /* 0x000000b003037824 */ /* 0x008fe400078e0204 */
[----:B------:R-:W-:-:S07]  /*14100*/  VIADD R4, R0, 0x400 ;  /* 0x0000040000047836 */ /* 0x000fce0000000000 */
.L_x_497:
        /* <DEDUP_REMOVED lines=11> */
[----:B------:R-:W-:Y:S01]  /*141c0*/  PLOP3.LUT P0, PT, PT, PT, PT, 0x80, 0x0 ;  /* 0x000000000000781c */ /* 0x000fe20003f0f070 */
[----:B------:R-:W-:Y:S01]  /*141d0*/  VIADD R0, R0, 0x5c00 ;  /* 0x00005c0000007836 */ /* 0x000fe20000000000 */
[----:B------:R-:W-:Y:S01]  /*141e0*/  UMOV UR6, 0x0 ;  /* 0x0000000000067882 */ /* 0x000fe20000000000 */
[----:B------:R-:W-:Y:S01]  /*141f0*/  UMOV UR7, 0x14f00000 ;  /* 0x14f0000000077882 */ /* 0x000fe20000000000 */
[----:B------:R-:W-:-:S09]  /*14200*/  UMOV UR10, 0x40 ;  /* 0x00000040000a7882 */ /* 0x000fd20000000000 */
.L_x_498:
        /* <DEDUP_REMOVED lines=11> */
.L_x_492:
[----:B------:R-:W-:Y:S05]  /*142c0*/  BSYNC B0 ;  /* 0x0000000000007941 */ /* 0x000fea0003800000 */
.L_x_491:
[----:B------:R-:W2:Y:S04]  /*142d0*/  LDL.LU R5, [R1+0x8] ;  /* 0x0000080001057983 */ /* 0x000ea80000300800 */
[----:B------:R-:W3:Y:S01]  /*142e0*/  LDL.LU R4, [R1+0x10] ;  /* 0x0000100001047983 */ /* 0x000ee20000300800 */
[----:B--2---:R-:W-:-:S04]  /*142f0*/  IADD3 R0, R5, 0x1, RZ ;  /* 0x0000000105007810 */ /* 0x004fc80007ffe0ff */
[----:B------:R-:W-:-:S04]  /*14300*/  ISETP.NE.AND P0, PT, R0, 0x2, PT ;  /* 0x000000020000780c */ /* 0x000fc80003f05270 */
[----:B------:R-:W-:Y:S02]  /*14310*/  SEL R2, RZ, 0x1, P0 ;  /* 0x00000001ff027807 */ /* 0x000fe40000000000 */
[----:B------:R-:W-:Y:S02]  /*14320*/  SEL R0, R0, RZ, P0 ;  /* 0x000000ff00007207 */ /* 0x000fe40000000000 */
[----:B---3--:R-:W-:-:S03]  /*14330*/  LOP3.LUT R4, R4, R2, RZ, 0x3c, !PT ;  /* 0x0000000204047212 */ /* 0x008fc600078e3cff */
[----:B------:R0:W-:Y:S04]  /*14340*/  STL [R1+0x8], R0 ;  /* 0x0000080001007387 */ /* 0x0001e80000100800 */
[----:B------:R0:W-:Y:S02]  /*14350*/  STL [R1+0x10], R4 ;  /* 0x0000100401007387 */ /* 0x0001e40000100800 */
.L_x_419:
[----:B------:R-:W-:Y:S05]  /*14360*/  BSYNC B7 ;  /* 0x0000000000077941 */ /* 0x000fea0003800000 */
.L_x_417:
[----:B0-2---:R-:W2:Y:S02]  /*14370*/  LDL R0, [R1+0x58] ;  /* 0x0000580001007983 */ /* 0x005ea40000100800 */
[----:B--2---:R-:W-:-:S13]  /*14380*/  ISETP.NE.AND P0, PT, R0, RZ, PT ;  /* 0x000000ff0000720c */ /* 0x004fda0003f05270 */
[----:B------:R-:W-:Y:S05]  /*14390*/  @!P0 BRA `(.L_x_499) ;  /* 0x0000000000288947 */ /* 0x000fea0003800000 */
[----:B------:R-:W-:Y:S05]  /*143a0*/  WARPSYNC.ALL ;  /* 0x0000000000007948 */ /* 0x000fea0003800000 */
[----:B------:R-:W0:Y:S08]  /*143b0*/  S2UR UR5, SR_CgaCtaId ;  /* 0x00000000000579c3 */ /* 0x000e300000008800 */
[----:B------:R-:W-:Y:S06]  /*143c0*/  BAR.SYNC.DEFER_BLOCKING 0x5, 0x180 ;  /* 0x0146000000007b1d */ /* 0x000fec0000010000 */
[----:B------:R-:W-:-:S02]  /*143d0*/  UMOV UR4, 0x400 ;  /* 0x0000040000047882 */ /* 0x000fc40000000000 */
[----:B0-----:R-:W-:-:S06]  /*143e0*/  ULEA UR4, UR5, UR4, 0x18 ;  /* 0x0000000405047291 */ /* 0x001fcc000f8ec03f */
[----:B------:R-:W-:-:S05]  /*143f0*/  IMAD.U32 R0, RZ, RZ, UR4 ;  /* 0x00000004ff007e24 */ /* 0x000fca000f8e00ff */
[----:B------:R2:W3:Y:S04]  /*14400*/  LDS.128 R16, [R0+0x348d0] ;  /* 0x0348d00000107984 */ /* 0x0004e80000000c00 */
[----:B------:R2:W-:Y:S01]  /*14410*/  STL [R1+0x4], R0 ;  /* 0x0000040001007387 */ /* 0x0005e20000100800 */
[----:B------:R-:W-:Y:S06]  /*14420*/  BAR.ARV 0x4, 0x180 ;  /* 0x0106000000007b1d */ /* 0x000fec0000002000 */
[----:B------:R-:W-:Y:S05]  /*14430*/  BRA `(.L_x_500) ;  /* 0x0000000800507947 */ /* 0x000fea0003800000 */
.L_x_499:
[----:B------:R-:W1:Y:S01]  /*14440*/  S2R R0, SR_TID.X ;  /* 0x0000000000007919 */ /* 0x000e620000002100 */
[----:B------:R-:W-:Y:S01]  /*14450*/  UMOV UR4, 0xffffffff ;  /* 0xffffffff00047882 */ /* 0x000fe20000000000 */
[----:B-1--4-:R-:W-:-:S04]  /*14460*/  LOP3.LUT R7, R0, 0x1f, RZ, 0xc0, !PT ;  /* 0x0000001f00077812 */ /* 0x012fc800078ec0ff */
[----:B------:R-:W-:Y:S01]  /*14470*/  ISETP.NE.AND P0, PT, R7, 0x1f, PT ;  /* 0x0000001f0700780c */ /* 0x000fe20003f05270 */
[----:B------:R-:W-:-:S12]  /*14480*/  BRA.DIV UR4, `(.L_x_501) ;  /* 0x0000001e04887947 */ /* 0x000fd8000b800000 */
[----:B------:R-:W-:Y:S01]  /*14490*/  IMAD.IADD R5, R19, 0x1, R7 ;  /* 0x0000000113057824 */ /* 0x000fe200078e0207 */
[----:B------:R-:W-:Y:S01]  /*144a0*/  ULDC UR4, c[0x0][0xc3c] ;  /* 0x00030f0000047ab9 */ /* 0x000fe20000000800 */
[----:B------:R-:W-:-:S03]  /*144b0*/  ULDC.64 UR6, c[0x0][0x208] ;  /* 0x0000820000067ab9 */ /* 0x000fc60000000a00 */
[----:B------:R-:W-:-:S13]  /*144c0*/  ISETP.GE.OR P1, PT, R5, UR4, !P0 ;  /* 0x0000000405007c0c */ /* 0x000fda000c726670 */
[----:B------:R-:W0:Y:S02]  /*144d0*/  @!P1 LDC.64 R2, c[0x0][0xc80] ;  /* 0x00032000ff029b82 */ /* 0x000e240000000a00 */
[----:B0-----:R-:W-:-:S06]  /*144e0*/  @!P1 IMAD.WIDE R2, R5, 0x4, R2 ;  /* 0x0000000405029825 */ /* 0x001fcc00078e0202 */
[----:B------:R0:W2:Y:S01]  /*144f0*/  @!P1 LDG.E R3, desc[UR6][R2.64] ;  /* 0x0000000602039981 */ /* 0x0000a2000c1e1900 */
[C---:B------:R-:W-:Y:S02]  /*14500*/  ISETP.GE.U32.AND P2, PT, R7.reuse, 0x2, PT ;  /* 0x000000020700780c */ /* 0x040fe40003f46070 */
[C---:B------:R-:W-:Y:S01]  /*14510*/  ISETP.GE.U32.AND P3, PT, R7.reuse, 0x4, PT ;  /* 0x000000040700780c */ /* 0x040fe20003f66070 */
[----:B------:R-:W-:Y:S01]  /*14520*/  SHFL.IDX PT, R4, R16, 0x1, 0x1f ;  /* 0x00201f0010047f89 */ /* 0x000fe200000e0000 */
[C---:B------:R-:W-:Y:S02]  /*14530*/  ISETP.GE.U32.AND P4, PT, R7.reuse, 0x8, PT ;  /* 0x000000080700780c */ /* 0x040fe40003f86070 */
[C---:B------:R-:W-:Y:S01]  /*14540*/  ISETP.GE.U32.AND P5, PT, R7.reuse, 0x10, PT ;  /* 0x000000100700780c */ /* 0x040fe20003fa6070 */
[----:B0-----:R-:W-:Y:S02]  /*14550*/  IMAD.MOV.U32 R2, RZ, RZ, RZ ;  /* 0x000000ffff027224 */ /* 0x001fe400078e00ff */
[----:B--2---:R-:W-:Y:S01]  /*14560*/  @!P1 IMAD.MOV.U32 R2, RZ, RZ, R3 ;  /* 0x000000ffff029224 */ /* 0x004fe200078e0003 */
[----:B------:R-:W-:-:S04]  /*14570*/  ISETP.NE.AND P1, PT, R7, RZ, PT ;  /* 0x000000ff0700720c */ /* 0x000fc80003f25270 */
[----:B------:R-:W0:Y:S02]  /*14580*/  SHFL.UP PT, R14, R2, 0x1, RZ ;  /* 0x04200000020e7989 */ /* 0x000e2400000e00ff */
        /* <DEDUP_REMOVED lines=13> */
[----:B------:R-:W-:Y:S02]  /*14660*/  IADD3 R3, R3, R0, RZ ;  /* 0x0000000003037210 */ /* 0x000fe40007ffe0ff */
[----:B------:R0:W1:Y:S04]  /*14670*/  SHFL.IDX PT, R0, R16, RZ, 0x1f ;  /* 0x00001fff10007589 */ /* 0x00006800000e0000 */
[----:B------:R0:W2:Y:S02]  /*14680*/  SHFL.IDX PT, R6, R3, 0x1f, 0x1f ;  /* 0x03e01f0003067f89 */ /* 0x0000a400000e0000 */
.L_x_567:
[----:B------:R-:W-:Y:S02]  /*14690*/  ULDC UR4, c[0x0][0xc38] ;  /* 0x00030e0000047ab9 */ /* 0x000fe40000000800 */
[----:B0-----:R-:W-:-:S04]  /*146a0*/  IMAD.U32 R16, RZ, RZ, UR4 ;  /* 0x00000004ff107e24 */ /* 0x001fc8000f8e00ff */
[----:B--2---:R-:W-:-:S04]  /*146b0*/  IMAD R6, R6, R16, RZ ;  /* 0x0000001006067224 */ /* 0x004fc800078e02ff */
[----:B------:R-:W-:-:S05]  /*146c0*/  IMAD.IADD R4, R4, 0x1, R6 ;  /* 0x0000000104047824 */ /* 0x000fca00078e0206 */
[----:B-1----:R-:W-:-:S13]  /*146d0*/  ISETP.GT.AND P6, PT, R4, R0, PT ;  /* 0x000000000400720c */ /* 0x002fda0003fc4270 */
[----:B------:R-:W-:Y:S05]  /*146e0*/  @P6 BRA `(.L_x_502) ;  /* 0x0000000000a06947 */ /* 0x000fea0003800000 */
.L_x_507:
[----:B0-----:R-:W0:Y:S01]  /*146f0*/  LDC R2, c[0x0][0xc3c] ;  /* 0x00030f00ff027b82 */ /* 0x001e220000000800 */
[----:B------:R-:W-:-:S05]  /*14700*/  VIADD R19, R19, 0x1f ;  /* 0x0000001f13137836 */ /* 0x000fca0000000000 */
[----:B0-----:R-:W-:-:S13]  /*14710*/  ISETP.GE.AND P6, PT, R19, R2, PT ;  /* 0x000000021300720c */ /* 0x001fda0003fc6270 */
[----:B------:R-:W-:Y:S05]  /*14720*/  @P6 BRA `(.L_x_503) ;  /* 0x0000000400486947 */ /* 0x000fea0003800000 */
[----:B------:R-:W0:Y:S01]  /*14730*/  S2R R3, SR_TID.X ;  /* 0x0000000000037919 */ /* 0x000e220000002100 */
[----:B------:R-:W-:Y:S01]  /*14740*/  BSSY B0, `(.L_x_504) ;  /* 0x000000a000007945 */ /* 0x000fe20003800000 */
[----:B0-----:R-:W-:-:S05]  /*14750*/  LOP3.LUT R3, R3, 0x1f, RZ, 0xc0, !PT ;  /* 0x0000001f03037812 */ /* 0x001fca00078ec0ff */
[----:B------:R-:W-:-:S05]  /*14760*/  IMAD.IADD R5, R19, 0x1, R3 ;  /* 0x0000000113057824 */ /* 0x000fca00078e0203 */
[----:B------:R-:W-:Y:S01]  /*14770*/  ISETP.GE.OR P6, PT, R5, R2, !P0 ;  /* 0x000000020500720c */ /* 0x000fe200047c6670 */
[----:B------:R-:W-:-:S12]  /*14780*/  IMAD.MOV.U32 R2, RZ, RZ, RZ ;  /* 0x000000ffff027224 */ /* 0x000fd800078e00ff */
[----:B------:R-:W-:Y:S05]  /*14790*/  @P6 BRA `(.L_x_505) ;  /* 0x0000000000106947 */ /* 0x000fea0003800000 */
[----:B------:R-:W0:Y:S01]  /*147a0*/  LDC.64 R2, c[0x0][0xc80] ;  /* 0x00032000ff027b82 */ /* 0x000e220000000a00 */
[----:B------:R-:W-:Y:S01]  /*147b0*/  ULDC.64 UR4, c[0x0][0x208] ;  /* 0x0000820000047ab9 */ /* 0x000fe20000000a00 */
[----:B0-----:R-:W-:-:S06]  /*147c0*/  IMAD.WIDE R2, R5, 0x4, R2 ;  /* 0x0000000405027825 */ /* 0x001fcc00078e0202 */
[----:B------:R0:W5:Y:S02]  /*147d0*/  LDG.E R2, desc[UR4][R2.64] ;  /* 0x0000000402027981 */ /* 0x000164000c1e1900 */
.L_x_505:
[----:B------:R-:W-:Y:S05]  /*147e0*/  BSYNC B0 ;  /* 0x0000000000007941 */ /* 0x000fea0003800000 */
.L_x_504:
[----:B------:R-:W-:-:S03]  /*147f0*/  UMOV UR4, 0xffffffff ;  /* 0xffffffff00047882 */ /* 0x000fc60000000000 */
[----:B------:R-:W-:Y:S05]  /*14800*/  BRA.DIV UR4, `(.L_x_506) ;  /* 0x0000001e04e47947 */ /* 0x000fea000b800000 */
[----:B-----5:R-:W0:Y:S02]  /*14810*/  SHFL.UP PT, R14, R2, 0x1, RZ ;  /* 0x04200000020e7989 */ /* 0x020e2400000e00ff */
        /* <DEDUP_REMOVED lines=14> */
[----:B------:R0:W1:Y:S02]  /*14900*/  SHFL.IDX PT, R6, R3, 0x1f, 0x1f ;  /* 0x03e01f0003067f89 */ /* 0x00006400000e0000 */
.L_x_575:
[----:B------:R-:W-:Y:S02]  /*14910*/  ULDC UR4, c[0x0][0xc38] ;  /* 0x00030e0000047ab9 */ /* 0x000fe40000000800 */
[----:B------:R-:W-:-:S04]  /*14920*/  IMAD.U32 R16, RZ, RZ, UR4 ;  /* 0x00000004ff107e24 */ /* 0x000fc8000f8e00ff */
[----:B-1----:R-:W-:-:S04]  /*14930*/  IMAD R6, R6, R16, RZ ;  /* 0x0000001006067224 */ /* 0x002fc800078e02ff */
[----:B------:R-:W-:-:S05]  /*14940*/  IMAD.IADD R4, R6, 0x1, R4 ;  /* 0x0000000106047824 */ /* 0x000fca00078e0204 */
[----:B------:R-:W-:-:S13]  /*14950*/  ISETP.GT.AND P6, PT, R4, R0, PT ;  /* 0x000000000400720c */ /* 0x000fda0003fc4270 */
[----:B------:R-:W-:Y:S05]  /*14960*/  @!P6 BRA `(.L_x_507) ;  /* 0xfffffffc0060e947 */ /* 0x000fea000383ffff */
.L_x_502:
[----:B------:R-:W-:Y:S01]  /*14970*/  IMAD.IADD R6, R4, 0x1, -R6 ;  /* 0x0000000104067824 */ /* 0x000fe200078e0a06 */
[----:B------:R-:W-:-:S03]  /*14980*/  UMOV UR4, 0xffffffff ;  /* 0xffffffff00047882 */ /* 0x000fc60000000000 */
[----:B------:R-:W-:-:S05]  /*14990*/  IMAD R4, R3, R16, R6 ;  /* 0x0000001003047224 */ /* 0x000fca00078e0206 */
[----:B------:R-:W-:Y:S01]  /*149a0*/  ISETP.GT.AND P6, PT, R4, R0, PT ;  /* 0x000000000400720c */ /* 0x000fe20003fc4270 */
[----:B------:R-:W-:-:S12]  /*149b0*/  BRA.DIV UR4, `(.L_x_508) ;  /* 0x00000022043c7947 */ /* 0x000fd8000b800000 */
[----:B------:R-:W-:-:S04]  /*149c0*/  VOTE.ANY R5, PT, !P6 ;  /* 0x0000000000057806 */ /* 0x000fc800070e0100 */
[----:B------:R-:W1:Y:S02]  /*149d0*/  POPC R4, R5 ;  /* 0x0000000500047309 */ /* 0x000e640000000000 */
[----:B-1----:R1:W2:Y:S02]  /*149e0*/  SHFL.IDX PT, R17, R2, R4, 0x1f ;  /* 0x00001f0402117589 */ /* 0x0022a400000e0000 */
.L_x_579:
[----:B------:R-:W-:Y:S01]  /*149f0*/  ISETP.NE.AND P0, PT, R5, RZ, PT ;  /* 0x000000ff0500720c */ /* 0x000fe20003f05270 */
[----:B-1----:R-:W-:-:S12]  /*14a00*/  IMAD.MOV.U32 R2, RZ, RZ, RZ ;  /* 0x000000ffff027224 */ /* 0x002fd800078e00ff */
[----:B------:R-:W-:Y:S05]  /*14a10*/  @!P0 BRA `(.L_x_509) ;  /* 0x0000000000108947 */ /* 0x000fea0003800000 */
[----:B------:R-:W-:Y:S01]  /*14a20*/  UMOV UR4, 0xffffffff ;  /* 0xffffffff00047882 */ /* 0x000fe20000000000 */
[----:B------:R-:W-:Y:S02]  /*14a30*/  VIADD R12, R4, 0xffffffff ;  /* 0xffffffff040c7836 */ /* 0x000fe40000000000 */
[----:B------:R-:W-:Y:S05]  /*14a40*/  BRA.DIV UR4, `(.L_x_510) ;  /* 0x0000002204607947 */ /* 0x000fea000b800000 */
[----:B------:R1:W3:Y:S02]  /*14a50*/  SHFL.IDX PT, R2, R3, R12, 0x1f ;  /* 0x00001f0c03027589 */ /* 0x0002e400000e0000 */
.L_x_509:
[----:B--2---:R-:W-:Y:S01]  /*14a60*/  IABS R5, R17 ;  /* 0x0000001100057213 */ /* 0x004fe20000000000 */
[----:B---3--:R-:W-:Y:S02]  /*14a70*/  IMAD R16, R2, R16, R6 ;  /* 0x0000001002107224 */ /* 0x008fe400078e0206 */
[----:B------:R-:W-:Y:S01]  /*14a80*/  IMAD.IADD R19, R4, 0x1, R19 ;  /* 0x0000000104137824 */ /* 0x000fe200078e0213 */
[----:B------:R-:W2:Y:S01]  /*14a90*/  I2F.RP R2, R5 ;  /* 0x0000000500027306 */ /* 0x000ea20000209400 */
[----:B------:R-:W-:-:S07]  /*14aa0*/  IMAD.IADD R0, R0, 0x1, -R16 ;  /* 0x0000000100007824 */ /* 0x000fce00078e0a10 */
[----:B--2---:R-:W2:Y:S02]  /*14ab0*/  MUFU.RCP R2, R2 ;  /* 0x0000000200027308 */ /* 0x004ea40000001000 */
[----:B--2---:R-:W-:-:S06]  /*14ac0*/  VIADD R2, R2, 0xffffffe ;  /* 0x0ffffffe02027836 */ /* 0x004fcc0000000000 */
[----:B01----:R-:W0:Y:S02]  /*14ad0*/  F2I.FTZ.U32.TRUNC.NTZ R3, R2 ;  /* 0x0000000200037305 */ /* 0x003e24000021f000 */
[----:B0-----:R-:W-:-:S04]  /*14ae0*/  IMAD.MOV R2, RZ, RZ, -R3 ;  /* 0x000000ffff027224 */ /* 0x001fc800078e0a03 */
[----:B------:R-:W-:Y:S01]  /*14af0*/  IMAD R6, R2, R5, RZ ;  /* 0x0000000502067224 */ /* 0x000fe200078e02ff */
[----:B------:R-:W-:-:S05]  /*14b00*/  MOV R2, RZ ;  /* 0x000000ff00027202 */ /* 0x000fca0000000f00 */
[----:B------:R-:W-:Y:S01]  /*14b10*/  IMAD.HI.U32 R2, R3, R6, R2 ;  /* 0x0000000603027227 */ /* 0x000fe200078e0002 */
[----:B------:R-:W-:Y:S02]  /*14b20*/  IABS R6, R17 ;  /* 0x0000001100067213 */ /* 0x000fe40000000000 */
[----:B------:R-:W-:-:S03]  /*14b30*/  IABS R3, R0 ;  /* 0x0000000000037213 */ /* 0x000fc60000000000 */
[----:B------:R-:W-:Y:S02]  /*14b40*/  IMAD.MOV R6, RZ, RZ, -R6 ;  /* 0x000000ffff067224 */ /* 0x000fe400078e0a06 */
        /* <DEDUP_REMOVED lines=11> */
[----:B------:R-:W-:-:S04]  /*14c00*/  @!P1 LOP3.LUT R2, RZ, R17, RZ, 0x33, !PT ;  /* 0x00000011ff029212 */ /* 0x000fc800078e33ff */
[----:B------:R-:W-:Y:S01]  /*14c10*/  MOV R18, R2 ;  /* 0x0000000200127202 */ /* 0x000fe20000000f00 */
[----:B------:R-:W-:-:S04]  /*14c20*/  IMAD.MOV R3, RZ, RZ, -R2 ;  /* 0x000000ffff037224 */ /* 0x000fc800078e0a02 */
[----:B------:R-:W-:Y:S01]  /*14c30*/  IMAD R17, R17, R3, R0 ;  /* 0x0000000311117224 */ /* 0x000fe200078e0200 */
[----:B------:R-:W-:Y:S06]  /*14c40*/  BRA `(.L_x_511) ;  /* 0x00000000001c7947 */ /* 0x000fec0003800000 */
.L_x_503:
[----:B------:R-:W-:Y:S01]  /*14c50*/  UMOV UR4, URZ ;  /* 0x0000003f00047c82 */ /* 0x000fe20008000000 */
[----:B------:R-:W-:Y:S01]  /*14c60*/  UMOV UR5, URZ ;  /* 0x0000003f00057c82 */ /* 0x000fe20008000000 */
[----:B------:R-:W-:Y:S01]  /*14c70*/  ULDC UR6, c[0x0][0xc3c] ;  /* 0x00030f0000067ab9 */ /* 0x000fe20000000800 */
[----:B------:R-:W-:Y:S02]  /*14c80*/  IMAD.MOV.U32 R16, RZ, RZ, R0 ;  /* 0x000000ffff107224 */ /* 0x000fe400078e0000 */
[----:B------:R-:W-:Y:S02]  /*14c90*/  IMAD.U32 R17, RZ, RZ, UR4 ;  /* 0x00000004ff117e24 */ /* 0x000fe4000f8e00ff */
[----:B------:R-:W-:Y:S02]  /*14ca0*/  IMAD.U32 R18, RZ, RZ, UR5 ;  /* 0x00000005ff127e24 */ /* 0x000fe4000f8e00ff */
[----:B------:R-:W-:-:S07]  /*14cb0*/  IMAD.U32 R19, RZ, RZ, UR6 ;  /* 0x00000006ff137e24 */ /* 0x000fce000f8e00ff */
.L_x_511:
[----:B------:R0:W2:Y:S01]  /*14cc0*/  LDL R2, [R1+0x4] ;  /* 0x0000040001027983 */ /* 0x0000a20000100800 */
[----:B------:R-:W1:Y:S01]  /*14cd0*/  S2R R0, SR_TID.X ;  /* 0x0000000000007919 */ /* 0x000e620000002100 */
[----:B------:R-:W-:Y:S05]  /*14ce0*/  WARPSYNC.ALL ;  /* 0x0000000000007948 */ /* 0x000fea0003800000 */
[----:B-1----:R-:W-:Y:S01]  /*14cf0*/  LOP3.LUT R0, R0, 0x1f, RZ, 0xc0, !PT ;  /* 0x0000001f00007812 */ /* 0x002fe200078ec0ff */
[----:B------:R-:W-:Y:S03]  /*14d00*/  BAR.SYNC.DEFER_BLOCKING 0x4, 0x180 ;  /* 0x0106000000007b1d */ /* 0x000fe60000010000 */
[----:B------:R-:W-:-:S13]  /*14d10*/  ISETP.NE.AND P0, PT, R0, RZ, PT ;  /* 0x000000ff0000720c */ /* 0x000fda0003f05270 */
[----:B------:R-:W2:Y:S01]  /*14d20*/  @!P0 S2R R3, SR_CgaCtaId ;  /* 0x0000000000038919 */ /* 0x000ea20000008800 */
[----:B------:R-:W-:-:S04]  /*14d30*/  @!P0 MOV R0, 0x400 ;  /* 0x0000040000008802 */ /* 0x000fc80000000f00 */
[----:B--2---:R-:W-:-:S05]  /*14d40*/  @!P0 LEA R2, R3, R0, 0x18 ;  /* 0x0000000003028211 */ /* 0x004fca00078ec0ff */
[----:B------:R0:W-:Y:S04]  /*14d50*/  @!P0 STS.128 [R2+0x348d0], R16 ;  /* 0x0348d01002008388 */ /* 0x0001e80000000c00 */
[----:B------:R0:W-:Y:S01]  /*14d60*/  @!P0 STL [R1+0x4], R2 ;  /* 0x0000040201008387 */ /* 0x0001e20000100800 */
[----:B------:R-:W-:Y:S06]  /*14d70*/  BAR.ARV 0x5, 0x180 ;  /* 0x0146000000007b1d */ /* 0x000fec0000002000 */
.L_x_500:
[----:B------:R-:W-:Y:S02]  /*14d80*/  ULDC UR4, c[0x0][0xc3c] ;  /* 0x00030f0000047ab9 */ /* 0x000fe40000000800 */
[----:B---3--:R-:W-:-:S13]  /*14d90*/  ISETP.GE.AND P0, PT, R19, UR4, PT ;  /* 0x0000000413007c0c */ /* 0x008fda000bf06270 */
[----:B------:R-:W-:Y:S05]  /*14da0*/  @!P0 BRA `(.L_x_512) ;  /* 0xffffffb000488947 */ /* 0x000fea000383ffff */
[----:B------:R-:W-:Y:S05]  /*14db0*/  BSYNC B8 ;  /* 0x0000000000087941 */ /* 0x000fea0003800000 */
.L_x_413:
[----:B--2---:R-:W2:Y:S01]  /*14dc0*/  LDL.LU R0, [R1+0x50] ;  /* 0x0000500001007983 */ /* 0x004ea20000300800 */
[----:B------:R-:W-:Y:S01]  /*14dd0*/  BSSY B0, `(.L_x_513) ;  /* 0x000000b000007945 */ /* 0x000fe20003800000 */
[----:B------:R-:W3:Y:S01]  /*14de0*/  S2R R5, SR_CgaCtaId ;  /* 0x0000000000057919 */ /* 0x000ee20000008800 */
[----:B--2---:R-:W-:-:S05]  /*14df0*/  VIADD R0, R0, 0x1 ;  /* 0x0000000100007836 */ /* 0x004fca0000000000 */
[----:B0-----:R-:W-:-:S04]  /*14e00*/  LEA.HI R2, R0, R0, RZ, 0x1 ;  /* 0x0000000000027211 */ /* 0x001fc800078f08ff */
[----:B------:R-:W-:-:S05]  /*14e10*/  LOP3.LUT R3, R2, 0xfffffffe, RZ, 0xc0, !PT ;  /* 0xfffffffe02037812 */ /* 0x000fca00078ec0ff */
[----:B------:R-:W-:Y:S01]  /*14e20*/  IMAD.IADD R3, R0, 0x1, -R3 ;  /* 0x0000000100037824 */ /* 0x000fe200078e0a03 */
[----:B------:R-:W-:-:S04]  /*14e30*/  MOV R0, 0x400 ;  /* 0x0000040000007802 */ /* 0x000fc80000000f00 */
[----:B---3--:R-:W-:Y:S02]  /*14e40*/  LEA R0, R5, R0, 0x18 ;  /* 0x0000000005007211 */ /* 0x008fe400078ec0ff */
[----:B------:R-:W-:-:S04]  /*14e50*/  SHF.L.U32 R3, R3, 0x1f, RZ ;  /* 0x0000001f03037819 */ /* 0x000fc800000006ff */
[----:B------:R-:W0:Y:S02]  /*14e60*/  SYNCS.PHASECHK.TRANS64.TRYWAIT P0, [R0+URZ+0x34820], R3 ;  /* 0x03482003000075a7 */ /* 0x000e24000800017f */
[----:B0-----:R-:W-:Y:S05]  /*14e70*/  @!P0 BRA `(.L_x_514) ;  /* 0x0000001c007c8947 */ /* 0x001fea0003800000 */
.L_x_582:
[----:B------:R-:W-:Y:S05]  /*14e80*/  BSYNC B0 ;  /* 0x0000000000007941 */ /* 0x000fea0003800000 */
.L_x_513:
[----:B------:R-:W-:-:S03]  /*14e90*/  UMOV UR4, 0xffffffff ;  /* 0xffffffff00047882 */ /* 0x000fc60000000000 */
[----:B------:R-:W-:Y:S05]  /*14ea0*/  BRA.DIV UR4, `(.L_x_515) ;  /* 0x0000001e04847947 */ /* 0x000fea000b800000 */
[----:B------:R-:W2:Y:S02]  /*14eb0*/  S2R R2, SR_TID.X ;  /* 0x0000000000027919 */ /* 0x000ea40000002100 */
[----:B--2---:R-:W-:-:S04]  /*14ec0*/  SHF.R.U32.HI R2, RZ, 0x5, R2 ;  /* 0x00000005ff027819 */ /* 0x004fc80000011602 */
[----:B------:R-:W-:-:S05]  /*14ed0*/  LOP3.LUT R2, R2, 0x3, RZ, 0xc0, !PT ;  /* 0x0000000302027812 */ /* 0x000fca00078ec0ff */
[----:B------:R2:W3:Y:S02]  /*14ee0*/  SHFL.IDX PT, R14, R2, RZ, 0x1f ;  /* 0x00001fff020e7589 */ /* 0x0004e400000e0000 */
.L_x_585:
[----:B---3--:R-:W-:Y:S01]  /*14ef0*/  ISETP.NE.AND P0, PT, R14, RZ, PT ;  /* 0x000000ff0e00720c */ /* 0x008fe20003f05270 */
[----:B------:R-:W-:-:S12]  /*14f00*/  BSSY B0, `(.L_x_516) ;  /* 0x0000027000007945 */ /* 0x000fd80003800000 */
[----:B------:R-:W-:Y:S05]  /*14f10*/  @P0 BRA `(.L_x_517) ;  /* 0x0000000000940947 */ /* 0x000fea0003800000 */
[----:B------:R-:W-:-:S03]  /*14f20*/  UMOV UR4, 0xffffffff ;  /* 0xffffffff00047882 */ /* 0x000fc60000000000 */
[----:B------:R-:W-:Y:S05]  /*14f30*/  BRA.DIV UR4, `(.L_x_518) ;  /* 0x0000001e04947947 */ /* 0x000fea000b800000 */
[----:B------:R-:W-:-:S13]  /*14f40*/  ELECT P6, URZ, PT ;  /* 0x00000000003f782f */ /* 0x000fda00038c0000 */
.L_x_588:
[----:B------:R-:W-:Y:S05]  /*14f50*/  @!P6 BRA `(.L_x_517) ;  /* 0x000000000084e947 */ /* 0x000fea0003800000 */
[----:B--2---:R-:W2:Y:S02]  /*14f60*/  LDL.LU R2, [R1+0x5c] ;  /* 0x00005c0001027983 */ /* 0x004ea40000300800 */
[----:B--2---:R-:W-:-:S04]  /*14f70*/  LOP3.LUT R2, R2, 0x2, RZ, 0xfc, !PT ;  /* 0x0000000202027812 */ /* 0x004fc800078efcff */
[----:B------:R-:W-:-:S13]  /*14f80*/  ISETP.NE.AND P2, PT, R2, 0x3, PT ;  /* 0x000000030200780c */ /* 0x000fda0003f45270 */
[----:B------:R-:W-:Y:S05]  /*14f90*/  @!P2 BRA `(.L_x_519) ;  /* 0x000000000004a947 */ /* 0x000fea0003800000 */
[----:B------:R-:W-:Y:S01]  /*14fa0*/  BPT.TRAP 0x1 ;  /* 0x000000040000795c */ /* 0x000fe20000300000 */
.L_x_519:
[----:B0-----:R-:W2:Y:S04]  /*14fb0*/  LDL R3, [R1+0x8] ;  /* 0x0000080001037983 */ /* 0x001ea80000100800 */
[----:B-1--4-:R-:W3:Y:S01]  /*14fc0*/  LDL.LU R7, [R1+0x10] ;  /* 0x0000100001077983 */ /* 0x012ee20000300800 */
[----:B------:R-:W-:-:S04]  /*14fd0*/  VIADD R2, R0, 0x34840 ;  /* 0x0003484000027836 */ /* 0x000fc80000000000 */
[C---:B--2---:R-:W-:Y:S01]  /*14fe0*/  IMAD R6, R3.reuse, 0x8, R2 ;  /* 0x0000000803067824 */ /* 0x044fe200078e0202 */
[----:B------:R-:W-:Y:S02]  /*14ff0*/  IADD3 R3, R3, 0x1, RZ ;  /* 0x0000000103037810 */ /* 0x000fe40007ffe0ff */
[----:B---3--:R-:W-:Y:S02]  /*15000*/  SHF.L.U32 R5, R7, 0x1f, RZ ;  /* 0x0000001f07057819 */ /* 0x008fe400000006ff */
[C---:B------:R-:W-:Y:S02]  /*15010*/  ISETP.NE.AND P1, PT, R3.reuse, 0x2, PT ;  /* 0x000000020300780c */ /* 0x040fe40003f25270 */
[----:B------:R-:W0:Y:S02]  /*15020*/  SYNCS.PHASECHK.TRANS64.TRYWAIT P0, [R6+URZ], R5 ;  /* 0x00000005060075a7 */ /* 0x000e24000800017f */
[----:B------:R-:W-:Y:S02]  /*15030*/  SEL R4, RZ, 0x1, P1 ;  /* 0x00000001ff047807 */ /* 0x000fe40000800000 */
[----:B------:R-:W-:-:S02]  /*15040*/  SEL R3, R3, RZ, P1 ;  /* 0x000000ff03037207 */ /* 0x000fc40000800000 */
[----:B------:R-:W-:-:S03]  /*15050*/  LOP3.LUT R4, R7, R4, RZ, 0x3c, !PT ;  /* 0x0000000407047212 */ /* 0x000fc600078e3cff */
[----:B------:R-:W-:Y:S01]  /*15060*/  IMAD R7, R3, 0x8, R2 ;  /* 0x0000000803077824 */ /* 0x000fe200078e0202 */
[----:B------:R-:W-:Y:S01]  /*15070*/  SHF.L.U32 R2, R4, 0x1f, RZ ;  /* 0x0000001f04027819 */ /* 0x000fe200000006ff */
[----:B0-----:R-:W-:Y:S06]  /*15080*/  @!P0 BRA `(.L_x_520) ;  /* 0x0000001c00608947 */ /* 0x001fec0003800000 */
.L_x_589:
[----:B------:R-:W1:Y:S02]  /*15090*/  SYNCS.PHASECHK.TRANS64.TRYWAIT P0, [R7+URZ], R2 ;  /* 0x00000002070075a7 */ /* 0x000e64000800017f */
[----:B-1----:R-:W-:Y:S05]  /*150a0*/  @!P0 BRA `(.L_x_521) ;  /* 0x0000001c006c8947 */ /* 0x002fea0003800000 */
.L_x_590:
[----:B------:R-:W-:Y:S05]  /*150b0*/  @!P2 BRA `(.L_x_522) ;  /* 0x000000000004a947 */ /* 0x000fea0003800000 */
[----:B------:R-:W-:Y:S01]  /*150c0*/  BPT.TRAP 0x1 ;  /* 0x000000040000795c */ /* 0x000fe20000300000 */
.L_x_522:
[----:B------:R-:W2:Y:S01]  /*150d0*/  LDL.LU R4, [R1+0x8] ;  /* 0x0000080001047983 */ /* 0x000ea20000300800 */
[----:B------:R-:W-:-:S04]  /*150e0*/  VIADD R0, R0, 0x34860 ;  /* 0x0003486000007836 */ /* 0x000fc80000000000 */
[----:B--2---:R-:W-:-:S04]  /*150f0*/  IMAD R4, R4, 0x8, R0 ;  /* 0x0000000804047824 */ /* 0x004fc800078e0200 */
[----:B------:R-:W2:Y:S02]  /*15100*/  SYNCS.PHASECHK.TRANS64.TRYWAIT P0, [R4+URZ], R5 ;  /* 0x00000005040075a7 */ /* 0x000ea4000800017f */
[----:B--2---:R-:W-:Y:S05]  /*15110*/  @!P0 BRA `(.L_x_523) ;  /* 0x0000001c00648947 */ /* 0x004fea0003800000 */
.L_x_591:
[----:B------:R-:W-:-:S07]  /*15120*/  IMAD R3, R3, 0x8, R0 ;  /* 0x0000000803037824 */ /* 0x000fce00078e0200 */
.L_x_524:
[----:B---3--:R3:W4:Y:S02]  /*15130*/  SYNCS.PHASECHK.TRANS64.TRYWAIT P0, [R3+URZ], R2 ;  /* 0x00000002030075a7 */ /* 0x008724000800017f */
[----:B----4-:R-:W-:Y:S05]  /*15140*/  @!P0 NANOSLEEP.SYNCS 0x989680 ;  /* 0x009896800000895d */ /* 0x010fea0003900000 */
[----:B------:R-:W4:Y:S02]  /*15150*/  @!P0 SYNCS.PHASECHK.TRANS64 P0, [R3+URZ], R2 ;  /* 0x00000002030085a7 */ /* 0x000f24000800007f */
[----:B----4-:R-:W-:Y:S05]  /*15160*/  @!P0 BRA `(.L_x_524) ;  /* 0xfffffffc00f08947 */ /* 0x010fea000383ffff */
.L_x_517:
[----:B------:R-:W-:Y:S05]  /*15170*/  BSYNC B0 ;  /* 0x0000000000007941 */ /* 0x000fea0003800000 */
.L_x_516:
[----:B------:R-:W-:Y:S05]  /*15180*/  EXIT ;  /* 0x000000000000794d */ /* 0x000fea0003800000 */
.L_x_365:
[----:B0-----:R0:W1:Y:S02]  /*15190*/  SYNCS.PHASECHK.TRANS64.TRYWAIT P1, [R0+URZ+0x34800], R3 ;  /* 0x03480003000075a7 */ /* 0x001064000802017f */
[----:B-1----:R-:W-:Y:S05]  /*151a0*/  @!P1 NANOSLEEP.SYNCS 0x989680 ;  /* 0x009896800000995d */ /* 0x002fea0003900000 */
[----:B------:R-:W1:Y:S02]  /*151b0*/  @!P1 SYNCS.PHASECHK.TRANS64 P1, [R0+URZ+0x34800], R3 ;  /* 0x03480003000095a7 */ /* 0x000e64000802007f */
[----:B-1----:R-:W-:Y:S05]  /*151c0*/  @!P1 BRA `(.L_x_365) ;  /* 0xfffffffc00f09947 */ /* 0x002fea000383ffff */
[----:B------:R-:W-:Y:S05]  /*151d0*/  BRA `(.L_x_525) ;  /* 0xfffffec400047947 */ /* 0x000fea000383ffff */
.L_x_369:
[----:B-1----:R1:W2:Y:S02]  /*151e0*/  SYNCS.PHASECHK.TRANS64.TRYWAIT P2, [R10+URZ+0x34830], R3 ;  /* 0x034830030a0075a7 */ /* 0x0022a4000804017f */
[----:B--2---:R-:W-:Y:S05]  /*151f0*/  @!P2 NANOSLEEP.SYNCS 0x989680 ;  /* 0x009896800000a95d */ /* 0x004fea0003900000 */
[----:B------:R-:W2:Y:S02]  /*15200*/  @!P2 SYNCS.PHASECHK.TRANS64 P2, [R10+URZ+0x34830], R3 ;  /* 0x034830030a00a5a7 */ /* 0x000ea4000804007f */
[----:B--2---:R-:W-:Y:S05]  /*15210*/  @!P2 BRA `(.L_x_369) ;  /* 0xfffffffc00f0a947 */ /* 0x004fea000383ffff */
[----:B------:R-:W-:Y:S05]  /*15220*/  BRA `(.L_x_368) ;  /* 0xfffffec400287947 */ /* 0x000fea000383ffff */
.L_x_374:
[----:B-1----:R1:W2:Y:S02]  /*15230*/  SYNCS.PHASECHK.TRANS64.TRYWAIT P2, [R0+URZ+0x34830], R21 ;  /* 0x03483015000075a7 */ /* 0x0022a4000804017f */
[----:B--2---:R-:W-:Y:S05]  /*15240*/  @!P2 NANOSLEEP.SYNCS 0x989680 ;  /* 0x009896800000a95d */ /* 0x004fea0003900000 */
[----:B------:R-:W2:Y:S02]  /*15250*/  @!P2 SYNCS.PHASECHK.TRANS64 P2, [R0+URZ+0x34830], R21 ;  /* 0x034830150000a5a7 */ /* 0x000ea4000804007f */
[----:B--2---:R-:W-:Y:S05]  /*15260*/  @!P2 BRA `(.L_x_374) ;  /* 0xfffffffc00f0a947 */ /* 0x004fea000383ffff */
[----:B------:R-:W-:Y:S05]  /*15270*/  BRA `(.L_x_371) ;  /* 0xffffff1c00dc7947 */ /* 0x000fea000383ffff */
.L_x_378:
[----:B-1----:R-:W-:-:S04]  /*15280*/  IMAD.U32 R15, RZ, RZ, UR6 ;  /* 0x00000006ff0f7e24 */ /* 0x002fc8000f8e00ff */
[----:B------:R1:W2:Y:S03]  /*15290*/  SYNCS.PHASECHK.TRANS64.TRYWAIT P2, [R15+URZ+0x34850], R0 ;  /* 0x034850000f0075a7 */ /* 0x0002a6000804017f */
[----:B--2---:R-:W-:Y:S05]  /*152a0*/  @!P2 NANOSLEEP.SYNCS 0x989680 ;  /* 0x009896800000a95d */ /* 0x004fea0003900000 */
[----:B------:R-:W2:Y:S02]  /*152b0*/  @!P2 SYNCS.PHASECHK.TRANS64 P2, [R15+URZ+0x34850], R0 ;  /* 0x034850000f00a5a7 */ /* 0x000ea4000804007f */
[----:B--2---:R-:W-:Y:S05]  /*152c0*/  @!P2 BRA `(.L_x_378) ;  /* 0xfffffffc00eca947 */ /* 0x004fea000383ffff */
[----:B------:R-:W-:Y:S05]  /*152d0*/  BRA `(.L_x_375) ;  /* 0xffffff4400887947 */ /* 0x000fea000383ffff */
.L_x_383:
[----:B-1----:R1:W2:Y:S02]  /*152e0*/  SYNCS.PHASECHK.TRANS64.TRYWAIT P0, [R8+URZ+0x34850], R3 ;  /* 0x03485003080075a7 */ /* 0x0022a4000800017f */
[----:B--2---:R-:W-:Y:S05]  /*152f0*/  @!P0 NANOSLEEP.SYNCS 0x989680 ;  /* 0x009896800000895d */ /* 0x004fea0003900000 */
[----:B------:R-:W2:Y:S02]  /*15300*/  @!P0 SYNCS.PHASECHK.TRANS64 P0, [R8+URZ+0x34850], R3 ;  /* 0x03485003080085a7 */ /* 0x000ea4000800007f */
[----:B--2---:R-:W-:Y:S05]  /*15310*/  @!P0 BRA `(.L_x_383) ;  /* 0xfffffffc00f08947 */ /* 0x004fea000383ffff */
[----:B------:R-:W-:Y:S05]  /*15320*/  BRA `(.L_x_382) ;  /* 0xffffff74002c7947 */ /* 0x000fea000383ffff */
.L_x_425:
[----:B------:R-:W1:Y:S01]  /*15330*/  S2R R4, SR_TID.X ;  /* 0x0000000000047919 */ /* 0x000e620000002100 */
[----:B------:R-:W-:Y:S01]  /*15340*/  BSSY B0, `(.L_x_526) ;  /* 0x000000a000007945 */ /* 0x000fe20003800000 */
[----:B0-----:R-:W-:Y:S01]  /*15350*/  IMAD.MOV.U32 R12, RZ, RZ, RZ ;  /* 0x000000ffff0c7224 */ /* 0x001fe200078e00ff */
[----:B------:R-:W-:Y:S01]  /*15360*/  MOV R15, 0xffffffff ;  /* 0xffffffff000f7802 */ /* 0x000fe20000000f00 */
[----:B------:R-:W-:Y:S01]  /*15370*/  IMAD.MOV.U32 R11, RZ, RZ, 0x1f ;  /* 0x0000001fff0b7424 */ /* 0x000fe200078e00ff */
[----:B-1----:R-:W-:-:S04]  /*15380*/  SHF.R.U32.HI R4, RZ, 0x5, R4 ;  /* 0x00000005ff047819 */ /* 0x002fc80000011604 */
[----:B------:R-:W-:-:S05]  /*15390*/  LOP3.LUT R4, R4, 0x3, RZ, 0xc0, !PT ;  /* 0x0000000304047812 */ /* 0x000fca00078ec0ff */
[----:B------:R-:W-:-:S07]  /*153a0*/  IMAD.MOV.U32 R13, RZ, RZ, R4 ;  /* 0x000000ffff0d7224 */ /* 0x000fce00078e0004 */
[----:B------:R-:W-:Y:S05]  /*153b0*/  WARPSYNC.COLLECTIVE R15, `(.L_x_527) ;  /* 0x000000000f087348 */ /* 0x000fea0003c00000 */
[----:B------:R0:W1:Y:S02]  /*153c0*/  SHFL.IDX P6, R14, R13, R12, R11 ;  /* 0x0000000c0d0e7389 */ /* 0x00006400000c000b */
[----:B01----:R-:W-:Y:S01]  /*153d0*/  ENDCOLLECTIVE ;  /* 0x000000000000791b */ /* 0x003fe20003800000 */
.L_x_527:
[----:B------:R-:W-:Y:S05]  /*153e0*/  BSYNC B0 ;  /* 0x0000000000007941 */ /* 0x000fea0003800000 */
.L_x_526:
[----:B------:R-:W-:Y:S05]  /*153f0*/  BRA `(.L_x_528) ;  /* 0xffffffb400b47947 */ /* 0x000fea000383ffff */
.L_x_427:
[----:B------:R-:W-:Y:S01]  /*15400*/  BSSY B0, `(.L_x_529) ;  /* 0x0000006000007945 */ /* 0x000fe20003800000 */
[----:B------:R-:W-:-:S07]  /*15410*/  IMAD.MOV.U32 R15, RZ, RZ, -0x1 ;  /* 0xffffffffff0f7424 */ /* 0x000fce00078e00ff */
[----:B012---:R-:W-:Y:S05]  /*15420*/  WARPSYNC.COLLECTIVE R15, `(.L_x_530) ;  /* 0x000000000f0c7348 */ /* 0x007fea0003c00000 */
[----:B------:R-:W-:Y:S02]  /*15430*/  ELECT P6, UR62, PT ;  /* 0x00000000003e782f */ /* 0x000fe400038c0000 */
[----:B------:R-:W-:Y:S01]  /*15440*/  MOV R14, UR62 ;  /* 0x0000003e000e7c02 */ /* 0x000fe20008000f00 */
[----:B012---:R-:W-:Y:S10]  /*15450*/  ENDCOLLECTIVE ;  /* 0x000000000000791b */ /* 0x007ff40003800000 */
.L_x_530:
[----:B------:R-:W-:Y:S05]  /*15460*/  BSYNC B0 ;  /* 0x0000000000007941 */ /* 0x000fea0003800000 */
.L_x_529:
[----:B------:R-:W-:Y:S05]  /*15470*/  BRA `(.L_x_531) ;  /* 0xffffffb400b87947 */ /* 0x000fea000383ffff */
.L_x_429:
[----:B--2---:R2:W3:Y:S02]  /*15480*/  SYNCS.PHASECHK.TRANS64.TRYWAIT P0, [R0+URZ+0x34840], R2 ;  /* 0x03484002000075a7 */ /* 0x0044e4000800017f */
[----:B---3--:R-:W-:Y:S05]  /*15490*/  @!P0 NANOSLEEP.SYNCS 0x989680 ;  /* 0x009896800000895d */ /* 0x008fea0003900000 */
[----:B------:R-:W3:Y:S02]  /*154a0*/  @!P0 SYNCS.PHASECHK.TRANS64 P0, [R0+URZ+0x34840], R2 ;  /* 0x03484002000085a7 */ /* 0x000ee4000800007f */
[----:B---3--:R-:W-:Y:S05]  /*154b0*/  @!P0 BRA `(.L_x_429) ;  /* 0xfffffffc00f08947 */ /* 0x008fea000383ffff */
[----:B------:R-:W-:Y:S05]  /*154c0*/  BRA `(.L_x_532) ;  /* 0xffffffb800287947 */ /* 0x000fea000383ffff */
.L_x_433:
[----:B------:R-:W2:Y:S01]  /*154d0*/  LDL.LU R11, [R1+0x40] ;  /* 0x00004000010b7983 */ /* 0x000ea20000300800 */
[----:B------:R-:W-:Y:S01]  /*154e0*/  IMAD.MOV.U32 R13, RZ, RZ, R0 ;  /* 0x000000ffff0d7224 */ /* 0x000fe200078e0000 */
[----:B------:R-:W-:Y:S01]  /*154f0*/  LOP3.LUT R8, R8, 0x7f, RZ, 0xc0, !PT ;  /* 0x0000007f08087812 */ /* 0x000fe200078ec0ff */
[----:B------:R-:W-:Y:S02]  /*15500*/  IMAD.MOV.U32 R12, RZ, RZ, RZ ;  /* 0x000000ffff0c7224 */ /* 0x000fe400078e00ff */
[----:B------:R-:W-:Y:S01]  /*15510*/  IMAD.MOV.U32 R15, RZ, RZ, -0x1 ;  /* 0xffffffffff0f7424 */ /* 0x000fe200078e00ff */
[----:B------:R-:W-:-:S04]  /*15520*/  SHF.R.U32.HI R5, RZ, 0x3, R8 ;  /* 0x00000003ff057819 */ /* 0x000fc80000011608 */
[----:B------:R-:W-:-:S05]  /*15530*/  IADD3 R2, R5, R17, RZ ;  /* 0x0000001105027210 */ /* 0x000fca0007ffe0ff */
[----:B------:R-:W-:Y:S02]  /*15540*/  VIADD R5, R2, 0x10 ;  /* 0x0000001002057836 */ /* 0x000fe40000000000 */
[----:B--2---:R-:W-:Y:S02]  /*15550*/  IMAD R3, R11, R7, RZ ;  /* 0x000000070b037224 */ /* 0x004fe400078e02ff */
[----:B------:R-:W-:-:S03]  /*15560*/  IMAD.MOV.U32 R11, RZ, RZ, 0x181f ;  /* 0x0000181fff0b7424 */ /* 0x000fc600078e00ff */
[----:B------:R-:W-:-:S13]  /*15570*/  ISETP.GE.AND P2, PT, R2, R3, PT ;  /* 0x000000030200720c */ /* 0x000fda0003f46270 */
[----:B-----5:R-:W-:Y:S05]  /*15580*/  WARPSYNC.COLLECTIVE R15, `(.L_x_533) ;  /* 0x000000000f087348 */ /* 0x020fea0003c00000 */
[----:B------:R0:W1:Y:S02]  /*15590*/  SHFL.IDX P6, R14, R13, R12, R11 ;  /* 0x0000000c0d0e7389 */ /* 0x00006400000c000b */
[----:B01---5:R-:W-:Y:S01]  /*155a0*/  ENDCOLLECTIVE ;  /* 0x000000000000791b */ /* 0x023fe20003800000 */
.L_x_533:
[----:B------:R-:W-:Y:S02]  /*155b0*/  IMAD.MOV.U32 R13, RZ, RZ, R4 ;  /* 0x000000ffff0d7224 */ /* 0x000fe400078e0004 */
[----:B------:R-:W-:-:S07]  /*155c0*/  IMAD.MOV.U32 R6, RZ, RZ, R14 ;  /* 0x000000ffff067224 */ /* 0x000fce00078e000e */
[----:B------:R-:W-:Y:S05]  /*155d0*/  WARPSYNC.COLLECTIVE R15, `(.L_x_534) ;  /* 0x000000000f087348 */ /* 0x000fea0003c00000 */
[----:B------:R0:W1:Y:S02]  /*155e0*/  SHFL.IDX P6, R14, R13, R12, R11 ;  /* 0x0000000c0d0e7389 */ /* 0x00006400000c000b */
[----:B01----:R-:W-:Y:S01]  /*155f0*/  ENDCOLLECTIVE ;  /* 0x000000000000791b */ /* 0x003fe20003800000 */
.L_x_534:
[----:B------:R-:W-:Y:S01]  /*15600*/  ULDC.64 UR4, c[0x0][0x208] ;  /* 0x0000820000047ab9 */ /* 0x000fe20000000a00 */
[----:B------:R-:W-:Y:S02]  /*15610*/  IMAD.MOV.U32 R13, RZ, RZ, R0 ;  /* 0x000000ffff0d7224 */ /* 0x000fe400078e0000 */
[----:B------:R-:W-:Y:S02]  /*15620*/  IMAD.MOV.U32 R12, RZ, RZ, 0x1 ;  /* 0x00000001ff0c7424 */ /* 0x000fe400078e00ff */
[----:B------:R-:W-:-:S05]  /*15630*/  IMAD.MOV.U32 R7, RZ, RZ, R14 ;  /* 0x000000ffff077224 */ /* 0x000fca00078e000e */
        /* <DEDUP_REMOVED lines=14> */
.L_x_535:
[----:B------:R-:W-:Y:S02]  /*15720*/  IMAD.MOV.U32 R13, RZ, RZ, R4 ;  /* 0x000000ffff0d7224 */ /* 0x000fe400078e0004 */
[----:B------:R-:W-:-:S07]  /*15730*/  IMAD.MOV.U32 R8, RZ, RZ, R14 ;  /* 0x000000ffff087224 */ /* 0x000fce00078e000e */
[----:B------:R-:W-:Y:S05]  /*15740*/  WARPSYNC.COLLECTIVE R15, `(.L_x_536) ;  /* 0x000000000f087348 */ /* 0x000fea0003c00000 */
[----:B------:R0:W1:Y:S02]  /*15750*/  SHFL.IDX P6, R14, R13, R12, R11 ;  /* 0x0000000c0d0e7389 */ /* 0x00006400000c000b */
[----:B01----:R-:W-:Y:S01]  /*15760*/  ENDCOLLECTIVE ;  /* 0x000000000000791b */ /* 0x003fe20003800000 */
.L_x_536:
[----:B------:R-:W-:Y:S01]  /*15770*/  ULDC.64 UR4, c[0x0][0x208] ;  /* 0x0000820000047ab9 */ /* 0x000fe20000000a00 */
[----:B------:R-:W-:Y:S02]  /*15780*/  IMAD.MOV.U32 R13, RZ, RZ, R0 ;  /* 0x000000ffff0d7224 */ /* 0x000fe400078e0000 */
[----:B------:R-:W-:Y:S02]  /*15790*/  IMAD.MOV.U32 R12, RZ, RZ, 0x2 ;  /* 0x00000002ff0c7424 */ /* 0x000fe400078e00ff */
[----:B------:R-:W-:-:S05]  /*157a0*/  IMAD.MOV.U32 R5, RZ, RZ, R14 ;  /* 0x000000ffff057224 */ /* 0x000fca00078e000e */
[----:B------:R-:W-:Y:S02]  /*157b0*/  @!P2 LEA R7, P3, R10, R5, 0x1 ;  /* 0x000000050a07a211 */ /* 0x000fe400078608ff */
[----:B------:R-:W-:-:S03]  /*157c0*/  IADD3 R5, R2, 0x20, RZ ;  /* 0x0000002002057810 */ /* 0x000fc60007ffe0ff */
[----:B------:R-:W-:Y:S02]  /*157d0*/  @!P2 IMAD.X R6, RZ, RZ, R8, P3 ;  /* 0x000000ffff06a224 */ /* 0x000fe400018e0608 */
[----:B------:R-:W-:-:S03]  /*157e0*/  VIADD R8, R2, 0x60 ;  /* 0x0000006002087836 */ /* 0x000fc60000000000 */
        /* <DEDUP_REMOVED lines=12> */
.L_x_537:
[----:B------:R-:W-:Y:S02]  /*158b0*/  IMAD.MOV.U32 R13, RZ, RZ, R4 ;  /* 0x000000ffff0d7224 */ /* 0x000fe400078e0004 */
[----:B------:R-:W-:-:S07]  /*158c0*/  IMAD.MOV.U32 R6, RZ, RZ, R14 ;  /* 0x000000ffff067224 */ /* 0x000fce00078e000e */
[----:B------:R-:W-:Y:S05]  /*158d0*/  WARPSYNC.COLLECTIVE R15, `(.L_x_538) ;  /* 0x000000000f087348 */ /* 0x000fea0003c00000 */
[----:B------:R0:W1:Y:S02]  /*158e0*/  SHFL.IDX P6, R14, R13, R12, R11 ;  /* 0x0000000c0d0e7389 */ /* 0x00006400000c000b */
[----:B01----:R-:W-:Y:S01]  /*158f0*/  ENDCOLLECTIVE ;  /* 0x000000000000791b */ /* 0x003fe20003800000 */
.L_x_538:
[----:B------:R-:W-:Y:S01]  /*15900*/  ULDC.64 UR4, c[0x0][0x208] ;  /* 0x0000820000047ab9 */ /* 0x000fe20000000a00 */
[----:B------:R-:W-:Y:S02]  /*15910*/  IMAD.MOV.U32 R13, RZ, RZ, R0 ;  /* 0x000000ffff0d7224 */ /* 0x000fe400078e0000 */
[----:B------:R-:W-:Y:S02]  /*15920*/  IMAD.MOV.U32 R12, RZ, RZ, 0x3 ;  /* 0x00000003ff0c7424 */ /* 0x000fe400078e00ff */
[----:B------:R-:W-:-:S05]  /*15930*/  IMAD.MOV.U32 R5, RZ, RZ, R14 ;  /* 0x000000ffff057224 */ /* 0x000fca00078e000e */
[----:B------:R-:W-:-:S05]  /*15940*/  @!P2 LEA R5, P3, R10, R5, 0x1 ;  /* 0x000000050a05a211 */ /* 0x000fca00078608ff */
[----:B------:R-:W-:-:S04]  /*15950*/  @!P2 IMAD.X R6, RZ, RZ, R6, P3 ;  /* 0x000000ffff06a224 */ /* 0x000fc800018e0606 */
[----:B------:R-:W-:Y:S02]  /*15960*/  @!P2 IMAD.MOV.U32 R7, RZ, RZ, R6 ;  /* 0x000000ffff07a224 */ /* 0x000fe400078e0006 */
[----:B------:R-:W-:Y:S01]  /*15970*/  @!P2 IMAD.MOV.U32 R6, RZ, RZ, R5 ;  /* 0x000000ffff06a224 */ /* 0x000fe200078e0005 */
[----:B------:R-:W-:-:S04]  /*15980*/  IADD3 R5, R2, 0x30, RZ ;  /* 0x0000003002057810 */ /* 0x000fc80007ffe0ff */
        /* <DEDUP_REMOVED lines=9> */
.L_x_539:
[----:B------:R-:W-:Y:S02]  /*15a20*/  IMAD.MOV.U32 R13, RZ, RZ, R4 ;  /* 0x000000ffff0d7224 */ /* 0x000fe400078e0004 */
[----:B------:R-:W-:-:S07]  /*15a30*/  IMAD.MOV.U32 R6, RZ, RZ, R14 ;  /* 0x000000ffff067224 */ /* 0x000fce00078e000e */
[----:B------:R-:W-:Y:S05]  /*15a40*/  WARPSYNC.COLLECTIVE R15, `(.L_x_540) ;  /* 0x000000000f087348 */ /* 0x000fea0003c00000 */
[----:B------:R0:W1:Y:S02]  /*15a50*/  SHFL.IDX P6, R14, R13, R12, R11 ;  /* 0x0000000c0d0e7389 */ /* 0x00006400000c000b */
[----:B01----:R-:W-:Y:S01]  /*15a60*/  ENDCOLLECTIVE ;  /* 0x000000000000791b */ /* 0x003fe20003800000 */
.L_x_540:
        /* <DEDUP_REMOVED lines=18> */
.L_x_541:
[----:B------:R-:W-:Y:S02]  /*15b90*/  IMAD.MOV.U32 R13, RZ, RZ, R4 ;  /* 0x000000ffff0d7224 */ /* 0x000fe400078e0004 */
[----:B------:R-:W-:-:S07]  /*15ba0*/  IMAD.MOV.U32 R6, RZ, RZ, R14 ;  /* 0x000000ffff067224 */ /* 0x000fce00078e000e */
[----:B------:R-:W-:Y:S05]  /*15bb0*/  WARPSYNC.COLLECTIVE R15, `(.L_x_542) ;  /* 0x000000000f087348 */ /* 0x000fea0003c00000 */
[----:B------:R0:W1:Y:S02]  /*15bc0*/  SHFL.IDX P6, R14, R13, R12, R11 ;  /* 0x0000000c0d0e7389 */ /* 0x00006400000c000b */
[----:B01----:R-:W-:Y:S01]  /*15bd0*/  ENDCOLLECTIVE ;  /* 0x000000000000791b */ /* 0x003fe20003800000 */
.L_x_542:
        /* <DEDUP_REMOVED lines=18> */
.L_x_543:
[----:B------:R-:W-:Y:S02]  /*15d00*/  IMAD.MOV.U32 R13, RZ, RZ, R4 ;  /* 0x000000ffff0d7224 */ /* 0x000fe400078e0004 */
[----:B------:R-:W-:-:S07]  /*15d10*/  IMAD.MOV.U32 R6, RZ, RZ, R14 ;  /* 0x000000ffff067224 */ /* 0x000fce00078e000e */
[----:B------:R-:W-:Y:S05]  /*15d20*/  WARPSYNC.COLLECTIVE R15, `(.L_x_544) ;  /* 0x000000000f087348 */ /* 0x000fea0003c00000 */
[----:B------:R0:W1:Y:S02]  /*15d30*/  SHFL.IDX P6, R14, R13, R12, R11 ;  /* 0x0000000c0d0e7389 */ /* 0x00006400000c000b */
[----:B01----:R-:W-:Y:S01]  /*15d40*/  ENDCOLLECTIVE ;  /* 0x000000000000791b */ /* 0x003fe20003800000 */
.L_x_544:
[----:B------:R-:W-:Y:S01]  /*15d50*/  ULDC.64 UR4, c[0x0][0x208] ;  /* 0x0000820000047ab9 */ /* 0x000fe20000000a00 */
[----:B------:R-:W-:Y:S01]  /*15d60*/  MOV R13, R0 ;  /* 0x00000000000d7202 */ /* 0x000fe20000000f00 */
        /* <DEDUP_REMOVED lines=15> */
.L_x_545:
[----:B------:R-:W-:Y:S02]  /*15e60*/  IMAD.MOV.U32 R13, RZ, RZ, R4 ;  /* 0x000000ffff0d7224 */ /* 0x000fe400078e0004 */
[----:B------:R-:W-:-:S07]  /*15e70*/  IMAD.MOV.U32 R6, RZ, RZ, R14 ;  /* 0x000000ffff067224 */ /* 0x000fce00078e000e */
[----:B------:R-:W-:Y:S05]  /*15e80*/  WARPSYNC.COLLECTIVE R15, `(.L_x_546) ;  /* 0x000000000f087348 */ /* 0x000fea0003c00000 */
[----:B------:R0:W1:Y:S02]  /*15e90*/  SHFL.IDX P6, R14, R13, R12, R11 ;  /* 0x0000000c0d0e7389 */ /* 0x00006400000c000b */
[----:B01----:R-:W-:Y:S01]  /*15ea0*/  ENDCOLLECTIVE ;  /* 0x000000000000791b */ /* 0x003fe20003800000 */
.L_x_546:
        /* <DEDUP_REMOVED lines=16> */
.L_x_547:
[----:B------:R-:W-:Y:S02]  /*15fb0*/  IMAD.MOV.U32 R13, RZ, RZ, R4 ;  /* 0x000000ffff0d7224 */ /* 0x000fe400078e0004 */
[----:B------:R-:W-:-:S07]  /*15fc0*/  IMAD.MOV.U32 R0, RZ, RZ, R14 ;  /* 0x000000ffff007224 */ /* 0x000fce00078e000e */
[----:B------:R-:W-:Y:S05]  /*15fd0*/  WARPSYNC.COLLECTIVE R15, `(.L_x_548) ;  /* 0x000000000f087348 */ /* 0x000fea0003c00000 */
[----:B------:R0:W1:Y:S02]  /*15fe0*/  SHFL.IDX P6, R14, R13, R12, R11 ;  /* 0x0000000c0d0e7389 */ /* 0x00006400000c000b */
[----:B01----:R-:W-:Y:S01]  /*15ff0*/  ENDCOLLECTIVE ;  /* 0x000000000000791b */ /* 0x003fe20003800000 */
.L_x_548:
[----:B------:R-:W-:Y:S01]  /*16000*/  IMAD.MOV.U32 R4, RZ, RZ, R14 ;  /* 0x000000ffff047224 */ /* 0x000fe200078e000e */
[----:B------:R-:W-:Y:S06]  /*16010*/  BRA `(.L_x_549) ;  /* 0xffffffb800d87947 */ /* 0x000fec000383ffff */
.L_x_438:
[----:B0-----:R-:W2:Y:S02]  /*16020*/  LDL R2, [R1+0x4] ;  /* 0x0000040001027983 */ /* 0x001ea40000100800 */
[----:B--2---:R0:W1:Y:S02]  /*16030*/  SYNCS.PHASECHK.TRANS64.TRYWAIT P0, [R2+URZ+0x34820], R0 ;  /* 0x03482000020075a7 */ /* 0x004064000800017f */
[----:B-1----:R-:W-:Y:S05]  /*16040*/  @!P0 NANOSLEEP.SYNCS 0x989680 ;  /* 0x009896800000895d */ /* 0x002fea0003900000 */
[----:B------:R-:W1:Y:S02]  /*16050*/  @!P0 SYNCS.PHASECHK.TRANS64 P0, [R2+URZ+0x34820], R0 ;  /* 0x03482000020085a7 */ /* 0x000e64000800007f */
[----:B-1----:R-:W-:Y:S05]  /*16060*/  @!P0 BRA `(.L_x_438) ;  /* 0xfffffffc00ec8947 */ /* 0x002fea000383ffff */
[----:B------:R-:W-:Y:S05]  /*16070*/  BRA `(.L_x_550) ;  /* 0xffffffbc00507947 */ /* 0x000fea000383ffff */
.L_x_447:
[----:B-1----:R1:W2:Y:S02]  /*16080*/  SYNCS.PHASECHK.TRANS64.TRYWAIT P0, [R3+URZ+0x34840], R2 ;  /* 0x03484002030075a7 */ /* 0x0022a4000800017f */
[----:B--2---:R-:W-:Y:S05]  /*16090*/  @!P0 NANOSLEEP.SYNCS 0x989680 ;  /* 0x009896800000895d */ /* 0x004fea0003900000 */
[----:B------:R-:W2:Y:S02]  /*160a0*/  @!P0 SYNCS.PHASECHK.TRANS64 P0, [R3+URZ+0x34840], R2 ;  /* 0x03484002030085a7 */ /* 0x000ea4000800007f */
[----:B--2---:R-:W-:Y:S05]  /*160b0*/  @!P0 BRA `(.L_x_447) ;  /* 0xfffffffc00f08947 */ /* 0x004fea000383ffff */
[----:B------:R-:W-:Y:S05]  /*160c0*/  BRA `(.L_x_551) ;  /* 0xffffffc000207947 */ /* 0x000fea000383ffff */
.L_x_453:
[----:B0-----:R0:W1:Y:S02]  /*160d0*/  SYNCS.PHASECHK.TRANS64.TRYWAIT P0, [R3+URZ+0x60], R2 ;  /* 0x00006002030075a7 */ /* 0x001064000800017f */
[----:B-1----:R-:W-:Y:S05]  /*160e0*/  @!P0 NANOSLEEP.SYNCS 0x989680 ;  /* 0x009896800000895d */ /* 0x002fea0003900000 */
[----:B------:R-:W1:Y:S02]  /*160f0*/  @!P0 SYNCS.PHASECHK.TRANS64 P0, [R3+URZ+0x60], R2 ;  /* 0x00006002030085a7 */ /* 0x000e64000800007f */
[----:B-1----:R-:W-:Y:S05]  /*16100*/  @!P0 BRA `(.L_x_453) ;  /* 0xfffffffc00f08947 */ /* 0x002fea000383ffff */
[----:B------:R-:W-:Y:S05]  /*16110*/  BRA `(.L_x_552) ;  /* 0xffffffc000fc7947 */ /* 0x000fea000383ffff */
.L_x_462:
[----:B---3--:R3:W4:Y:S02]  /*16120*/  SYNCS.PHASECHK.TRANS64.TRYWAIT P0, [R3+URZ+0x34840], R2 ;  /* 0x03484002030075a7 */ /* 0x008724000800017f */
[----:B----4-:R-:W-:Y:S05]  /*16130*/  @!P0 NANOSLEEP.SYNCS 0x989680 ;  /* 0x009896800000895d */ /* 0x010fea0003900000 */
[----:B------:R-:W4:Y:S02]  /*16140*/  @!P0 SYNCS.PHASECHK.TRANS64 P0, [R3+URZ+0x34840], R2 ;  /* 0x03484002030085a7 */ /* 0x000f24000800007f */
[----:B----4-:R-:W-:Y:S05]  /*16150*/  @!P0 BRA `(.L_x_462) ;  /* 0xfffffffc00f08947 */ /* 0x010fea000383ffff */
[----:B------:R-:W-:Y:S05]  /*16160*/  BRA `(.L_x_553) ;  /* 0xffffffc800a87947 */ /* 0x000fea000383ffff */
.L_x_468:
[----:B--2---:R2:W3:Y:S02]  /*16170*/  SYNCS.PHASECHK.TRANS64.TRYWAIT P0, [R2+URZ+0x60], R3 ;  /* 0x00006003020075a7 */ /* 0x0044e4000800017f */
[----:B---3--:R-:W-:Y:S05]  /*16180*/  @!P0 NANOSLEEP.SYNCS 0x989680 ;  /* 0x009896800000895d */ /* 0x008fea0003900000 */
[----:B------:R-:W3:Y:S02]  /*16190*/  @!P0 SYNCS.PHASECHK.TRANS64 P0, [R2+URZ+0x60], R3 ;  /* 0x00006003020085a7 */ /* 0x000ee4000800007f */
[----:B---3--:R-:W-:Y:S05]  /*161a0*/  @!P0 BRA `(.L_x_468) ;  /* 0xfffffffc00f08947 */ /* 0x008fea000383ffff */
[----:B------:R-:W-:Y:S05]  /*161b0*/  BRA `(.L_x_554) ;  /* 0xffffffcc00847947 */ /* 0x000fea000383ffff */
.L_x_477:
[----:B----4-:R4:W0:Y:S02]  /*161c0*/  SYNCS.PHASECHK.TRANS64.TRYWAIT P0, [R2+URZ+0x34840], R3 ;  /* 0x03484003020075a7 */ /* 0x010824000800017f */
[----:B0-----:R-:W-:Y:S05]  /*161d0*/  @!P0 NANOSLEEP.SYNCS 0x989680 ;  /* 0x009896800000895d */ /* 0x001fea0003900000 */
[----:B------:R-:W0:Y:S02]  /*161e0*/  @!P0 SYNCS.PHASECHK.TRANS64 P0, [R2+URZ+0x34840], R3 ;  /* 0x03484003020085a7 */ /* 0x000e24000800007f */
[----:B0-----:R-:W-:Y:S05]  /*161f0*/  @!P0 BRA `(.L_x_477) ;  /* 0xfffffffc00f08947 */ /* 0x001fea000383ffff */
[----:B------:R-:W-:Y:S05]  /*16200*/  BRA `(.L_x_555) ;  /* 0xffffffd000fc7947 */ /* 0x000fea000383ffff */
.L_x_483:
[----:B--2---:R2:W3:Y:S02]  /*16210*/  SYNCS.PHASECHK.TRANS64.TRYWAIT P0, [R2+URZ+0x60], R5 ;  /* 0x00006005020075a7 */ /* 0x0044e4000800017f */
[----:B---3--:R-:W-:Y:S05]  /*16220*/  @!P0 NANOSLEEP.SYNCS 0x989680 ;  /* 0x009896800000895d */ /* 0x008fea0003900000 */
[----:B------:R-:W3:Y:S02]  /*16230*/  @!P0 SYNCS.PHASECHK.TRANS64 P0, [R2+URZ+0x60], R5 ;  /* 0x00006005020085a7 */ /* 0x000ee4000800007f */
[----:B---3--:R-:W-:Y:S05]  /*16240*/  @!P0 BRA `(.L_x_483) ;  /* 0xfffffffc00f08947 */ /* 0x008fea000383ffff */
[----:B------:R-:W-:Y:S05]  /*16250*/  BRA `(.L_x_556) ;  /* 0xffffffd400d87947 */ /* 0x000fea000383ffff */
.L_x_494:
[----:B0-----:R0:W2:Y:S02]  /*16260*/  SYNCS.PHASECHK.TRANS64.TRYWAIT P0, [R2+URZ+0x34860], R0 ;  /* 0x03486000020075a7 */ /* 0x0010a4000800017f */
[----:B--2---:R-:W-:Y:S05]  /*16270*/  @!P0 NANOSLEEP.SYNCS 0x989680 ;  /* 0x009896800000895d */ /* 0x004fea0003900000 */
[----:B------:R-:W2:Y:S02]  /*16280*/  @!P0 SYNCS.PHASECHK.TRANS64 P0, [R2+URZ+0x34860], R0 ;  /* 0x03486000020085a7 */ /* 0x000ea4000800007f */
[----:B--2---:R-:W-:Y:S05]  /*16290*/  @!P0 BRA `(.L_x_494) ;  /* 0xfffffffc00f08947 */ /* 0x004fea000383ffff */
[----:B------:R-:W-:Y:S05]  /*162a0*/  BRA `(.L_x_557) ;  /* 0xffffffdc00347947 */ /* 0x000fea000383ffff */
.L_x_501:
[----:B------:R-:W-:Y:S01]  /*162b0*/  BSSY B0, `(.L_x_558) ;  /* 0x0000008000007945 */ /* 0x000fe20003800000 */
[----:B------:R-:W-:Y:S02]  /*162c0*/  IMAD.MOV.U32 R13, RZ, RZ, R16 ;  /* 0x000000ffff0d7224 */ /* 0x000fe400078e0010 */
[----:B------:R-:W-:Y:S02]  /*162d0*/  IMAD.MOV.U32 R12, RZ, RZ, RZ ;  /* 0x000000ffff0c7224 */ /* 0x000fe400078e00ff */
[----:B------:R-:W-:Y:S02]  /*162e0*/  IMAD.MOV.U32 R11, RZ, RZ, 0x1f ;  /* 0x0000001fff0b7424 */ /* 0x000fe400078e00ff */
[----:B------:R-:W-:-:S07]  /*162f0*/  IMAD.MOV.U32 R15, RZ, RZ, -0x1 ;  /* 0xffffffffff0f7424 */ /* 0x000fce00078e00ff */
[----:B-----5:R-:W-:Y:S05]  /*16300*/  WARPSYNC.COLLECTIVE R15, `(.L_x_559) ;  /* 0x000000000f087348 */ /* 0x020fea0003c00000 */
[----:B------:R0:W1:Y:S02]  /*16310*/  SHFL.IDX P6, R14, R13, R12, R11 ;  /* 0x0000000c0d0e7389 */ /* 0x00006400000c000b */
[----:B01---5:R-:W-:Y:S01]  /*16320*/  ENDCOLLECTIVE ;  /* 0x000000000000791b */ /* 0x023fe20003800000 */
.L_x_559:
[----:B------:R-:W-:Y:S05]  /*16330*/  BSYNC B0 ;  /* 0x0000000000007941 */ /* 0x000fea0003800000 */
.L_x_558:
[----:B------:R-:W-:Y:S01]  /*16340*/  IMAD.MOV.U32 R13, RZ, RZ, R16 ;  /* 0x000000ffff0d7224 */ /* 0x000fe200078e0010 */
[----:B------:R-:W-:Y:S01]  /*16350*/  MOV R0, R14 ;  /* 0x0000000e00007202 */ /* 0x000fe20000000f00 */
[----:B------:R-:W-:Y:S02]  /*16360*/  IMAD.MOV.U32 R12, RZ, RZ, 0x1 ;  /* 0x00000001ff0c7424 */ /* 0x000fe400078e00ff */
[----:B------:R-:W-:Y:S02]  /*16370*/  IMAD.MOV.U32 R11, RZ, RZ, 0x1f ;  /* 0x0000001fff0b7424 */ /* 0x000fe400078e00ff */
[----:B------:R-:W-:Y:S02]  /*16380*/  IMAD.MOV.U32 R15, RZ, RZ, -0x1 ;  /* 0xffffffffff0f7424 */ /* 0x000fe400078e00ff */
[----:B------:R-:W-:-:S07]  /*16390*/  IMAD.IADD R5, R19, 0x1, R7 ;  /* 0x0000000113057824 */ /* 0x000fce00078e0207 */
[----:B------:R-:W-:Y:S05]  /*163a0*/  WARPSYNC.COLLECTIVE R15, `(.L_x_560) ;  /* 0x000000000f087348 */ /* 0x000fea0003c00000 */
[----:B------:R0:W1:Y:S02]  /*163b0*/  SHFL.IDX P6, R14, R13, R12, R11 ;  /* 0x0000000c0d0e7389 */ /* 0x00006400000c000b */
[----:B01----:R-:W-:Y:S01]  /*163c0*/  ENDCOLLECTIVE ;  /* 0x000000000000791b */ /* 0x003fe20003800000 */
.L_x_560:
[----:B------:R-:W-:Y:S01]  /*163d0*/  ULDC UR4, c[0x0][0xc3c] ;  /* 0x00030f0000047ab9 */ /* 0x000fe20000000800 */
[----:B------:R-:W-:Y:S01]  /*163e0*/  ULDC.64 UR6, c[0x0][0x208] ;  /* 0x0000820000067ab9 */ /* 0x000fe20000000a00 */
[----:B------:R-:W-:-:S13]  /*163f0*/  ISETP.GE.OR P1, PT, R5, UR4, !P0 ;  /* 0x0000000405007c0c */ /* 0x000fda000c726670 */
[----:B------:R-:W0:Y:S01]  /*16400*/  @!P1 LDC.64 R2, c[0x0][0xc80] ;  /* 0x00032000ff029b82 */ /* 0x000e220000000a00 */
[----:B------:R-:W-:Y:S02]  /*16410*/  IMAD.MOV.U32 R11, RZ, RZ, RZ ;  /* 0x000000ffff0b7224 */ /* 0x000fe400078e00ff */
[----:B------:R-:W-:Y:S02]  /*16420*/  IMAD.MOV.U32 R4, RZ, RZ, R14 ;  /* 0x000000ffff047224 */ /* 0x000fe400078e000e */
[----:B0-----:R-:W-:-:S06]  /*16430*/  @!P1 IMAD.WIDE R2, R5, 0x4, R2 ;  /* 0x0000000405029825 */ /* 0x001fcc00078e0202 */
[----:B------:R0:W2:Y:S01]  /*16440*/  @!P1 LDG.E R3, desc[UR6][R2.64] ;  /* 0x0000000602039981 */ /* 0x0000a2000c1e1900 */
[C---:B------:R-:W-:Y:S02]  /*16450*/  ISETP.GE.U32.AND P2, PT, R7.reuse, 0x2, PT ;  /* 0x000000020700780c */ /* 0x040fe40003f46070 */
[C---:B------:R-:W-:Y:S02]  /*16460*/  ISETP.GE.U32.AND P3, PT, R7.reuse, 0x4, PT ;  /* 0x000000040700780c */ /* 0x040fe40003f66070 */
[C---:B------:R-:W-:Y:S02]  /*16470*/  ISETP.GE.U32.AND P4, PT, R7.reuse, 0x8, PT ;  /* 0x000000080700780c */ /* 0x040fe40003f86070 */
[C---:B------:R-:W-:Y:S01]  /*16480*/  ISETP.GE.U32.AND P5, PT, R7.reuse, 0x10, PT ;  /* 0x000000100700780c */ /* 0x040fe20003fa6070 */
[----:B0-----:R-:W-:Y:S02]  /*16490*/  IMAD.MOV.U32 R2, RZ, RZ, RZ ;  /* 0x000000ffff027224 */ /* 0x001fe400078e00ff */
[----:B--2---:R-:W-:Y:S01]  /*164a0*/  @!P1 IMAD.MOV.U32 R2, RZ, RZ, R3 ;  /* 0x000000ffff029224 */ /* 0x004fe200078e0003 */
[----:B------:R-:W-:-:S04]  /*164b0*/  ISETP.NE.AND P1, PT, R7, RZ, PT ;  /* 0x000000ff0700720c */ /* 0x000fc80003f25270 */
[----:B------:R-:W-:-:S09]  /*164c0*/  MOV R13, R2 ;  /* 0x00000002000d7202 */ /* 0x000fd20000000f00 */
[----:B------:R-:W-:Y:S05]  /*164d0*/  WARPSYNC.COLLECTIVE R15, `(.L_x_561) ;  /* 0x000000000f087348 */ /* 0x000fea0003c00000 */
[----:B------:R0:W1:Y:S02]  /*164e0*/  SHFL.UP P6, R14, R13, R12, R11 ;  /* 0x0400000c0d0e7389 */ /* 0x00006400000c000b */
[----:B01----:R-:W-:Y:S01]  /*164f0*/  ENDCOLLECTIVE ;  /* 0x000000000000791b */ /* 0x003fe20003800000 */
.L_x_561:
[----:B------:R-:W-:Y:S01]  /*16500*/  IMAD.MOV.U32 R12, RZ, RZ, 0x2 ;  /* 0x00000002ff0c7424 */ /* 0x000fe200078e00ff */
[----:B------:R-:W-:-:S05]  /*16510*/  SEL R5, R14, RZ, P1 ;  /* 0x000000ff0e057207 */ /* 0x000fca0000800000 */
[----:B------:R-:W-:-:S04]  /*16520*/  IMAD.IADD R3, R2, 0x1, R5 ;  /* 0x0000000102037824 */ /* 0x000fc800078e0205 */
[----:B------:R-:W-:-:S07]  /*16530*/  IMAD.MOV.U32 R13, RZ, RZ, R3 ;  /* 0x000000ffff0d7224 */ /* 0x000fce00078e0003 */
[----:B------:R-:W-:Y:S05]  /*16540*/  WARPSYNC.COLLECTIVE R15, `(.L_x_562) ;  /* 0x000000000f087348 */ /* 0x000fea0003c00000 */
[----:B------:R0:W1:Y:S02]  /*16550*/  SHFL.UP P6, R14, R13, R12, R11 ;  /* 0x0400000c0d0e7389 */ /* 0x00006400000c000b */
[----:B01----:R-:W-:Y:S01]  /*16560*/  ENDCOLLECTIVE ;  /* 0x000000000000791b */ /* 0x003fe20003800000 */
.L_x_562:
[----:B------:R-:W-:Y:S02]  /*16570*/  IMAD.MOV.U32 R12, RZ, RZ, 0x4 ;  /* 0x00000004ff0c7424 */ /* 0x000fe400078e00ff */
[----:B------:R-:W-:-:S05]  /*16580*/  IMAD.MOV.U32 R5, RZ, RZ, R14 ;  /* 0x000000ffff057224 */ /* 0x000fca00078e000e */
[----:B------:R-:W-:-:S05]  /*16590*/  SEL R6, R5, RZ, P2 ;  /* 0x000000ff05067207 */ /* 0x000fca0001000000 */
[----:B------:R-:W-:-:S04]  /*165a0*/  IMAD.IADD R3, R3, 0x1, R6 ;  /* 0x0000000103037824 */ /* 0x000fc800078e0206 */
[----:B------:R-:W-:-:S07]  /*165b0*/  IMAD.MOV.U32 R13, RZ, RZ, R3 ;  /* 0x000000ffff0d7224 */ /* 0x000fce00078e0003 */
[----:B------:R-:W-:Y:S05]  /*165c0*/  WARPSYNC.COLLECTIVE R15, `(.L_x_563) ;  /* 0x000000000f087348 */ /* 0x000fea0003c00000 */
[----:B------:R0:W1:Y:S02]  /*165d0*/  SHFL.UP P6, R14, R13, R12, R11 ;  /* 0x0400000c0d0e7389 */ /* 0x00006400000c000b */
[----:B01----:R-:W-:Y:S01]  /*165e0*/  ENDCOLLECTIVE ;  /* 0x000000000000791b */ /* 0x003fe20003800000 */
.L_x_563:
[----:B------:R-:W-:Y:S01]  /*165f0*/  IMAD.MOV.U32 R12, RZ, RZ, 0x8 ;  /* 0x00000008ff0c7424 */ /* 0x000fe200078e00ff */
[----:B------:R-:W-:-:S04]  /*16600*/  MOV R5, R14 ;  /* 0x0000000e00057202 */ /* 0x000fc80000000f00 */
[----:B------:R-:W-:-:S05]  /*16610*/  SEL R6, R5, RZ, P3 ;  /* 0x000000ff05067207 */ /* 0x000fca0001800000 */
[----:B------:R-:W-:-:S04]  /*16620*/  IMAD.IADD R3, R3, 0x1, R6 ;  /* 0x0000000103037824 */ /* 0x000fc800078e0206 */
[----:B------:R-:W-:-:S07]  /*16630*/  IMAD.MOV.U32 R13, RZ, RZ, R3 ;  /* 0x000000ffff0d7224 */ /* 0x000fce00078e0003 */
[----:B------:R-:W-:Y:S05]  /*16640*/  WARPSYNC.COLLECTIVE R15, `(.L_x_564) ;  /* 0x000000000f087348 */ /* 0x000fea0003c00000 */
[----:B------:R0:W1:Y:S02]  /*16650*/  SHFL.UP P6, R14, R13, R12, R11 ;  /* 0x0400000c0d0e7389 */ /* 0x00006400000c000b */
[----:B01----:R-:W-:Y:S01]  /*16660*/  ENDCOLLECTIVE ;  /* 0x000000000000791b */ /* 0x003fe20003800000 */
.L_x_564:
        /* <DEDUP_REMOVED lines=8> */
.L_x_565:
[----:B------:R-:W-:Y:S02]  /*166f0*/  IMAD.MOV.U32 R12, RZ, RZ, 0x1f ;  /* 0x0000001fff0c7424 */ /* 0x000fe400078e00ff */
[----:B------:R-:W-:Y:S02]  /*16700*/  IMAD.MOV.U32 R11, RZ, RZ, 0x1f ;  /* 0x0000001fff0b7424 */ /* 0x000fe400078e00ff */
[----:B------:R-:W-:-:S05]  /*16710*/  IMAD.MOV.U32 R5, RZ, RZ, R14 ;  /* 0x000000ffff057224 */ /* 0x000fca00078e000e */
[----:B------:R-:W-:-:S04]  /*16720*/  SEL R6, R5, RZ, P5 ;  /* 0x000000ff05067207 */ /* 0x000fc80002800000 */
[----:B------:R-:W-:-:S05]  /*16730*/  IADD3 R3, R3, R6, RZ ;  /* 0x0000000603037210 */ /* 0x000fca0007ffe0ff */
[----:B------:R-:W-:-:S07]  /*16740*/  IMAD.MOV.U32 R13, RZ, RZ, R3 ;  /* 0x000000ffff0d7224 */ /* 0x000fce00078e0003 */
[----:B------:R-:W-:Y:S05]  /*16750*/  WARPSYNC.COLLECTIVE R15, `(.L_x_566) ;  /* 0x000000000f087348 */ /* 0x000fea0003c00000 */
[----:B------:R0:W1:Y:S02]  /*16760*/  SHFL.IDX P6, R14, R13, R12, R11 ;  /* 0x0000000c0d0e7389 */ /* 0x00006400000c000b */
[----:B01----:R-:W-:Y:S01]  /*16770*/  ENDCOLLECTIVE ;  /* 0x000000000000791b */ /* 0x003fe20003800000 */
.L_x_566:
[----:B------:R-:W-:Y:S01]  /*16780*/  IMAD.MOV.U32 R6, RZ, RZ, R14 ;  /* 0x000000ffff067224 */ /* 0x000fe200078e000e */
[----:B------:R-:W-:Y:S06]  /*16790*/  BRA `(.L_x_567) ;  /* 0xffffffdc00bc7947 */ /* 0x000fec000383ffff */
.L_x_506:
[----:B------:R-:W-:Y:S01]  /*167a0*/  BSSY B0, `(.L_x_568) ;  /* 0x0000008000007945 */ /* 0x000fe20003800000 */
[----:B-----5:R-:W-:Y:S02]  /*167b0*/  IMAD.MOV.U32 R13, RZ, RZ, R2 ;  /* 0x000000ffff0d7224 */ /* 0x020fe400078e0002 */
[----:B------:R-:W-:Y:S02]  /*167c0*/  IMAD.MOV.U32 R12, RZ, RZ, 0x1 ;  /* 0x00000001ff0c7424 */ /* 0x000fe400078e00ff */
[----:B------:R-:W-:Y:S02]  /*167d0*/  IMAD.MOV.U32 R11, RZ, RZ, RZ ;  /* 0x000000ffff0b7224 */ /* 0x000fe400078e00ff */
[----:B------:R-:W-:-:S07]  /*167e0*/  IMAD.MOV.U32 R15, RZ, RZ, -0x1 ;  /* 0xffffffffff0f7424 */ /* 0x000fce00078e00ff */
[----:B0-----:R-:W-:Y:S05]  /*167f0*/  WARPSYNC.COLLECTIVE R15, `(.L_x_569) ;  /* 0x000000000f087348 */ /* 0x001fea0003c00000 */
[----:B------:R1:W2:Y:S02]  /*16800*/  SHFL.UP P6, R14, R13, R12, R11 ;  /* 0x0400000c0d0e7389 */ /* 0x0002a400000c000b */
[----:B012---:R-:W-:Y:S01]  /*16810*/  ENDCOLLECTIVE ;  /* 0x000000000000791b */ /* 0x007fe20003800000 */
.L_x_569:
[----:B------:R-:W-:Y:S05]  /*16820*/  BSYNC B0 ;  /* 0x0000000000007941 */ /* 0x000fea0003800000 */
.L_x_568:
[----:B------:R-:W-:Y:S01]  /*16830*/  SEL R3, R14, RZ, P1 ;  /* 0x000000ff0e037207 */ /* 0x000fe20000800000 */
[----:B------:R-:W-:Y:S02]  /*16840*/  IMAD.MOV.U32 R12, RZ, RZ, 0x2 ;  /* 0x00000002ff0c7424 */ /* 0x000fe400078e00ff */
[----:B------:R-:W-:Y:S01]  /*16850*/  IMAD.MOV.U32 R11, RZ, RZ, RZ ;  /* 0x000000ffff0b7224 */ /* 0x000fe200078e00ff */
[----:B------:R-:W-:Y:S01]  /*16860*/  IADD3 R3, R2, R3, RZ ;  /* 0x0000000302037210 */ /* 0x000fe20007ffe0ff */
[----:B------:R-:W-:-:S04]  /*16870*/  IMAD.MOV.U32 R15, RZ, RZ, -0x1 ;  /* 0xffffffffff0f7424 */ /* 0x000fc800078e00ff */
[----:B------:R-:W-:-:S07]  /*16880*/  IMAD.MOV.U32 R13, RZ, RZ, R3 ;  /* 0x000000ffff0d7224 */ /* 0x000fce00078e0003 */
[----:B------:R-:W-:Y:S05]  /*16890*/  WARPSYNC.COLLECTIVE R15, `(.L_x_570) ;  /* 0x000000000f087348 */ /* 0x000fea0003c00000 */
[----:B------:R0:W1:Y:S02]  /*168a0*/  SHFL.UP P6, R14, R13, R12, R11 ;  /* 0x0400000c0d0e7389 */ /* 0x00006400000c000b */
[----:B01----:R-:W-:Y:S01]  /*168b0*/  ENDCOLLECTIVE ;  /* 0x000000000000791b */ /* 0x003fe20003800000 */
.L_x_570:
[----:B------:R-:W-:Y:S01]  /*168c0*/  IMAD.MOV.U32 R12, RZ, RZ, 0x4 ;  /* 0x00000004ff0c7424 */ /* 0x000fe200078e00ff */
[----:B------:R-:W-:-:S05]  /*168d0*/  SEL R14, R14, RZ, P2 ;  /* 0x000000ff0e0e7207 */ /* 0x000fca0001000000 */
[----:B------:R-:W-:-:S04]  /*168e0*/  IMAD.IADD R3, R3, 0x1, R14 ;  /* 0x0000000103037824 */ /* 0x000fc800078e020e */
[----:B------:R-:W-:-:S07]  /*168f0*/  IMAD.MOV.U32 R13, RZ, RZ, R3 ;  /* 0x000000ffff0d7224 */ /* 0x000fce00078e0003 */
[----:B------:R-:W-:Y:S05]  /*16900*/  WARPSYNC.COLLECTIVE R15, `(.L_x_571) ;  /* 0x000000000f087348 */ /* 0x000fea0003c00000 */
[----:B------:R0:W1:Y:S02]  /*16910*/  SHFL.UP P6, R14, R13, R12, R11 ;  /* 0x0400000c0d0e7389 */ /* 0x00006400000c000b */
[----:B01----:R-:W-:Y:S01]  /*16920*/  ENDCOLLECTIVE ;  /* 0x000000000000791b */ /* 0x003fe20003800000 */
.L_x_571:
[----:B------:R-:W-:Y:S01]  /*16930*/  IMAD.MOV.U32 R12, RZ, RZ, 0x8 ;  /* 0x00000008ff0c7424 */ /* 0x000fe200078e00ff */
[----:B------:R-:W-:-:S05]  /*16940*/  SEL R14, R14, RZ, P3 ;  /* 0x000000ff0e0e7207 */ /* 0x000fca0001800000 */
[----:B------:R-:W-:-:S05]  /*16950*/  IMAD.IADD R3, R3, 0x1, R14 ;  /* 0x0000000103037824 */ /* 0x000fca00078e020e */
[----:B------:R-:W-:-:S07]  /*16960*/  MOV R13, R3 ;  /* 0x00000003000d7202 */ /* 0x000fce0000000f00 */
[----:B------:R-:W-:Y:S05]  /*16970*/  WARPSYNC.COLLECTIVE R15, `(.L_x_572) ;  /* 0x000000000f087348 */ /* 0x000fea0003c00000 */
[----:B------:R0:W1:Y:S02]  /*16980*/  SHFL.UP P6, R14, R13, R12, R11 ;  /* 0x0400000c0d0e7389 */ /* 0x00006400000c000b */
[----:B01----:R-:W-:Y:S01]  /*16990*/  ENDCOLLECTIVE ;  /* 0x000000000000791b */ /* 0x003fe20003800000 */
.L_x_572:
[----:B------:R-:W-:Y:S01]  /*169a0*/  IMAD.MOV.U32 R12, RZ, RZ, 0x10 ;  /* 0x00000010ff0c7424 */ /* 0x000fe200078e00ff */
[----:B------:R-:W-:-:S05]  /*169b0*/  SEL R14, R14, RZ, P4 ;  /* 0x000000ff0e0e7207 */ /* 0x000fca0002000000 */
[----:B------:R-:W-:-:S04]  /*169c0*/  IMAD.IADD R3, R3, 0x1, R14 ;  /* 0x0000000103037824 */ /* 0x000fc800078e020e */
[----:B------:R-:W-:-:S07]  /*169d0*/  IMAD.MOV.U32 R13, RZ, RZ, R3 ;  /* 0x000000ffff0d7224 */ /* 0x000fce00078e0003 */
[----:B------:R-:W-:Y:S05]  /*169e0*/  WARPSYNC.COLLECTIVE R15, `(.L_x_573) ;  /* 0x000000000f087348 */ /* 0x000fea0003c00000 */
[----:B------:R0:W1:Y:S02]  /*169f0*/  SHFL.UP P6, R14, R13, R12, R11 ;  /* 0x0400000c0d0e7389 */ /* 0x00006400000c000b */
[----:B01----:R-:W-:Y:S01]  /*16a00*/  ENDCOLLECTIVE ;  /* 0x000000000000791b */ /* 0x003fe20003800000 */
.L_x_573:
[----:B------:R-:W-:Y:S02]  /*16a10*/  IMAD.MOV.U32 R12, RZ, RZ, 0x1f ;  /* 0x0000001fff0c7424 */ /* 0x000fe400078e00ff */
[----:B------:R-:W-:Y:S01]  /*16a20*/  IMAD.MOV.U32 R11, RZ, RZ, 0x1f ;  /* 0x0000001fff0b7424 */ /* 0x000fe200078e00ff */
[----:B------:R-:W-:-:S05]  /*16a30*/  SEL R14, R14, RZ, P5 ;  /* 0x000000ff0e0e7207 */ /* 0x000fca0002800000 */
[----:B------:R-:W-:-:S04]  /*16a40*/  IMAD.IADD R3, R3, 0x1, R14 ;  /* 0x0000000103037824 */ /* 0x000fc800078e020e */
[----:B------:R-:W-:-:S07]  /*16a50*/  IMAD.MOV.U32 R13, RZ, RZ, R3 ;  /* 0x000000ffff0d7224 */ /* 0x000fce00078e0003 */
[----:B------:R-:W-:Y:S05]  /*16a60*/  WARPSYNC.COLLECTIVE R15, `(.L_x_574) ;  /* 0x000000000f087348 */ /* 0x000fea0003c00000 */
[----:B------:R0:W1:Y:S02]  /*16a70*/  SHFL.IDX P6, R14, R13, R12, R11 ;  /* 0x0000000c0d0e7389 */ /* 0x00006400000c000b */
[----:B01----:R-:W-:Y:S01]  /*16a80*/  ENDCOLLECTIVE ;  /* 0x000000000000791b */ /* 0x003fe20003800000 */
.L_x_574:
[----:B------:R-:W-:Y:S01]  /*16a90*/  MOV R6, R14 ;  /* 0x0000000e00067202 */ /* 0x000fe20000000f00 */
[----:B------:R-:W-:Y:S06]  /*16aa0*/  BRA `(.L_x_575) ;  /* 0xffffffdc00987947 */ /* 0x000fec000383ffff */
.L_x_508:
[----:B------:R-:W-:Y:S01]  /*16ab0*/  BSSY B0, `(.L_x_576) ;  /* 0x0000006000007945 */ /* 0x000fe20003800000 */
[----:B------:R-:W-:Y:S01]  /*16ac0*/  PLOP3.LUT P6, PT, P6, PT, PT, 0x8, 0x0 ;  /* 0x000000000000781c */ /* 0x000fe200037ce170 */
[----:B------:R-:W-:-:S12]  /*16ad0*/  IMAD.MOV.U32 R15, RZ, RZ, -0x1 ;  /* 0xffffffffff0f7424 */ /* 0x000fd800078e00ff */
[----:B0----5:R-:W-:Y:S05]  /*16ae0*/  WARPSYNC.COLLECTIVE R15, `(.L_x_577) ;  /* 0x000000000f087348 */ /* 0x021fea0003c00000 */
[----:B------:R-:W-:Y:S01]  /*16af0*/  VOTE.ANY R14, PT, P6 ;  /* 0x00000000000e7806 */ /* 0x000fe200030e0100 */
[----:B0----5:R-:W-:Y:S06]  /*16b00*/  ENDCOLLECTIVE ;  /* 0x000000000000791b */ /* 0x021fec0003800000 */
.L_x_577:
[----:B------:R-:W-:Y:S05]  /*16b10*/  BSYNC B0 ;  /* 0x0000000000007941 */ /* 0x000fea0003800000 */
.L_x_576:
[----:B------:R-:W-:Y:S02]  /*16b20*/  IMAD.MOV.U32 R5, RZ, RZ, R14 ;  /* 0x000000ffff057224 */ /* 0x000fe400078e000e */
[----:B------:R-:W-:Y:S02]  /*16b30*/  IMAD.MOV.U32 R13, RZ, RZ, R2 ;  /* 0x000000ffff0d7224 */ /* 0x000fe400078e0002 */
[----:B------:R-:W0:Y:S01]  /*16b40*/  POPC R4, R5 ;  /* 0x0000000500047309 */ /* 0x000e220000000000 */
[----:B------:R-:W-:Y:S02]  /*16b50*/  IMAD.MOV.U32 R11, RZ, RZ, 0x1f ;  /* 0x0000001fff0b7424 */ /* 0x000fe400078e00ff */
[----:B------:R-:W-:Y:S02]  /*16b60*/  IMAD.MOV.U32 R15, RZ, RZ, -0x1 ;  /* 0xffffffffff0f7424 */ /* 0x000fe400078e00ff */
[----:B0-----:R-:W-:-:S07]  /*16b70*/  IMAD.MOV.U32 R12, RZ, RZ, R4 ;  /* 0x000000ffff0c7224 */ /* 0x001fce00078e0004 */
[----:B------:R-:W-:Y:S05]  /*16b80*/  WARPSYNC.COLLECTIVE R15, `(.L_x_578) ;  /* 0x000000000f087348 */ /* 0x000fea0003c00000 */
[----:B------:R0:W1:Y:S02]  /*16b90*/  SHFL.IDX P6, R14, R13, R12, R11 ;  /* 0x0000000c0d0e7389 */ /* 0x00006400000c000b */
[----:B01----:R-:W-:Y:S01]  /*16ba0*/  ENDCOLLECTIVE ;  /* 0x000000000000791b */ /* 0x003fe20003800000 */
.L_x_578:
[----:B------:R-:W-:Y:S01]  /*16bb0*/  IMAD.MOV.U32 R17, RZ, RZ, R14 ;  /* 0x000000ffff117224 */ /* 0x000fe200078e000e */
[----:B------:R-:W-:Y:S06]  /*16bc0*/  BRA `(.L_x_579) ;  /* 0xffffffdc00887947 */ /* 0x000fec000383ffff */
.L_x_510:
[----:B------:R-:W-:Y:S01]  /*16bd0*/  BSSY B0, `(.L_x_580) ;  /* 0x0000007000007945 */ /* 0x000fe20003800000 */
[----:B------:R-:W-:Y:S01]  /*16be0*/  IMAD.MOV.U32 R13, RZ, RZ, R3 ;  /* 0x000000ffff0d7224 */ /* 0x000fe200078e0003 */
[----:B------:R-:W-:Y:S01]  /*16bf0*/  MOV R11, 0x1f ;  /* 0x0000001f000b7802 */ /* 0x000fe20000000f00 */
[----:B------:R-:W-:-:S07]  /*16c00*/  IMAD.MOV.U32 R15, RZ, RZ, -0x1 ;  /* 0xffffffffff0f7424 */ /* 0x000fce00078e00ff */
[----:B0-2--5:R-:W-:Y:S05]  /*16c10*/  WARPSYNC.COLLECTIVE R15, `(.L_x_581) ;  /* 0x000000000f087348 */ /* 0x025fea0003c00000 */
[----:B------:R1:W3:Y:S02]  /*16c20*/  SHFL.IDX P6, R14, R13, R12, R11 ;  /* 0x0000000c0d0e7389 */ /* 0x0002e400000c000b */
[----:B0123-5:R-:W-:Y:S01]  /*16c30*/  ENDCOLLECTIVE ;  /* 0x000000000000791b */ /* 0x02ffe20003800000 */
.L_x_581:
[----:B------:R-:W-:Y:S05]  /*16c40*/  BSYNC B0 ;  /* 0x0000000000007941 */ /* 0x000fea0003800000 */
.L_x_580:
[----:B------:R-:W-:Y:S01]  /*16c50*/  IMAD.MOV.U32 R2, RZ, RZ, R14 ;  /* 0x000000ffff027224 */ /* 0x000fe200078e000e */
[----:B------:R-:W-:Y:S06]  /*16c60*/  BRA `(.L_x_509) ;  /* 0xffffffdc007c7947 */ /* 0x000fec000383ffff */
.L_x_514:
[----:B0-----:R0:W2:Y:S02]  /*16c70*/  SYNCS.PHASECHK.TRANS64.TRYWAIT P0, [R0+URZ+0x34820], R3 ;  /* 0x03482003000075a7 */ /* 0x0010a4000800017f */
[----:B--2---:R-:W-:Y:S05]  /*16c80*/  @!P0 NANOSLEEP.SYNCS 0x989680 ;  /* 0x009896800000895d */ /* 0x004fea0003900000 */
[----:B------:R-:W2:Y:S02]  /*16c90*/  @!P0 SYNCS.PHASECHK.TRANS64 P0, [R0+URZ+0x34820], R3 ;  /* 0x03482003000085a7 */ /* 0x000ea4000800007f */
[----:B--2---:R-:W-:Y:S05]  /*16ca0*/  @!P0 BRA `(.L_x_514) ;  /* 0xfffffffc00f08947 */ /* 0x004fea000383ffff */
[----:B------:R-:W-:Y:S05]  /*16cb0*/  BRA `(.L_x_582) ;  /* 0xffffffe000707947 */ /* 0x000fea000383ffff */
.L_x_515:
[----:B------:R-:W2:Y:S01]  /*16cc0*/  S2R R2, SR_TID.X ;  /* 0x0000000000027919 */ /* 0x000ea20000002100 */
[----:B------:R-:W-:Y:S01]  /*16cd0*/  BSSY B0, `(.L_x_583) ;  /* 0x000000a000007945 */ /* 0x000fe20003800000 */
[----:B------:R-:W-:Y:S02]  /*16ce0*/  IMAD.MOV.U32 R12, RZ, RZ, RZ ;  /* 0x000000ffff0c7224 */ /* 0x000fe400078e00ff */
[----:B------:R-:W-:Y:S02]  /*16cf0*/  IMAD.MOV.U32 R11, RZ, RZ, 0x1f ;  /* 0x0000001fff0b7424 */ /* 0x000fe400078e00ff */
[----:B------:R-:W-:Y:S01]  /*16d00*/  IMAD.MOV.U32 R15, RZ, RZ, -0x1 ;  /* 0xffffffffff0f7424 */ /* 0x000fe200078e00ff */
[----:B--2---:R-:W-:-:S04]  /*16d10*/  SHF.R.U32.HI R2, RZ, 0x5, R2 ;  /* 0x00000005ff027819 */ /* 0x004fc80000011602 */
[----:B------:R-:W-:-:S05]  /*16d20*/  LOP3.LUT R2, R2, 0x3, RZ, 0xc0, !PT ;  /* 0x0000000302027812 */ /* 0x000fca00078ec0ff */
[----:B------:R-:W-:-:S07]  /*16d30*/  IMAD.MOV.U32 R13, RZ, RZ, R2 ;  /* 0x000000ffff0d7224 */ /* 0x000fce00078e0002 */
[----:B01--45:R-:W-:Y:S05]  /*16d40*/  WARPSYNC.COLLECTIVE R15, `(.L_x_584) ;  /* 0x000000000f087348 */ /* 0x033fea0003c00000 */
[----:B------:R2:W3:Y:S02]  /*16d50*/  SHFL.IDX P6, R14, R13, R12, R11 ;  /* 0x0000000c0d0e7389 */ /* 0x0004e400000c000b */
[----:B012345:R-:W-:Y:S01]  /*16d60*/  ENDCOLLECTIVE ;  /* 0x000000000000791b */ /* 0x03ffe20003800000 */
.L_x_584:
[----:B------:R-:W-:Y:S05]  /*16d70*/  BSYNC B0 ;  /* 0x0000000000007941 */ /* 0x000fea0003800000 */
.L_x_583:
[----:B------:R-:W-:Y:S05]  /*16d80*/  BRA `(.L_x_585) ;  /* 0xffffffe000587947 */ /* 0x000fea000383ffff */
.L_x_518:
[----:B------:R-:W-:Y:S01]  /*16d90*/  BSSY B1, `(.L_x_586) ;  /* 0x0000006000017945 */ /* 0x000fe20003800000 */
[----:B------:R-:W-:-:S07]  /*16da0*/  IMAD.MOV.U32 R15, RZ, RZ, -0x1 ;  /* 0xffffffffff0f7424 */ /* 0x000fce00078e00ff */
[----:B012-45:R-:W-:Y:S05]  /*16db0*/  WARPSYNC.COLLECTIVE R15, `(.L_x_587) ;  /* 0x000000000f0c7348 */ /* 0x037fea0003c00000 */
[----:B------:R-:W-:Y:S02]  /*16dc0*/  ELECT P6, UR62, PT ;  /* 0x00000000003e782f */ /* 0x000fe400038c0000 */
[----:B------:R-:W-:Y:S01]  /*16dd0*/  MOV R14, UR62 ;  /* 0x0000003e000e7c02 */ /* 0x000fe20008000f00 */
[----:B012-45:R-:W-:Y:S10]  /*16de0*/  ENDCOLLECTIVE ;  /* 0x000000000000791b */ /* 0x037ff40003800000 */
.L_x_587:
[----:B------:R-:W-:Y:S05]  /*16df0*/  BSYNC B1 ;  /* 0x0000000000017941 */ /* 0x000fea0003800000 */
.L_x_586:
[----:B------:R-:W-:Y:S05]  /*16e00*/  BRA `(.L_x_588) ;  /* 0xffffffe000507947 */ /* 0x000fea000383ffff */
.L_x_520:
[----:B0-----:R0:W1:Y:S02]  /*16e10*/  SYNCS.PHASECHK.TRANS64.TRYWAIT P0, [R6+URZ], R5 ;  /* 0x00000005060075a7 */ /* 0x001064000800017f */
[----:B-1----:R-:W-:Y:S05]  /*16e20*/  @!P0 NANOSLEEP.SYNCS 0x989680 ;  /* 0x009896800000895d */ /* 0x002fea0003900000 */
[----:B------:R-:W1:Y:S02]  /*16e30*/  @!P0 SYNCS.PHASECHK.TRANS64 P0, [R6+URZ], R5 ;  /* 0x00000005060085a7 */ /* 0x000e64000800007f */
[----:B-1----:R-:W-:Y:S05]  /*16e40*/  @!P0 BRA `(.L_x_520) ;  /* 0xfffffffc00f08947 */ /* 0x002fea000383ffff */
[----:B------:R-:W-:Y:S05]  /*16e50*/  BRA `(.L_x_589) ;  /* 0xffffffe0008c7947 */ /* 0x000fea000383ffff */
.L_x_521:
[----:B-1----:R1:W2:Y:S02]  /*16e60*/  SYNCS.PHASECHK.TRANS64.TRYWAIT P0, [R7+URZ], R2 ;  /* 0x00000002070075a7 */ /* 0x0022a4000800017f */
[----:B--2---:R-:W-:Y:S05]  /*16e70*/  @!P0 NANOSLEEP.SYNCS 0x989680 ;  /* 0x009896800000895d */ /* 0x004fea0003900000 */
[----:B------:R-:W2:Y:S02]  /*16e80*/  @!P0 SYNCS.PHASECHK.TRANS64 P0, [R7+URZ], R2 ;  /* 0x00000002070085a7 */ /* 0x000ea4000800007f */
[----:B--2---:R-:W-:Y:S05]  /*16e90*/  @!P0 BRA `(.L_x_521) ;  /* 0xfffffffc00f08947 */ /* 0x004fea000383ffff */
[----:B------:R-:W-:Y:S05]  /*16ea0*/  BRA `(.L_x_590) ;  /* 0xffffffe000807947 */ /* 0x000fea000383ffff */
.L_x_523:
[----:B--2---:R2:W3:Y:S02]  /*16eb0*/  SYNCS.PHASECHK.TRANS64.TRYWAIT P0, [R4+URZ], R5 ;  /* 0x00000005040075a7 */ /* 0x0044e4000800017f */
[----:B---3--:R-:W-:Y:S05]  /*16ec0*/  @!P0 NANOSLEEP.SYNCS 0x989680 ;  /* 0x009896800000895d */ /* 0x008fea0003900000 */
[----:B------:R-:W3:Y:S02]  /*16ed0*/  @!P0 SYNCS.PHASECHK.TRANS64 P0, [R4+URZ], R5 ;  /* 0x00000005040085a7 */ /* 0x000ee4000800007f */
[----:B---3--:R-:W-:Y:S05]  /*16ee0*/  @!P0 BRA `(.L_x_523) ;  /* 0xfffffffc00f08947 */ /* 0x008fea000383ffff */
[----:B------:R-:W-:Y:S05]  /*16ef0*/  BRA `(.L_x_591) ;  /* 0xffffffe000887947 */ /* 0x000fea000383ffff */
.L_x_592:
        /* <DEDUP_REMOVED lines=16> */
.L_x_3219:


//--------------------- .text._ZN7cutlass13device_kernelIN5flash11enable_sm90INS1_16FlashAttnFwdSm90INS1_25CollectiveMainloopFwdSm90ILi2EN4cute5tupleIJNS5_1CILi1EEES8_S8_EEENS6_IJNS7_ILi128EEENS7_ILi176EEESA_EEELi128ENS_10bfloat16_tEfNS_4arch4Sm90ELb0ELb0ELb1ELb1ELb0ELb1ELb0ELb1ELb1ELb1ELb0ELb0EEENS1_21CollectiveEpilogueFwdINS6_IJSA_SA_SB_EEES9_SD_SF_Li256ELb1ELb1ELb0ELb0EEENS1_36VarlenDynamicPersistentTileSchedulerILi128ELi176ELi256ELi128ELb0ELb1ELb1ELb0ELb1ELb1EEEEEEEEEvNT_6ParamsE --------------------------
	.section	.text._ZN7cutlass13device_kernelIN5flash11enable_sm90INS1_16FlashAttnFwdSm90INS1_25CollectiveMainloopFwdSm90ILi2EN4cute5tupleIJNS5_1CILi1EEES8_S8_EEENS6_IJNS7_ILi128EEENS7_ILi176EEESA_EEELi128ENS_10bfloat16_tEfNS_4arch4Sm90ELb0ELb0ELb1ELb1ELb0ELb1ELb0ELb1ELb1ELb1ELb0ELb0EEENS1_21CollectiveEpilogueFwdINS6_IJSA_SA_SB_EEES9_SD_SF_Li256ELb1ELb1ELb0ELb0EEENS1_36VarlenDynamicPersistentTileSchedulerILi128ELi176ELi256ELi128ELb0ELb1ELb1ELb0ELb1ELb1EEEEEEEEEvNT_6ParamsE,"ax",@progbits
	.align	128
.text._ZN7cutlass13device_kernelIN5flash11enable_sm90INS1_16FlashAttnFwdSm90INS1_25CollectiveMainloopFwdSm90ILi2EN4cute5tupleIJNS5_1CILi1EEES8_S8_EEENS6_IJNS7_ILi128EEENS7_ILi176EEESA_EEELi128ENS_10bfloat16_tEfNS_4arch4Sm90ELb0ELb0ELb1ELb1ELb0ELb1ELb0ELb1ELb1ELb1ELb0ELb0EEENS1_21CollectiveEpilogueFwdINS6_IJSA_SA_SB_EEES9_SD_SF_Li256ELb1ELb1ELb0ELb0EEENS1_36VarlenDynamicPersistentTileSchedulerILi128ELi176ELi256ELi128ELb0ELb1ELb1ELb0ELb1ELb1EEEEEEEEEvNT_6ParamsE:
        .type           _ZN7cutlass13device_kernelIN5flash11enable_sm90INS1_16FlashAttnFwdSm90INS1_25CollectiveMainloopFwdSm90ILi2EN4cute5tupleIJNS5_1CILi1EEES8_S8_EEENS6_IJNS7_ILi128EEENS7_ILi176EEESA_EEELi128ENS_10bfloat16_tEfNS_4arch4Sm90ELb0ELb0ELb1ELb1ELb0ELb1ELb0ELb1ELb1ELb1ELb0ELb0EEENS1_21CollectiveEpilogueFwdINS6_IJSA_SA_SB_EEES9_SD_SF_Li256ELb1ELb1ELb0ELb0EEENS1_36VarlenDynamicPersistentTileSchedulerILi128ELi176ELi256ELi128ELb0ELb1ELb1ELb0ELb1ELb1EEEEEEEEEvNT_6ParamsE,@function
        .size           _ZN7cutlass13device_kernelIN5flash11enable_sm90INS1_16FlashAttnFwdSm90INS1_25CollectiveMainloopFwdSm90ILi2EN4cute5tupleIJNS5_1CILi1EEES8_S8_EEENS6_IJNS7_ILi128EEENS7_ILi176EEESA_EEELi128ENS_10bfloat16_tEfNS_4arch4Sm90ELb0ELb0ELb1ELb1ELb0ELb1ELb0ELb1ELb1ELb1ELb0ELb0EEENS1_21CollectiveEpilogueFwdINS6_IJSA_SA_SB_EEES9_SD_SF_Li256ELb1ELb1ELb0ELb0EEENS1_36VarlenDynamicPersistentTileSchedulerILi128ELi176ELi256ELi128ELb0ELb1ELb1ELb0ELb1ELb1EEEEEEEEEvNT_6ParamsE,(.L_x_3220 - _ZN7cutlass13device_kernelIN5flash11enable_sm90INS1_16FlashAttnFwdSm90INS1_25CollectiveMainloopFwdSm90ILi2EN4cute5tupleIJNS5_1CILi1EEES8_S8_EEENS6_IJNS7_ILi128EEENS7_ILi176EEESA_EEELi128ENS_10bfloat16_tEfNS_4arch4Sm90ELb0ELb0ELb1ELb1ELb0ELb1ELb0ELb1ELb1ELb1ELb0ELb0EEENS1_21CollectiveEpilogueFwdINS6_IJSA_SA_SB_EEES9_SD_SF_Li256ELb1ELb1ELb0ELb0EEENS1_36VarlenDynamicPersistentTileSchedulerILi128ELi176ELi256ELi128ELb0ELb1ELb1ELb0ELb1ELb1EEEEEEEEEvNT_6ParamsE)
        .other          _ZN7cutlass13device_kernelIN5flash11enable_sm90INS1_16FlashAttnFwdSm90INS1_25CollectiveMainloopFwdSm90ILi2EN4cute5tupleIJNS5_1CILi1EEES8_S8_EEENS6_IJNS7_ILi128EEENS7_ILi176EEESA_EEELi128ENS_10bfloat16_tEfNS_4arch4Sm90ELb0ELb0ELb1ELb1ELb0ELb1ELb0ELb1ELb1ELb1ELb0ELb0EEENS1_21CollectiveEpilogueFwdINS6_IJSA_SA_SB_EEES9_SD_SF_Li256ELb1ELb1ELb0ELb0EEENS1_36VarlenDynamicPersistentTileSchedulerILi128ELi176ELi256ELi128ELb0ELb1ELb1ELb0ELb1ELb1EEEEEEEEEvNT_6ParamsE,@"STO_CUDA_ENTRY STV_DEFAULT"
_ZN7cutlass13device_kernelIN5flash11enable_sm90INS1_16FlashAttnFwdSm90INS1_25CollectiveMainloopFwdSm90ILi2EN4cute5tupleIJNS5_1CILi1EEES8_S8_EEENS6_IJNS7_ILi128EEENS7_ILi176EEESA_EEELi128ENS_10bfloat16_tEfNS_4arch4Sm90ELb0ELb0ELb1ELb1ELb0ELb1ELb0ELb1ELb1ELb1ELb0ELb0EEENS1_21CollectiveEpilogueFwdINS6_IJSA_SA_SB_EEES9_SD_SF_Li256ELb1ELb1ELb0ELb0EEENS1_36VarlenDynamicPersistentTileSchedulerILi128ELi176ELi256ELi128ELb0ELb1ELb1ELb0ELb1ELb1EEEEEEEEEvNT_6ParamsE:
        /* <DEDUP_REMOVED lines=12> */
[----:B------:R-:W-:Y:S02]  /*00c0*/  UIADD3 UR10, UP2, UR4, 0x570, URZ ;  /* 0x00000570040a7890 */ /* 0x000fe4000ff5e03f */
[----:B------:R-:W-:Y:S02]  /*00d0*/  UIADD3 UR4, UP3, UR4, 0x670, URZ ;  /* 0x0000067004047890 */ /* 0x000fe4000ff7e03f */
[----:B------:R-:W-:-:S02]  /*00e0*/  UIADD3.X UR7, URZ, UR5, URZ, UP0, !UPT ;  /* 0x000000053f077290 */ /* 0x000fc400087fe43f */
[----:B------:R-:W-:Y:S02]  /*00f0*/  UIADD3.X UR9, URZ, UR5, URZ, UP1, !UPT ;  /* 0x000000053f097290 */ /* 0x000fe40008ffe43f */
[----:B------:R-:W-:Y:S02]  /*0100*/  UIADD3.X UR11, URZ, UR5, URZ, UP2, !UPT ;  /* 0x000000053f0b7290 */ /* 0x000fe400097fe43f */
[----:B------:R-:W-:-:S03]  /*0110*/  UIADD3.X UR5, URZ, UR5, URZ, UP3, !UPT ;  /* 0x000000053f057290 */ /* 0x000fc60009ffe43f */
[----:B------:R0:W-:Y:S02]  /*0120*/  UTMACCTL.PF [UR6] ;  /* 0x00000000060079b9 */ /* 0x0001e40008040000 */
[----:B------:R0:W-:Y:S02]  /*0130*/  UTMACCTL.PF [UR8] ;  /* 0x00000000080079b9 */ /* 0x0001e40008040000 */
[----:B------:R0:W-:Y:S02]  /*0140*/  UTMACCTL.PF [UR10] ;  /* 0x000000000a0079b9 */ /* 0x0001e40008040000 */
[----:B------:R0:W-:Y:S02]  /*0150*/  UTMACCTL.PF [UR4] ;  /* 0x00000000040079b9 */ /* 0x0001e40008040000 */
[----:B0-----:R-:W-:Y:S01]  /*0160*/  NOP ;  /* 0x0000000000007918 */ /* 0x001fe20000000000 */
.L_x_594:
[----:B------:R-:W-:Y:S05]  /*0170*/  BSYNC B0 ;  /* 0x0000000000007941 */ /* 0x000fea0003800000 */
.L_x_593:
        /* <DEDUP_REMOVED lines=40> */
.L_x_595:
        /* <DEDUP_REMOVED lines=22> */
.L_x_596:
        /* <DEDUP_REMOVED lines=18> */
.L_x_597:
        /* <DEDUP_REMOVED lines=22> */
.L_x_598:
        /* <DEDUP_REMOVED lines=22> */
.L_x_599:
[----:B--2---:R-:W-:Y:S01]  /*0940*/  ISETP.NE.AND P0, PT, R3, RZ, PT ;  /* 0x000000ff0300720c */ /* 0x004fe20003f05270 */
[----:B------:R-:W-:Y:S01]  /*0950*/  IMAD.MOV.U32 R3, RZ, RZ, 0x1 ;  /* 0x00000001ff037424 */ /* 0x000fe200078e00ff */
[----:B------:R-:W-:Y:S01]  /*0960*/  NOP ;  /* 0x0000000000007918 */ /* 0x000fe20000000000 */
[----:B------:R-:W-:Y:S03]  /*0970*/  BSSY B9, `(.L_x_600) ;  /* 0x00026f6000097945 */ /* 0x000fe60003800000 */
[----:B------:R-:W-:-:S05]  /*0980*/  SEL R3, R3, 0x2, !P0 ;  /* 0x0000000203037807 */ /* 0x000fca0004000000 */
[----:B------:R2:W-:Y:S01]  /*0990*/  STL [R1+0x60], R3 ;  /* 0x0000600301007387 */ /* 0x0005e20000100800 */
[----:B01-34-:R-:W-:Y:S06]  /*09a0*/  BAR.SYNC.DEFER_BLOCKING 0x0 ;  /* 0x0000000000007b1d */ /* 0x01bfec0000010000 */
[----:B------:R-:W-:Y:S05]  /*09b0*/  @!P0 BRA `(.L_x_601) ;  /* 0x000001fc00688947 */ /* 0x000fea0003800000 */
.L_x_602:
[----:B------:R-:W-:-:S08]  /*09c0*/  NOP ;  /* 0x0000000000007918 */ /* 0x000fd00000000000 */
[----:B------:R-:W0:Y:S02]  /*09d0*/  USETMAXREG.TRY_ALLOC.CTAPOOL UP0, 0xf0 ;  /* 0x000000f0000079c8 */ /* 0x000e240008000600 */
[----:B0-----:R-:W-:-:S13]  /*09e0*/  PLOP3.LUT P0, PT, PT, PT, UP0, 0x80, 0x0 ;  /* 0x000000000000781c */ /* 0x001fda0003f0f008 */
[----:B------:R-:W-:Y:S05]  /*09f0*/  @!P0 BRA `(.L_x_602) ;  /* 0xfffffffc00f08947 */ /* 0x000fea000383ffff */
[----:B--2---:R-:W2:Y:S01]  /*0a00*/  LDL.LU R3, [R1+0x4] ;  /* 0x0000040001037983 */ /* 0x004ea20000300800 */
[----:B------:R-:W-:Y:S01]  /*0a10*/  SHF.R.U32.HI R2, RZ, 0x7, R0 ;  /* 0x00000007ff027819 */ /* 0x000fe20000011600 */
[----:B------:R-:W0:Y:S01]  /*0a20*/  S2UR UR5, SR_CgaCtaId ;  /* 0x00000000000579c3 */ /* 0x000e220000008800 */
[----:B------:R-:W-:-:S07]  /*0a30*/  UMOV UR4, 0x400 ;  /* 0x0000040000047882 */ /* 0x000fce0000000000 */
[----:B------:R-:W-:Y:S06]  /*0a40*/  BAR.ARV 0x8, 0x180 ;  /* 0x0206000000007b1d */ /* 0x000fec0000002000 */
[----:B------:R-:W-:-:S13]  /*0a50*/  ISETP.NE.AND P0, PT, R2, 0x1, PT ;  /* 0x000000010200780c */ /* 0x000fda0003f05270 */
[----:B------:R-:W-:Y:S06]  /*0a60*/  @!P0 BAR.ARV 0x9, 0x100 ;  /* 0x0244000000008b1d */ /* 0x000fec0000002000 */
[----:B0-----:R-:W-:Y:S02]  /*0a70*/  ULEA UR4, UR5, UR4, 0x18 ;  /* 0x0000000405047291 */ /* 0x001fe4000f8ec03f */
[----:B------:R-:W-:Y:S04]  /*0a80*/  BAR.SYNC.DEFER_BLOCKING 0x5, 0x180 ;  /* 0x0146000000007b1d */ /* 0x000fe80000010000 */
[----:B------:R-:W-:-:S02]  /*0a90*/  IMAD.U32 R2, RZ, RZ, UR4 ;  /* 0x00000004ff027e24 */ /* 0x000fc4000f8e00ff */
[----:B------:R-:W-:-:S03]  /*0aa0*/  ULDC UR4, c[0x0][0xc3c] ;  /* 0x00030f0000047ab9 */ /* 0x000fc60000000800 */
[----:B------:R-:W0:Y:S01]  /*0ab0*/  LDS.128 R124, [R2+0x348d0] ;  /* 0x0348d000027c7984 */ /* 0x000e220000000c00 */
[----:B------:R-:W-:Y:S06]  /*0ac0*/  BAR.ARV 0x4, 0x180 ;  /* 0x0106000000007b1d */ /* 0x000fec0000002000 */
[----:B--2---:R-:W-:-:S04]  /*0ad0*/  LOP3.LUT R3, R3, 0xffffffdf, RZ, 0xc0, !PT ;  /* 0xffffffdf03037812 */ /* 0x004fc800078ec0ff */
[----:B------:R-:W-:Y:S02]  /*0ae0*/  @P0 LOP3.LUT R3, R3, 0x20, RZ, 0xfc, !PT ;  /* 0x0000002003030812 */ /* 0x000fe400078efcff */
[----:B0-----:R-:W-:-:S03]  /*0af0*/  ISETP.GE.AND P0, PT, R127, UR4, PT ;  /* 0x000000047f007c0c */ /* 0x001fc6000bf06270 */
[----:B------:R0:W-:Y:S10]  /*0b00*/  STL [R1+0x4], R3 ;  /* 0x0000040301007387 */ /* 0x0001f40000100800 */
[----:B0-----:R-:W-:Y:S05]  /*0b10*/  @P0 BRA `(.L_x_603) ;  /* 0x0000026c006c0947 */ /* 0x001fea0003800000 */
[----:B------:R-:W2:Y:S01]  /*0b20*/  LDL R15, [R1+0x60] ;  /* 0x00006000010f7983 */ /* 0x000ea20000100800 */
[----:B------:R-:W-:Y:S01]  /*0b30*/  VIADD R13, R0, 0xffffff80 ;  /* 0xffffff80000d7836 */ /* 0x000fe20000000000 */
[----:B------:R-:W-:Y:S01]  /*0b40*/  CS2R R222, SRZ ;  /* 0x0000000000de7805 */ /* 0x000fe2000001ff00 */
[----:B------:R-:W-:-:S03]  /*0b50*/  IMAD.MOV.U32 R23, RZ, RZ, RZ ;  /* 0x000000ffff177224 */ /* 0x000fc600078e00ff */
[----:B------:R-:W-:-:S04]  /*0b60*/  SHF.R.S32.HI R0, RZ, 0x1f, R13 ;  /* 0x0000001fff007819 */ /* 0x000fc8000001140d */
[CC--:B------:R-:W-:Y:S02]  /*0b70*/  LEA.HI R3, R0.reuse, R13.reuse, RZ, 0x7 ;  /* 0x0000000d00037211 */ /* 0x0c0fe400078f38ff */
[CC--:B------:R-:W-:Y:S02]  /*0b80*/  LEA.HI R5, R0.reuse, R13.reuse, RZ, 0x5 ;  /* 0x0000000d00057211 */ /* 0x0c0fe400078f28ff */
[----:B------:R-:W-:Y:S02]  /*0b90*/  LOP3.LUT R4, R3, 0xffffff80, RZ, 0xc0, !PT ;  /* 0xffffff8003047812 */ /* 0x000fe400078ec0ff */
[----:B------:R-:W-:Y:S01]  /*0ba0*/  SHF.R.S32.HI R14, RZ, 0x7, R3 ;  /* 0x00000007ff0e7819 */ /* 0x000fe20000011403 */
[----:B------:R-:W-:Y:S01]  /*0bb0*/  IMAD.SHL.U32 R6, R5, 0x20, RZ ;  /* 0x0000002005067824 */ /* 0x000fe200078e00ff */
[CC--:B------:R-:W-:Y:S01]  /*0bc0*/  LEA.HI R12, R0.reuse, R13.reuse, RZ, 0x2 ;  /* 0x0000000d000c7211 */ /* 0x0c0fe200078f10ff */
[----:B------:R-:W-:Y:S01]  /*0bd0*/  IMAD.IADD R16, R13, 0x1, -R4 ;  /* 0x000000010d107824 */ /* 0x000fe200078e0a04 */
[----:B------:R-:W-:-:S02]  /*0be0*/  LEA.HI R4, R0, R13, RZ, 0x4 ;  /* 0x0000000d00047211 */ /* 0x000fc400078f20ff */
[----:B------:R-:W-:Y:S02]  /*0bf0*/  LEA.HI R3, R3, R14, RZ, 0x1 ;  /* 0x0000000e03037211 */ /* 0x000fe400078f08ff */
[----:B------:R-:W-:Y:S02]  /*0c00*/  SHF.R.S32.HI R8, RZ, 0x1f, R16 ;  /* 0x0000001fff087819 */ /* 0x000fe40000011410 */
[----:B------:R-:W-:Y:S02]  /*0c10*/  SHF.R.S32.HI R7, RZ, 0x4, R4 ;  /* 0x00000004ff077819 */ /* 0x000fe40000011404 */
[----:B------:R-:W-:Y:S02]  /*0c20*/  LEA.HI R9, R8, R16, RZ, 0x2 ;  /* 0x0000001008097211 */ /* 0x000fe400078f10ff */
[----:B------:R-:W-:Y:S02]  /*0c30*/  LOP3.LUT R5, R4, 0x3fffff0, RZ, 0xc0, !PT ;  /* 0x03fffff004057812 */ /* 0x000fe400078ec0ff */
[----:B------:R-:W-:-:S02]  /*0c40*/  SHF.R.S32.HI R10, RZ, 0x2, R9 ;  /* 0x00000002ff0a7819 */ /* 0x000fc40000011409 */
[----:B------:R-:W-:Y:S01]  /*0c50*/  SHF.R.S32.HI R11, RZ, 0x1f, R9 ;  /* 0x0000001fff0b7819 */ /* 0x000fe20000011409 */
[----:B------:R-:W-:Y:S01]  /*0c60*/  IMAD.IADD R5, R13, 0x1, -R5 ;  /* 0x000000010d057824 */ /* 0x000fe200078e0a05 */
[----:B------:R-:W-:Y:S02]  /*0c70*/  LEA.HI R8, R8, R16, RZ, 0x5 ;  /* 0x0000001008087211 */ /* 0x000fe400078f28ff */
[----:B------:R-:W-:Y:S02]  /*0c80*/  LEA.HI R11, R11, R10, RZ, 0x3 ;  /* 0x0000000a0b0b7211 */ /* 0x000fe400078f18ff */
[----:B------:R-:W-:Y:S02]  /*0c90*/  LEA.HI R4, R4, R7, RZ, 0x1 ;  /* 0x0000000704047211 */ /* 0x000fe400078f08ff */
[----:B------:R-:W-:Y:S02]  /*0ca0*/  LOP3.LUT R11, R11, 0xfffffff8, RZ, 0xc0, !PT ;  /* 0xfffffff80b0b7812 */ /* 0x000fe400078ec0ff */
[----:B------:R-:W-:-:S02]  /*0cb0*/  SHF.R.S32.HI R8, RZ, 0x5, R8 ;  /* 0x00000005ff087819 */ /* 0x000fc40000011408 */
[----:B------:R-:W-:Y:S01]  /*0cc0*/  LOP3.LUT R3, R3, 0x3fffffe, RZ, 0xc0, !PT ;  /* 0x03fffffe03037812 */ /* 0x000fe200078ec0ff */
[----:B------:R-:W-:Y:S01]  /*0cd0*/  IMAD.IADD R11, R10, 0x1, -R11 ;  /* 0x000000010a0b7824 */ /* 0x000fe200078e0a0b */
[----:B------:R-:W-:Y:S01]  /*0ce0*/  LOP3.LUT R6, R6, 0xfffffc00, RZ, 0xc0, !PT ;  /* 0xfffffc0006067812 */ /* 0x000fe200078ec0ff */
[----:B------:R-:W-:Y:S01]  /*0cf0*/  IMAD.MOV.U32 R10, RZ, RZ, -0x2 ;  /* 0xfffffffeff0a7424 */ /* 0x000fe200078e00ff */
[----:B------:R-:W-:Y:S01]  /*0d00*/  LOP3.LUT R4, R4, 0x1ffffffe, RZ, 0xc0, !PT ;  /* 0x1ffffffe04047812 */ /* 0x000fe200078ec0ff */
[----:B------:R-:W-:Y:S01]  /*0d10*/  IMAD R8, R8, 0x10, R11 ;  /* 0x0000001008087824 */ /* 0x000fe200078e020b */
[----:B------:R-:W-:Y:S01]  /*0d20*/  LOP3.LUT R9, R9, 0x7ffffffc, RZ, 0xc0, !PT ;  /* 0x7ffffffc09097812 */ /* 0x000fe200078ec0ff */
[----:B------:R-:W-:Y:S01]  /*0d30*/  IMAD.IADD R3, R14, 0x1, -R3 ;  /* 0x000000010e037824 */ /* 0x000fe200078e0a03 */
[----:B------:R-:W-:Y:S01]  /*0d40*/  LOP3.LUT R12, R12, 0xfffffffc, RZ, 0xc0, !PT ;  /* 0xfffffffc0c0c7812 */ /* 0x000fe200078ec0ff */
[----:B------:R-:W-:Y:S02]  /*0d50*/  IMAD R5, R5, 0x40, R6 ;  /* 0x0000004005057824 */ /* 0x000fe400078e0206 */
[----:B------:R-:W-:-:S02]  /*0d60*/  IMAD.IADD R4, R7, 0x1, -R4 ;  /* 0x0000000107047824 */ /* 0x000fc400078e0a04 */
[----:B------:R-:W-:Y:S02]  /*0d70*/  IMAD.IADD R9, R16, 0x1, -R9 ;  /* 0x0000000110097824 */ /* 0x000fe400078e0a09 */
[----:B------:R-:W-:Y:S01]  /*0d80*/  IMAD R14, R3, 0x40, R8 ;  /* 0x00000040030e7824 */ /* 0x000fe200078e0208 */
[-C--:B------:R-:W-:Y:S01]  /*0d90*/  LEA.HI R3, R0, R13.reuse, RZ, 0x6 ;  /* 0x0000000d00037211 */ /* 0x080fe200078f30ff */
[----:B------:R-:W-:Y:S01]  /*0da0*/  IMAD R5, R4, 0x8, R5 ;  /* 0x0000000804057824 */ /* 0x000fe200078e0205 */
[----:B------:R-:W-:Y:S01]  /*0db0*/  LEA.HI R0, R0, R13, RZ, 0x3 ;  /* 0x0000000d00007211 */ /* 0x000fe200078f18ff */
[----:B------:R-:W-:Y:S02]  /*0dc0*/  IMAD R4, R9, R10, 0xb0 ;  /* 0x000000b009047424 */ /* 0x000fe400078e020a */
[----:B------:R-:W-:Y:S01]  /*0dd0*/  IMAD.IADD R12, R13, 0x1, -R12 ;  /* 0x000000010d0c7824 */ /* 0x000fe200078e0a0c */
[----:B------:R-:W-:Y:S01]  /*0de0*/  STL [R1+0x88], R5 ;  /* 0x0000880501007387 */ /* 0x000fe20000100800 */
[----:B------:R-:W-:-:S03]  /*0df0*/  SHF.R.S32.HI R22, RZ, 0x3, R0 ;  /* 0x00000003ff167819 */ /* 0x000fc60000011400 */
[----:B------:R0:W-:Y:S01]  /*0e00*/  STL [R1+0x80], R4 ;  /* 0x0000800401007387 */ /* 0x0001e20000100800 */
[----:B------:R-:W-:Y:S01]  /*0e10*/  LEA.HI R6, R12, R12, RZ, 0x1 ;  /* 0x0000000c0c067211 */ /* 0x000fe200078f08ff */
[C---:B------:R-:W-:Y:S02]  /*0e20*/  VIADD R28, R22.reuse, 0x20 ;  /* 0x00000020161c7836 */ /* 0x040fe40000000000 */
[----:B------:R-:W-:Y:S01]  /*0e30*/  VIADD R27, R22, 0x40 ;  /* 0x00000040161b7836 */ /* 0x000fe20000000000 */
[----:B------:R-:W-:Y:S01]  /*0e40*/  LOP3.LUT R7, R6, 0x1ffffffe, RZ, 0xc0, !PT ;  /* 0x1ffffffe06077812 */ /* 0x000fe200078ec0ff */
[C---:B------:R-:W-:Y:S01]  /*0e50*/  VIADD R26, R22.reuse, 0x60 ;  /* 0x00000060161a7836 */ /* 0x040fe20000000000 */
[----:B------:R-:W-:Y:S01]  /*0e60*/  STL [R1+0x7c], R14 ;  /* 0x00007c0e01007387 */ /* 0x000fe20000100800 */
[----:B------:R-:W-:Y:S01]  /*0e70*/  VIADD R25, R22, 0x80 ;  /* 0x0000008016197836 */ /* 0x000fe20000000000 */
[----:B------:R-:W-:Y:S01]  /*0e80*/  SHF.R.S32.HI R6, RZ, 0x1f, R27 ;  /* 0x0000001fff067819 */ /* 0x000fe2000001141b */
[----:B0-----:R-:W-:Y:S01]  /*0e90*/  IMAD.SHL.U32 R4, R3, 0x8, RZ ;  /* 0x0000000803047824 */ /* 0x001fe200078e00ff */
[----:B------:R-:W-:Y:S01]  /*0ea0*/  LOP3.LUT R3, R0, 0xfffffff8, RZ, 0xc0, !PT ;  /* 0xfffffff800037812 */ /* 0x000fe200078ec0ff */
[C---:B------:R-:W-:Y:S01]  /*0eb0*/  IMAD.SHL.U32 R0, R22.reuse, 0x40, RZ ;  /* 0x0000004016007824 */ /* 0x040fe200078e00ff */
[----:B------:R-:W-:Y:S01]  /*0ec0*/  SHF.R.S32.HI R9, RZ, 0x1f, R26 ;  /* 0x0000001fff097819 */ /* 0x000fe2000001141a */
[----:B------:R-:W-:Y:S01]  /*0ed0*/  VIADD R24, R22, 0xa0 ;  /* 0x000000a016187836 */ /* 0x000fe20000000000 */
[----:B------:R-:W-:Y:S01]  /*0ee0*/  LOP3.LUT R20, R4, 0xfffffe00, RZ, 0xc0, !PT ;  /* 0xfffffe0004147812 */ /* 0x000fe200078ec0ff */
[----:B------:R-:W-:Y:S01]  /*0ef0*/  IMAD.IADD R18, R13, 0x1, -R3 ;  /* 0x000000010d127824 */ /* 0x000fe200078e0a03 */
[----:B------:R-:W-:Y:S01]  /*0f00*/  SHF.R.S32.HI R4, RZ, 0x1f, R28 ;  /* 0x0000001fff047819 */ /* 0x000fe2000001141c */
[----:B------:R-:W-:Y:S01]  /*0f10*/  IMAD.SHL.U32 R5, R27, 0x40, RZ ;  /* 0x000000401b057824 */ /* 0x000fe200078e00ff */
[----:B------:R-:W-:Y:S01]  /*0f20*/  SHF.R.S32.HI R3, RZ, 0x1f, R22 ;  /* 0x0000001fff037819 */ /* 0x000fe20000011416 */
[----:B------:R-:W-:Y:S01]  /*0f30*/  IMAD.SHL.U32 R16, R18, 0x8, RZ ;  /* 0x0000000812107824 */ /* 0x000fe200078e00ff */
[----:B------:R-:W-:Y:S01]  /*0f40*/  LOP3.LUT R3, R0, 0x1c0, RZ, 0xc0, !PT ;  /* 0x000001c000037812 */ /* 0x000fe200078ec0ff */
[----:B------:R-:W-:Y:S01]  /*0f50*/  IMAD.SHL.U32 R0, R28, 0x40, RZ ;  /* 0x000000401c007824 */ /* 0x000fe200078e00ff */
[----:B------:R-:W-:Y:S01]  /*0f60*/  LEA.HI R4, R4, R28, RZ, 0x3 ;  /* 0x0000001c04047211 */ /* 0x000fe200078f18ff */
[----:B------:R-:W-:Y:S01]  /*0f70*/  IMAD.SHL.U32 R8, R26, 0x40, RZ ;  /* 0x000000401a087824 */ /* 0x000fe200078e00ff */
[----:B------:R-:W-:Y:S01]  /*0f80*/  SHF.R.S32.HI R11, RZ, 0x1f, R25 ;  /* 0x0000001fff0b7819 */ /* 0x000fe20000011419 */
[----:B------:R-:W-:Y:S01]  /*0f90*/  IMAD.IADD R7, R12, 0x1, -R7 ;  /* 0x000000010c077824 */ /* 0x000fe200078e0a07 */
[----:B------:R-:W-:Y:S01]  /*0fa0*/  SHF.R.U32.HI R21, RZ, 0x3, R3 ;  /* 0x00000003ff157819 */ /* 0x000fe20000011603 */
[----:B------:R-:W-:Y:S01]  /*0fb0*/  IMAD.SHL.U32 R4, R4, 0x40, RZ ;  /* 0x0000004004047824 */ /* 0x000fe200078e00ff */
[----:B------:R-:W-:Y:S01]  /*0fc0*/  LEA.HI R6, R6, R27, RZ, 0x3 ;  /* 0x0000001b06067211 */ /* 0x000fe200078f18ff */
[----:B------:R-:W-:Y:S01]  /*0fd0*/  IMAD.SHL.U32 R10, R25, 0x40, RZ ;  /* 0x00000040190a7824 */ /* 0x000fe200078e00ff */
[----:B------:R-:W-:Y:S01]  /*0fe0*/  LOP3.LUT R3, R3, 0x38, R16, 0xf8, !PT ;  /* 0x0000003803037812 */ /* 0x000fe200078ef810 */
[----:B------:R-:W-:Y:S01]  /*0ff0*/  IMAD.SHL.U32 R12, R24, 0x40, RZ ;  /* 0x00000040180c7824 */ /* 0x000fe200078e00ff */
[----:B------:R-:W-:Y:S01]  /*1000*/  SHF.R.S32.HI R13, RZ, 0x1f, R24 ;  /* 0x0000001fff0d7819 */ /* 0x000fe20000011418 */
[----:B------:R-:W-:Y:S01]  /*1010*/  IMAD.SHL.U32 R6, R6, 0x40, RZ ;  /* 0x0000004006067824 */ /* 0x000fe200078e00ff */
[----:B------:R-:W-:Y:S01]  /*1020*/  LEA.HI R9, R9, R26, RZ, 0x3 ;  /* 0x0000001a09097211 */ /* 0x000fe200078f18ff */
[----:B------:R-:W-:Y:S01]  /*1030*/  STL [R1+0x64], RZ ;  /* 0x000064ff01007387 */ /* 0x000fe20000100800 */
[----:B------:R-:W-:Y:S01]  /*1040*/  LOP3.LUT R0, R0, 0x1c0, RZ, 0xc0, !PT ;  /* 0x000001c000007812 */ /* 0x000fe200078ec0ff */
[----:B------:R-:W-:Y:S01]  /*1050*/  IMAD.SHL.U32 R18, R18, 0x4, RZ ;  /* 0x0000000412127824 */ /* 0x000fe200078e00ff */
[----:B------:R-:W-:Y:S01]  /*1060*/  LEA.HI R11, R11, R25, RZ, 0x3 ;  /* 0x000000190b0b7211 */ /* 0x000fe200078f18ff */
[----:B------:R-:W-:Y:S01]  /*1070*/  IMAD.SHL.U32 R9, R9, 0x40, RZ ;  /* 0x0000004009097824 */ /* 0x000fe200078e00ff */
[----:B------:R-:W-:Y:S01]  /*1080*/  LOP3.LUT R3, R20, R3, R21, 0xf6, !PT ;  /* 0x0000000314037212 */ /* 0x000fe200078ef615 */
[----:B------:R-:W-:Y:S01]  /*1090*/  VIADD R220, R18, 0x20 ;  /* 0x0000002012dc7836 */ /* 0x000fe20000000000 */
[----:B------:R-:W-:Y:S01]  /*10a0*/  LEA.HI R13, R13, R24, RZ, 0x3 ;  /* 0x000000180d0d7211 */ /* 0x000fe200078f18ff */
[----:B------:R-:W-:Y:S01]  /*10b0*/  IMAD.SHL.U32 R11, R11, 0x40, RZ ;  /* 0x000000400b0b7824 */ /* 0x000fe200078e00ff */
[----:B------:R-:W-:Y:S01]  /*10c0*/  LOP3.LUT R5, R5, 0x1c0, RZ, 0xc0, !PT ;  /* 0x000001c005057812 */ /* 0x000fe200078ec0ff */
[----:B------:R-:W-:Y:S01]  /*10d0*/  VIADD R221, R16, 0x40 ;  /* 0x0000004010dd7836 */ /* 0x000fe20000000000 */
[----:B------:R-:W-:Y:S01]  /*10e0*/  SHF.R.U32.HI R20, RZ, 0x3, R0 ;  /* 0x00000003ff147819 */ /* 0x000fe20000011600 */
[----:B------:R-:W-:Y:S01]  /*10f0*/  IMAD.SHL.U32 R13, R13, 0x40, RZ ;  /* 0x000000400d0d7824 */ /* 0x000fe200078e00ff */
[----:B------:R-:W-:-:S02]  /*1100*/  LOP3.LUT R8, R8, 0x1c0, RZ, 0xc0, !PT ;  /* 0x000001c008087812 */ /* 0x000fc400078ec0ff */
[----:B------:R-:W-:Y:S02]  /*1110*/  LOP3.LUT R0, R0, 0x38, R16, 0xf8, !PT ;  /* 0x0000003800007812 */ /* 0x000fe400078ef810 */
[----:B------:R-:W-:Y:S02]  /*1120*/  LOP3.LUT R4, R4, 0xfffffe00, RZ, 0xc0, !PT ;  /* 0xfffffe0004047812 */ /* 0x000fe400078ec0ff */
[----:B------:R-:W-:Y:S02]  /*1130*/  LOP3.LUT R24, R10, 0x1c0, RZ, 0xc0, !PT ;  /* 0x000001c00a187812 */ /* 0x000fe400078ec0ff */
[----:B------:R-:W-:Y:S02]  /*1140*/  LOP3.LUT R10, R12, 0x1c0, RZ, 0xc0, !PT ;  /* 0x000001c00c0a7812 */ /* 0x000fe400078ec0ff */
[----:B------:R-:W-:Y:S02]  /*1150*/  LOP3.LUT R6, R6, 0xfffffe00, RZ, 0xc0, !PT ;  /* 0xfffffe0006067812 */ /* 0x000fe400078ec0ff */
[----:B------:R-:W-:-:S02]  /*1160*/  SHF.R.U32.HI R12, RZ, 0x3, R5 ;  /* 0x00000003ff0c7819 */ /* 0x000fc40000011605 */
[----:B------:R-:W-:Y:S02]  /*1170*/  SHF.R.U32.HI R10, RZ, 0x3, R8 ;  /* 0x00000003ff0a7819 */ /* 0x000fe40000011608 */
[----:B------:R-:W-:Y:S02]  /*1180*/  LOP3.LUT R0, R4, R0, R20, 0xf6, !PT ;  /* 0x0000000004007212 */ /* 0x000fe400078ef614 */
[----:B------:R-:W-:Y:S02]  /*1190*/  SHF.R.S32.HI R17, RZ, 0x1f, R16 ;  /* 0x0000001fff117819 */ /* 0x000fe40000011410 */
[----:B--2---:R-:W-:Y:S01]  /*11a0*/  LOP3.LUT R224, R15, 0x1, RZ, 0xfc, !PT ;  /* 0x000000010fe07812 */ /* 0x004fe200078efcff */
[----:B------:R-:W-:-:S04]  /*11b0*/  VIADD R15, R2, 0x16400 ;  /* 0x00016400020f7836 */ /* 0x000fc80000000000 */
[----:B------:R-:W-:Y:S01]  /*11c0*/  IMAD R0, R0, 0x2, R15 ;  /* 0x0000000200007824 */ /* 0x000fe200078e020f */
[----:B------:R-:W-:Y:S04]  /*11d0*/  STL [R1+0x6c], R15 ;  /* 0x00006c0f01007387 */ /* 0x000fe80000100800 */
[----:B------:R-:W-:Y:S04]  /*11e0*/  STL [R1], RZ ;  /* 0x000000ff01007387 */ /* 0x000fe80000100800 */
[----:B------:R0:W-:Y:S04]  /*11f0*/  STL [R1+0x34], R3 ;  /* 0x0000340301007387 */ /* 0x0001e80000100800 */
[----:B------:R-:W-:Y:S04]  /*1200*/  STL [R1+0x40], R4 ;  /* 0x0000400401007387 */ /* 0x000fe80000100800 */
[----:B------:R1:W-:Y:S01]  /*1210*/  STL [R1+0x3c], R6 ;  /* 0x00003c0601007387 */ /* 0x0003e20000100800 */
[----:B0-----:R-:W-:-:S02]  /*1220*/  LOP3.LUT R3, R5, 0x38, R16, 0xf8, !PT ;  /* 0x0000003805037812 */ /* 0x001fc400078ef810 */
[----:B------:R-:W-:Y:S02]  /*1230*/  LOP3.LUT R5, R8, 0x38, R16, 0xf8, !PT ;  /* 0x0000003808057812 */ /* 0x000fe400078ef810 */
[----:B------:R-:W-:Y:S02]  /*1240*/  LOP3.LUT R8, R9, 0xfffffe00, RZ, 0xc0, !PT ;  /* 0xfffffe0009087812 */ /* 0x000fe400078ec0ff */
[----:B------:R-:W-:Y:S02]  /*1250*/  LOP3.LUT R9, R11, 0xfffffe00, RZ, 0xc0, !PT ;  /* 0xfffffe000b097812 */ /* 0x000fe400078ec0ff */
[----:B------:R-:W-:Y:S02]  /*1260*/  LOP3.LUT R3, R6, R3, R12, 0xf6, !PT ;  /* 0x0000000306037212 */ /* 0x000fe400078ef60c */
[----:B-1----:R-:W-:Y:S01]  /*1270*/  LOP3.LUT R6, R13, 0xfffffe00, RZ, 0xc0, !PT ;  /* 0xfffffe000d067812 */ /* 0x002fe200078ec0ff */
[----:B------:R-:W-:Y:S01]  /*1280*/  STL [R1+0x50], R9 ;  /* 0x0000500901007387 */ /* 0x000fe20000100800 */
[----:B------:R-:W-:Y:S01]  /*1290*/  LOP3.LUT R5, R8, R5, R10, 0xf6, !PT ;  /* 0x0000000508057212 */ /* 0x000fe200078ef60a */
[----:B------:R-:W-:-:S02]  /*12a0*/  IMAD R4, R3, 0x2, R15 ;  /* 0x0000000203047824 */ /* 0x000fc400078e020f */
[----:B------:R-:W-:Y:S02]  /*12b0*/  STL [R1+0x38], R8 ;  /* 0x0000380801007387 */ /* 0x000fe40000100800 */
[----:B------:R-:W-:Y:S02]  /*12c0*/  IMAD R3, R5, 0x2, R15 ;  /* 0x0000000205037824 */ /* 0x000fe400078e020f */
[----:B------:R-:W-:Y:S04]  /*12d0*/  STL [R1+0x4c], R6 ;  /* 0x00004c0601007387 */ /* 0x000fe80000100800 */
[----:B------:R0:W-:Y:S04]  /*12e0*/  STL [R1+0x78], R0 ;  /* 0x0000780001007387 */ /* 0x0001e80000100800 */
[----:B------:R1:W-:Y:S01]  /*12f0*/  STL [R1+0x74], R4 ;  /* 0x0000740401007387 */ /* 0x0003e20000100800 */
[----:B0-----:R-:W-:-:S05]  /*1300*/  LEA R0, R7, R14, 0x3 ;  /* 0x0000000e07007211 */ /* 0x001fca00078e18ff */
[----:B------:R1:W-:Y:S04]  /*1310*/  STL [R1+0x84], R0 ;  /* 0x0000840001007387 */ /* 0x0003e80000100800 */
[----:B------:R1:W-:Y:S02]  /*1320*/  STL [R1+0x70], R3 ;  /* 0x0000700301007387 */ /* 0x0003e40000100800 */
.L_x_821:
[----:B01----:R-:W0:Y:S01]  /*1330*/  LDC.64 R4, c[0x0][0xc88] ;  /* 0x00032200ff047b82 */ /* 0x003e220000000a00 */
[----:B------:R-:W-:Y:S01]  /*1340*/  ULDC.64 UR4, c[0x0][0x208] ;  /* 0x0000820000047ab9 */ /* 0x000fe20000000a00 */
[----:B0-----:R-:W-:-:S05]  /*1350*/  IMAD.WIDE R4, R127, 0x4, R4 ;  /* 0x000000047f047825 */ /* 0x001fca00078e0204 */
[----:B--2---:R-:W2:Y:S01]  /*1360*/  LDG.E R10, desc[UR4][R4.64] ;  /* 0x00000004040a7981 */ /* 0x004ea2000c1e1900 */
[----:B------:R-:W-:Y:S05]  /*1370*/  YIELD ;  /* 0x0000000000007946 */ /* 0x000fea0003800000 */
[----:B------:R-:W-:Y:S01]  /*1380*/  ULDC.64 UR4, c[0x0][0xa28] ;  /* 0x00028a0000047ab9 */ /* 0x000fe20000000a00 */
[----:B------:R-:W-:Y:S01]  /*1390*/  ULDC.64 UR8, c[0x0][0xa18] ;  /* 0x0002860000087ab9 */ /* 0x000fe20000000a00 */
[----:B------:R-:W-:Y:S01]  /*13a0*/  ISETP.NE.U32.AND P1, PT, RZ, UR4, PT ;  /* 0x00000004ff007c0c */ /* 0x000fe2000bf25070 */
[----:B------:R-:W-:Y:S01]  /*13b0*/  ULDC.64 UR6, c[0x0][0xa08] ;  /* 0x0002820000067ab9 */ /* 0x000fe20000000a00 */
[----:B------:R-:W-:Y:S01]  /*13c0*/  IMAD.MOV.U32 R3, RZ, RZ, RZ ;  /* 0x000000ffff037224 */ /* 0x000fe200078e00ff */
[----:B------:R-:W-:Y:S01]  /*13d0*/  ISETP.NE.U32.AND P0, PT, RZ, UR6, PT ;  /* 0x00000006ff007c0c */ /* 0x000fe2000bf05070 */
[----:B------:R-:W-:Y:S01]  /*13e0*/  ULDC.64 UR10, c[0x0][0x208] ;  /* 0x00008200000a7ab9 */ /* 0x000fe20000000a00 */
[----:B------:R-:W-:Y:S01]  /*13f0*/  ISETP.NE.AND.EX P1, PT, RZ, UR5, PT, P1 ;  /* 0x00000005ff007c0c */ /* 0x000fe2000bf25310 */
[----:B------:R-:W-:Y:S01]  /*1400*/  IMAD.MOV.U32 R29, RZ, RZ, RZ ;  /* 0x000000ffff1d7224 */ /* 0x000fe200078e00ff */
[----:B------:R-:W-:-:S02]  /*1410*/  ISETP.NE.AND.EX P0, PT, RZ, UR7, PT, P0 ;  /* 0x00000007ff007c0c */ /* 0x000fc4000bf05300 */
[----:B--2---:R-:W-:Y:S01]  /*1420*/  SHF.R.S32.HI R0, RZ, 0x1f, R10 ;  /* 0x0000001fff007819 */ /* 0x004fe2000001140a */
[----:B------:R0:W-:Y:S08]  /*1430*/  STL [R1+0x54], R10 ;  /* 0x0000540a01007387 */ /* 0x0001f00000100800 */
[C---:B------:R-:W-:Y:S01]  /*1440*/  @P1 LEA R6, P2, R10.reuse, UR4, 0x2 ;  /* 0x000000040a061c11 */ /* 0x040fe2000f8410ff */
[C---:B------:R-:W-:Y:S01]  /*1450*/  IMAD.SHL.U32 R28, R10.reuse, 0x4, RZ ;  /* 0x000000040a1c7824 */ /* 0x040fe200078e00ff */
[----:B------:R-:W-:-:S02]  /*1460*/  SHF.L.U64.HI R30, R10, 0x2, R0 ;  /* 0x000000020a1e7819 */ /* 0x000fc40000010200 */
[----:B----4-:R-:W-:Y:S02]  /*1470*/  @P1 LEA.HI.X R7, R10, UR5, R0, 0x2, P2 ;  /* 0x000000050a071c11 */ /* 0x010fe400090f1400 */
[----:B------:R-:W-:Y:S01]  /*1480*/  ISETP.NE.U32.AND P2, PT, RZ, UR8, PT ;  /* 0x00000008ff007c0c */ /* 0x000fe2000bf45070 */
[----:B------:R-:W-:Y:S01]  /*1490*/  ULDC UR4, c[0x0][0x288] ;  /* 0x0000a20000047ab9 */ /* 0x000fe20000000800 */
[----:B------:R-:W-:Y:S01]  /*14a0*/  IADD3 R8, P3, R28, UR6, RZ ;  /* 0x000000061c087c10 */ /* 0x000fe2000ff7e0ff */
[----:B------:R-:W-:Y:S01]  /*14b0*/  IMAD.U32 R160, RZ, RZ, UR4 ;  /* 0x00000004ffa07e24 */ /* 0x000fe2000f8e00ff */
[----:B------:R-:W-:Y:S01]  /*14c0*/  ISETP.NE.AND.EX P2, PT, RZ, UR9, PT, P2 ;  /* 0x00000009ff007c0c */ /* 0x000fe2000bf45320 */
[----:B------:R-:W-:Y:S01]  /*14d0*/  ULDC.64 UR4, c[0x0][0x418] ;  /* 0x0001060000047ab9 */ /* 0x000fe20000000a00 */
[----:B------:R0:W5:Y:S01]  /*14e0*/  @P1 LDG.E R3, desc[UR10][R6.64] ;  /* 0x0000000a06031981 */ /* 0x000162000c1e1900 */
[----:B------:R-:W-:Y:S01]  /*14f0*/  UISETP.NE.U32.AND UP0, UPT, UR4, URZ, UPT ;  /* 0x0000003f0400728c */ /* 0x000fe2000bf05070 */
[----:B------:R-:W-:-:S02]  /*1500*/  IADD3.X R9, R30, UR7, RZ, P3, !PT ;  /* 0x000000071e097c10 */ /* 0x000fc40009ffe4ff */
[----:B------:R-:W-:Y:S01]  /*1510*/  ULDC UR4, c[0x0][0x424] ;  /* 0x0001090000047ab9 */ /* 0x000fe20000000800 */
[----:B------:R-:W-:Y:S02]  /*1520*/  UISETP.NE.AND.EX UP0, UPT, UR5, URZ, UPT, UP0 ;  /* 0x0000003f0500728c */ /* 0x000fe4000bf05300 */
[----:B------:R0:W5:Y:S01]  /*1530*/  @P0 LDG.E R29, desc[UR10][R8.64] ;  /* 0x0000000a081d0981 */ /* 0x000162000c1e1900 */
[----:B------:R-:W-:Y:S01]  /*1540*/  ULDC UR5, c[0x0][0x2f0] ;  /* 0x0000bc0000057ab9 */ /* 0x000fe20000000800 */
[----:B------:R-:W-:Y:S02]  /*1550*/  USEL UR4, UR4, 0x1, UP0 ;  /* 0x0000000104047887 */ /* 0x000fe40008000000 */
[----:B------:R-:W-:Y:S02]  /*1560*/  @P2 IADD3 R4, P1, R28, UR8, RZ ;  /* 0x000000081c042c10 */ /* 0x000fe4000ff3e0ff */
[----:B------:R-:W-:Y:S02]  /*1570*/  UIMAD UR4, UR4, UR5, URZ ;  /* 0x00000005040472a4 */ /* 0x000fe4000f8e023f */
[----:B------:R-:W-:Y:S01]  /*1580*/  @P2 IADD3.X R5, R30, UR9, RZ, P1, !PT ;  /* 0x000000091e052c10 */ /* 0x000fe20008ffe4ff */
[----:B------:R-:W-:-:S02]  /*1590*/  ULDC UR5, c[0x0][0x348] ;  /* 0x0000d20000057ab9 */ /* 0x000fc40000000800 */
[----:B------:R-:W-:Y:S02]  /*15a0*/  IMAD.U32 R25, RZ, RZ, UR5 ;  /* 0x00000005ff197e24 */ /* 0x000fe4000f8e00ff */
[----:B------:R0:W5:Y:S01]  /*15b0*/  @P2 LDG.E R160, desc[UR10][R4.64] ;  /* 0x0000000a04a02981 */ /* 0x000162000c1e1900 */
[----:B------:R-:W-:Y:S02]  /*15c0*/  IMAD.U32 R26, RZ, RZ, UR4 ;  /* 0x00000004ff1a7e24 */ /* 0x000fe4000f8e00ff */
[----:B------:R-:W-:Y:S01]  /*15d0*/  IMAD.MOV.U32 R27, RZ, RZ, R10 ;  /* 0x000000ffff1b7224 */ /* 0x000fe200078e000a */
[----:B---3--:R-:W-:Y:S06]  /*15e0*/  @P2 BRA `(.L_x_604) ;  /* 0x0000000000282947 */ /* 0x008fec0003800000 */
        /* <DEDUP_REMOVED lines=10> */
.L_x_604:
[----:B------:R-:W-:Y:S01]  /*1690*/  ULDC.64 UR4, c[0x0][0xa20] ;  /* 0x0002880000047ab9 */ /* 0x000fe20000000a00 */
[----:B------:R1:W-:Y:S01]  /*16a0*/  STL [R1+0x68], R125 ;  /* 0x0000687d01007387 */ /* 0x0003e20000100800 */
[----:B------:R-:W-:-:S03]  /*16b0*/  ISETP.NE.U32.AND P1, PT, RZ, UR4, PT ;  /* 0x00000004ff007c0c */ /* 0x000fc6000bf25070 */
[----:B------:R1:W-:Y:S01]  /*16c0*/  STL [R1+0x58], R126 ;  /* 0x0000587e01007387 */ /* 0x0003e20000100800 */
[----:B------:R-:W-:-:S13]  /*16d0*/  ISETP.NE.AND.EX P1, PT, RZ, UR5, PT, P1 ;  /* 0x00000005ff007c0c */ /* 0x000fda000bf25310 */
[----:B-1----:R-:W-:Y:S05]  /*16e0*/  @!P1 BRA `(.L_x_605) ;  /* 0x0000000000149947 */ /* 0x002fea0003800000 */
[----:B0-----:R-:W-:Y:S01]  /*16f0*/  IADD3 R4, P0, R28, UR4, RZ ;  /* 0x000000041c047c10 */ /* 0x001fe2000ff1e0ff */
[----:B------:R-:W-:-:S03]  /*1700*/  ULDC.64 UR6, c[0x0][0x208] ;  /* 0x0000820000067ab9 */ /* 0x000fc60000000a00 */
[----:B------:R-:W-:-:S05]  /*1710*/  IADD3.X R5, R30, UR5, RZ, P0, !PT ;  /* 0x000000051e057c10 */ /* 0x000fca00087fe4ff */
[----:B------:R1:W5:Y:S01]  /*1720*/  LDG.E R26, desc[UR6][R4.64] ;  /* 0x00000006041a7981 */ /* 0x000362000c1e1900 */
[----:B------:R-:W-:Y:S05]  /*1730*/  BRA `(.L_x_606) ;  /* 0x0000000000147947 */ /* 0x000fea0003800000 */
.L_x_605:
[----:B------:R-:W-:Y:S05]  /*1740*/  @!P0 BRA `(.L_x_606) ;  /* 0x0000000000108947 */ /* 0x000fea0003800000 */
[----:B------:R-:W-:Y:S02]  /*1750*/  ULDC.64 UR4, c[0x0][0x208] ;  /* 0x0000820000047ab9 */ /* 0x000fe40000000a00 */
[----:B0-----:R-:W2:Y:S04]  /*1760*/  LDG.E R5, desc[UR4][R8.64] ;  /* 0x0000000408057981 */ /* 0x001ea8000c1e1900 */
[----:B------:R-:W2:Y:S02]  /*1770*/  LDG.E R26, desc[UR4][R8.64+0x4] ;  /* 0x00000404081a7981 */ /* 0x000ea4000c1e1900 */
[----:B--2---:R-:W-:-:S07]  /*1780*/  IMAD.IADD R26, R26, 0x1, -R5 ;  /* 0x000000011a1a7824 */ /* 0x004fce00078e0a05 */
.L_x_606:
[----:B------:R-:W-:Y:S01]  /*1790*/  ULDC.64 UR4, c[0x0][0xa10] ;  /* 0x0002840000047ab9 */ /* 0x000fe20000000a00 */
[----:B------:R-:W-:Y:S01]  /*17a0*/  ULDC.64 UR6, c[0x0][0x208] ;  /* 0x0000820000067ab9 */ /* 0x000fe20000000a00 */
[----:B------:R-:W-:-:S04]  /*17b0*/  ISETP.NE.U32.AND P0, PT, RZ, UR4, PT ;  /* 0x00000004ff007c0c */ /* 0x000fc8000bf05070 */
[----:B------:R-:W-:Y:S01]  /*17c0*/  ISETP.NE.AND.EX P0, PT, RZ, UR5, PT, P0 ;  /* 0x00000005ff007c0c */ /* 0x000fe2000bf05300 */
[----:B0----5:R-:W-:Y:S01]  /*17d0*/  IMAD.IADD R8, R26, 0x1, -R3 ;  /* 0x000000011a087824 */ /* 0x021fe200078e0a03 */
[----:B------:R-:W-:-:S11]  /*17e0*/  ULDC.64 UR4, c[0x0][0xa30] ;  /* 0x00028c0000047ab9 */ /* 0x000fd60000000a00 */
[----:B-1----:R-:W0:Y:S02]  /*17f0*/  @P0 LDC.64 R4, c[0x0][0xa10] ;  /* 0x00028400ff040b82 */ /* 0x002e240000000a00 */
[----:B0-----:R-:W-:-:S05]  /*1800*/  @P0 IMAD.WIDE R4, R27, 0x4, R4 ;  /* 0x000000041b040825 */ /* 0x001fca00078e0204 */
[----:B------:R-:W2:Y:S04]  /*1810*/  @P0 LDG.E R0, desc[UR6][R4.64] ;  /* 0x0000000604000981 */ /* 0x000ea8000c1e1900 */
[----:B------:R0:W2:Y:S01]  /*1820*/  @P0 LDG.E R9, desc[UR6][R4.64+0x4] ;  /* 0x0000040604090981 */ /* 0x0000a2000c1e1900 */
[----:B------:R-:W-:Y:S01]  /*1830*/  ISETP.NE.U32.AND P1, PT, RZ, UR4, PT ;  /* 0x00000004ff007c0c */ /* 0x000fe2000bf25070 */
[----:B------:R-:W-:-:S03]  /*1840*/  IMAD.MOV.U32 R148, RZ, RZ, R26 ;  /* 0x000000ffff947224 */ /* 0x000fc600078e001a */
[----:B------:R-:W-:Y:S01]  /*1850*/  ISETP.NE.AND.EX P1, PT, RZ, UR5, PT, P1 ;  /* 0x00000005ff007c0c */ /* 0x000fe2000bf25310 */
[----:B0-----:R-:W-:-:S05]  /*1860*/  IMAD.MOV R4, RZ, RZ, -R8 ;  /* 0x000000ffff047224 */ /* 0x001fca00078e0a08 */
[----:B------:R-:W-:-:S07]  /*1870*/  VIMNMX R4, RZ, R4, !PT ;  /* 0x00000004ff047248 */ /* 0x000fce0007fe0100 */
[----:B------:R-:W-:-:S04]  /*1880*/  @P1 IADD3 R6, P2, R28, UR4, RZ ;  /* 0x000000041c061c10 */ /* 0x000fc8000ff5e0ff */
[----:B------:R-:W-:-:S05]  /*1890*/  @P1 IADD3.X R7, R30, UR5, RZ, P2, !PT ;  /* 0x000000051e071c10 */ /* 0x000fca00097fe4ff */
[----:B------:R0:W5:Y:S01]  /*18a0*/  @P1 LDG.E R148, desc[UR6][R6.64] ;  /* 0x0000000606941981 */ /* 0x000162000c1e1900 */
[----:B--2---:R-:W-:-:S04]  /*18b0*/  @P0 IMAD.IADD R25, R9, 0x1, -R0 ;  /* 0x0000000109190824 */ /* 0x004fc800078e0a00 */
[----:B------:R-:W-:-:S04]  /*18c0*/  IMAD.IADD R161, R8, 0x1, R25 ;  /* 0x0000000108a17824 */ /* 0x000fc800078e0219 */
[----:B------:R-:W-:-:S04]  /*18d0*/  VIADD R0, R161, 0xaf ;  /* 0x000000afa1007836 */ /* 0x000fc80000000000 */
[----:B------:R-:W-:-:S05]  /*18e0*/  IMAD.HI R0, R0, 0x2e8ba2e9, RZ ;  /* 0x2e8ba2e900007827 */ /* 0x000fca00078e02ff */
[----:B------:R-:W-:-:S04]  /*18f0*/  SHF.R.U32.HI R163, RZ, 0x1f, R0 ;  /* 0x0000001fffa37819 */ /* 0x000fc80000011600 */
[----:B------:R-:W-:-:S05]  /*1900*/  LEA.HI.SX32 R163, R0, R163, 0x1b ;  /* 0x000000a300a37211 */ /* 0x000fca00078fdaff */
[----:B------:R-:W-:-:S05]  /*1910*/  IMAD R0, R163, 0xb0, -R8 ;  /* 0x000000b0a3007824 */ /* 0x000fca00078e0a08 */
[----:B------:R-:W-:-:S04]  /*1920*/  VIMNMX R3, R0, R25, PT ;  /* 0x0000001900037248 */ /* 0x000fc80003fe0100 */
[----:B------:R-:W-:Y:S01]  /*1930*/  ISETP.GT.AND P0, PT, R3, R4, PT ;  /* 0x000000040300720c */ /* 0x000fe20003f04270 */
[----:B------:R-:W-:-:S05]  /*1940*/  IMAD.WIDE.U32 R4, R4, -0x45d1745d, RZ ;  /* 0xba2e8ba304047825 */ /* 0x000fca00078e00ff */
[----:B------:R-:W-:-:S05]  /*1950*/  SHF.R.U32.HI R131, RZ, 0x7, R5 ;  /* 0x00000007ff837819 */ /* 0x000fca0000011605 */
[----:B------:R-:W-:Y:S02]  /*1960*/  IMAD.MOV.U32 R24, RZ, RZ, R131 ;  /* 0x000000ffff187224 */ /* 0x000fe400078e0083 */
[----:B------:R-:W-:-:S04]  /*1970*/  @P0 VIADD R0, R3, 0xaf ;  /* 0x000000af03000836 */ /* 0x000fc80000000000 */
[----:B------:R-:W-:-:S05]  /*1980*/  @P0 IMAD.HI R0, R0, 0x2e8ba2e9, RZ ;  /* 0x2e8ba2e900000827 */ /* 0x000fca00078e02ff */
[----:B------:R-:W-:-:S04]  /*1990*/  @P0 SHF.R.U32.HI R3, RZ, 0x1f, R0 ;  /* 0x0000001fff030819 */ /* 0x000fc80000011600 */
[----:B------:R-:W-:Y:S02]  /*19a0*/  @P0 LEA.HI.SX32 R24, R0, R3, 0x1b ;  /* 0x0000000300180211 */ /* 0x000fe400078fdaff */
[----:B------:R-:W-:Y:S02]  /*19b0*/  PLOP3.LUT P0, PT, PT, PT, PT, 0x80, 0x0 ;  /* 0x000000000000781c */ /* 0x000fe40003f0f070 */
[----:B------:R-:W-:-:S13]  /*19c0*/  ISETP.GT.AND P1, PT, R24, R131, PT ;  /* 0x000000831800720c */ /* 0x000fda0003f24270 */
[----:B0-----:R-:W-:Y:S05]  /*19d0*/  @!P1 BRA `(.L_x_607) ;  /* 0x000000ac00a09947 */ /* 0x001fea0003800000 */
[----:B------:R-:W-:Y:S01]  /*19e0*/  VIADD R0, R2, 0x1e400 ;  /* 0x0001e40002007836 */ /* 0x000fe20000000000 */
[----:B------:R-:W-:Y:S04]  /*19f0*/  BSSY B6, `(.L_x_608) ;  /* 0x0000013000067945 */ /* 0x000fe80003800000 */
[----:B------:R-:W-:-:S13]  /*1a00*/  LOP3.LUT P0, RZ, R0, 0x3ff, RZ, 0xc0, !PT ;  /* 0x000003ff00ff7812 */ /* 0x000fda000780c0ff */
[----:B------:R-:W-:Y:S05]  /*1a10*/  @!P0 BRA `(.L_x_609) ;  /* 0x0000000000408947 */ /* 0x000fea0003800000 */
        /* <DEDUP_REMOVED lines=15> */
[----:B-1---5:R-:W-:Y:S05]  /*1b10*/  CALL.ABS.NOINC R14 ;  /* 0x000000000e007343 */ /* 0x022fea0003c00000 */
.L_x_609:
[----:B------:R-:W-:Y:S05]  /*1b20*/  BSYNC B6 ;  /* 0x0000000000067941 */ /* 0x000fea0003800000 */
.L_x_608:
        /* <DEDUP_REMOVED lines=20> */
.L_x_611:
[----:B------:R-:W-:Y:S05]  /*1c70*/  BSYNC B6 ;  /* 0x0000000000067941 */ /* 0x000fea0003800000 */
.L_x_610:
[----:B------:R-:W-:Y:S01]  /*1c80*/  ULDC.64 UR4, c[0x0][0x9f8] ;  /* 0x00027e0000047ab9 */ /* 0x000fe20000000a00 */
[----:B------:R-:W-:Y:S01]  /*1c90*/  ULDC.64 UR6, c[0x0][0x208] ;  /* 0x0000820000067ab9 */ /* 0x000fe20000000a00 */
[----:B------:R-:W-:Y:S01]  /*1ca0*/  ISETP.NE.U32.AND P0, PT, RZ, UR4, PT ;  /* 0x00000004ff007c0c */ /* 0x000fe2000bf05070 */
[----:B------:R-:W2:Y:S01]  /*1cb0*/  LDL.LU R31, [R1+0x4] ;  /* 0x00000400011f7983 */ /* 0x000ea20000300800 */
[----:B------:R-:W0:Y:S02]  /*1cc0*/  LDC.64 R42, c[0x0][0x300] ;  /* 0x0000c000ff2a7b82 */ /* 0x000e240000000a00 */
[----:B------:R-:W-:Y:S01]  /*1cd0*/  ISETP.NE.AND.EX P0, PT, RZ, UR5, PT, P0 ;  /* 0x00000005ff007c0c */ /* 0x000fe2000bf05300 */
[----:B------:R-:W1:Y:S01]  /*1ce0*/  S2R R21, SR_TID.X ;  /* 0x0000000000157919 */ /* 0x000e620000002100 */
[----:B------:R-:W-:Y:S01]  /*1cf0*/  IMAD.IADD R119, R29, 0x1, R26 ;  /* 0x000000011d777824 */ /* 0x000fe200078e021a */
[----:B------:R-:W-:Y:S01]  /*1d00*/  SHF.R.S32.HI R8, RZ, 0x1f, R126 ;  /* 0x0000001fff087819 */ /* 0x000fe2000001147e */
[----:B------:R-:W3:Y:S02]  /*1d10*/  LDL R26, [R1+0x3c] ;  /* 0x00003c00011a7983 */ /* 0x000ee40000100800 */
[----:B------:R-:W4:Y:S02]  /*1d20*/  LDC R13, c[0x0][0x3f4] ;  /* 0x0000fd00ff0d7b82 */ /* 0x000f240000000800 */
[----:B------:R-:W3:Y:S05]  /*1d30*/  LDL R14, [R1+0x38] ;  /* 0x00003800010e7983 */ /* 0x000eea0000100800 */
[----:B------:R-:W-:Y:S01]  /*1d40*/  @P0 IADD3 R4, P1, R28, UR4, RZ ;  /* 0x000000041c040c10 */ /* 0x000fe2000ff3e0ff */
[----:B------:R-:W2:Y:S03]  /*1d50*/  LDC.64 R108, c[0x0][0x3f8] ;  /* 0x0000fe00ff6c7b82 */ /* 0x000ea60000000a00 */
[----:B------:R-:W-:Y:S01]  /*1d60*/  @P0 IADD3.X R5, R30, UR5, RZ, P1, !PT ;  /* 0x000000051e050c10 */ /* 0x000fe20008ffe4ff */
[----:B------:R-:W-:-:S04]  /*1d70*/  ULDC.64 UR4, c[0x0][0x308] ;  /* 0x0000c20000047ab9 */ /* 0x000fc80000000a00 */
[----:B------:R1:W3:Y:S01]  /*1d80*/  @P0 LDG.E R27, desc[UR6][R4.64] ;  /* 0x00000006041b0981 */ /* 0x0002e2000c1e1900 */
[----:B------:R-:W-:Y:S01]  /*1d90*/  SHF.R.S32.HI R15, RZ, 0x1f, R119 ;  /* 0x0000001fff0f7819 */ /* 0x000fe20000011477 */
[----:B------:R-:W-:Y:S01]  /*1da0*/  ULDC.64 UR6, c[0x0][0xa08] ;  /* 0x0002820000067ab9 */ /* 0x000fe20000000a00 */
[-C--:B0-----:R-:W-:Y:S01]  /*1db0*/  IMAD.WIDE.U32 R6, R119, R42.reuse, RZ ;  /* 0x0000002a77067225 */ /* 0x081fe200078e00ff */
[----:B------:R-:W-:Y:S01]  /*1dc0*/  ISETP.NE.U32.AND P0, PT, RZ, UR6, PT ;  /* 0x00000006ff007c0c */ /* 0x000fe2000bf05070 */
[----:B------:R-:W0:Y:S01]  /*1dd0*/  LDC.64 R114, c[0x0][0x408] ;  /* 0x00010200ff727b82 */ /* 0x000e220000000a00 */
[----:B------:R-:W-:Y:S01]  /*1de0*/  SHF.R.S32.HI R20, RZ, 0x1f, R22 ;  /* 0x0000001fff147819 */ /* 0x000fe20000011416 */
[----:B------:R-:W-:Y:S01]  /*1df0*/  IMAD R0, R15, R42, RZ ;  /* 0x0000002a0f007224 */ /* 0x000fe200078e02ff */
[----:B----4-:R-:W-:Y:S02]  /*1e00*/  ISETP.GE.AND P2, PT, R16, R13, PT ;  /* 0x0000000d1000720c */ /* 0x010fe40003f46270 */
[----:B------:R-:W-:Y:S01]  /*1e10*/  ISETP.NE.AND.EX P0, PT, RZ, UR7, PT, P0 ;  /* 0x00000007ff007c0c */ /* 0x000fe2000bf05300 */
[----:B------:R-:W-:Y:S01]  /*1e20*/  IMAD R3, R119, R43, R0 ;  /* 0x0000002b77037224 */ /* 0x000fe200078e0200 */
[----:B-1----:R-:W-:-:S02]  /*1e30*/  SHF.R.U32.HI R21, RZ, 0x7, R21 ;  /* 0x00000007ff157819 */ /* 0x002fc40000011615 */
[----:B------:R-:W-:Y:S01]  /*1e40*/  SHF.R.S32.HI R19, RZ, 0x1f, R18 ;  /* 0x0000001fff137819 */ /* 0x000fe20000011412 */
[----:B------:R-:W-:Y:S01]  /*1e50*/  IMAD.IADD R7, R7, 0x1, R3 ;  /* 0x0000000107077824 */ /* 0x000fe200078e0203 */
[----:B------:R-:W-:Y:S01]  /*1e60*/  ISETP.NE.AND P6, PT, R21, 0x1, PT ;  /* 0x000000011500780c */ /* 0x000fe20003fc5270 */
[----:B------:R-:W-:Y:S02]  /*1e70*/  IMAD R3, R8, UR4, RZ ;  /* 0x0000000408037c24 */ /* 0x000fe4000f8e02ff */
[----:B------:R-:W-:-:S04]  /*1e80*/  IMAD.WIDE.U32 R4, R126, UR4, R6 ;  /* 0x000000047e047c25 */ /* 0x000fc8000f8e0006 */
[----:B------:R-:W-:Y:S01]  /*1e90*/  IMAD R3, R126, UR5, R3 ;  /* 0x000000057e037c24 */ /* 0x000fe2000f8e0203 */
[----:B------:R-:W-:Y:S01]  /*1ea0*/  ULDC.64 UR4, c[0x0][0x310] ;  /* 0x0000c40000047ab9 */ /* 0x000fe20000000a00 */
[----:B--2---:R-:W-:Y:S02]  /*1eb0*/  LOP3.LUT R31, R31, 0xfffffffe, RZ, 0xc0, !PT ;  /* 0xfffffffe1f1f7812 */ /* 0x004fe400078ec0ff */
[----:B------:R-:W-:Y:S01]  /*1ec0*/  IMAD.IADD R5, R5, 0x1, R3 ;  /* 0x0000000105057824 */ /* 0x000fe200078e0203 */
[----:B---3--:R-:W-:Y:S02]  /*1ed0*/  SHF.R.S32.HI R0, RZ, 0x1f, R27 ;  /* 0x0000001fff007819 */ /* 0x008fe4000001141b */
[----:B------:R-:W-:Y:S01]  /*1ee0*/  SEL R103, R27, RZ, !P0 ;  /* 0x000000ff1b677207 */ /* 0x000fe20004000000 */
[----:B------:R-:W-:Y:S01]  /*1ef0*/  VIADD R9, R22, 0x40 ;  /* 0x0000004016097836 */ /* 0x000fe20000000000 */
[----:B------:R-:W-:Y:S01]  /*1f00*/  SEL R6, R0, RZ, !P0 ;  /* 0x000000ff00067207 */ /* 0x000fe20004000000 */
[----:B------:R-:W2:Y:S01]  /*1f10*/  LDL R27, [R1+0x40] ;  /* 0x00004000011b7983 */ /* 0x000ea20000100800 */
[----:B------:R-:W-:Y:S01]  /*1f20*/  @P2 LOP3.LUT R31, R31, 0x1, RZ, 0xfc, !PT ;  /* 0x000000011f1f2812 */ /* 0x000fe200078efcff */
[----:B------:R-:W-:-:S04]  /*1f30*/  IMAD.WIDE.U32 R100, R103, UR4, R4 ;  /* 0x0000000467647c25 */ /* 0x000fc8000f8e0004 */
[----:B------:R-:W-:Y:S01]  /*1f40*/  IMAD R0, R6, UR4, RZ ;  /* 0x0000000406007c24 */ /* 0x000fe2000f8e02ff */
[C---:B------:R-:W-:Y:S01]  /*1f50*/  IADD3 R32, R22.reuse, 0x20, RZ ;  /* 0x0000002016207810 */ /* 0x040fe20007ffe0ff */
[----:B------:R-:W-:Y:S02]  /*1f60*/  VIADD R28, R22, 0x20 ;  /* 0x00000020161c7836 */ /* 0x000fe40000000000 */
[----:B------:R-:W-:Y:S01]  /*1f70*/  IMAD R11, R103, UR5, R0 ;  /* 0x00000005670b7c24 */ /* 0x000fe2000f8e0200 */
[----:B------:R-:W-:Y:S05]  /*1f80*/  @!P6 WARPSYNC.ALL ;  /* 0x000000000000e948 */ /* 0x000fea0003800000 */
[----:B------:R-:W-:Y:S01]  /*1f90*/  ULDC.64 UR4, c[0x0][0x330] ;  /* 0x0000cc0000047ab9 */ /* 0x000fe20000000a00 */
[----:B------:R1:W-:Y:S01]  /*1fa0*/  STL [R1+0x4], R31 ;  /* 0x0000041f01007387 */ /* 0x0003e20000100800 */
[----:B------:R-:W-:-:S02]  /*1fb0*/  IMAD R3, R8, UR4, RZ ;  /* 0x0000000408037c24 */ /* 0x000fc4000f8e02ff */
[C---:B------:R-:W-:Y:S01]  /*1fc0*/  IMAD.WIDE.U32 R4, R126.reuse, UR4, R16 ;  /* 0x000000047e047c25 */ /* 0x040fe2000f8e0010 */
[----:B------:R-:W3:Y:S03]  /*1fd0*/  LDL R8, [R1+0x50] ;  /* 0x0000500001087983 */ /* 0x000ee60000100800 */
[----:B------:R-:W-:Y:S01]  /*1fe0*/  IMAD R3, R126, UR5, R3 ;  /* 0x000000057e037c24 */ /* 0x000fe2000f8e0203 */
[----:B------:R-:W4:Y:S01]  /*1ff0*/  LDL R12, [R1+0x4c] ;  /* 0x00004c00010c7983 */ /* 0x000f220000100800 */
[----:B------:R-:W-:Y:S01]  /*2000*/  IMAD R0, R20, R108, RZ ;  /* 0x0000006c14007224 */ /* 0x000fe200078e02ff */
[----:B------:R-:W-:Y:S01]  /*2010*/  ULDC.64 UR4, c[0x0][0x338] ;  /* 0x0000ce0000047ab9 */ /* 0x000fe20000000a00 */
[----:B------:R-:W-:Y:S01]  /*2020*/  IMAD.IADD R5, R5, 0x1, R3 ;  /* 0x0000000105057824 */ /* 0x000fe200078e0203 */
[----:B------:R-:W-:Y:S01]  /*2030*/  SEL R3, R13, RZ, P2 ;  /* 0x000000ff0d037207 */ /* 0x000fe20001000000 */
[----:B------:R-:W-:-:S02]  /*2040*/  IMAD R7, R22, R109, R0 ;  /* 0x0000006d16077224 */ /* 0x000fc400078e0200 */
[----:B-1----:R-:W-:Y:S02]  /*2050*/  VIADD R31, R22, 0x40 ;  /* 0x00000040161f7836 */ /* 0x002fe40000000000 */
[----:B------:R-:W-:Y:S02]  /*2060*/  IMAD R0, R6, UR4, RZ ;  /* 0x0000000406007c24 */ /* 0x000fe4000f8e02ff */
[----:B------:R-:W-:Y:S02]  /*2070*/  IMAD.IADD R3, R16, 0x1, R3 ;  /* 0x0000000110037824 */ /* 0x000fe400078e0203 */
[----:B------:R-:W-:Y:S02]  /*2080*/  IMAD.SHL.U32 R31, R31, 0x40, RZ ;  /* 0x000000401f1f7824 */ /* 0x000fe400078e00ff */
[C---:B------:R-:W-:Y:S01]  /*2090*/  IMAD R45, R103.reuse, UR5, R0 ;  /* 0x00000005672d7c24 */ /* 0x040fe2000f8e0200 */
[----:B------:R-:W-:Y:S01]  /*20a0*/  SHF.R.S32.HI R0, RZ, 0x1f, R3 ;  /* 0x0000001fff007819 */ /* 0x000fe20000011403 */
[----:B------:R-:W-:Y:S01]  /*20b0*/  IMAD.WIDE.U32 R102, R103, UR4, R4 ;  /* 0x0000000467667c25 */ /* 0x000fe2000f8e0004 */
[----:B------:R-:W-:Y:S01]  /*20c0*/  LOP3.LUT R31, R31, 0x1c0, RZ, 0xc0, !PT ;  /* 0x000001c01f1f7812 */ /* 0x000fe200078ec0ff */
[----:B------:R-:W-:Y:S01]  /*20d0*/  ULDC UR4, c[0x0][0x2f4] ;  /* 0x0000bd0000047ab9 */ /* 0x000fe20000000800 */
[----:B------:R-:W-:Y:S01]  /*20e0*/  LEA.HI R10, R0, R3, RZ, 0x3 ;  /* 0x00000003000a7211 */ /* 0x000fe200078f18ff */
[----:B0-----:R-:W-:-:S02]  /*20f0*/  IMAD R4, R20, R114, RZ ;  /* 0x0000007214047224 */ /* 0x001fc400078e02ff */
[----:B------:R-:W-:-:S04]  /*2100*/  IMAD.WIDE.U32 R110, R22, R114, R18 ;  /* 0x00000072166e7225 */ /* 0x000fc800078e0012 */
[C---:B------:R-:W-:Y:S01]  /*2110*/  IMAD R5, R22.reuse, R115, R4 ;  /* 0x0000007316057224 */ /* 0x040fe200078e0204 */
[----:B------:R-:W-:Y:S01]  /*2120*/  LOP3.LUT R4, R31, 0x38, R10, 0xf8, !PT ;  /* 0x000000381f047812 */ /* 0x000fe200078ef80a */
[----:B------:R-:W-:Y:S01]  /*2130*/  IMAD.WIDE.U32 R112, R22, R114, R16 ;  /* 0x0000007216707225 */ /* 0x000fe200078e0010 */
[----:B------:R-:W0:Y:S01]  /*2140*/  S2R R31, SR_TID.X ;  /* 0x00000000001f7919 */ /* 0x000e220000002100 */
[----:B------:R-:W-:Y:S02]  /*2150*/  LEA.HI R0, R0, R3, RZ, 0x6 ;  /* 0x0000000300007211 */ /* 0x000fe400078f30ff */
[C---:B------:R-:W-:Y:S01]  /*2160*/  SHF.L.U64.HI R117, R42.reuse, 0x5, R43 ;  /* 0x000000052a757819 */ /* 0x040fe2000001022b */
[----:B------:R-:W-:Y:S01]  /*2170*/  IMAD.SHL.U32 R116, R42, 0x20, RZ ;  /* 0x000000202a747824 */ /* 0x000fe200078e00ff */
[----:B------:R-:W-:Y:S01]  /*2180*/  SHF.R.S32.HI R3, RZ, 0x6, R0 ;  /* 0x00000006ff037819 */ /* 0x000fe20000011400 */
[C---:B------:R-:W-:Y:S02]  /*2190*/  VIADD R29, R22.reuse, 0xa0 ;  /* 0x000000a0161d7836 */ /* 0x040fe40000000000 */
[----:B------:R-:W-:-:S04]  /*21a0*/  IMAD.WIDE.U32 R104, R22, R108, R18 ;  /* 0x0000006c16687225 */ /* 0x000fc800078e0012 */
[----:B------:R-:W-:Y:S02]  /*21b0*/  IMAD R145, R3, 0x2c00, R26 ;  /* 0x00002c0003917824 */ /* 0x000fe400078e021a */
[----:B------:R-:W-:Y:S02]  /*21c0*/  VIADD R26, R22, 0x80 ;  /* 0x00000080161a7836 */ /* 0x000fe40000000000 */
[----:B------:R-:W-:Y:S02]  /*21d0*/  IMAD.SHL.U32 R9, R9, 0x40, RZ ;  /* 0x0000004009097824 */ /* 0x000fe400078e00ff */
[----:B------:R-:W-:Y:S02]  /*21e0*/  IMAD.SHL.U32 R26, R26, 0x40, RZ ;  /* 0x000000401a1a7824 */ /* 0x000fe400078e00ff */
[----:B------:R-:W-:Y:S01]  /*21f0*/  IMAD.SHL.U32 R32, R32, 0x40, RZ ;  /* 0x0000004020207824 */ /* 0x000fe200078e00ff */
[----:B------:R-:W-:Y:S01]  /*2200*/  LOP3.LUT R9, R9, 0x1c0, RZ, 0xc0, !PT ;  /* 0x000001c009097812 */ /* 0x000fe200078ec0ff */
[----:B------:R-:W-:Y:S01]  /*2210*/  IMAD.SHL.U32 R28, R28, 0x40, RZ ;  /* 0x000000401c1c7824 */ /* 0x000fe200078e00ff */
[----:B------:R-:W-:-:S02]  /*2220*/  LOP3.LUT R26, R26, 0x1c0, RZ, 0xc0, !PT ;  /* 0x000001c01a1a7812 */ /* 0x000fc400078ec0ff */
[----:B------:R-:W-:Y:S02]  /*2230*/  SHF.R.U32.HI R9, RZ, 0x3, R9 ;  /* 0x00000003ff097819 */ /* 0x000fe40000011609 */
[----:B------:R-:W-:Y:S01]  /*2240*/  SHF.R.U32.HI R165, RZ, 0x3, R26 ;  /* 0x00000003ffa57819 */ /* 0x000fe2000001161a */
[----:B0-----:R-:W-:Y:S01]  /*2250*/  VIADD R31, R31, 0xffffff80 ;  /* 0xffffff801f1f7836 */ /* 0x001fe20000000000 */
[----:B------:R-:W-:Y:S02]  /*2260*/  LOP3.LUT R6, R26, 0x38, R10, 0xf8, !PT ;  /* 0x000000381a067812 */ /* 0x000fe400078ef80a */
[----:B------:R-:W-:Y:S02]  /*2270*/  LOP3.LUT R32, R32, 0x1c0, RZ, 0xc0, !PT ;  /* 0x000001c020207812 */ /* 0x000fe400078ec0ff */
[----:B------:R-:W-:Y:S02]  /*2280*/  LOP3.LUT R28, R28, 0x1c0, RZ, 0xc0, !PT ;  /* 0x000001c01c1c7812 */ /* 0x000fe400078ec0ff */
[----:B------:R-:W-:-:S02]  /*2290*/  SHF.R.S32.HI R26, RZ, 0x1f, R31 ;  /* 0x0000001fff1a7819 */ /* 0x000fc4000001141f */
[----:B------:R-:W-:Y:S02]  /*22a0*/  LOP3.LUT R4, R4, R9, RZ, 0x3c, !PT ;  /* 0x0000000904047212 */ /* 0x000fe400078e3cff */
[----:B------:R-:W-:Y:S02]  /*22b0*/  LOP3.LUT R0, R32, 0x38, R10, 0xf8, !PT ;  /* 0x0000003820007812 */ /* 0x000fe400078ef80a */
[----:B------:R-:W-:Y:S02]  /*22c0*/  SHF.R.U32.HI R28, RZ, 0x3, R28 ;  /* 0x00000003ff1c7819 */ /* 0x000fe4000001161c */
[----:B------:R-:W-:Y:S01]  /*22d0*/  LEA.HI R26, R26, R31, RZ, 0x6 ;  /* 0x0000001f1a1a7211 */ /* 0x000fe200078f30ff */
[----:B------:R-:W-:Y:S02]  /*22e0*/  IMAD.IADD R111, R111, 0x1, R5 ;  /* 0x000000016f6f7824 */ /* 0x000fe400078e0205 */
[----:B------:R-:W-:Y:S01]  /*22f0*/  IMAD.IADD R113, R5, 0x1, R113 ;  /* 0x0000000105717824 */ /* 0x000fe200078e0271 */
[----:B------:R-:W-:Y:S01]  /*2300*/  LOP3.LUT R5, R0, R28, RZ, 0x3c, !PT ;  /* 0x0000001c00057212 */ /* 0x000fe200078e3cff */
[----:B------:R-:W-:Y:S01]  /*2310*/  IMAD.IADD R145, R145, 0x1, R4 ;  /* 0x0000000191917824 */ /* 0x000fe200078e0204 */
[----:B------:R-:W-:Y:S01]  /*2320*/  LOP3.LUT R0, R10, 0x38, RZ, 0xc0, !PT ;  /* 0x000000380a007812 */ /* 0x000fe200078ec0ff */
[----:B------:R-:W-:-:S02]  /*2330*/  IMAD.SHL.U32 R26, R26, 0x8, RZ ;  /* 0x000000081a1a7824 */ /* 0x000fc400078e00ff */
[----:B------:R-:W-:-:S03]  /*2340*/  IMAD.SHL.U32 R28, R22, 0x40, RZ ;  /* 0x00000040161c7824 */ /* 0x000fc600078e00ff */
[----:B------:R-:W-:Y:S02]  /*2350*/  LOP3.LUT R26, R26, 0xfffffe00, RZ, 0xc0, !PT ;  /* 0xfffffe001a1a7812 */ /* 0x000fe400078ec0ff */
[----:B------:R-:W-:Y:S02]  /*2360*/  LOP3.LUT R0, R0, 0x1c0, R28, 0xf8, !PT ;  /* 0x000001c000007812 */ /* 0x000fe400078ef81c */
[----:B-----5:R-:W-:Y:S01]  /*2370*/  SHF.R.S32.HI R9, RZ, 0x1f, R148 ;  /* 0x0000001fff097819 */ /* 0x020fe20000011494 */
[C---:B------:R-:W-:Y:S02]  /*2380*/  IMAD R147, R3.reuse, 0x2c00, R26 ;  /* 0x00002c0003937824 */ /* 0x040fe400078e021a */
[----:B------:R-:W-:Y:S02]  /*2390*/  IMAD R144, R3, 0x2c00, R14 ;  /* 0x00002c0003907824 */ /* 0x000fe400078e020e */
[C---:B------:R-:W-:Y:S01]  /*23a0*/  IMAD.WIDE.U32 R158, R22.reuse, R42, R116 ;  /* 0x0000002a169e7225 */ /* 0x040fe200078e0074 */
[----:B------:R-:W-:-:S02]  /*23b0*/  IADD3 R118, P0, R22, R119, RZ ;  /* 0x0000007716767210 */ /* 0x000fc40007f1e0ff */
[----:B------:R-:W-:-:S03]  /*23c0*/  IADD3 R126, P1, R116, R158, RZ ;  /* 0x0000009e747e7210 */ /* 0x000fc60007f3e0ff */
[----:B------:R-:W-:Y:S01]  /*23d0*/  IMAD.X R119, R20, 0x1, R15, P0 ;  /* 0x0000000114777824 */ /* 0x000fe200000e060f */
[----:B------:R-:W-:Y:S01]  /*23e0*/  IADD3 R128, P0, R126, R116, RZ ;  /* 0x000000747e807210 */ /* 0x000fe20007f1e0ff */
[----:B------:R-:W-:Y:S02]  /*23f0*/  IMAD.SHL.U32 R29, R29, 0x40, RZ ;  /* 0x000000401d1d7824 */ /* 0x000fe400078e00ff */
[----:B------:R-:W-:-:S03]  /*2400*/  IMAD.WIDE.U32 R106, R22, R108, R16 ;  /* 0x0000006c166a7225 */ /* 0x000fc600078e0010 */
[----:B------:R-:W-:Y:S01]  /*2410*/  LOP3.LUT R29, R29, 0x1c0, RZ, 0xc0, !PT ;  /* 0x000001c01d1d7812 */ /* 0x000fe200078ec0ff */
[----:B------:R-:W-:-:S03]  /*2420*/  IMAD.WIDE.U32 R120, R22, R42, R16 ;  /* 0x0000002a16787225 */ /* 0x000fc600078e0010 */
[----:B------:R-:W-:Y:S01]  /*2430*/  SHF.R.U32.HI R164, RZ, 0x3, R29 ;  /* 0x00000003ffa47819 */ /* 0x000fe2000001161d */
[----:B------:R-:W-:Y:S02]  /*2440*/  IMAD.IADD R105, R105, 0x1, R7 ;  /* 0x0000000169697824 */ /* 0x000fe400078e0207 */
[----:B------:R-:W-:Y:S01]  /*2450*/  IMAD.IADD R107, R7, 0x1, R107 ;  /* 0x00000001076b7824 */ /* 0x000fe200078e026b */
[----:B------:R-:W-:Y:S01]  /*2460*/  LOP3.LUT R7, R29, 0x38, R10, 0xf8, !PT ;  /* 0x000000381d077812 */ /* 0x000fe200078ef80a */
[----:B------:R-:W-:Y:S01]  /*2470*/  IMAD.IADD R14, R101, 0x1, R11 ;  /* 0x00000001650e7824 */ /* 0x000fe200078e020b */
[C-C-:B------:R-:W-:Y:S01]  /*2480*/  SHF.L.U64.HI R141, R42.reuse, 0x6, R43.reuse ;  /* 0x000000062a8d7819 */ /* 0x140fe2000001022b */
[----:B------:R-:W-:Y:S01]  /*2490*/  IMAD R41, R43, 0xb0, RZ ;  /* 0x000000b02b297824 */ /* 0x000fe200078e02ff */
[----:B------:R-:W-:Y:S01]  /*24a0*/  SHF.L.U64.HI R132, R42, 0x7, R43 ;  /* 0x000000072a847819 */ /* 0x000fe2000001022b */
[----:B------:R-:W-:Y:S01]  /*24b0*/  IMAD.SHL.U32 R37, R108, 0x20, RZ ;  /* 0x000000206c257824 */ /* 0x000fe200078e00ff */
[----:B------:R-:W-:Y:S01]  /*24c0*/  LOP3.LUT R6, R6, R165, RZ, 0x3c, !PT ;  /* 0x000000a506067212 */ /* 0x000fe200078e3cff */
[C---:B------:R-:W-:Y:S01]  /*24d0*/  IMAD.SHL.U32 R36, R108.reuse, 0x40, RZ ;  /* 0x000000406c247824 */ /* 0x040fe200078e00ff */
[----:B------:R-:W-:Y:S01]  /*24e0*/  LOP3.LUT R7, R7, R164, RZ, 0x3c, !PT ;  /* 0x000000a407077212 */ /* 0x000fe200078e3cff */
[C---:B------:R-:W-:Y:S01]  /*24f0*/  IMAD.SHL.U32 R35, R108.reuse, 0x80, RZ ;  /* 0x000000806c237824 */ /* 0x040fe200078e00ff */
[----:B------:R-:W-:Y:S01]  /*2500*/  SHF.L.U64.HI R40, R108, 0x5, R109 ;  /* 0x000000056c287819 */ /* 0x000fe2000001026d */
[----:B------:R-:W-:Y:S01]  /*2510*/  IMAD.WIDE.U32 R104, R148, R108, R104 ;  /* 0x0000006c94687225 */ /* 0x000fe200078e0068 */
[----:B------:R-:W-:-:S02]  /*2520*/  SHF.L.U64.HI R39, R108, 0x6, R109 ;  /* 0x000000066c277819 */ /* 0x000fc4000001026d */
[----:B------:R-:W-:Y:S01]  /*2530*/  SHF.L.U64.HI R38, R108, 0x7, R109 ;  /* 0x000000076c267819 */ /* 0x000fe2000001026d */
[----:B------:R-:W-:Y:S01]  /*2540*/  IMAD.WIDE.U32 R106, R148, R108, R106 ;  /* 0x0000006c946a7225 */ /* 0x000fe200078e006a */
[C-C-:B------:R-:W-:Y:S02]  /*2550*/  SHF.L.U64.HI R34, R114.reuse, 0x5, R115.reuse ;  /* 0x0000000572227819 */ /* 0x140fe40000010273 */
[C-C-:B------:R-:W-:Y:S01]  /*2560*/  SHF.L.U64.HI R33, R114.reuse, 0x6, R115.reuse ;  /* 0x0000000672217819 */ /* 0x140fe20000010273 */
[----:B------:R-:W-:Y:S01]  /*2570*/  IMAD R135, R115, 0xb0, RZ ;  /* 0x000000b073877824 */ /* 0x000fe200078e02ff */
[C---:B------:R-:W-:Y:S01]  /*2580*/  SHF.L.U64.HI R32, R114.reuse, 0x7, R115 ;  /* 0x0000000772207819 */ /* 0x040fe20000010273 */
[C---:B------:R-:W-:Y:S02]  /*2590*/  IMAD.SHL.U32 R31, R114.reuse, 0x20, RZ ;  /* 0x00000020721f7824 */ /* 0x040fe400078e00ff */
[C---:B------:R-:W-:Y:S02]  /*25a0*/  IMAD.SHL.U32 R30, R114.reuse, 0x40, RZ ;  /* 0x00000040721e7824 */ /* 0x040fe400078e00ff */
[----:B------:R-:W-:-:S02]  /*25b0*/  IMAD.SHL.U32 R29, R114, 0x80, RZ ;  /* 0x00000080721d7824 */ /* 0x000fc400078e00ff */
[----:B------:R-:W-:-:S04]  /*25c0*/  IMAD.WIDE.U32 R110, R148, R114, R110 ;  /* 0x00000072946e7225 */ /* 0x000fc800078e006e */
[----:B------:R-:W-:-:S04]  /*25d0*/  IMAD.WIDE.U32 R112, R148, R114, R112 ;  /* 0x0000007294707225 */ /* 0x000fc800078e0070 */
[----:B------:R-:W-:-:S04]  /*25e0*/  IMAD.WIDE.U32 R156, R42, 0xb0, RZ ;  /* 0x000000b02a9c7825 */ /* 0x000fc800078e00ff */
[----:B------:R-:W-:Y:S02]  /*25f0*/  VIADD R162, R21, 0x8 ;  /* 0x0000000815a27836 */ /* 0x000fe40000000000 */
[----:B------:R-:W-:Y:S02]  /*2600*/  IMAD.IADD R41, R157, 0x1, R41 ;  /* 0x000000019d297824 */ /* 0x000fe400078e0229 */
[----:B--2---:R-:W-:Y:S02]  /*2610*/  IMAD R146, R3, 0x2c00, R27 ;  /* 0x00002c0003927824 */ /* 0x004fe400078e021b */
[----:B------:R-:W-:-:S04]  /*2620*/  VIADD R27, R22, 0x60 ;  /* 0x00000060161b7836 */ /* 0x000fc80000000000 */
[----:B------:R-:W-:-:S05]  /*2630*/  IMAD.SHL.U32 R27, R27, 0x40, RZ ;  /* 0x000000401b1b7824 */ /* 0x000fca00078e00ff */
[----:B------:R-:W-:-:S04]  /*2640*/  LOP3.LUT R27, R27, 0x1c0, RZ, 0xc0, !PT ;  /* 0x000001c01b1b7812 */ /* 0x000fc800078ec0ff */
[----:B------:R-:W-:Y:S01]  /*2650*/  LOP3.LUT R4, R27, 0x38, R10, 0xf8, !PT ;  /* 0x000000381b047812 */ /* 0x000fe200078ef80a */
[----:B---3--:R-:W-:Y:S02]  /*2660*/  IMAD R143, R3, 0x2c00, R8 ;  /* 0x00002c00038f7824 */ /* 0x008fe400078e0208 */
[C---:B------:R-:W-:Y:S02]  /*2670*/  IMAD.SHL.U32 R8, R22.reuse, 0x40, RZ ;  /* 0x0000004016087824 */ /* 0x040fe400078e00ff */
[----:B------:R-:W-:-:S03]  /*2680*/  VIADD R27, R22, 0x60 ;  /* 0x00000060161b7836 */ /* 0x000fc60000000000 */
[----:B------:R-:W-:Y:S01]  /*2690*/  LOP3.LUT R8, R8, 0x1c0, RZ, 0xc0, !PT ;  /* 0x000001c008087812 */ /* 0x000fe200078ec0ff */
[----:B------:R-:W-:-:S03]  /*26a0*/  IMAD.SHL.U32 R27, R27, 0x40, RZ ;  /* 0x000000401b1b7824 */ /* 0x000fc600078e00ff */
[----:B------:R-:W-:Y:S02]  /*26b0*/  SHF.R.U32.HI R8, RZ, 0x3, R8 ;  /* 0x00000003ff087819 */ /* 0x000fe40000011608 */
[----:B------:R-:W-:Y:S02]  /*26c0*/  LOP3.LUT R27, R27, 0x1c0, RZ, 0xc0, !PT ;  /* 0x000001c01b1b7812 */ /* 0x000fe400078ec0ff */
[----:B------:R-:W-:Y:S02]  /*26d0*/  LOP3.LUT R0, R0, R8, RZ, 0x3c, !PT ;  /* 0x0000000800007212 */ /* 0x000fe400078e3cff */
[----:B------:R-:W-:-:S03]  /*26e0*/  SHF.R.U32.HI R27, RZ, 0x3, R27 ;  /* 0x00000003ff1b7819 */ /* 0x000fc6000001161b */
[----:B------:R-:W-:Y:S02]  /*26f0*/  IMAD.IADD R147, R147, 0x1, R0 ;  /* 0x0000000193937824 */ /* 0x000fe400078e0200 */
[----:B------:R-:W-:Y:S02]  /*2700*/  IMAD R0, R9, R108, RZ ;  /* 0x0000006c09007224 */ /* 0x000fe400078e02ff */
[----:B------:R-:W-:Y:S01]  /*2710*/  IMAD.IADD R146, R146, 0x1, R5 ;  /* 0x0000000192927824 */ /* 0x000fe200078e0205 */
[----:B------:R-:W-:Y:S01]  /*2720*/  LOP3.LUT R5, R4, R27, RZ, 0x3c, !PT ;  /* 0x0000001b04057212 */ /* 0x000fe200078e3cff */
[----:B----4-:R-:W-:Y:S02]  /*2730*/  IMAD R142, R3, 0x2c00, R12 ;  /* 0x00002c00038e7824 */ /* 0x010fe400078e020c */
[----:B------:R-:W-:Y:S02]  /*2740*/  VIADD R3, R22, 0xa0 ;  /* 0x000000a016037836 */ /* 0x000fe40000000000 */
[----:B------:R-:W-:-:S02]  /*2750*/  IMAD R27, R148, R109, R0 ;  /* 0x0000006d941b7224 */ /* 0x000fc400078e0200 */
[----:B------:R-:W-:Y:S01]  /*2760*/  IMAD R0, R20, R42, RZ ;  /* 0x0000002a14007224 */ /* 0x000fe200078e02ff */
[----:B------:R-:W-:-:S03]  /*2770*/  SHF.R.S32.HI R149, RZ, 0x1f, R3 ;  /* 0x0000001fff957819 */ /* 0x000fc60000011403 */
[----:B------:R-:W-:-:S04]  /*2780*/  IMAD R3, R22, R43, R0 ;  /* 0x0000002b16037224 */ /* 0x000fc800078e0200 */
[----:B------:R-:W-:-:S05]  /*2790*/  IMAD.IADD R123, R3, 0x1, R159 ;  /* 0x00000001037b7824 */ /* 0x000fca00078e029f */
[----:B------:R-:W-:-:S05]  /*27a0*/  IADD3.X R124, R123, R117, RZ, P1, !PT ;  /* 0x000000757b7c7210 */ /* 0x000fca0000ffe4ff */
[--C-:B------:R-:W-:Y:S01]  /*27b0*/  IMAD.X R127, R124, 0x1, R117.reuse, P0 ;  /* 0x000000017c7f7824 */ /* 0x100fe200000e0675 */
[----:B------:R-:W-:Y:S01]  /*27c0*/  IADD3 R130, P0, R128, R116, RZ ;  /* 0x0000007480827210 */ /* 0x000fe20007f1e0ff */
[C---:B------:R-:W-:Y:S02]  /*27d0*/  VIADD R4, R22.reuse, 0x20 ;  /* 0x0000002016047836 */ /* 0x040fe40000000000 */
[----:B------:R-:W-:Y:S02]  /*27e0*/  VIADD R12, R22, 0x40 ;  /* 0x00000040160c7836 */ /* 0x000fe40000000000 */
[----:B------:R-:W-:Y:S01]  /*27f0*/  IMAD.X R129, R127, 0x1, R117, P0 ;  /* 0x000000017f817824 */ /* 0x000fe200000e0675 */
[----:B------:R-:W-:Y:S01]  /*2800*/  IADD3 R15, P0, R100, R120, RZ ;  /* 0x00000078640f7210 */ /* 0x000fe20007f1e0ff */
[----:B------:R-:W-:Y:S02]  /*2810*/  IMAD R9, R9, R114, RZ ;  /* 0x0000007209097224 */ /* 0x000fe400078e02ff */
[----:B------:R-:W-:Y:S01]  /*2820*/  IMAD.IADD R122, R121, 0x1, R3 ;  /* 0x00000001797a7824 */ /* 0x000fe200078e0203 */
[----:B------:R-:W-:Y:S01]  /*2830*/  SHF.R.S32.HI R155, RZ, 0x1f, R4 ;  /* 0x0000001fff9b7819 */ /* 0x000fe20000011404 */
[----:B------:R-:W-:Y:S01]  /*2840*/  IMAD.IADD R144, R144, 0x1, R5 ;  /* 0x0000000190907824 */ /* 0x000fe200078e0205 */
[----:B------:R-:W-:Y:S01]  /*2850*/  SHF.R.S32.HI R154, RZ, 0x1f, R12 ;  /* 0x0000001fff9a7819 */ /* 0x000fe2000001140c */
[----:B------:R-:W-:Y:S01]  /*2860*/  VIADD R8, R22, 0x60 ;  /* 0x0000006016087836 */ /* 0x000fe20000000000 */
[----:B------:R-:W-:Y:S01]  /*2870*/  IADD3 R134, P2, R130, R116, RZ ;  /* 0x0000007482867210 */ /* 0x000fe20007f5e0ff */
[----:B------:R-:W-:Y:S01]  /*2880*/  IMAD.SHL.U32 R43, R13, 0x2, RZ ;  /* 0x000000020d2b7824 */ /* 0x000fe200078e00ff */
[----:B------:R-:W-:Y:S01]  /*2890*/  IADD3 R13, P3, R100, 0x40, RZ ;  /* 0x00000040640d7810 */ /* 0x000fe20007f7e0ff */
[----:B------:R-:W-:Y:S01]  /*28a0*/  IMAD R5, R109, 0xb0, RZ ;  /* 0x000000b06d057824 */ /* 0x000fe200078e02ff */
[----:B------:R-:W-:Y:S01]  /*28b0*/  IADD3 R12, P4, R15, 0x40, RZ ;  /* 0x000000400f0c7810 */ /* 0x000fe20007f9e0ff */
[----:B------:R-:W-:Y:S01]  /*28c0*/  IMAD R9, R148, R115, R9 ;  /* 0x0000007394097224 */ /* 0x000fe200078e0209 */
[----:B------:R-:W-:Y:S01]  /*28d0*/  LOP3.LUT R20, R10, 0xfffffff8, RZ, 0xc0, !PT ;  /* 0xfffffff80a147812 */ /* 0x000fe200078ec0ff */
[----:B------:R-:W-:-:S02]  /*28e0*/  VIADD R4, R22, 0x80 ;  /* 0x0000008016047836 */ /* 0x000fc40000000000 */
[----:B------:R-:W-:Y:S01]  /*28f0*/  IMAD.WIDE.U32 R108, R108, 0xb0, RZ ;  /* 0x000000b06c6c7825 */ /* 0x000fe200078e00ff */
[----:B------:R-:W-:-:S03]  /*2900*/  SHF.R.S32.HI R153, RZ, 0x1f, R8 ;  /* 0x0000001fff997819 */ /* 0x000fc60000011408 */
[----:B------:R-:W-:-:S04]  /*2910*/  IMAD.WIDE.U32 R114, R114, 0xb0, RZ ;  /* 0x000000b072727825 */ /* 0x000fc800078e00ff */
[----:B------:R-:W-:Y:S01]  /*2920*/  IMAD.X R11, R122, 0x1, R14, P0 ;  /* 0x000000017a0b7824 */ /* 0x000fe200000e060e */
[----:B------:R-:W-:Y:S01]  /*2930*/  SHF.R.S32.HI R152, RZ, 0x1f, R4 ;  /* 0x0000001fff987819 */ /* 0x000fe20000011404 */
[----:B------:R-:W-:Y:S01]  /*2940*/  IMAD.IADD R143, R143, 0x1, R6 ;  /* 0x000000018f8f7824 */ /* 0x000fe200078e0206 */
[----:B------:R-:W-:Y:S01]  /*2950*/  ISETP.GE.AND P0, PT, R16, UR4, PT ;  /* 0x0000000410007c0c */ /* 0x000fe2000bf06270 */
[----:B------:R-:W-:Y:S01]  /*2960*/  IMAD.IADD R142, R142, 0x1, R7 ;  /* 0x000000018e8e7824 */ /* 0x000fe200078e0207 */
[----:B------:R-:W-:Y:S01]  /*2970*/  ISETP.GE.AND P1, PT, R221, UR4, PT ;  /* 0x00000004dd007c0c */ /* 0x000fe2000bf26270 */
[----:B------:R-:W-:Y:S01]  /*2980*/  IMAD.IADD R28, R105, 0x1, R27 ;  /* 0x00000001691c7824 */ /* 0x000fe200078e021b */
[----:B------:R-:W-:Y:S01]  /*2990*/  SHF.R.S32.HI R10, RZ, 0x3, R10 ;  /* 0x00000003ff0a7819 */ /* 0x000fe2000001140a */
[----:B------:R-:W-:Y:S02]  /*29a0*/  IMAD.IADD R26, R111, 0x1, R9 ;  /* 0x000000016f1a7824 */ /* 0x000fe400078e0209 */
[----:B------:R-:W-:Y:S01]  /*29b0*/  IMAD.IADD R21, R9, 0x1, R113 ;  /* 0x0000000109157824 */ /* 0x000fe200078e0271 */
[----:B------:R-:W-:Y:S01]  /*29c0*/  SHF.R.S32.HI R9, RZ, 0x1f, R20 ;  /* 0x0000001fff097819 */ /* 0x000fe20000011414 */
[----:B------:R-:W-:-:S02]  /*29d0*/  IMAD.IADD R140, R109, 0x1, R5 ;  /* 0x000000016d8c7824 */ /* 0x000fc400078e0205 */
[----:B------:R-:W-:Y:S02]  /*29e0*/  IMAD.IADD R135, R115, 0x1, R135 ;  /* 0x0000000173877824 */ /* 0x000fe400078e0287 */
[----:B------:R-:W-:Y:S02]  /*29f0*/  IMAD.IADD R27, R27, 0x1, R107 ;  /* 0x000000011b1b7824 */ /* 0x000fe400078e026b */
[----:B------:R-:W-:Y:S02]  /*2a00*/  IMAD.X R133, R129, 0x1, R117, P2 ;  /* 0x0000000181857824 */ /* 0x000fe400010e0675 */
[----:B------:R-:W-:Y:S02]  /*2a10*/  IMAD.X R8, RZ, RZ, R14, P3 ;  /* 0x000000ffff087224 */ /* 0x000fe400018e060e */
[----:B------:R-:W-:Y:S02]  /*2a20*/  IMAD.X R7, RZ, RZ, R11, P4 ;  /* 0x000000ffff077224 */ /* 0x000fe400020e060b */
[----:B------:R-:W-:Y:S01]  /*2a30*/  IMAD.IADD R6, R103, 0x1, R45 ;  /* 0x0000000167067824 */ /* 0x000fe200078e022d */
[----:B------:R-:W-:Y:S06]  /*2a40*/  @!P6 BAR.SYNC.DEFER_BLOCKING 0x9, 0x100 ;  /* 0x024400000000eb1d */ /* 0x000fec0000010000 */
.L_x_735:
[----:B--2---:R-:W2:Y:S01]  /*2a50*/  LDL R0, [R1+0x34] ;  /* 0x0000340001007983 */ /* 0x004ea20000100800 */
[----:B0-----:R-:W0:Y:S03]  /*2a60*/  LDC R84, c[0x0][0x3f4] ;  /* 0x0000fd00ff547b82 */ /* 0x001e260000000800 */
[----:B---34-:R-:W3:Y:S01]  /*2a70*/  LDL.LU R51, [R1+0x4] ;  /* 0x0000040001337983 */ /* 0x018ee20000300800 */
[----:B------:R-:W-:Y:S01]  /*2a80*/  VIADD R24, R24, 0xffffffff ;  /* 0xffffffff18187836 */ /* 0x000fe20000000000 */
[----:B------:R-:W-:Y:S05]  /*2a90*/  YIELD ;  /* 0x0000000000007946 */ /* 0x000fea0003800000 */
[----:B------:R-:W-:Y:S01]  /*2aa0*/  ISETP.GT.AND P3, PT, R24, R131, PT ;  /* 0x000000831800720c */ /* 0x000fe20003f64270 */
[----:B------:R-:W-:Y:S01]  /*2ab0*/  BSSY B0, `(.L_x_612) ;  /* 0x0000928000007945 */ /* 0x000fe20003800000 */
[----:B0-----:R-:W-:Y:S01]  /*2ac0*/  ISETP.GE.AND P2, PT, R84, 0x1, PT ;  /* 0x000000015400780c */ /* 0x001fe20003f46270 */
[----:B--2---:R-:W-:Y:S01]  /*2ad0*/  IMAD R5, R23, 0x5800, R0 ;  /* 0x0000580017057824 */ /* 0x004fe200078e0200 */
[----:B---3--:R-:W-:-:S03]  /*2ae0*/  LOP3.LUT R51, R51, 0xffffffef, RZ, 0xc0, !PT ;  /* 0xffffffef33337812 */ /* 0x008fc600078ec0ff */
[----:B------:R-:W-:-:S06]  /*2af0*/  IMAD R5, R5, 0x2, R2 ;  /* 0x0000000205057824 */ /* 0x000fcc00078e0202 */
[----:B------:R-:W-:-:S05]  /*2b00*/  @P3 LOP3.LUT R51, R51, 0x10, RZ, 0xfc, !PT ;  /* 0x0000001033333812 */ /* 0x000fca00078efcff */
[----:B------:R0:W-:Y:S01]  /*2b10*/  STL [R1+0x4], R51 ;  /* 0x0000043301007387 */ /* 0x0001e20000100800 */
[----:B------:R-:W-:Y:S05]  /*2b20*/  @!P2 BRA `(.L_x_613) ;  /* 0x000000880028a947 */ /* 0x000fea0003800000 */
[----:B------:R-:W-:Y:S01]  /*2b30*/  ULDC.U8 UR4, c[0x0][0x410] ;  /* 0x0001040000047ab9 */ /* 0x000fe20000000000 */
[----:B------:R-:W-:Y:S01]  /*2b40*/  SHF.R.S32.HI R3, RZ, 0x1f, R24 ;  /* 0x0000001fff037819 */ /* 0x000fe20000011418 */
[-C--:B------:R-:W-:Y:S01]  /*2b50*/  IMAD R4, R140, R24.reuse, RZ ;  /* 0x000000188c047224 */ /* 0x080fe200078e02ff */
[----:B------:R-:W-:Y:S01]  /*2b60*/  ISETP.NE.AND P2, PT, RZ, UR4, PT ;  /* 0x00000004ff007c0c */ /* 0x000fe2000bf45270 */
[-C--:B------:R-:W-:Y:S02]  /*2b70*/  IMAD R0, R41, R24.reuse, RZ ;  /* 0x0000001829007224 */ /* 0x080fe400078e02ff */
[----:B------:R-:W-:Y:S02]  /*2b80*/  IMAD R44, R135, R24, RZ ;  /* 0x00000018872c7224 */ /* 0x000fe400078e02ff */
[----:B------:R-:W-:Y:S02]  /*2b90*/  IMAD R47, R3, R108, R4 ;  /* 0x0000006c032f7224 */ /* 0x000fe400078e0204 */
[----:B------:R-:W-:-:S02]  /*2ba0*/  IMAD R4, R24, -0xb0, R25 ;  /* 0xffffff5018047824 */ /* 0x000fc400078e0219 */
[C---:B------:R-:W-:Y:S02]  /*2bb0*/  IMAD R45, R3.reuse, R156, R0 ;  /* 0x0000009c032d7224 */ /* 0x040fe400078e0200 */
[----:B------:R-:W-:Y:S01]  /*2bc0*/  IMAD R49, R3, R114, R44 ;  /* 0x0000007203317224 */ /* 0x000fe200078e022c */
[----:B------:R-:W-:Y:S01]  /*2bd0*/  VIMNMX R4, R4, 0xb0, PT ;  /* 0x000000b004047848 */ /* 0x000fe20003fe0100 */
[----:B------:R-:W-:-:S04]  /*2be0*/  IMAD.WIDE.U32 R136, R156, R24, RZ ;  /* 0x000000189c887225 */ /* 0x000fc800078e00ff */
[----:B------:R-:W-:-:S04]  /*2bf0*/  IMAD.WIDE.U32 R96, R108, R24, RZ ;  /* 0x000000186c607225 */ /* 0x000fc800078e00ff */
[----:B------:R-:W-:-:S04]  /*2c00*/  IMAD.WIDE.U32 R94, R114, R24, RZ ;  /* 0x00000018725e7225 */ /* 0x000fc800078e00ff */
[----:B------:R-:W-:Y:S02]  /*2c10*/  IMAD.IADD R92, R137, 0x1, R45 ;  /* 0x00000001895c7824 */ /* 0x000fe400078e022d */
[----:B------:R-:W-:Y:S02]  /*2c20*/  IMAD.IADD R3, R97, 0x1, R47 ;  /* 0x0000000161037824 */ /* 0x000fe400078e022f */
[----:B------:R-:W-:Y:S01]  /*2c30*/  IMAD.IADD R0, R95, 0x1, R49 ;  /* 0x000000015f007824 */ /* 0x000fe200078e0231 */
[----:B------:R-:W-:Y:S06]  /*2c40*/  @!P2 BRA `(.L_x_614) ;  /* 0x00000040008ca947 */ /* 0x000fec0003800000 */
[----:B------:R-:W-:Y:S01]  /*2c50*/  ISETP.GE.AND P3, PT, R22, R4, PT ;  /* 0x000000041600720c */ /* 0x000fe20003f66270 */
[----:B------:R-:W-:Y:S01]  /*2c60*/  BSSY B1, `(.L_x_615) ;  /* 0x000001c000017945 */ /* 0x000fe20003800000 */
[----:B------:R-:W-:Y:S02]  /*2c70*/  CS2R R80, SRZ ;  /* 0x0000000000507805 */ /* 0x000fe4000001ff00 */
[----:B------:R-:W-:Y:S02]  /*2c80*/  CS2R R90, SRZ ;  /* 0x00000000005a7805 */ /* 0x000fe4000001ff00 */
[----:B------:R-:W-:Y:S02]  /*2c90*/  CS2R R138, SRZ ;  /* 0x00000000008a7805 */ /* 0x000fe4000001ff00 */
[----:B------:R-:W-:Y:S02]  /*2ca0*/  CS2R R98, SRZ ;  /* 0x0000000000627805 */ /* 0x000fe4000001ff00 */
[----:B------:R-:W-:-:S03]  /*2cb0*/  CS2R R150, SRZ ;  /* 0x0000000000967805 */ /* 0x000fc6000001ff00 */
[----:B------:R-:W-:Y:S05]  /*2cc0*/  @P3 BRA `(.L_x_616) ;  /* 0x0000000000543947 */ /* 0x000fea0003800000 */
[----:B------:R-:W-:Y:S01]  /*2cd0*/  IADD3 R45, P2, R104, R96, RZ ;  /* 0x00000060682d7210 */ /* 0x000fe20007f5e0ff */
[----:B------:R-:W-:Y:S01]  /*2ce0*/  ULDC.64 UR4, c[0x0][0x3e8] ;  /* 0x0000fa0000047ab9 */ /* 0x000fe20000000a00 */
[----:B------:R-:W-:Y:S02]  /*2cf0*/  CS2R R138, SRZ ;  /* 0x00000000008a7805 */ /* 0x000fe4000001ff00 */
[----:B------:R-:W-:Y:S01]  /*2d00*/  CS2R R150, SRZ ;  /* 0x0000000000967805 */ /* 0x000fe2000001ff00 */
[----:B------:R-:W-:Y:S01]  /*2d10*/  ULDC.64 UR6, c[0x0][0x208] ;  /* 0x0000820000067ab9 */ /* 0x000fe20000000a00 */
[----:B------:R-:W-:Y:S01]  /*2d20*/  IMAD.X R46, R3, 0x1, R28, P2 ;  /* 0x00000001032e7824 */ /* 0x000fe200010e061c */
[----:B------:R-:W-:-:S04]  /*2d30*/  LEA R44, P2, R45, UR4, 0x1 ;  /* 0x000000042d2c7c11 */ /* 0x000fc8000f8408ff */
[----:B------:R-:W-:Y:S01]  /*2d40*/  LEA.HI.X R45, R45, UR5, R46, 0x1, P2 ;  /* 0x000000052d2d7c11 */ /* 0x000fe200090f0c2e */
[----:B------:R-:W-:Y:S01]  /*2d50*/  ULDC.64 UR4, c[0x0][0x400] ;  /* 0x0001000000047ab9 */ /* 0x000fe20000000a00 */
[----:B------:R-:W-:-:S05]  /*2d60*/  IADD3 R47, P2, R110, R94, RZ ;  /* 0x0000005e6e2f7210 */ /* 0x000fca0007f5e0ff */
[----:B------:R-:W-:Y:S01]  /*2d70*/  IMAD.X R48, R0, 0x1, R26, P2 ;  /* 0x0000000100307824 */ /* 0x000fe200010e061a */
[----:B------:R-:W-:-:S04]  /*2d80*/  LEA R46, P2, R47, UR4, 0x1 ;  /* 0x000000042f2e7c11 */ /* 0x000fc8000f8408ff */
[----:B------:R-:W-:Y:S02]  /*2d90*/  LEA.HI.X R47, R47, UR5, R48, 0x1, P2 ;  /* 0x000000052f2f7c11 */ /* 0x000fe400090f0c30 */
[----:B------:R-:W-:Y:S02]  /*2da0*/  ISETP.GE.AND P2, PT, R18, R84, PT ;  /* 0x000000541200720c */ /* 0x000fe40003f46270 */
[----:B------:R-:W-:Y:S02]  /*2db0*/  CS2R R90, SRZ ;  /* 0x00000000005a7805 */ /* 0x000fe4000001ff00 */
[----:B------:R-:W-:-:S09]  /*2dc0*/  CS2R R98, SRZ ;  /* 0x0000000000627805 */ /* 0x000fd2000001ff00 */
[----:B------:R1:W5:Y:S04]  /*2dd0*/  @!P2 LDG.E.64 R138, desc[UR6][R44.64] ;  /* 0x000000062c8aa981 */ /* 0x000368000c1e1b00 */
[----:B------:R1:W5:Y:S01]  /*2de0*/  @!P2 LDG.E.64 R150, desc[UR6][R46.64] ;  /* 0x000000062e96a981 */ /* 0x000362000c1e1b00 */
[----:B------:R-:W-:-:S13]  /*2df0*/  ISETP.GE.AND P2, PT, R220, R84, PT ;  /* 0x00000054dc00720c */ /* 0x000fda0003f46270 */
[----:B------:R1:W5:Y:S04]  /*2e00*/  @!P2 LDG.E.64 R90, desc[UR6][R44.64+0x40] ;  /* 0x000040062c5aa981 */ /* 0x000368000c1e1b00 */
[----:B------:R1:W5:Y:S02]  /*2e10*/  @!P2 LDG.E.64 R98, desc[UR6][R46.64+0x40] ;  /* 0x000040062e62a981 */ /* 0x000364000c1e1b00 */
.L_x_616:
[----:B------:R-:W-:Y:S05]  /*2e20*/  BSYNC B1 ;  /* 0x0000000000017941 */ /* 0x000fea0003800000 */
.L_x_615:
[----:B-1----:R-:W-:Y:S01]  /*2e30*/  VIADD R47, R22, 0x20 ;  /* 0x00000020162f7836 */ /* 0x002fe20000000000 */
[----:B------:R-:W-:Y:S01]  /*2e40*/  BSSY B1, `(.L_x_617) ;  /* 0x0000029000017945 */ /* 0x000fe20003800000 */
[----:B-----5:R-:W-:Y:S01]  /*2e50*/  IMAD.MOV.U32 R44, RZ, RZ, R90 ;  /* 0x000000ffff2c7224 */ /* 0x020fe200078e005a */
[----:B------:R-:W-:Y:S01]  /*2e60*/  CS2R R86, SRZ ;  /* 0x0000000000567805 */ /* 0x000fe2000001ff00 */
[----:B------:R-:W-:Y:S01]  /*2e70*/  IMAD.MOV.U32 R45, RZ, RZ, R91 ;  /* 0x000000ffff2d7224 */ /* 0x000fe200078e005b */
[----:B------:R-:W-:Y:S01]  /*2e80*/  ISETP.GE.AND P4, PT, R47, R4, PT ;  /* 0x000000042f00720c */ /* 0x000fe20003f86270 */
[----:B------:R-:W-:Y:S01]  /*2e90*/  IMAD.MOV.U32 R46, RZ, RZ, R138 ;  /* 0x000000ffff2e7224 */ /* 0x000fe200078e008a */
[----:B------:R-:W-:Y:S01]  /*2ea0*/  PRMT R93, R93, 0x5410, R44 ;  /* 0x000054105d5d7816 */ /* 0x000fe2000000002c */
[----:B------:R-:W-:Y:S01]  /*2eb0*/  IMAD.MOV.U32 R44, RZ, RZ, R139 ;  /* 0x000000ffff2c7224 */ /* 0x000fe200078e008b */
[----:B------:R-:W-:Y:S01]  /*2ec0*/  PRMT R166, R166, 0x5410, R45 ;  /* 0x00005410a6a67816 */ /* 0x000fe2000000002d */
[----:B------:R-:W-:Y:S01]  /*2ed0*/  IMAD.MOV.U32 R45, RZ, RZ, R98 ;  /* 0x000000ffff2d7224 */ /* 0x000fe200078e0062 */
[----:B------:R-:W-:Y:S01]  /*2ee0*/  PRMT R167, R167, 0x5410, R46 ;  /* 0x00005410a7a77816 */ /* 0x000fe2000000002e */
[----:B------:R-:W-:Y:S01]  /*2ef0*/  IMAD.MOV.U32 R46, RZ, RZ, R99 ;  /* 0x000000ffff2e7224 */ /* 0x000fe200078e0063 */
[----:B------:R-:W-:-:S02]  /*2f00*/  PRMT R185, R44, 0x7610, R185 ;  /* 0x000076102cb97816 */ /* 0x000fc400000000b9 */
[----:B------:R-:W-:Y:S02]  /*2f10*/  CS2R R82, SRZ ;  /* 0x0000000000527805 */ /* 0x000fe4000001ff00 */
[----:B------:R-:W-:Y:S01]  /*2f20*/  PRMT R204, R45, 0x7610, R204 ;  /* 0x000076102dcc7816 */ /* 0x000fe200000000cc */
[----:B------:R-:W-:Y:S01]  /*2f30*/  IMAD.MOV.U32 R49, RZ, RZ, R150 ;  /* 0x000000ffff317224 */ /* 0x000fe200078e0096 */
[----:B------:R-:W-:Y:S01]  /*2f40*/  PRMT R168, R168, 0x5410, R46 ;  /* 0x00005410a8a87816 */ /* 0x000fe2000000002e */
[----:B------:R-:W-:Y:S01]  /*2f50*/  IMAD.MOV.U32 R50, RZ, RZ, R151 ;  /* 0x000000ffff327224 */ /* 0x000fe200078e0097 */
[----:B------:R-:W-:Y:S01]  /*2f60*/  CS2R R88, SRZ ;  /* 0x0000000000587805 */ /* 0x000fe2000001ff00 */
[----:B------:R-:W-:Y:S06]  /*2f70*/  @P4 BRA `(.L_x_618) ;  /* 0x0000000000544947 */ /* 0x000fec0003800000 */
[----:B------:R-:W-:Y:S01]  /*2f80*/  IADD3 R45, P2, P5, R104, R96, R37 ;  /* 0x00000060682d7210 */ /* 0x000fe20007d5e025 */
[----:B------:R-:W-:Y:S01]  /*2f90*/  ULDC.64 UR4, c[0x0][0x3e8] ;  /* 0x0000fa0000047ab9 */ /* 0x000fe20000000a00 */
[----:B------:R-:W-:Y:S02]  /*2fa0*/  CS2R R86, SRZ ;  /* 0x0000000000567805 */ /* 0x000fe4000001ff00 */
[----:B------:R-:W-:Y:S02]  /*2fb0*/  CS2R R88, SRZ ;  /* 0x0000000000587805 */ /* 0x000fe4000001ff00 */
[----:B------:R-:W-:Y:S01]  /*2fc0*/  IADD3.X R46, R28, R3, R40, P2, P5 ;  /* 0x000000031c2e7210 */ /* 0x000fe200017ea428 */
[----:B------:R-:W-:Y:S01]  /*2fd0*/  ULDC.64 UR6, c[0x0][0x208] ;  /* 0x0000820000067ab9 */ /* 0x000fe20000000a00 */
[----:B------:R-:W-:-:S04]  /*2fe0*/  IADD3 R47, P2, P5, R110, R94, R31 ;  /* 0x0000005e6e2f7210 */ /* 0x000fc80007d5e01f */
[----:B------:R-:W-:Y:S02]  /*2ff0*/  IADD3.X R48, R26, R0, R34, P2, P5 ;  /* 0x000000001a307210 */ /* 0x000fe400017ea422 */
[----:B------:R-:W-:-:S04]  /*3000*/  LEA R44, P2, R45, UR4, 0x1 ;  /* 0x000000042d2c7c11 */ /* 0x000fc8000f8408ff */
[----:B------:R-:W-:Y:S01]  /*3010*/  LEA.HI.X R45, R45, UR5, R46, 0x1, P2 ;  /* 0x000000052d2d7c11 */ /* 0x000fe200090f0c2e */
[----:B------:R-:W-:Y:S02]  /*3020*/  ULDC.64 UR4, c[0x0][0x400] ;  /* 0x0001000000047ab9 */ /* 0x000fe40000000a00 */
        /* <DEDUP_REMOVED lines=10> */
.L_x_618:
[----:B------:R-:W-:Y:S05]  /*30d0*/  BSYNC B1 ;  /* 0x0000000000017941 */ /* 0x000fea0003800000 */
.L_x_617:
[----:B------:R-:W-:Y:S01]  /*30e0*/  VIADD R48, R22, 0x40 ;  /* 0x0000004016307836 */ /* 0x000fe20000000000 */
[----:B0-----:R-:W-:Y:S01]  /*30f0*/  LOP3.LUT R51, R51, 0xfffffffb, RZ, 0xc0, !PT ;  /* 0xfffffffb33337812 */ /* 0x001fe200078ec0ff */
[----:B-1---5:R-:W-:Y:S01]  /*3100*/  IMAD.MOV.U32 R44, RZ, RZ, R80 ;  /* 0x000000ffff2c7224 */ /* 0x022fe200078e0050 */
[----:B------:R-:W-:Y:S01]  /*3110*/  BSSY B1, `(.L_x_619) ;  /* 0x000002e000017945 */ /* 0x000fe20003800000 */
        /* <DEDUP_REMOVED lines=11> */
[----:B------:R-:W-:Y:S02]  /*31d0*/  PRMT R170, R170, 0x5410, R44 ;  /* 0x00005410aaaa7816 */ /* 0x000fe4000000002c */
[----:B------:R-:W-:Y:S02]  /*31e0*/  CS2R R72, SRZ ;  /* 0x0000000000487805 */ /* 0x000fe4000001ff00 */
[----:B------:R-:W-:Y:S02]  /*31f0*/  PRMT R85, R85, 0x5410, R45 ;  /* 0x0000541055557816 */ /* 0x000fe4000000002d */
[----:B------:R-:W-:Y:S02]  /*3200*/  CS2R R76, SRZ ;  /* 0x00000000004c7805 */ /* 0x000fe4000001ff00 */
[----:B------:R-:W-:-:S02]  /*3210*/  @P2 LOP3.LUT R51, R51, 0x4, RZ, 0xfc, !PT ;  /* 0x0000000433332812 */ /* 0x000fc400078efcff */
[----:B------:R-:W-:Y:S02]  /*3220*/  CS2R R74, SRZ ;  /* 0x00000000004a7805 */ /* 0x000fe4000001ff00 */
[----:B------:R-:W-:Y:S02]  /*3230*/  PRMT R174, R46, 0x7610, R174 ;  /* 0x000076102eae7816 */ /* 0x000fe400000000ae */
[----:B------:R-:W-:Y:S02]  /*3240*/  CS2R R78, SRZ ;  /* 0x00000000004e7805 */ /* 0x000fe4000001ff00 */
[----:B------:R-:W-:Y:S01]  /*3250*/  PRMT R173, R47, 0x7610, R173 ;  /* 0x000076102fad7816 */ /* 0x000fe200000000ad */
[----:B------:R0:W-:Y:S01]  /*3260*/  STL [R1+0x4], R51 ;  /* 0x0000043301007387 */ /* 0x0001e20000100800 */
[----:B------:R-:W-:Y:S02]  /*3270*/  IMAD.MOV.U32 R49, RZ, RZ, R88 ;  /* 0x000000ffff317224 */ /* 0x000fe400078e0058 */
[----:B------:R-:W-:Y:S01]  /*3280*/  IMAD.MOV.U32 R50, RZ, RZ, R89 ;  /* 0x000000ffff327224 */ /* 0x000fe200078e0059 */
        /* <DEDUP_REMOVED lines=22> */
.L_x_620:
[----:B------:R-:W-:Y:S05]  /*33f0*/  BSYNC B1 ;  /* 0x0000000000017941 */ /* 0x000fea0003800000 */
.L_x_619:
[----:B------:R-:W-:Y:S01]  /*3400*/  IMAD.MOV.U32 R53, RZ, RZ, R51 ;  /* 0x000000ffff357224 */ /* 0x000fe200078e0033 */
[----:B------:R-:W-:Y:S01]  /*3410*/  BSSY B1, `(.L_x_621) ;  /* 0x0000039000017945 */ /* 0x000fe20003800000 */
[----:B0-----:R-:W-:Y:S01]  /*3420*/  VIADD R51, R22, 0x60 ;  /* 0x0000006016337836 */ /* 0x001fe20000000000 */
[----:B------:R-:W-:Y:S01]  /*3430*/  PRMT R205, R49, 0x7610, R205 ;  /* 0x0000761031cd7816 */ /* 0x000fe200000000cd */
[----:B-1---5:R-:W-:Y:S01]  /*3440*/  IMAD.MOV.U32 R44, RZ, RZ, R72 ;  /* 0x000000ffff2c7224 */ /* 0x022fe200078e0048 */
[----:B------:R-:W-:Y:S01]  /*3450*/  LOP3.LUT R53, R53, 0xfffffff7, RZ, 0xc0, !PT ;  /* 0xfffffff735357812 */ /* 0x000fe200078ec0ff */
[----:B------:R-:W-:Y:S01]  /*3460*/  IMAD.MOV.U32 R45, RZ, RZ, R73 ;  /* 0x000000ffff2d7224 */ /* 0x000fe200078e0049 */
[----:B------:R-:W-:Y:S01]  /*3470*/  ISETP.GE.AND P2, PT, R51, R4, PT ;  /* 0x000000043300720c */ /* 0x000fe20003f46270 */
[----:B------:R-:W-:Y:S01]  /*3480*/  IMAD.MOV.U32 R46, RZ, RZ, R74 ;  /* 0x000000ffff2e7224 */ /* 0x000fe200078e004a */
[----:B------:R-:W-:Y:S01]  /*3490*/  PRMT R93, R44, 0x7610, R93 ;  /* 0x000076102c5d7816 */ /* 0x000fe2000000005d */
[----:B------:R-:W-:Y:S01]  /*34a0*/  IMAD.MOV.U32 R44, RZ, RZ, R76 ;  /* 0x000000ffff2c7224 */ /* 0x000fe200078e004c */
[----:B------:R-:W-:Y:S01]  /*34b0*/  PRMT R85, R45, 0x7610, R85 ;  /* 0x000076102d557816 */ /* 0x000fe20000000055 */
[----:B------:R-:W-:Y:S01]  /*34c0*/  IMAD.MOV.U32 R47, RZ, RZ, R75 ;  /* 0x000000ffff2f7224 */ /* 0x000fe200078e004b */
[----:B------:R-:W-:-:S02]  /*34d0*/  MOV R45, R77 ;  /* 0x0000004d002d7202 */ /* 0x000fc40000000f00 */
[----:B------:R-:W-:Y:S02]  /*34e0*/  CS2R R68, SRZ ;  /* 0x0000000000447805 */ /* 0x000fe4000001ff00 */
[----:B------:R-:W-:Y:S02]  /*34f0*/  PRMT R206, R50, 0x7610, R206 ;  /* 0x0000761032ce7816 */ /* 0x000fe400000000ce */
[----:B------:R-:W-:Y:S02]  /*3500*/  CS2R R66, SRZ ;  /* 0x0000000000427805 */ /* 0x000fe4000001ff00 */
[----:B------:R-:W-:Y:S02]  /*3510*/  PRMT R170, R44, 0x7610, R170 ;  /* 0x000076102caa7816 */ /* 0x000fe400000000aa */
[----:B------:R-:W-:Y:S02]  /*3520*/  CS2R R70, SRZ ;  /* 0x0000000000467805 */ /* 0x000fe4000001ff00 */
[----:B------:R-:W-:Y:S01]  /*3530*/  PRMT R171, R45, 0x7610, R171 ;  /* 0x000076102dab7816 */ /* 0x000fe200000000ab */
[----:B------:R-:W-:Y:S01]  /*3540*/  IMAD.MOV.U32 R49, RZ, RZ, R78 ;  /* 0x000000ffff317224 */ /* 0x000fe200078e004e */
[----:B------:R-:W-:Y:S01]  /*3550*/  @P2 LOP3.LUT R53, R53, 0x8, RZ, 0xfc, !PT ;  /* 0x0000000835352812 */ /* 0x000fe200078efcff */
[----:B------:R-:W-:Y:S01]  /*3560*/  IMAD.MOV.U32 R48, RZ, RZ, R79 ;  /* 0x000000ffff307224 */ /* 0x000fe200078e004f */
[----:B------:R-:W-:-:S02]  /*3570*/  PRMT R166, R46, 0x7610, R166 ;  /* 0x000076102ea67816 */ /* 0x000fc400000000a6 */
[----:B------:R-:W-:Y:S01]  /*3580*/  PRMT R167, R47, 0x7610, R167 ;  /* 0x000076102fa77816 */ /* 0x000fe200000000a7 */
[----:B------:R0:W-:Y:S01]  /*3590*/  STL [R1+0x4], R53 ;  /* 0x0000043501007387 */ /* 0x0001e20000100800 */
[----:B------:R-:W-:Y:S05]  /*35a0*/  @P2 BRA `(.L_x_622) ;  /* 0x00000000007c2947 */ /* 0x000fea0003800000 */
[----:B------:R-:W1:Y:S01]  /*35b0*/  LDC.64 R44, c[0x0][0x3f8] ;  /* 0x0000fe00ff2c7b82 */ /* 0x000e620000000a00 */
[----:B------:R-:W-:Y:S01]  /*35c0*/  IMAD.MOV.U32 R46, RZ, RZ, R96 ;  /* 0x000000ffff2e7224 */ /* 0x000fe200078e0060 */
[----:B------:R-:W-:Y:S01]  /*35d0*/  ULDC.64 UR4, c[0x0][0x3e8] ;  /* 0x0000fa0000047ab9 */ /* 0x000fe20000000a00 */
[----:B------:R-:W-:Y:S01]  /*35e0*/  IMAD.MOV.U32 R47, RZ, RZ, R3 ;  /* 0x000000ffff2f7224 */ /* 0x000fe200078e0003 */
[----:B------:R-:W-:Y:S02]  /*35f0*/  CS2R R68, SRZ ;  /* 0x0000000000447805 */ /* 0x000fe4000001ff00 */
[----:B------:R-:W-:Y:S01]  /*3600*/  CS2R R70, SRZ ;  /* 0x0000000000467805 */ /* 0x000fe2000001ff00 */
[----:B------:R-:W-:Y:S01]  /*3610*/  ULDC.64 UR6, c[0x0][0x208] ;  /* 0x0000820000067ab9 */ /* 0x000fe20000000a00 */
[----:B-1----:R-:W-:-:S04]  /*3620*/  IMAD.WIDE.U32 R46, R44, 0x60, R46 ;  /* 0x000000602c2e7825 */ /* 0x002fc800078e002e */
[----:B------:R-:W-:Y:S01]  /*3630*/  IMAD R45, R45, 0x60, RZ ;  /* 0x000000602d2d7824 */ /* 0x000fe200078e02ff */
[----:B------:R-:W-:Y:S01]  /*3640*/  IADD3 R51, P2, R104, R46, RZ ;  /* 0x0000002e68337210 */ /* 0x000fe20007f5e0ff */
[----:B------:R-:W-:-:S03]  /*3650*/  IMAD.MOV.U32 R46, RZ, RZ, R94 ;  /* 0x000000ffff2e7224 */ /* 0x000fc600078e005e */
[----:B------:R-:W-:Y:S01]  /*3660*/  IADD3.X R52, R28, R47, R45, P2, !PT ;  /* 0x0000002f1c347210 */ /* 0x000fe200017fe42d */
[----:B------:R-:W-:Y:S01]  /*3670*/  IMAD.MOV.U32 R47, RZ, RZ, R0 ;  /* 0x000000ffff2f7224 */ /* 0x000fe200078e0000 */
[----:B------:R-:W1:Y:S02]  /*3680*/  LDC.64 R44, c[0x0][0x408] ;  /* 0x00010200ff2c7b82 */ /* 0x000e640000000a00 */
[----:B-1----:R-:W-:-:S04]  /*3690*/  IMAD.WIDE.U32 R46, R44, 0x60, R46 ;  /* 0x000000602c2e7825 */ /* 0x002fc800078e002e */
[----:B------:R-:W-:Y:S01]  /*36a0*/  IMAD R45, R45, 0x60, RZ ;  /* 0x000000602d2d7824 */ /* 0x000fe200078e02ff */
[----:B------:R-:W-:-:S04]  /*36b0*/  IADD3 R50, P2, R110, R46, RZ ;  /* 0x0000002e6e327210 */ /* 0x000fc80007f5e0ff */
[----:B------:R-:W-:Y:S02]  /*36c0*/  IADD3.X R47, R26, R47, R45, P2, !PT ;  /* 0x0000002f1a2f7210 */ /* 0x000fe400017fe42d */
        /* <DEDUP_REMOVED lines=13> */
.L_x_622:
[----:B------:R-:W-:Y:S05]  /*37a0*/  BSYNC B1 ;  /* 0x0000000000017941 */ /* 0x000fea0003800000 */
.L_x_621:
[----:B-1----:R-:W-:Y:S01]  /*37b0*/  VIADD R47, R22, 0x80 ;  /* 0x00000080162f7836 */ /* 0x002fe20000000000 */
[----:B------:R-:W-:Y:S01]  /*37c0*/  BSSY B1, `(.L_x_623) ;  /* 0x000002a000017945 */ /* 0x000fe20003800000 */
[----:B------:R-:W-:Y:S01]  /*37d0*/  IMAD.MOV.U32 R46, RZ, RZ, R53 ;  /* 0x000000ffff2e7224 */ /* 0x000fe200078e0035 */
[----:B------:R-:W-:Y:S01]  /*37e0*/  PRMT R184, R49, 0x7610, R184 ;  /* 0x0000761031b87816 */ /* 0x000fe200000000b8 */
[----:B-----5:R-:W-:Y:S01]  /*37f0*/  IMAD.MOV.U32 R44, RZ, RZ, R64 ;  /* 0x000000ffff2c7224 */ /* 0x020fe200078e0040 */
[----:B------:R-:W-:Y:S01]  /*3800*/  ISETP.GE.AND P2, PT, R47, R4, PT ;  /* 0x000000042f00720c */ /* 0x000fe20003f46270 */
[----:B------:R-:W-:Y:S01]  /*3810*/  IMAD.MOV.U32 R45, RZ, RZ, R65 ;  /* 0x000000ffff2d7224 */ /* 0x000fe200078e0041 */
[----:B------:R-:W-:Y:S02]  /*3820*/  LOP3.LUT R46, R46, 0xfffffffd, RZ, 0xc0, !PT ;  /* 0xfffffffd2e2e7812 */ /* 0x000fe400078ec0ff */
[----:B------:R-:W-:Y:S02]  /*3830*/  CS2R R56, SRZ ;  /* 0x0000000000387805 */ /* 0x000fe4000001ff00 */
[----:B------:R-:W-:-:S02]  /*3840*/  PRMT R188, R48, 0x7610, R188 ;  /* 0x0000761030bc7816 */ /* 0x000fc400000000bc */
[----:B------:R-:W-:Y:S02]  /*3850*/  CS2R R48, SRZ ;  /* 0x0000000000307805 */ /* 0x000fe4000001ff00 */
[----:B------:R-:W-:Y:S02]  /*3860*/  PRMT R168, R44, 0x7610, R168 ;  /* 0x000076102ca87816 */ /* 0x000fe400000000a8 */
[----:B------:R-:W-:Y:S02]  /*3870*/  CS2R R60, SRZ ;  /* 0x00000000003c7805 */ /* 0x000fe4000001ff00 */
[----:B------:R-:W-:Y:S02]  /*3880*/  PRMT R169, R45, 0x7610, R169 ;  /* 0x000076102da97816 */ /* 0x000fe400000000a9 */
[----:B------:R-:W-:Y:S02]  /*3890*/  CS2R R58, SRZ ;  /* 0x00000000003a7805 */ /* 0x000fe4000001ff00 */
[----:B------:R-:W-:-:S02]  /*38a0*/  CS2R R62, SRZ ;  /* 0x00000000003e7805 */ /* 0x000fc4000001ff00 */
[----:B0-----:R-:W-:Y:S02]  /*38b0*/  CS2R R52, SRZ ;  /* 0x0000000000347805 */ /* 0x001fe4000001ff00 */
[----:B------:R-:W-:Y:S02]  /*38c0*/  CS2R R50, SRZ ;  /* 0x0000000000327805 */ /* 0x000fe4000001ff00 */
[----:B------:R-:W-:Y:S02]  /*38d0*/  @P2 LOP3.LUT R46, R46, 0x2, RZ, 0xfc, !PT ;  /* 0x000000022e2e2812 */ /* 0x000fe400078efcff */
[----:B------:R-:W-:-:S03]  /*38e0*/  CS2R R54, SRZ ;  /* 0x0000000000367805 */ /* 0x000fc6000001ff00 */
[----:B------:R0:W-:Y:S01]  /*38f0*/  STL [R1+0x4], R46 ;  /* 0x0000042e01007387 */ /* 0x0001e20000100800 */
[----:B------:R-:W-:Y:S05]  /*3900*/  @P2 BRA `(.L_x_624) ;  /* 0x0000000000542947 */ /* 0x000fea0003800000 */
        /* <DEDUP_REMOVED lines=8> */
[----:B0-----:R-:W-:-:S04]  /*3990*/  LEA R46, P2, R44, UR4, 0x1 ;  /* 0x000000042c2e7c11 */ /* 0x001fc8000f8408ff */
        /* <DEDUP_REMOVED lines=12> */
.L_x_624:
[----:B------:R-:W-:Y:S05]  /*3a60*/  BSYNC B1 ;  /* 0x0000000000017941 */ /* 0x000fea0003800000 */
.L_x_623:
[----:B-1----:R-:W-:Y:S01]  /*3a70*/  VIADD R44, R22, 0xa0 ;  /* 0x000000a0162c7836 */ /* 0x002fe20000000000 */
[----:B------:R-:W-:Y:S04]  /*3a80*/  BSSY B1, `(.L_x_625) ;  /* 0x0000020000017945 */ /* 0x000fe80003800000 */
[----:B------:R-:W-:-:S13]  /*3a90*/  ISETP.GE.AND P5, PT, R44, R4, PT ;  /* 0x000000042c00720c */ /* 0x000fda0003fa6270 */
        /* <DEDUP_REMOVED lines=10> */
[----:B------:R-:W-:-:S04]  /*3b40*/  IADD3 R3, P2, R104, R96, RZ ;  /* 0x0000006068037210 */ /* 0x000fc80007f5e0ff */
[----:B------:R-:W-:Y:S02]  /*3b50*/  IADD3.X R96, R28, R97, R45, P2, !PT ;  /* 0x000000611c607210 */ /* 0x000fe400017fe42d */
        /* <DEDUP_REMOVED lines=8> */
[----:B0-----:R-:W-:-:S04]  /*3be0*/  LEA R46, P2, R0, UR4, 0x1 ;  /* 0x00000004002e7c11 */ /* 0x001fc8000f8408ff */
        /* <DEDUP_REMOVED lines=9> */
.L_x_626:
[----:B------:R-:W-:Y:S05]  /*3c80*/  BSYNC B1 ;  /* 0x0000000000017941 */ /* 0x000fea0003800000 */
.L_x_625:
[----:B------:R-:W-:Y:S01]  /*3c90*/  IMAD.MOV.U32 R0, RZ, RZ, R68 ;  /* 0x000000ffff007224 */ /* 0x000fe200078e0044 */
[----:B------:R-:W-:Y:S01]  /*3ca0*/  ISETP.NE.AND P2, PT, R224, 0x3, PT ;  /* 0x00000003e000780c */ /* 0x000fe20003f45270 */
[----:B------:R-:W-:Y:S02]  /*3cb0*/  IMAD.MOV.U32 R3, RZ, RZ, R69 ;  /* 0x000000ffff037224 */ /* 0x000fe400078e0045 */
[----:B-1----:R-:W-:Y:S01]  /*3cc0*/  IMAD.MOV.U32 R44, RZ, RZ, R66 ;  /* 0x000000ffff2c7224 */ /* 0x002fe200078e0042 */
[----:B------:R-:W-:Y:S01]  /*3cd0*/  PRMT R200, R0, 0x7610, R200 ;  /* 0x0000761000c87816 */ /* 0x000fe200000000c8 */
[----:B-----5:R-:W-:Y:S01]  /*3ce0*/  IMAD.MOV.U32 R0, RZ, RZ, R57 ;  /* 0x000000ffff007224 */ /* 0x020fe200078e0039 */
[----:B------:R-:W-:Y:S01]  /*3cf0*/  PRMT R201, R3, 0x7610, R201 ;  /* 0x0000761003c97816 */ /* 0x000fe200000000c9 */
[----:B------:R-:W-:Y:S01]  /*3d00*/  IMAD.MOV.U32 R3, RZ, RZ, R70 ;  /* 0x000000ffff037224 */ /* 0x000fe200078e0046 */
        /* <DEDUP_REMOVED lines=31> */
[----:B------:R-:W-:Y:S01]  /*3f00*/  PRMT R177, R0, 0x7610, R177 ;  /* 0x0000761000b17816 */ /* 0x000fe200000000b1 */
[----:B------:R-:W-:Y:S01]  /*3f10*/  IMAD.MOV.U32 R0, RZ, RZ, R55 ;  /* 0x000000ffff007224 */ /* 0x000fe200078e0037 */
[----:B------:R-:W-:Y:S01]  /*3f20*/  PRMT R172, R3, 0x7610, R172 ;  /* 0x0000761003ac7816 */ /* 0x000fe200000000ac */
[----:B------:R-:W-:-:S03]  /*3f30*/  IMAD.MOV.U32 R3, RZ, RZ, R54 ;  /* 0x000000ffff037224 */ /* 0x000fc600078e0036 */
[----:B------:R-:W-:Y:S02]  /*3f40*/  PRMT R195, R0, 0x7610, R195 ;  /* 0x0000761000c37816 */ /* 0x000fe400000000c3 */
[----:B------:R-:W-:Y:S01]  /*3f50*/  PRMT R193, R3, 0x7610, R193 ;  /* 0x0000761003c17816 */ /* 0x000fe200000000c1 */
[----:B------:R-:W-:Y:S06]  /*3f60*/  @!P2 BRA `(.L_x_627) ;  /* 0x000000000004a947 */ /* 0x000fec0003800000 */
[----:B------:R-:W-:Y:S01]  /*3f70*/  BPT.TRAP 0x1 ;  /* 0x000000040000795c */ /* 0x000fe20000300000 */
.L_x_627:
[----:B------:R-:W-:Y:S01]  /*3f80*/  IMAD R3, R23, 0x8, R2 ;  /* 0x0000000817037824 */ /* 0x000fe200078e0202 */
[----:B------:R-:W-:Y:S01]  /*3f90*/  SHF.L.U32 R0, R223, 0x1f, RZ ;  /* 0x0000001fdf007819 */ /* 0x000fe200000006ff */
[----:B------:R-:W-:Y:S03]  /*3fa0*/  BSSY B1, `(.L_x_628) ;  /* 0x0000003000017945 */ /* 0x000fe60003800000 */
[----:B------:R-:W1:Y:S02]  /*3fb0*/  SYNCS.PHASECHK.TRANS64.TRYWAIT P6, [R3+URZ+0x34890], R0 ;  /* 0x03489000030075a7 */ /* 0x000e6400080c017f */
[----:B-1----:R-:W-:Y:S05]  /*3fc0*/  @!P6 BRA `(.L_x_629) ;  /* 0x000002380048e947 */ /* 0x002fea0003800000 */
.L_x_977:
[----:B------:R-:W-:Y:S05]  /*3fd0*/  BSYNC B1 ;  /* 0x0000000000017941 */ /* 0x000fea0003800000 */
.L_x_628:
[----:B------:R-:W-:Y:S04]  /*3fe0*/  BSSY B1, `(.L_x_630) ;  /* 0x0000079000017945 */ /* 0x000fe80003800000 */
[----:B------:R-:W-:Y:S05]  /*3ff0*/  @P3 BRA `(.L_x_631) ;  /* 0x0000000400dc3947 */ /* 0x000fea0003800000 */
[----:B------:R-:W-:Y:S01]  /*4000*/  IADD3 R182, P3, R120, R136, RZ ;  /* 0x0000008878b67210 */ /* 0x000fe20007f7e0ff */
[----:B------:R-:W-:Y:S04]  /*4010*/  BSSY B2, `(.L_x_632) ;  /* 0x000003b000027945 */ /* 0x000fe80003800000 */
[----:B------:R-:W-:Y:S01]  /*4020*/  IMAD.X R183, R92, 0x1, R122, P3 ;  /* 0x000000015cb77824 */ /* 0x000fe200018e067a */
[----:B------:R-:W-:Y:S07]  /*4030*/  @P0 BRA `(.L_x_633) ;  /* 0x0000000000e00947 */ /* 0x000fee0003800000 */
[----:B0-----:R0:W2:Y:S01]  /*4040*/  LDS.128 R44, [R5+0x1e400] ;  /* 0x01e40000052c7984 */ /* 0x0010a20000000c00 */
[----:B------:R-:W-:Y:S01]  /*4050*/  ISETP.GE.AND P3, PT, R18, R84, PT ;  /* 0x000000541200720c */ /* 0x000fe20003f66270 */
[----:B------:R-:W-:-:S12]  /*4060*/  BSSY B3, `(.L_x_634) ;  /* 0x000002e000037945 */ /* 0x000fd80003800000 */
[----:B0-----:R-:W-:Y:S05]  /*4070*/  @P3 BRA `(.L_x_635) ;  /* 0x0000000000b03947 */ /* 0x001fea0003800000 */
[--C-:B------:R-:W-:Y:S02]  /*4080*/  SHF.R.U64 R94, R138, 0x10, R139.reuse ;  /* 0x000000108a5e7819 */ /* 0x100fe4000000128b */
[----:B------:R-:W-:Y:S02]  /*4090*/  SHF.R.U32.HI R95, RZ, 0x10, R139 ;  /* 0x00000010ff5f7819 */ /* 0x000fe4000001168b */
[----:B------:R-:W-:Y:S02]  /*40a0*/  SHF.R.U64 R139, R150, 0x10, R151 ;  /* 0x00000010968b7819 */ /* 0x000fe40000001297 */
[----:B------:R-:W-:Y:S02]  /*40b0*/  PRMT R94, R167, 0x5432, R94 ;  /* 0x00005432a75e7816 */ /* 0x000fe4000000005e */
[----:B------:R-:W-:Y:S02]  /*40c0*/  PRMT R139, R186, 0x5410, R139 ;  /* 0x00005410ba8b7816 */ /* 0x000fe4000000008b */
[----:B------:R-:W-:-:S02]  /*40d0*/  SHF.R.U32.HI R150, RZ, 0x10, R151 ;  /* 0x00000010ff967819 */ /* 0x000fc40000011697 */
[C---:B--2---:R-:W-:Y:S01]  /*40e0*/  LOP3.LUT R151, R45.reuse, 0xffff0000, RZ, 0xc0, !PT ;  /* 0xffff00002d977812 */ /* 0x044fe200078ec0ff */
[----:B------:R-:W-:Y:S01]  /*40f0*/  IMAD.U32 R45, R45, 0x10000, RZ ;  /* 0x000100002d2d7824 */ /* 0x000fe200078e00ff */
[----:B------:R-:W-:Y:S02]  /*4100*/  LOP3.LUT R186, R139, 0xffff0000, RZ, 0xc0, !PT ;  /* 0xffff00008bba7812 */ /* 0x000fe400078ec0ff */
[C---:B------:R-:W-:Y:S01]  /*4110*/  LOP3.LUT R138, R94.reuse, 0xffff0000, RZ, 0xc0, !PT ;  /* 0xffff00005e8a7812 */ /* 0x040fe200078ec0ff */
[----:B------:R-:W-:Y:S01]  /*4120*/  IMAD.U32 R94, R94, 0x10000, RZ ;  /* 0x000100005e5e7824 */ /* 0x000fe200078e00ff */
[----:B------:R-:W-:Y:S01]  /*4130*/  PRMT R150, R169, 0x5432, R150 ;  /* 0x00005432a9967816 */ /* 0x000fe20000000096 */
[----:B------:R-:W-:Y:S01]  /*4140*/  FMUL.FTZ R190, R151, R186 ;  /* 0x000000ba97be7220 */ /* 0x000fe20000410000 */
[----:B------:R-:W-:Y:S01]  /*4150*/  PRMT R95, R185, 0x5410, R95 ;  /* 0x00005410b95f7816 */ /* 0x000fe2000000005f */
[-C--:B------:R-:W-:Y:S02]  /*4160*/  FMUL.FTZ R151, R151, R138.reuse ;  /* 0x0000008a97977220 */ /* 0x080fe40000410000 */
[----:B------:R-:W-:-:S02]  /*4170*/  FFMA.FTZ R138, R45, R138, -R190 ;  /* 0x0000008a2d8a7223 */ /* 0x000fc400000108be */
[----:B------:R-:W-:Y:S01]  /*4180*/  FFMA.FTZ R45, R45, R186, R151 ;  /* 0x000000ba2d2d7223 */ /* 0x000fe20000010097 */
[----:B------:R-:W-:Y:S01]  /*4190*/  LOP3.LUT R186, R46, 0xffff0000, RZ, 0xc0, !PT ;  /* 0xffff00002eba7812 */ /* 0x000fe200078ec0ff */
[----:B------:R-:W-:Y:S02]  /*41a0*/  IMAD.U32 R151, R150, 0x10000, RZ ;  /* 0x0001000096977824 */ /* 0x000fe400078e00ff */
[C---:B------:R-:W-:Y:S01]  /*41b0*/  IMAD.U32 R185, R95.reuse, 0x10000, RZ ;  /* 0x000100005fb97824 */ /* 0x040fe200078e00ff */
[----:B------:R-:W-:Y:S01]  /*41c0*/  LOP3.LUT R95, R95, 0xffff0000, RZ, 0xc0, !PT ;  /* 0xffff00005f5f7812 */ /* 0x000fe200078ec0ff */
[----:B------:R-:W-:Y:S01]  /*41d0*/  FMUL.FTZ R187, R186, R151 ;  /* 0x00000097babb7220 */ /* 0x000fe20000410000 */
[----:B------:R-:W-:Y:S02]  /*41e0*/  IMAD.U32 R46, R46, 0x10000, RZ ;  /* 0x000100002e2e7824 */ /* 0x000fe400078e00ff */
[-C--:B------:R-:W-:Y:S01]  /*41f0*/  FMUL.FTZ R186, R186, R185.reuse ;  /* 0x000000b9baba7220 */ /* 0x080fe20000410000 */
[----:B------:R-:W-:Y:S01]  /*4200*/  F2FP.BF16.F32.PACK_AB R45, R45, R138 ;  /* 0x0000008a2d2d723e */ /* 0x000fe200000010ff */
[----:B------:R-:W-:-:S02]  /*4210*/  FFMA.FTZ R187, R46, R185, -R187 ;  /* 0x000000b92ebb7223 */ /* 0x000fc400000108bb */
[----:B------:R-:W-:Y:S01]  /*4220*/  FFMA.FTZ R186, R46, R151, R186 ;  /* 0x000000972eba7223 */ /* 0x000fe200000100ba */
[----:B------:R-:W-:Y:S02]  /*4230*/  LOP3.LUT R151, R150, 0xffff0000, RZ, 0xc0, !PT ;  /* 0xffff000096977812 */ /* 0x000fe400078ec0ff */
[C---:B------:R-:W-:Y:S02]  /*4240*/  LOP3.LUT R46, R47.reuse, 0xffff0000, RZ, 0xc0, !PT ;  /* 0xffff00002f2e7812 */ /* 0x040fe400078ec0ff */
[----:B------:R-:W-:-:S03]  /*4250*/  SHF.L.U32 R150, R47, 0x10, RZ ;  /* 0x000000102f967819 */ /* 0x000fc600000006ff */
[C---:B------:R-:W-:Y:S01]  /*4260*/  FMUL.FTZ R47, R46.reuse, R151 ;  /* 0x000000972e2f7220 */ /* 0x040fe20000410000 */
[----:B------:R-:W-:-:S03]  /*4270*/  FMUL.FTZ R46, R46, R95 ;  /* 0x0000005f2e2e7220 */ /* 0x000fc60000410000 */
[C---:B------:R-:W-:Y:S01]  /*4280*/  FFMA.FTZ R47, R150.reuse, R95, -R47 ;  /* 0x0000005f962f7223 */ /* 0x040fe2000001082f */
[----:B------:R-:W-:Y:S01]  /*4290*/  FFMA.FTZ R46, R150, R151, R46 ;  /* 0x00000097962e7223 */ /* 0x000fe2000001002e */
[C---:B------:R-:W-:Y:S01]  /*42a0*/  LOP3.LUT R95, R44.reuse, 0xffff0000, RZ, 0xc0, !PT ;  /* 0xffff00002c5f7812 */ /* 0x040fe200078ec0ff */
[----:B------:R-:W-:Y:S02]  /*42b0*/  IMAD.U32 R150, R139, 0x10000, RZ ;  /* 0x000100008b967824 */ /* 0x000fe400078e00ff */
[----:B------:R-:W-:Y:S01]  /*42c0*/  IMAD.U32 R139, R44, 0x10000, RZ ;  /* 0x000100002c8b7824 */ /* 0x000fe200078e00ff */
[----:B------:R-:W-:Y:S01]  /*42d0*/  F2FP.BF16.F32.PACK_AB R47, R46, R47 ;  /* 0x0000002f2e2f723e */ /* 0x000fe200000010ff */
[C---:B------:R-:W-:Y:S01]  /*42e0*/  FMUL.FTZ R44, R95.reuse, R150 ;  /* 0x000000965f2c7220 */ /* 0x040fe20000410000 */
[-C--:B------:R-:W-:Y:S01]  /*42f0*/  FMUL.FTZ R95, R95, R94.reuse ;  /* 0x0000005e5f5f7220 */ /* 0x080fe20000410000 */
[----:B------:R-:W-:Y:S02]  /*4300*/  F2FP.BF16.F32.PACK_AB R46, R186, R187 ;  /* 0x000000bbba2e723e */ /* 0x000fe400000010ff */
[C---:B------:R-:W-:Y:S01]  /*4310*/  FFMA.FTZ R44, R139.reuse, R94, -R44 ;  /* 0x0000005e8b2c7223 */ /* 0x040fe2000001082c */
[----:B------:R-:W-:-:S05]  /*4320*/  FFMA.FTZ R95, R139, R150, R95 ;  /* 0x000000968b5f7223 */ /* 0x000fca000001005f */
[----:B------:R-:W-:-:S07]  /*4330*/  F2FP.BF16.F32.PACK_AB R44, R95, R44 ;  /* 0x0000002c5f2c723e */ /* 0x000fce00000010ff */
.L_x_635:
[----:B------:R-:W-:Y:S05]  /*4340*/  BSYNC B3 ;  /* 0x0000000000037941 */ /* 0x000fea0003800000 */
.L_x_634:
[----:B------:R-:W-:Y:S01]  /*4350*/  IADD3 R95, P3, R182, R100, RZ ;  /* 0x00000064b65f7210 */ /* 0x000fe20007f7e0ff */
[----:B------:R-:W-:Y:S01]  /*4360*/  ULDC.64 UR4, c[0x0][0x2e8] ;  /* 0x0000ba0000047ab9 */ /* 0x000fe20000000a00 */
[----:B------:R-:W-:-:S03]  /*4370*/  ULDC.64 UR6, c[0x0][0x208] ;  /* 0x0000820000067ab9 */ /* 0x000fc60000000a00 */
[----:B------:R-:W-:Y:S01]  /*4380*/  IMAD.X R138, R183, 0x1, R14, P3 ;  /* 0x00000001b78a7824 */ /* 0x000fe200018e060e */
[----:B------:R-:W-:-:S04]  /*4390*/  LEA R94, P3, R95, UR4, 0x1 ;  /* 0x000000045f5e7c11 */ /* 0x000fc8000f8608ff */
[----:B------:R-:W-:-:S05]  /*43a0*/  LEA.HI.X R95, R95, UR5, R138, 0x1, P3 ;  /* 0x000000055f5f7c11 */ /* 0x000fca00098f0c8a */
[----:B--2---:R2:W-:Y:S04]  /*43b0*/  STG.E.128 desc[UR6][R94.64], R44 ;  /* 0x0000002c5e007986 */ /* 0x0045e8000c101d06 */
.L_x_633:
[----:B------:R-:W-:Y:S05]  /*43c0*/  BSYNC B2 ;  /* 0x0000000000027941 */ /* 0x000fea0003800000 */
.L_x_632:
[----:B------:R-:W-:Y:S05]  /*43d0*/  @P1 BRA `(.L_x_631) ;  /* 0x0000000000e41947 */ /* 0x000fea0003800000 */
[----:B0-2---:R0:W2:Y:S01]  /*43e0*/  LDS.128 R44, [R5+0x23c00] ;  /* 0x023c0000052c7984 */ /* 0x0050a20000000c00 */
[----:B------:R-:W-:Y:S01]  /*43f0*/  IADD3 R182, P3, R182, R13, RZ ;  /* 0x0000000db6b67210 */ /* 0x000fe20007f7e0ff */
[----:B------:R-:W-:Y:S04]  /*4400*/  BSSY B2, `(.L_x_636) ;  /* 0x0000031000027945 */ /* 0x000fe80003800000 */
[----:B------:R-:W-:Y:S01]  /*4410*/  IMAD.X R183, R183, 0x1, R8, P3 ;  /* 0x00000001b7b77824 */ /* 0x000fe200018e0608 */
[----:B------:R-:W-:-:S13]  /*4420*/  ISETP.GE.AND P3, PT, R220, R84, PT ;  /* 0x00000054dc00720c */ /* 0x000fda0003f66270 */
[----:B0-----:R-:W-:Y:S05]  /*4430*/  @P3 BRA `(.L_x_637) ;  /* 0x0000000000b43947 */ /* 0x001fea0003800000 */
[----:B------:R-:W-:Y:S02]  /*4440*/  SHF.R.U64 R95, R98, 0x10, R99 ;  /* 0x00000010625f7819 */ /* 0x000fe40000001263 */
[----:B------:R-:W-:Y:S02]  /*4450*/  SHF.R.U64 R90, R90, 0x10, R91 ;  /* 0x000000105a5a7819 */ /* 0x000fe4000000125b */
[----:B------:R-:W-:Y:S02]  /*4460*/  PRMT R95, R204, 0x5410, R95 ;  /* 0x00005410cc5f7816 */ /* 0x000fe4000000005f */
[----:B------:R-:W-:Y:S02]  /*4470*/  PRMT R90, R93, 0x5432, R90 ;  /* 0x000054325d5a7816 */ /* 0x000fe4000000005a */
[----:B------:R-:W-:Y:S02]  /*4480*/  SHF.R.U32.HI R98, RZ, 0x10, R99 ;  /* 0x00000010ff627819 */ /* 0x000fe40000011663 */
[----:B--2---:R-:W-:-:S02]  /*4490*/  LOP3.LUT R99, R45, 0xffff0000, RZ, 0xc0, !PT ;  /* 0xffff00002d637812 */ /* 0x004fc400078ec0ff */
[----:B------:R-:W-:Y:S02]  /*44a0*/  LOP3.LUT R150, R95, 0xffff0000, RZ, 0xc0, !PT ;  /* 0xffff00005f967812 */ /* 0x000fe400078ec0ff */
[C---:B------:R-:W-:Y:S01]  /*44b0*/  LOP3.LUT R94, R90.reuse, 0xffff0000, RZ, 0xc0, !PT ;  /* 0xffff00005a5e7812 */ /* 0x040fe200078ec0ff */
[----:B------:R-:W-:Y:S01]  /*44c0*/  IMAD.U32 R90, R90, 0x10000, RZ ;  /* 0x000100005a5a7824 */ /* 0x000fe200078e00ff */
[----:B------:R-:W-:Y:S01]  /*44d0*/  SHF.R.U32.HI R138, RZ, 0x10, R91 ;  /* 0x00000010ff8a7819 */ /* 0x000fe2000001165b */
[----:B------:R-:W-:Y:S02]  /*44e0*/  IMAD.U32 R91, R45, 0x10000, RZ ;  /* 0x000100002d5b7824 */ /* 0x000fe400078e00ff */
[C---:B------:R-:W-:Y:S01]  /*44f0*/  FMUL.FTZ R186, R99.reuse, R150 ;  /* 0x0000009663ba7220 */ /* 0x040fe20000410000 */
[-C--:B------:R-:W-:Y:S01]  /*4500*/  FMUL.FTZ R45, R99, R94.reuse ;  /* 0x0000005e632d7220 */ /* 0x080fe20000410000 */
[----:B------:R-:W-:Y:S02]  /*4510*/  PRMT R98, R168, 0x5432, R98 ;  /* 0x00005432a8627816 */ /* 0x000fe40000000062 */
[C---:B------:R-:W-:Y:S01]  /*4520*/  FFMA.FTZ R94, R91.reuse, R94, -R186 ;  /* 0x0000005e5b5e7223 */ /* 0x040fe200000108ba */
[----:B------:R-:W-:Y:S01]  /*4530*/  FFMA.FTZ R91, R91, R150, R45 ;  /* 0x000000965b5b7223 */ /* 0x000fe2000001002d */
[----:B------:R-:W-:Y:S01]  /*4540*/  PRMT R45, R166, 0x5432, R138 ;  /* 0x00005432a62d7816 */ /* 0x000fe2000000008a */
[----:B------:R-:W-:Y:S01]  /*4550*/  IMAD.U32 R99, R98, 0x10000, RZ ;  /* 0x0001000062637824 */ /* 0x000fe200078e00ff */
[C---:B------:R-:W-:Y:S01]  /*4560*/  LOP3.LUT R138, R46.reuse, 0xffff0000, RZ, 0xc0, !PT ;  /* 0xffff00002e8a7812 */ /* 0x040fe200078ec0ff */
[----:B------:R-:W-:Y:S01]  /*4570*/  IMAD.U32 R46, R46, 0x10000, RZ ;  /* 0x000100002e2e7824 */ /* 0x000fe200078e00ff */
[----:B------:R-:W-:Y:S01]  /*4580*/  F2FP.BF16.F32.PACK_AB R91, R91, R94 ;  /* 0x0000005e5b5b723e */ /* 0x000fe200000010ff */
[C---:B------:R-:W-:Y:S01]  /*4590*/  IMAD.U32 R139, R45.reuse, 0x10000, RZ ;  /* 0x000100002d8b7824 */ /* 0x040fe200078e00ff */
[----:B------:R-:W-:Y:S01]  /*45a0*/  LOP3.LUT R45, R45, 0xffff0000, RZ, 0xc0, !PT ;  /* 0xffff00002d2d7812 */ /* 0x000fe200078ec0ff */
[----:B------:R-:W-:-:S02]  /*45b0*/  FMUL.FTZ R151, R138, R99 ;  /* 0x000000638a977220 */ /* 0x000fc40000410000 */
[-C--:B------:R-:W-:Y:S02]  /*45c0*/  FMUL.FTZ R138, R138, R139.reuse ;  /* 0x0000008b8a8a7220 */ /* 0x080fe40000410000 */
[C---:B------:R-:W-:Y:S02]  /*45d0*/  FFMA.FTZ R151, R46.reuse, R139, -R151 ;  /* 0x0000008b2e977223 */ /* 0x040fe40000010897 */
[----:B------:R-:W-:Y:S01]  /*45e0*/  FFMA.FTZ R138, R46, R99, R138 ;  /* 0x000000632e8a7223 */ /* 0x000fe2000001008a */
[----:B------:R-:W-:Y:S01]  /*45f0*/  LOP3.LUT R99, R98, 0xffff0000, RZ, 0xc0, !PT ;  /* 0xffff000062637812 */ /* 0x000fe200078ec0ff */
[C---:B------:R-:W-:Y:S01]  /*4600*/  IMAD.U32 R98, R47.reuse, 0x10000, RZ ;  /* 0x000100002f627824 */ /* 0x040fe200078e00ff */
[----:B------:R-:W-:-:S05]  /*4610*/  LOP3.LUT R46, R47, 0xffff0000, RZ, 0xc0, !PT ;  /* 0xffff00002f2e7812 */ /* 0x000fca00078ec0ff */
        /* <DEDUP_REMOVED lines=13> */
[----:B------:R-:W-:Y:S01]  /*46f0*/  F2FP.BF16.F32.PACK_AB R44, R45, R44 ;  /* 0x0000002c2d2c723e */ /* 0x000fe200000010ff */
[----:B------:R-:W-:-:S07]  /*4700*/  IMAD.MOV.U32 R45, RZ, RZ, R91 ;  /* 0x000000ffff2d7224 */ /* 0x000fce00078e005b */
.L_x_637:
[----:B------:R-:W-:Y:S05]  /*4710*/  BSYNC B2 ;  /* 0x0000000000027941 */ /* 0x000fea0003800000 */
.L_x_636:
[----:B------:R-:W-:Y:S01]  /*4720*/  ULDC.64 UR4, c[0x0][0x2e8] ;  /* 0x0000ba0000047ab9 */ /* 0x000fe20000000a00 */
[----:B------:R-:W-:Y:S01]  /*4730*/  ULDC.64 UR6, c[0x0][0x208] ;  /* 0x0000820000067ab9 */ /* 0x000fe20000000a00 */
[----:B------:R-:W-:-:S04]  /*4740*/  LEA R90, P3, R182, UR4, 0x1 ;  /* 0x00000004b65a7c11 */ /* 0x000fc8000f8608ff */
[----:B------:R-:W-:-:S05]  /*4750*/  LEA.HI.X R91, R182, UR5, R183, 0x1, P3 ;  /* 0x00000005b65b7c11 */ /* 0x000fca00098f0cb7 */
[----:B--2---:R3:W-:Y:S04]  /*4760*/  STG.E.128 desc[UR6][R90.64], R44 ;  /* 0x0000002c5a007986 */ /* 0x0047e8000c101d06 */
.L_x_631:
[----:B------:R-:W-:Y:S05]  /*4770*/  BSYNC B1 ;  /* 0x0000000000017941 */ /* 0x000fea0003800000 */
.L_x_630:
[----:B------:R-:W-:Y:S04]  /*4780*/  BSSY B1, `(.L_x_638) ;  /* 0x000007a000017945 */ /* 0x000fe80003800000 */
[----:B------:R-:W-:Y:S05]  /*4790*/  @P4 BRA `(.L_x_639) ;  /* 0x0000000400e04947 */ /* 0x000fea0003800000 */
[----:B---3--:R-:W-:Y:S01]  /*47a0*/  IADD3 R90, P3, P4, R158, R136, R16 ;  /* 0x000000889e5a7210 */ /* 0x008fe20007c7e010 */
[----:B------:R-:W-:Y:S03]  /*47b0*/  BSSY B2, `(.L_x_640) ;  /* 0x000003c000027945 */ /* 0x000fe60003800000 */
[----:B------:R-:W-:Y:S01]  /*47c0*/  IADD3.X R91, R123, R92, R17, P3, P4 ;  /* 0x0000005c7b5b7210 */ /* 0x000fe20001fe8411 */
[----:B------:R-:W-:Y:S08]  /*47d0*/  @P0 BRA `(.L_x_641) ;  /* 0x0000000000e40947 */ /* 0x000ff00003800000 */
[----:B0-2---:R0:W2:Y:S01]  /*47e0*/  LDS.128 R44, [R5+0x1f400] ;  /* 0x01f40000052c7984 */ /* 0x0050a20000000c00 */
[----:B------:R-:W-:Y:S01]  /*47f0*/  IADD3 R94, P3, R90, R100, RZ ;  /* 0x000000645a5e7210 */ /* 0x000fe20007f7e0ff */
[----:B------:R-:W-:Y:S04]  /*4800*/  BSSY B3, `(.L_x_642) ;  /* 0x0000031000037945 */ /* 0x000fe80003800000 */
[----:B------:R-:W-:Y:S01]  /*4810*/  IMAD.X R95, R91, 0x1, R14, P3 ;  /* 0x000000015b5f7824 */ /* 0x000fe200018e060e */
[----:B------:R-:W-:-:S13]  /*4820*/  ISETP.GE.AND P3, PT, R18, R84, PT ;  /* 0x000000541200720c */ /* 0x000fda0003f66270 */
[----:B0-----:R-:W-:Y:S05]  /*4830*/  @P3 BRA `(.L_x_643) ;  /* 0x0000000000b43947 */ /* 0x001fea0003800000 */
[--C-:B------:R-:W-:Y:S02]  /*4840*/  SHF.R.U64 R86, R86, 0x10, R87.reuse ;  /* 0x0000001056567819 */ /* 0x100fe40000001257 */
[----:B------:R-:W-:Y:S02]  /*4850*/  SHF.R.U32.HI R98, RZ, 0x10, R87 ;  /* 0x00000010ff627819 */ /* 0x000fe40000011657 */
[--C-:B------:R-:W-:Y:S02]  /*4860*/  SHF.R.U64 R87, R88, 0x10, R89.reuse ;  /* 0x0000001058577819 */ /* 0x100fe40000001259 */
[----:B------:R-:W-:Y:S02]  /*4870*/  SHF.R.U32.HI R99, RZ, 0x10, R89 ;  /* 0x00000010ff637819 */ /* 0x000fe40000011659 */
[----:B------:R-:W-:Y:S01]  /*4880*/  PRMT R89, R205, 0x5410, R87 ;  /* 0x00005410cd597816 */ /* 0x000fe20000000057 */
[----:B--2---:R-:W-:Y:S01]  /*4890*/  IMAD.U32 R87, R45, 0x10000, RZ ;  /* 0x000100002d577824 */ /* 0x004fe200078e00ff */
[----:B------:R-:W-:-:S02]  /*48a0*/  PRMT R86, R170, 0x5432, R86 ;  /* 0x00005432aa567816 */ /* 0x000fc40000000056 */
[----:B------:R-:W-:Y:S02]  /*48b0*/  LOP3.LUT R139, R45, 0xffff0000, RZ, 0xc0, !PT ;  /* 0xffff00002d8b7812 */ /* 0x000fe400078ec0ff */
[----:B------:R-:W-:Y:S02]  /*48c0*/  LOP3.LUT R138, R89, 0xffff0000, RZ, 0xc0, !PT ;  /* 0xffff0000598a7812 */ /* 0x000fe400078ec0ff */
[C---:B------:R-:W-:Y:S01]  /*48d0*/  LOP3.LUT R88, R86.reuse, 0xffff0000, RZ, 0xc0, !PT ;  /* 0xffff000056587812 */ /* 0x040fe200078ec0ff */
[----:B------:R-:W-:Y:S02]  /*48e0*/  IMAD.U32 R86, R86, 0x10000, RZ ;  /* 0x0001000056567824 */ /* 0x000fe400078e00ff */
[C---:B------:R-:W-:Y:S02]  /*48f0*/  FMUL.FTZ R150, R139.reuse, R138 ;  /* 0x0000008a8b967220 */ /* 0x040fe40000410000 */
[-C--:B------:R-:W-:Y:S02]  /*4900*/  FMUL.FTZ R45, R139, R88.reuse ;  /* 0x000000588b2d7220 */ /* 0x080fe40000410000 */
[----:B------:R-:W-:-:S02]  /*4910*/  FFMA.FTZ R88, R87, R88, -R150 ;  /* 0x0000005857587223 */ /* 0x000fc40000010896 */
[----:B------:R-:W-:Y:S01]  /*4920*/  FFMA.FTZ R87, R87, R138, R45 ;  /* 0x0000008a57577223 */ /* 0x000fe2000001002d */
[----:B------:R-:W-:Y:S02]  /*4930*/  PRMT R45, R85, 0x5432, R98 ;  /* 0x00005432552d7816 */ /* 0x000fe40000000062 */
[----:B------:R-:W-:Y:S02]  /*4940*/  PRMT R98, R206, 0x5410, R99 ;  /* 0x00005410ce627816 */ /* 0x000fe40000000063 */
[----:B------:R-:W-:Y:S01]  /*4950*/  LOP3.LUT R138, R46, 0xffff0000, RZ, 0xc0, !PT ;  /* 0xffff00002e8a7812 */ /* 0x000fe200078ec0ff */
[C---:B------:R-:W-:Y:S01]  /*4960*/  IMAD.U32 R139, R45.reuse, 0x10000, RZ ;  /* 0x000100002d8b7824 */ /* 0x040fe200078e00ff */
[----:B------:R-:W-:Y:S01]  /*4970*/  LOP3.LUT R45, R45, 0xffff0000, RZ, 0xc0, !PT ;  /* 0xffff00002d2d7812 */ /* 0x000fe200078ec0ff */
[----:B------:R-:W-:Y:S01]  /*4980*/  IMAD.U32 R99, R98, 0x10000, RZ ;  /* 0x0001000062637824 */ /* 0x000fe200078e00ff */
[----:B------:R-:W-:Y:S01]  /*4990*/  F2FP.BF16.F32.PACK_AB R87, R87, R88 ;  /* 0x000000585757723e */ /* 0x000fe200000010ff */
[----:B------:R-:W-:-:S02]  /*49a0*/  IMAD.U32 R46, R46, 0x10000, RZ ;  /* 0x000100002e2e7824 */ /* 0x000fc400078e00ff */
[C---:B------:R-:W-:Y:S01]  /*49b0*/  FMUL.FTZ R151, R138.reuse, R99 ;  /* 0x000000638a977220 */ /* 0x040fe20000410000 */
[----:B------:R-:W-:-:S03]  /*49c0*/  FMUL.FTZ R138, R138, R139 ;  /* 0x0000008b8a8a7220 */ /* 0x000fc60000410000 */
[C---:B------:R-:W-:Y:S01]  /*49d0*/  FFMA.FTZ R151, R46.reuse, R139, -R151 ;  /* 0x0000008b2e977223 */ /* 0x040fe20000010897 */
        /* <DEDUP_REMOVED lines=19> */
.L_x_643:
[----:B------:R-:W-:Y:S05]  /*4b10*/  BSYNC B3 ;  /* 0x0000000000037941 */ /* 0x000fea0003800000 */
.L_x_642:
[----:B------:R-:W-:Y:S01]  /*4b20*/  ULDC.64 UR4, c[0x0][0x2e8] ;  /* 0x0000ba0000047ab9 */ /* 0x000fe20000000a00 */
[----:B------:R-:W-:Y:S01]  /*4b30*/  ULDC.64 UR6, c[0x0][0x208] ;  /* 0x0000820000067ab9 */ /* 0x000fe20000000a00 */
[----:B------:R-:W-:-:S04]  /*4b40*/  LEA R86, P3, R94, UR4, 0x1 ;  /* 0x000000045e567c11 */ /* 0x000fc8000f8608ff */
[----:B------:R-:W-:-:S05]  /*4b50*/  LEA.HI.X R87, R94, UR5, R95, 0x1, P3 ;  /* 0x000000055e577c11 */ /* 0x000fca00098f0c5f */
[----:B--2---:R3:W-:Y:S04]  /*4b60*/  STG.E.128 desc[UR6][R86.64], R44 ;  /* 0x0000002c56007986 */ /* 0x0047e8000c101d06 */
.L_x_641:
[----:B------:R-:W-:Y:S05]  /*4b70*/  BSYNC B2 ;  /* 0x0000000000027941 */ /* 0x000fea0003800000 */
.L_x_640:
[----:B------:R-:W-:Y:S05]  /*4b80*/  @P1 BRA `(.L_x_639) ;  /* 0x0000000000e41947 */ /* 0x000fea0003800000 */
[----:B0-23--:R0:W2:Y:S01]  /*4b90*/  LDS.128 R44, [R5+0x24c00] ;  /* 0x024c0000052c7984 */ /* 0x00d0a20000000c00 */
[----:B------:R-:W-:Y:S01]  /*4ba0*/  IADD3 R90, P3, R90, R13, RZ ;  /* 0x0000000d5a5a7210 */ /* 0x000fe20007f7e0ff */
[----:B------:R-:W-:Y:S04]  /*4bb0*/  BSSY B2, `(.L_x_644) ;  /* 0x0000031000027945 */ /* 0x000fe80003800000 */
[----:B------:R-:W-:Y:S01]  /*4bc0*/  IMAD.X R91, R91, 0x1, R8, P3 ;  /* 0x000000015b5b7824 */ /* 0x000fe200018e0608 */
[----:B------:R-:W-:-:S13]  /*4bd0*/  ISETP.GE.AND P3, PT, R220, R84, PT ;  /* 0x00000054dc00720c */ /* 0x000fda0003f66270 */
[----:B0-----:R-:W-:Y:S05]  /*4be0*/  @P3 BRA `(.L_x_645) ;  /* 0x0000000000b43947 */ /* 0x001fea0003800000 */
[--C-:B------:R-:W-:Y:S02]  /*4bf0*/  SHF.R.U64 R87, R80, 0x10, R81.reuse ;  /* 0x0000001050577819 */ /* 0x100fe40000001251 */
[----:B------:R-:W-:Y:S02]  /*4c00*/  SHF.R.U32.HI R80, RZ, 0x10, R81 ;  /* 0x00000010ff507819 */ /* 0x000fe40000011651 */
[----:B------:R-:W-:Y:S02]  /*4c10*/  SHF.R.U64 R81, R82, 0x10, R83 ;  /* 0x0000001052517819 */ /* 0x000fe40000001253 */
[----:B------:R-:W-:Y:S02]  /*4c20*/  PRMT R176, R176, 0x5410, R87 ;  /* 0x00005410b0b07816 */ /* 0x000fe40000000057 */
[----:B------:R-:W-:Y:S02]  /*4c30*/  PRMT R174, R174, 0x5410, R81 ;  /* 0x00005410aeae7816 */ /* 0x000fe40000000051 */
[----:B------:R-:W-:Y:S01]  /*4c40*/  SHF.R.U32.HI R86, RZ, 0x10, R83 ;  /* 0x00000010ff567819 */ /* 0x000fe20000011653 */
[----:B--2---:R-:W-:Y:S01]  /*4c50*/  IMAD.U32 R83, R46, 0x10000, RZ ;  /* 0x000100002e537824 */ /* 0x004fe200078e00ff */
[----:B------:R-:W-:-:S02]  /*4c60*/  LOP3.LUT R88, R45, 0xffff0000, RZ, 0xc0, !PT ;  /* 0xffff00002d587812 */ /* 0x000fc400078ec0ff */
[----:B------:R-:W-:Y:S02]  /*4c70*/  LOP3.LUT R81, R174, 0xffff0000, RZ, 0xc0, !PT ;  /* 0xffff0000ae517812 */ /* 0x000fe400078ec0ff */
[----:B------:R-:W-:Y:S02]  /*4c80*/  LOP3.LUT R87, R176, 0xffff0000, RZ, 0xc0, !PT ;  /* 0xffff0000b0577812 */ /* 0x000fe400078ec0ff */
[----:B------:R-:W-:Y:S01]  /*4c90*/  PRMT R173, R173, 0x5410, R86 ;  /* 0x00005410adad7816 */ /* 0x000fe20000000056 */
[----:B------:R-:W-:Y:S01]  /*4ca0*/  FMUL.FTZ R89, R88, R81 ;  /* 0x0000005158597220 */ /* 0x000fe20000410000 */
[----:B------:R-:W-:Y:S01]  /*4cb0*/  PRMT R175, R175, 0x5410, R80 ;  /* 0x00005410afaf7816 */ /* 0x000fe20000000050 */
[----:B------:R-:W-:Y:S01]  /*4cc0*/  IMAD.U32 R80, R45, 0x10000, RZ ;  /* 0x000100002d507824 */ /* 0x000fe200078e00ff */
[----:B------:R-:W-:Y:S01]  /*4cd0*/  LOP3.LUT R46, R46, 0xffff0000, RZ, 0xc0, !PT ;  /* 0xffff00002e2e7812 */ /* 0x000fe200078ec0ff */
[----:B------:R-:W-:Y:S01]  /*4ce0*/  FMUL.FTZ R88, R88, R87 ;  /* 0x0000005758587220 */ /* 0x000fe20000410000 */
[----:B------:R-:W-:-:S02]  /*4cf0*/  IMAD.U32 R45, R173, 0x10000, RZ ;  /* 0x00010000ad2d7824 */ /* 0x000fc400078e00ff */
[C---:B------:R-:W-:Y:S01]  /*4d00*/  FFMA.FTZ R89, R80.reuse, R87, -R89 ;  /* 0x0000005750597223 */ /* 0x040fe20000010859 */
[----:B------:R-:W-:Y:S02]  /*4d10*/  IMAD.U32 R86, R175, 0x10000, RZ ;  /* 0x00010000af567824 */ /* 0x000fe400078e00ff */
[----:B------:R-:W-:Y:S01]  /*4d20*/  FFMA.FTZ R88, R80, R81, R88 ;  /* 0x0000005150587223 */ /* 0x000fe20000010058 */
[-C--:B------:R-:W-:Y:S01]  /*4d30*/  FMUL.FTZ R94, R46, R45.reuse ;  /* 0x0000002d2e5e7220 */ /* 0x080fe20000410000 */
[----:B------:R-:W-:Y:S01]  /*4d40*/  IMAD.U32 R80, R44, 0x10000, RZ ;  /* 0x000100002c507824 */ /* 0x000fe200078e00ff */
[----:B------:R-:W-:Y:S01]  /*4d50*/  LOP3.LUT R82, R47, 0xffff0000, RZ, 0xc0, !PT ;  /* 0xffff00002f527812 */ /* 0x000fe200078ec0ff */
[-C--:B------:R-:W-:Y:S01]  /*4d60*/  FMUL.FTZ R46, R46, R86.reuse ;  /* 0x000000562e2e7220 */ /* 0x080fe20000410000 */
[----:B------:R-:W-:Y:S01]  /*4d70*/  LOP3.LUT R44, R44, 0xffff0000, RZ, 0xc0, !PT ;  /* 0xffff00002c2c7812 */ /* 0x000fe200078ec0ff */
[----:B------:R-:W-:Y:S01]  /*4d80*/  IMAD.U32 R81, R174, 0x10000, RZ ;  /* 0x00010000ae517824 */ /* 0x000fe200078e00ff */
[----:B------:R-:W-:Y:S01]  /*4d90*/  LOP3.LUT R173, R173, 0xffff0000, RZ, 0xc0, !PT ;  /* 0xffff0000adad7812 */ /* 0x000fe200078ec0ff */
[----:B------:R-:W-:Y:S01]  /*4da0*/  IMAD.U32 R87, R176, 0x10000, RZ ;  /* 0x00010000b0577824 */ /* 0x000fe200078e00ff */
[----:B------:R-:W-:Y:S01]  /*4db0*/  LOP3.LUT R175, R175, 0xffff0000, RZ, 0xc0, !PT ;  /* 0xffff0000afaf7812 */ /* 0x000fe200078ec0ff */
[C---:B------:R-:W-:Y:S01]  /*4dc0*/  FFMA.FTZ R94, R83.reuse, R86, -R94 ;  /* 0x00000056535e7223 */ /* 0x040fe2000001085e */
[----:B------:R-:W-:Y:S01]  /*4dd0*/  FFMA.FTZ R45, R83, R45, R46 ;  /* 0x0000002d532d7223 */ /* 0x000fe2000001002e */
[----:B------:R-:W-:Y:S01]  /*4de0*/  FMUL.FTZ R46, R82, R173 ;  /* 0x000000ad522e7220 */ /* 0x000fe20000410000 */
[----:B------:R-:W-:Y:S01]  /*4df0*/  FMUL.FTZ R83, R44, R81 ;  /* 0x000000512c537220 */ /* 0x000fe20000410000 */
[----:B------:R-:W-:-:S02]  /*4e00*/  IMAD.U32 R47, R47, 0x10000, RZ ;  /* 0x000100002f2f7824 */ /* 0x000fc400078e00ff */
[----:B------:R-:W-:Y:S01]  /*4e10*/  FMUL.FTZ R82, R82, R175 ;  /* 0x000000af52527220 */ /* 0x000fe20000410000 */
[-C--:B------:R-:W-:Y:S01]  /*4e20*/  FMUL.FTZ R44, R44, R87.reuse ;  /* 0x000000572c2c7220 */ /* 0x080fe20000410000 */
[C---:B------:R-:W-:Y:S01]  /*4e30*/  FFMA.FTZ R83, R80.reuse, R87, -R83 ;  /* 0x0000005750537223 */ /* 0x040fe20000010853 */
[C---:B------:R-:W-:Y:S01]  /*4e40*/  FFMA.FTZ R175, R47.reuse, R175, -R46 ;  /* 0x000000af2faf7223 */ /* 0x040fe2000001082e */
[----:B------:R-:W-:Y:S01]  /*4e50*/  FFMA.FTZ R82, R47, R173, R82 ;  /* 0x000000ad2f527223 */ /* 0x000fe20000010052 */
[----:B------:R-:W-:Y:S01]  /*4e60*/  FFMA.FTZ R44, R80, R81, R44 ;  /* 0x00000051502c7223 */ /* 0x000fe2000001002c */
[----:B------:R-:W-:Y:S02]  /*4e70*/  F2FP.BF16.F32.PACK_AB R88, R88, R89 ;  /* 0x000000595858723e */ /* 0x000fe400000010ff */
[----:B------:R-:W-:Y:S02]  /*4e80*/  F2FP.BF16.F32.PACK_AB R46, R45, R94 ;  /* 0x0000005e2d2e723e */ /* 0x000fe400000010ff */
[----:B------:R-:W-:Y:S01]  /*4e90*/  F2FP.BF16.F32.PACK_AB R47, R82, R175 ;  /* 0x000000af522f723e */ /* 0x000fe200000010ff */
[----:B------:R-:W-:Y:S01]  /*4ea0*/  IMAD.MOV.U32 R45, RZ, RZ, R88 ;  /* 0x000000ffff2d7224 */ /* 0x000fe200078e0058 */
[----:B------:R-:W-:-:S07]  /*4eb0*/  F2FP.BF16.F32.PACK_AB R44, R44, R83 ;  /* 0x000000532c2c723e */ /* 0x000fce00000010ff */
.L_x_645:
[----:B------:R-:W-:Y:S05]  /*4ec0*/  BSYNC B2 ;  /* 0x0000000000027941 */ /* 0x000fea0003800000 */
.L_x_644:
[----:B------:R-:W-:Y:S01]  /*4ed0*/  ULDC.64 UR4, c[0x0][0x2e8] ;  /* 0x0000ba0000047ab9 */ /* 0x000fe20000000a00 */
[----:B------:R-:W-:Y:S01]  /*4ee0*/  ULDC.64 UR6, c[0x0][0x208] ;  /* 0x0000820000067ab9 */ /* 0x000fe20000000a00 */
[----:B------:R-:W-:-:S04]  /*4ef0*/  LEA R80, P3, R90, UR4, 0x1 ;  /* 0x000000045a507c11 */ /* 0x000fc8000f8608ff */
[----:B------:R-:W-:-:S05]  /*4f00*/  LEA.HI.X R81, R90, UR5, R91, 0x1, P3 ;  /* 0x000000055a517c11 */ /* 0x000fca00098f0c5b */
[----:B--2---:R4:W-:Y:S04]  /*4f10*/  STG.E.128 desc[UR6][R80.64], R44 ;  /* 0x0000002c50007986 */ /* 0x0049e8000c101d06 */
.L_x_639:
[----:B------:R-:W-:Y:S05]  /*4f20*/  BSYNC B1 ;  /* 0x0000000000017941 */ /* 0x000fea0003800000 */
.L_x_638:
[----:B--2---:R-:W2:Y:S01]  /*4f30*/  LDL R94, [R1+0x4] ;  /* 0x00000400015e7983 */ /* 0x004ea20000100800 */
[----:B------:R-:W-:Y:S01]  /*4f40*/  BSSY B1, `(.L_x_646) ;  /* 0x000007b000017945 */ /* 0x000fe20003800000 */
[----:B--2---:R-:W-:-:S13]  /*4f50*/  LOP3.LUT P3, RZ, R94, 0x4, RZ, 0xc0, !PT ;  /* 0x000000045eff7812 */ /* 0x004fda000786c0ff */
[----:B------:R-:W-:Y:S05]  /*4f60*/  @P3 BRA `(.L_x_647) ;  /* 0x0000000400e03947 */ /* 0x000fea0003800000 */
[----:B----4-:R-:W-:Y:S01]  /*4f70*/  IADD3 R80, P3, P4, R126, R136, R16 ;  /* 0x000000887e507210 */ /* 0x010fe20007c7e010 */
[----:B------:R-:W-:Y:S03]  /*4f80*/  BSSY B2, `(.L_x_648) ;  /* 0x000003c000027945 */ /* 0x000fe60003800000 */
[----:B------:R-:W-:Y:S01]  /*4f90*/  IADD3.X R81, R124, R92, R17, P3, P4 ;  /* 0x0000005c7c517210 */ /* 0x000fe20001fe8411 */
[----:B------:R-:W-:Y:S08]  /*4fa0*/  @P0 BRA `(.L_x_649) ;  /* 0x0000000000e40947 */ /* 0x000ff00003800000 */
[----:B0--3--:R0:W2:Y:S01]  /*4fb0*/  LDS.128 R44, [R5+0x20400] ;  /* 0x02040000052c7984 */ /* 0x0090a20000000c00 */
[----:B------:R-:W-:Y:S01]  /*4fc0*/  IADD3 R82, P3, R80, R100, RZ ;  /* 0x0000006450527210 */ /* 0x000fe20007f7e0ff */
[----:B------:R-:W-:Y:S04]  /*4fd0*/  BSSY B3, `(.L_x_650) ;  /* 0x0000031000037945 */ /* 0x000fe80003800000 */
[----:B------:R-:W-:Y:S01]  /*4fe0*/  IMAD.X R83, R81, 0x1, R14, P3 ;  /* 0x0000000151537824 */ /* 0x000fe200018e060e */
[----:B------:R-:W-:-:S13]  /*4ff0*/  ISETP.GE.AND P3, PT, R18, R84, PT ;  /* 0x000000541200720c */ /* 0x000fda0003f66270 */
[----:B0-----:R-:W-:Y:S05]  /*5000*/  @P3 BRA `(.L_x_651) ;  /* 0x0000000000b43947 */ /* 0x001fea0003800000 */
[--C-:B------:R-:W-:Y:S02]  /*5010*/  SHF.R.U64 R87, R78, 0x10, R79.reuse ;  /* 0x000000104e577819 */ /* 0x100fe4000000124f */
[----:B------:R-:W-:Y:S02]  /*5020*/  SHF.R.U32.HI R79, RZ, 0x10, R79 ;  /* 0x00000010ff4f7819 */ /* 0x000fe4000001164f */
[--C-:B------:R-:W-:Y:S01]  /*5030*/  SHF.R.U64 R89, R76, 0x10, R77.reuse ;  /* 0x000000104c597819 */ /* 0x100fe2000000124d */
[----:B--2---:R-:W-:Y:S01]  /*5040*/  IMAD.U32 R76, R46, 0x10000, RZ ;  /* 0x000100002e4c7824 */ /* 0x004fe200078e00ff */
[----:B------:R-:W-:Y:S02]  /*5050*/  SHF.R.U32.HI R86, RZ, 0x10, R77 ;  /* 0x00000010ff567819 */ /* 0x000fe4000001164d */
[----:B------:R-:W-:Y:S02]  /*5060*/  PRMT R184, R184, 0x5410, R87 ;  /* 0x00005410b8b87816 */ /* 0x000fe40000000057 */
[----:B------:R-:W-:-:S02]  /*5070*/  PRMT R188, R188, 0x5410, R79 ;  /* 0x00005410bcbc7816 */ /* 0x000fc4000000004f */
[----:B------:R-:W-:Y:S02]  /*5080*/  PRMT R170, R170, 0x5410, R89 ;  /* 0x00005410aaaa7816 */ /* 0x000fe40000000059 */
[----:B------:R-:W-:Y:S01]  /*5090*/  PRMT R171, R171, 0x5410, R86 ;  /* 0x00005410abab7816 */ /* 0x000fe20000000056 */
[----:B------:R-:W-:Y:S01]  /*50a0*/  IMAD.U32 R78, R188, 0x10000, RZ ;  /* 0x00010000bc4e7824 */ /* 0x000fe200078e00ff */
[----:B------:R-:W-:Y:S01]  /*50b0*/  LOP3.LUT R77, R46, 0xffff0000, RZ, 0xc0, !PT ;  /* 0xffff00002e4d7812 */ /* 0x000fe200078ec0ff */
[C---:B------:R-:W-:Y:S01]  /*50c0*/  IMAD.U32 R86, R45.reuse, 0x10000, RZ ;  /* 0x000100002d567824 */ /* 0x040fe200078e00ff */
[----:B------:R-:W-:Y:S01]  /*50d0*/  LOP3.LUT R79, R45, 0xffff0000, RZ, 0xc0, !PT ;  /* 0xffff00002d4f7812 */ /* 0x000fe200078ec0ff */
[----:B------:R-:W-:Y:S01]  /*50e0*/  IMAD.U32 R87, R171, 0x10000, RZ ;  /* 0x00010000ab577824 */ /* 0x000fe200078e00ff */
[----:B------:R-:W-:Y:S01]  /*50f0*/  LOP3.LUT R89, R184, 0xffff0000, RZ, 0xc0, !PT ;  /* 0xffff0000b8597812 */ /* 0x000fe200078ec0ff */
[----:B------:R-:W-:Y:S01]  /*5100*/  FMUL.FTZ R95, R77, R78 ;  /* 0x0000004e4d5f7220 */ /* 0x000fe20000410000 */
[----:B------:R-:W-:Y:S01]  /*5110*/  LOP3.LUT R88, R170, 0xffff0000, RZ, 0xc0, !PT ;  /* 0xffff0000aa587812 */ /* 0x000fe200078ec0ff */
[----:B------:R-:W-:Y:S01]  /*5120*/  IMAD.U32 R45, R44, 0x10000, RZ ;  /* 0x000100002c2d7824 */ /* 0x000fe200078e00ff */
[----:B------:R-:W-:Y:S01]  /*5130*/  LOP3.LUT R46, R47, 0xffff0000, RZ, 0xc0, !PT ;  /* 0xffff00002f2e7812 */ /* 0x000fe200078ec0ff */
[----:B------:R-:W-:Y:S01]  /*5140*/  FMUL.FTZ R91, R79, R89 ;  /* 0x000000594f5b7220 */ /* 0x000fe20000410000 */
[-C--:B------:R-:W-:Y:S01]  /*5150*/  FMUL.FTZ R77, R77, R87.reuse ;  /* 0x000000574d4d7220 */ /* 0x080fe20000410000 */
[-C--:B------:R-:W-:Y:S01]  /*5160*/  FMUL.FTZ R90, R79, R88.reuse ;  /* 0x000000584f5a7220 */ /* 0x080fe20000410000 */
[----:B------:R-:W-:Y:S01]  /*5170*/  LOP3.LUT R188, R188, 0xffff0000, RZ, 0xc0, !PT ;  /* 0xffff0000bcbc7812 */ /* 0x000fe200078ec0ff */
[----:B------:R-:W-:Y:S01]  /*5180*/  IMAD.U32 R184, R184, 0x10000, RZ ;  /* 0x00010000b8b87824 */ /* 0x000fe200078e00ff */
[----:B------:R-:W-:Y:S01]  /*5190*/  LOP3.LUT R171, R171, 0xffff0000, RZ, 0xc0, !PT ;  /* 0xffff0000abab7812 */ /* 0x000fe200078ec0ff */
[----:B------:R-:W-:Y:S01]  /*51a0*/  IMAD.U32 R170, R170, 0x10000, RZ ;  /* 0x00010000aaaa7824 */ /* 0x000fe200078e00ff */
[----:B------:R-:W-:Y:S01]  /*51b0*/  LOP3.LUT R44, R44, 0xffff0000, RZ, 0xc0, !PT ;  /* 0xffff00002c2c7812 */ /* 0x000fe200078ec0ff */
[----:B------:R-:W-:Y:S01]  /*51c0*/  FFMA.FTZ R79, R86, R88, -R91 ;  /* 0x00000058564f7223 */ /* 0x000fe2000001085b */
[----:B------:R-:W-:Y:S01]  /*51d0*/  FFMA.FTZ R87, R76, R87, -R95 ;  /* 0x000000574c577223 */ /* 0x000fe2000001085f */
[----:B------:R-:W-:Y:S01]  /*51e0*/  FFMA.FTZ R86, R86, R89, R90 ;  /* 0x0000005956567223 */ /* 0x000fe2000001005a */
[----:B------:R-:W-:Y:S01]  /*51f0*/  FFMA.FTZ R76, R76, R78, R77 ;  /* 0x0000004e4c4c7223 */ /* 0x000fe2000001004d */
[C---:B------:R-:W-:Y:S01]  /*5200*/  FMUL.FTZ R78, R46.reuse, R188 ;  /* 0x000000bc2e4e7220 */ /* 0x040fe20000410000 */
[----:B------:R-:W-:Y:S01]  /*5210*/  FMUL.FTZ R89, R46, R171 ;  /* 0x000000ab2e597220 */ /* 0x000fe20000410000 */
[C---:B------:R-:W-:Y:S01]  /*5220*/  FMUL.FTZ R46, R44.reuse, R184 ;  /* 0x000000b82c2e7220 */ /* 0x040fe20000410000 */
[-C--:B------:R-:W-:Y:S01]  /*5230*/  FMUL.FTZ R77, R44, R170.reuse ;  /* 0x000000aa2c4d7220 */ /* 0x080fe20000410000 */
[----:B------:R-:W-:Y:S01]  /*5240*/  IMAD.U32 R47, R47, 0x10000, RZ ;  /* 0x000100002f2f7824 */ /* 0x000fe200078e00ff */
[----:B------:R-:W-:Y:S01]  /*5250*/  F2FP.BF16.F32.PACK_AB R76, R76, R87 ;  /* 0x000000574c4c723e */ /* 0x000fe200000010ff */
[C---:B------:R-:W-:Y:S01]  /*5260*/  FFMA.FTZ R46, R45.reuse, R170, -R46 ;  /* 0x000000aa2d2e7223 */ /* 0x040fe2000001082e */
[----:B------:R-:W-:Y:S01]  /*5270*/  FFMA.FTZ R77, R45, R184, R77 ;  /* 0x000000b82d4d7223 */ /* 0x000fe2000001004d */
[C---:B------:R-:W-:Y:S01]  /*5280*/  FFMA.FTZ R78, R47.reuse, R171, -R78 ;  /* 0x000000ab2f4e7223 */ /* 0x040fe2000001084e */
[----:B------:R-:W-:Y:S01]  /*5290*/  FFMA.FTZ R89, R47, R188, R89 ;  /* 0x000000bc2f597223 */ /* 0x000fe20000010059 */
[----:B------:R-:W-:-:S02]  /*52a0*/  F2FP.BF16.F32.PACK_AB R45, R86, R79 ;  /* 0x0000004f562d723e */ /* 0x000fc400000010ff */
[----:B------:R-:W-:Y:S01]  /*52b0*/  F2FP.BF16.F32.PACK_AB R44, R77, R46 ;  /* 0x0000002e4d2c723e */ /* 0x000fe200000010ff */
[----:B------:R-:W-:Y:S01]  /*52c0*/  IMAD.MOV.U32 R46, RZ, RZ, R76 ;  /* 0x000000ffff2e7224 */ /* 0x000fe200078e004c */
[----:B------:R-:W-:-:S07]  /*52d0*/  F2FP.BF16.F32.PACK_AB R47, R89, R78 ;  /* 0x0000004e592f723e */ /* 0x000fce00000010ff */
.L_x_651:
[----:B------:R-:W-:Y:S05]  /*52e0*/  BSYNC B3 ;  /* 0x0000000000037941 */ /* 0x000fea0003800000 */
.L_x_650:
[----:B------:R-:W-:Y:S01]  /*52f0*/  ULDC.64 UR4, c[0x0][0x2e8] ;  /* 0x0000ba0000047ab9 */ /* 0x000fe20000000a00 */
[----:B------:R-:W-:Y:S01]  /*5300*/  ULDC.64 UR6, c[0x0][0x208] ;  /* 0x0000820000067ab9 */ /* 0x000fe20000000a00 */
[----:B------:R-:W-:-:S04]  /*5310*/  LEA R76, P3, R82, UR4, 0x1 ;  /* 0x00000004524c7c11 */ /* 0x000fc8000f8608ff */
[----:B------:R-:W-:-:S05]  /*5320*/  LEA.HI.X R77, R82, UR5, R83, 0x1, P3 ;  /* 0x00000005524d7c11 */ /* 0x000fca00098f0c53 */
[----:B--2---:R2:W-:Y:S04]  /*5330*/  STG.E.128 desc[UR6][R76.64], R44 ;  /* 0x0000002c4c007986 */ /* 0x0045e8000c101d06 */
.L_x_649:
[----:B------:R-:W-:Y:S05]  /*5340*/  BSYNC B2 ;  /* 0x0000000000027941 */ /* 0x000fea0003800000 */
.L_x_648:
[----:B------:R-:W-:Y:S05]  /*5350*/  @P1 BRA `(.L_x_647) ;  /* 0x0000000000e41947 */ /* 0x000fea0003800000 */
[----:B0-23--:R0:W2:Y:S01]  /*5360*/  LDS.128 R44, [R5+0x25c00] ;  /* 0x025c0000052c7984 */ /* 0x00d0a20000000c00 */
[----:B------:R-:W-:Y:S01]  /*5370*/  IADD3 R80, P3, R80, R13, RZ ;  /* 0x0000000d50507210 */ /* 0x000fe20007f7e0ff */
[----:B------:R-:W-:Y:S03]  /*5380*/  BSSY B2, `(.L_x_652) ;  /* 0x0000031000027945 */ /* 0x000fe60003800000 */
[----:B------:R-:W-:Y:S02]  /*5390*/  IADD3.X R81, R81, R8, RZ, P3, !PT ;  /* 0x0000000851517210 */ /* 0x000fe40001ffe4ff */
[----:B------:R-:W-:-:S13]  /*53a0*/  ISETP.GE.AND P3, PT, R220, R84, PT ;  /* 0x00000054dc00720c */ /* 0x000fda0003f66270 */
[----:B0-----:R-:W-:Y:S05]  /*53b0*/  @P3 BRA `(.L_x_653) ;  /* 0x0000000000b43947 */ /* 0x001fea0003800000 */
[----:B------:R-:W-:Y:S02]  /*53c0*/  SHF.R.U64 R77, R74, 0x10, R75 ;  /* 0x000000104a4d7819 */ /* 0x000fe4000000124b */
[----:B------:R-:W-:Y:S01]  /*53d0*/  SHF.R.U64 R78, R72, 0x10, R73 ;  /* 0x00000010484e7819 */ /* 0x000fe20000001249 */
[----:B--2---:R-:W-:Y:S01]  /*53e0*/  IMAD.U32 R72, R46, 0x10000, RZ ;  /* 0x000100002e487824 */ /* 0x004fe200078e00ff */
[----:B------:R-:W-:Y:S01]  /*53f0*/  SHF.R.U32.HI R74, RZ, 0x10, R75 ;  /* 0x00000010ff4a7819 */ /* 0x000fe2000001164b */
[----:B------:R-:W-:Y:S01]  /*5400*/  IMAD.U32 R75, R45, 0x10000, RZ ;  /* 0x000100002d4b7824 */ /* 0x000fe200078e00ff */
[----:B------:R-:W-:Y:S02]  /*5410*/  SHF.R.U32.HI R76, RZ, 0x10, R73 ;  /* 0x00000010ff4c7819 */ /* 0x000fe40000011649 */
[----:B------:R-:W-:Y:S02]  /*5420*/  PRMT R93, R93, 0x5410, R78 ;  /* 0x000054105d5d7816 */ /* 0x000fe4000000004e */
[----:B------:R-:W-:-:S02]  /*5430*/  PRMT R166, R166, 0x5410, R77 ;  /* 0x00005410a6a67816 */ /* 0x000fc4000000004d */
[----:B------:R-:W-:Y:S02]  /*5440*/  PRMT R167, R167, 0x5410, R74 ;  /* 0x00005410a7a77816 */ /* 0x000fe4000000004a */
[----:B------:R-:W-:Y:S02]  /*5450*/  PRMT R85, R85, 0x5410, R76 ;  /* 0x0000541055557816 */ /* 0x000fe4000000004c */
[----:B------:R-:W-:Y:S01]  /*5460*/  LOP3.LUT R73, R46, 0xffff0000, RZ, 0xc0, !PT ;  /* 0xffff00002e497812 */ /* 0x000fe200078ec0ff */
[----:B------:R-:W-:Y:S01]  /*5470*/  IMAD.U32 R79, R167, 0x10000, RZ ;  /* 0x00010000a74f7824 */ /* 0x000fe200078e00ff */
[----:B------:R-:W-:Y:S01]  /*5480*/  LOP3.LUT R74, R45, 0xffff0000, RZ, 0xc0, !PT ;  /* 0xffff00002d4a7812 */ /* 0x000fe200078ec0ff */
[----:B------:R-:W-:Y:S01]  /*5490*/  IMAD.U32 R77, R85, 0x10000, RZ ;  /* 0x00010000554d7824 */ /* 0x000fe200078e00ff */
[----:B------:R-:W-:Y:S01]  /*54a0*/  LOP3.LUT R78, R166, 0xffff0000, RZ, 0xc0, !PT ;  /* 0xffff0000a64e7812 */ /* 0x000fe200078ec0ff */
[----:B------:R-:W-:Y:S01]  /*54b0*/  FMUL.FTZ R87, R73, R79 ;  /* 0x0000004f49577220 */ /* 0x000fe20000410000 */
[----:B------:R-:W-:Y:S01]  /*54c0*/  LOP3.LUT R76, R93, 0xffff0000, RZ, 0xc0, !PT ;  /* 0xffff00005d4c7812 */ /* 0x000fe200078ec0ff */
[----:B------:R-:W-:Y:S01]  /*54d0*/  FMUL.FTZ R73, R73, R77 ;  /* 0x0000004d49497220 */ /* 0x000fe20000410000 */
[----:B------:R-:W-:Y:S01]  /*54e0*/  LOP3.LUT R46, R47, 0xffff0000, RZ, 0xc0, !PT ;  /* 0xffff00002f2e7812 */ /* 0x000fe200078ec0ff */
[C---:B------:R-:W-:Y:S01]  /*54f0*/  FMUL.FTZ R82, R74.reuse, R78 ;  /* 0x0000004e4a527220 */ /* 0x040fe20000410000 */
[----:B------:R-:W-:Y:S01]  /*5500*/  LOP3.LUT R167, R167, 0xffff0000, RZ, 0xc0, !PT ;  /* 0xffff0000a7a77812 */ /* 0x000fe200078ec0ff */
[----:B------:R-:W-:Y:S01]  /*5510*/  FMUL.FTZ R83, R74, R76 ;  /* 0x0000004c4a537220 */ /* 0x000fe20000410000 */
[----:B------:R-:W-:Y:S01]  /*5520*/  LOP3.LUT R85, R85, 0xffff0000, RZ, 0xc0, !PT ;  /* 0xffff000055557812 */ /* 0x000fe200078ec0ff */
[----:B------:R-:W-:Y:S01]  /*5530*/  IMAD.U32 R166, R166, 0x10000, RZ ;  /* 0x00010000a6a67824 */ /* 0x000fe200078e00ff */
[----:B------:R-:W-:Y:S01]  /*5540*/  LOP3.LUT R74, R44, 0xffff0000, RZ, 0xc0, !PT ;  /* 0xffff00002c4a7812 */ /* 0x000fe200078ec0ff */
[----:B------:R-:W-:-:S02]  /*5550*/  IMAD.U32 R93, R93, 0x10000, RZ ;  /* 0x000100005d5d7824 */ /* 0x000fc400078e00ff */
[C---:B------:R-:W-:Y:S01]  /*5560*/  FFMA.FTZ R83, R75.reuse, R78, R83 ;  /* 0x0000004e4b537223 */ /* 0x040fe20000010053 */
[----:B------:R-:W-:Y:S02]  /*5570*/  IMAD.U32 R45, R44, 0x10000, RZ ;  /* 0x000100002c2d7824 */ /* 0x000fe400078e00ff */
[----:B------:R-:W-:Y:S01]  /*5580*/  FFMA.FTZ R44, R75, R76, -R82 ;  /* 0x0000004c4b2c7223 */ /* 0x000fe20000010852 */
[C---:B------:R-:W-:Y:S01]  /*5590*/  FFMA.FTZ R87, R72.reuse, R77, -R87 ;  /* 0x0000004d48577223 */ /* 0x040fe20000010857 */
[----:B------:R-:W-:Y:S01]  /*55a0*/  FFMA.FTZ R72, R72, R79, R73 ;  /* 0x0000004f48487223 */ /* 0x000fe20000010049 */
[C---:B------:R-:W-:Y:S01]  /*55b0*/  FMUL.FTZ R76, R46.reuse, R167 ;  /* 0x000000a72e4c7220 */ /* 0x040fe20000410000 */
[----:B------:R-:W-:Y:S01]  /*55c0*/  FMUL.FTZ R78, R46, R85 ;  /* 0x000000552e4e7220 */ /* 0x000fe20000410000 */
[----:B------:R-:W-:Y:S02]  /*55d0*/  IMAD.U32 R47, R47, 0x10000, RZ ;  /* 0x000100002f2f7824 */ /* 0x000fe400078e00ff */
[CC--:B------:R-:W-:Y:S01]  /*55e0*/  FMUL.FTZ R46, R74.reuse, R166.reuse ;  /* 0x000000a64a2e7220 */ /* 0x0c0fe20000410000 */
[----:B------:R-:W-:Y:S01]  /*55f0*/  FMUL.FTZ R73, R74, R93 ;  /* 0x0000005d4a497220 */ /* 0x000fe20000410000 */
[----:B------:R-:W-:Y:S01]  /*5600*/  F2FP.BF16.F32.PACK_AB R72, R72, R87 ;  /* 0x000000574848723e */ /* 0x000fe200000010ff */
[----:B------:R-:W-:Y:S01]  /*5610*/  FFMA.FTZ R76, R47, R85, -R76 ;  /* 0x000000552f4c7223 */ /* 0x000fe2000001084c */
[C---:B------:R-:W-:Y:S01]  /*5620*/  FFMA.FTZ R46, R45.reuse, R93, -R46 ;  /* 0x0000005d2d2e7223 */ /* 0x040fe2000001082e */
[----:B------:R-:W-:Y:S01]  /*5630*/  FFMA.FTZ R73, R45, R166, R73 ;  /* 0x000000a62d497223 */ /* 0x000fe20000010049 */
[----:B------:R-:W-:Y:S01]  /*5640*/  FFMA.FTZ R47, R47, R167, R78 ;  /* 0x000000a72f2f7223 */ /* 0x000fe2000001004e */
[----:B------:R-:W-:-:S03]  /*5650*/  F2FP.BF16.F32.PACK_AB R45, R83, R44 ;  /* 0x0000002c532d723e */ /* 0x000fc600000010ff */
[----:B------:R-:W-:Y:S01]  /*5660*/  F2FP.BF16.F32.PACK_AB R44, R73, R46 ;  /* 0x0000002e492c723e */ /* 0x000fe200000010ff */
[----:B------:R-:W-:Y:S01]  /*5670*/  IMAD.MOV.U32 R46, RZ, RZ, R72 ;  /* 0x000000ffff2e7224 */ /* 0x000fe200078e0048 */
[----:B------:R-:W-:-:S07]  /*5680*/  F2FP.BF16.F32.PACK_AB R47, R47, R76 ;  /* 0x0000004c2f2f723e */ /* 0x000fce00000010ff */
.L_x_653:
[----:B------:R-:W-:Y:S05]  /*5690*/  BSYNC B2 ;  /* 0x0000000000027941 */ /* 0x000fea0003800000 */
.L_x_652:
[----:B------:R-:W-:Y:S01]  /*56a0*/  ULDC.64 UR4, c[0x0][0x2e8] ;  /* 0x0000ba0000047ab9 */ /* 0x000fe20000000a00 */
[----:B------:R-:W-:Y:S01]  /*56b0*/  ULDC.64 UR6, c[0x0][0x208] ;  /* 0x0000820000067ab9 */ /* 0x000fe20000000a00 */
[----:B------:R-:W-:-:S04]  /*56c0*/  LEA R72, P3, R80, UR4, 0x1 ;  /* 0x0000000450487c11 */ /* 0x000fc8000f8608ff */
[----:B------:R-:W-:-:S05]  /*56d0*/  LEA.HI.X R73, R80, UR5, R81, 0x1, P3 ;  /* 0x0000000550497c11 */ /* 0x000fca00098f0c51 */
[----:B--2---:R0:W-:Y:S04]  /*56e0*/  STG.E.128 desc[UR6][R72.64], R44 ;  /* 0x0000002c48007986 */ /* 0x0041e8000c101d06 */
.L_x_647:
[----:B------:R-:W-:Y:S05]  /*56f0*/  BSYNC B1 ;  /* 0x0000000000017941 */ /* 0x000fea0003800000 */
.L_x_646:
[----:B------:R-:W-:Y:S01]  /*5700*/  LOP3.LUT P3, RZ, R94, 0x8, RZ, 0xc0, !PT ;  /* 0x000000085eff7812 */ /* 0x000fe2000786c0ff */
[----:B------:R-:W-:-:S12]  /*5710*/  BSSY B1, `(.L_x_654) ;  /* 0x000007b000017945 */ /* 0x000fd80003800000 */
[----:B------:R-:W-:Y:S05]  /*5720*/  @P3 BRA `(.L_x_655) ;  /* 0x0000000400e43947 */ /* 0x000fea0003800000 */
[----:B0-----:R-:W-:Y:S01]  /*5730*/  IADD3 R72, P3, P4, R128, R136, R16 ;  /* 0x0000008880487210 */ /* 0x001fe20007c7e010 */
[----:B------:R-:W-:Y:S03]  /*5740*/  BSSY B2, `(.L_x_656) ;  /* 0x000003c000027945 */ /* 0x000fe60003800000 */
[----:B------:R-:W-:Y:S01]  /*5750*/  IADD3.X R73, R127, R92, R17, P3, P4 ;  /* 0x0000005c7f497210 */ /* 0x000fe20001fe8411 */
[----:B------:R-:W-:Y:S08]  /*5760*/  @P0 BRA `(.L_x_657) ;  /* 0x0000000000e40947 */ /* 0x000ff00003800000 */
[----:B--234-:R0:W2:Y:S01]  /*5770*/  LDS.128 R44, [R5+0x21400] ;  /* 0x02140000052c7984 */ /* 0x01c0a20000000c00 */
[----:B------:R-:W-:Y:S01]  /*5780*/  IADD3 R74, P3, R72, R100, RZ ;  /* 0x00000064484a7210 */ /* 0x000fe20007f7e0ff */
[----:B------:R-:W-:Y:S04]  /*5790*/  BSSY B3, `(.L_x_658) ;  /* 0x0000031000037945 */ /* 0x000fe80003800000 */
[----:B------:R-:W-:Y:S01]  /*57a0*/  IMAD.X R75, R73, 0x1, R14, P3 ;  /* 0x00000001494b7824 */ /* 0x000fe200018e060e */
[----:B------:R-:W-:-:S13]  /*57b0*/  ISETP.GE.AND P3, PT, R18, R84, PT ;  /* 0x000000541200720c */ /* 0x000fda0003f66270 */
[----:B0-----:R-:W-:Y:S05]  /*57c0*/  @P3 BRA `(.L_x_659) ;  /* 0x0000000000b43947 */ /* 0x001fea0003800000 */
[----:B------:R-:W-:Y:S02]  /*57d0*/  SHF.R.U64 R77, R70, 0x10, R71 ;  /* 0x00000010464d7819 */ /* 0x000fe40000001247 */
[----:B------:R-:W-:Y:S02]  /*57e0*/  SHF.R.U64 R79, R68, 0x10, R69 ;  /* 0x00000010444f7819 */ /* 0x000fe40000001245 */
[----:B------:R-:W-:Y:S02]  /*57f0*/  SHF.R.U32.HI R70, RZ, 0x10, R71 ;  /* 0x00000010ff467819 */ /* 0x000fe40000011647 */
[----:B------:R-:W-:Y:S01]  /*5800*/  SHF.R.U32.HI R76, RZ, 0x10, R69 ;  /* 0x00000010ff4c7819 */ /* 0x000fe20000011645 */
[----:B--2---:R-:W-:Y:S01]  /*5810*/  IMAD.U32 R69, R46, 0x10000, RZ ;  /* 0x000100002e457824 */ /* 0x004fe200078e00ff */
        /* <DEDUP_REMOVED lines=9> */
[----:B------:R-:W-:Y:S01]  /*58b0*/  IMAD.U32 R202, R202, 0x10000, RZ ;  /* 0x00010000caca7824 */ /* 0x000fe200078e00ff */
[----:B------:R-:W-:Y:S01]  /*58c0*/  LOP3.LUT R71, R46, 0xffff0000, RZ, 0xc0, !PT ;  /* 0xffff00002e477812 */ /* 0x000fe200078ec0ff */
[C---:B------:R-:W-:Y:S01]  /*58d0*/  IMAD.U32 R46, R47.reuse, 0x10000, RZ ;  /* 0x000100002f2e7824 */ /* 0x040fe200078e00ff */
[----:B------:R-:W-:Y:S01]  /*58e0*/  LOP3.LUT R68, R47, 0xffff0000, RZ, 0xc0, !PT ;  /* 0xffff00002f447812 */ /* 0x000fe200078ec0ff */
[----:B------:R-:W-:Y:S01]  /*58f0*/  FMUL.FTZ R82, R70, R77 ;  /* 0x0000004d46527220 */ /* 0x000fe20000410000 */
[----:B------:R-:W-:-:S02]  /*5900*/  IMAD.U32 R47, R45, 0x10000, RZ ;  /* 0x000100002d2f7824 */ /* 0x000fc400078e00ff */
[----:B------:R-:W-:Y:S01]  /*5910*/  FMUL.FTZ R70, R70, R76 ;  /* 0x0000004c46467220 */ /* 0x000fe20000410000 */
[----:B------:R-:W-:Y:S01]  /*5920*/  FMUL.FTZ R86, R71, R80 ;  /* 0x0000005047567220 */ /* 0x000fe20000410000 */
[----:B------:R-:W-:Y:S01]  /*5930*/  LOP3.LUT R203, R203, 0xffff0000, RZ, 0xc0, !PT ;  /* 0xffff0000cbcb7812 */ /* 0x000fe200078ec0ff */
[C---:B------:R-:W-:Y:S02]  /*5940*/  IMAD.U32 R45, R44.reuse, 0x10000, RZ ;  /* 0x000100002c2d7824 */ /* 0x040fe400078e00ff */
[----:B------:R-:W-:Y:S01]  /*5950*/  FFMA.FTZ R77, R47, R77, R70 ;  /* 0x0000004d2f4d7223 */ /* 0x000fe20000010046 */
[-C--:B------:R-:W-:Y:S01]  /*5960*/  FMUL.FTZ R70, R71, R78.reuse ;  /* 0x0000004e47467220 */ /* 0x080fe20000410000 */
[----:B------:R-:W-:Y:S01]  /*5970*/  LOP3.LUT R201, R201, 0xffff0000, RZ, 0xc0, !PT ;  /* 0xffff0000c9c97812 */ /* 0x000fe200078ec0ff */
[C---:B------:R-:W-:Y:S01]  /*5980*/  FFMA.FTZ R86, R69.reuse, R78, -R86 ;  /* 0x0000004e45567223 */ /* 0x040fe20000010856 */
[----:B------:R-:W-:Y:S01]  /*5990*/  LOP3.LUT R44, R44, 0xffff0000, RZ, 0xc0, !PT ;  /* 0xffff00002c2c7812 */ /* 0x000fe200078ec0ff */
[----:B------:R-:W-:Y:S01]  /*59a0*/  FFMA.FTZ R69, R69, R80, R70 ;  /* 0x0000005045457223 */ /* 0x000fe20000010046 */
[----:B------:R-:W-:-:S02]  /*59b0*/  IMAD.U32 R200, R200, 0x10000, RZ ;  /* 0x00010000c8c87824 */ /* 0x000fc400078e00ff */
[C---:B------:R-:W-:Y:S01]  /*59c0*/  FMUL.FTZ R71, R68.reuse, R203 ;  /* 0x000000cb44477220 */ /* 0x040fe20000410000 */
[-C--:B------:R-:W-:Y:S01]  /*59d0*/  FMUL.FTZ R70, R68, R201.reuse ;  /* 0x000000c944467220 */ /* 0x080fe20000410000 */
[----:B------:R-:W-:Y:S01]  /*59e0*/  FFMA.FTZ R82, R47, R76, -R82 ;  /* 0x0000004c2f527223 */ /* 0x000fe20000010852 */
[C---:B------:R-:W-:Y:S01]  /*59f0*/  FMUL.FTZ R68, R44.reuse, R202 ;  /* 0x000000ca2c447220 */ /* 0x040fe20000410000 */
[-C--:B------:R-:W-:Y:S01]  /*5a00*/  FMUL.FTZ R47, R44, R200.reuse ;  /* 0x000000c82c2f7220 */ /* 0x080fe20000410000 */
[C---:B------:R-:W-:Y:S01]  /*5a10*/  FFMA.FTZ R71, R46.reuse, R201, -R71 ;  /* 0x000000c92e477223 */ /* 0x040fe20000010847 */
[----:B------:R-:W-:Y:S01]  /*5a20*/  FFMA.FTZ R70, R46, R203, R70 ;  /* 0x000000cb2e467223 */ /* 0x000fe20000010046 */
[C---:B------:R-:W-:Y:S01]  /*5a30*/  FFMA.FTZ R68, R45.reuse, R200, -R68 ;  /* 0x000000c82d447223 */ /* 0x040fe20000010844 */
[----:B------:R-:W-:Y:S01]  /*5a40*/  FFMA.FTZ R47, R45, R202, R47 ;  /* 0x000000ca2d2f7223 */ /* 0x000fe2000001002f */
[----:B------:R-:W-:Y:S02]  /*5a50*/  F2FP.BF16.F32.PACK_AB R45, R77, R82 ;  /* 0x000000524d2d723e */ /* 0x000fe400000010ff */
[----:B------:R-:W-:-:S02]  /*5a60*/  F2FP.BF16.F32.PACK_AB R70, R70, R71 ;  /* 0x000000474646723e */ /* 0x000fc400000010ff */
[----:B------:R-:W-:Y:S02]  /*5a70*/  F2FP.BF16.F32.PACK_AB R44, R47, R68 ;  /* 0x000000442f2c723e */ /* 0x000fe400000010ff */
[----:B------:R-:W-:Y:S01]  /*5a80*/  F2FP.BF16.F32.PACK_AB R46, R69, R86 ;  /* 0x00000056452e723e */ /* 0x000fe200000010ff */
[----:B------:R-:W-:-:S07]  /*5a90*/  IMAD.MOV.U32 R47, RZ, RZ, R70 ;  /* 0x000000ffff2f7224 */ /* 0x000fce00078e0046 */
.L_x_659:
[----:B------:R-:W-:Y:S05]  /*5aa0*/  BSYNC B3 ;  /* 0x0000000000037941 */ /* 0x000fea0003800000 */
.L_x_658:
[----:B------:R-:W-:Y:S01]  /*5ab0*/  ULDC.64 UR4, c[0x0][0x2e8] ;  /* 0x0000ba0000047ab9 */ /* 0x000fe20000000a00 */
[----:B------:R-:W-:Y:S01]  /*5ac0*/  ULDC.64 UR6, c[0x0][0x208] ;  /* 0x0000820000067ab9 */ /* 0x000fe20000000a00 */
[----:B------:R-:W-:-:S04]  /*5ad0*/  LEA R68, P3, R74, UR4, 0x1 ;  /* 0x000000044a447c11 */ /* 0x000fc8000f8608ff */
[----:B------:R-:W-:-:S05]  /*5ae0*/  LEA.HI.X R69, R74, UR5, R75, 0x1, P3 ;  /* 0x000000054a457c11 */ /* 0x000fca00098f0c4b */
[----:B--2---:R0:W-:Y:S04]  /*5af0*/  STG.E.128 desc[UR6][R68.64], R44 ;  /* 0x0000002c44007986 */ /* 0x0041e8000c101d06 */
.L_x_657:
[----:B------:R-:W-:Y:S05]  /*5b00*/  BSYNC B2 ;  /* 0x0000000000027941 */ /* 0x000fea0003800000 */
.L_x_656:
[----:B------:R-:W-:Y:S05]  /*5b10*/  @P1 BRA `(.L_x_655) ;  /* 0x0000000000e81947 */ /* 0x000fea0003800000 */
[----:B0-234-:R0:W2:Y:S01]  /*5b20*/  LDS.128 R44, [R5+0x26c00] ;  /* 0x026c0000052c7984 */ /* 0x01d0a20000000c00 */
[----:B------:R-:W-:Y:S01]  /*5b30*/  IADD3 R72, P3, R72, R13, RZ ;  /* 0x0000000d48487210 */ /* 0x000fe20007f7e0ff */
[----:B------:R-:W-:Y:S04]  /*5b40*/  BSSY B2, `(.L_x_660) ;  /* 0x0000032000027945 */ /* 0x000fe80003800000 */
[----:B------:R-:W-:Y:S01]  /*5b50*/  IMAD.X R73, R73, 0x1, R8, P3 ;  /* 0x0000000149497824 */ /* 0x000fe200018e0608 */
[----:B------:R-:W-:-:S13]  /*5b60*/  ISETP.GE.AND P3, PT, R220, R84, PT ;  /* 0x00000054dc00720c */ /* 0x000fda0003f66270 */
[----:B0-----:R-:W-:Y:S05]  /*5b70*/  @P3 BRA `(.L_x_661) ;  /* 0x0000000000b83947 */ /* 0x001fea0003800000 */
[----:B------:R-:W-:Y:S01]  /*5b80*/  SHF.R.U64 R68, R66, 0x10, R67 ;  /* 0x0000001042447819 */ /* 0x000fe20000001243 */
[----:B--2---:R-:W-:Y:S01]  /*5b90*/  IMAD.U32 R66, R47, 0x10000, RZ ;  /* 0x000100002f427824 */ /* 0x004fe200078e00ff */
[----:B------:R-:W-:Y:S01]  /*5ba0*/  SHF.R.U64 R71, R64, 0x10, R65 ;  /* 0x0000001040477819 */ /* 0x000fe20000001241 */
[----:B------:R-:W-:Y:S01]  /*5bb0*/  IMAD.U32 R64, R46, 0x10000, RZ ;  /* 0x000100002e407824 */ /* 0x000fe200078e00ff */
[----:B------:R-:W-:Y:S02]  /*5bc0*/  SHF.R.U32.HI R69, RZ, 0x10, R67 ;  /* 0x00000010ff457819 */ /* 0x000fe40000011643 */
[----:B------:R-:W-:Y:S02]  /*5bd0*/  SHF.R.U32.HI R70, RZ, 0x10, R65 ;  /* 0x00000010ff467819 */ /* 0x000fe40000011641 */
[----:B------:R-:W-:Y:S02]  /*5be0*/  PRMT R197, R197, 0x5410, R68 ;  /* 0x00005410c5c57816 */ /* 0x000fe40000000044 */
[----:B------:R-:W-:-:S02]  /*5bf0*/  PRMT R168, R168, 0x5410, R71 ;  /* 0x00005410a8a87816 */ /* 0x000fc40000000047 */
[----:B------:R-:W-:Y:S02]  /*5c00*/  PRMT R198, R198, 0x5410, R69 ;  /* 0x00005410c6c67816 */ /* 0x000fe40000000045 */
[----:B------:R-:W-:Y:S02]  /*5c10*/  LOP3.LUT R67, R47, 0xffff0000, RZ, 0xc0, !PT ;  /* 0xffff00002f437812 */ /* 0x000fe400078ec0ff */
[----:B------:R-:W-:Y:S01]  /*5c20*/  PRMT R169, R169, 0x5410, R70 ;  /* 0x00005410a9a97816 */ /* 0x000fe20000000046 */
[----:B------:R-:W-:Y:S01]  /*5c30*/  IMAD.U32 R71, R198, 0x10000, RZ ;  /* 0x00010000c6477824 */ /* 0x000fe200078e00ff */
[----:B------:R-:W-:Y:S02]  /*5c40*/  LOP3.LUT R47, R45, 0xffff0000, RZ, 0xc0, !PT ;  /* 0xffff00002d2f7812 */ /* 0x000fe400078ec0ff */
[----:B------:R-:W-:Y:S01]  /*5c50*/  LOP3.LUT R70, R197, 0xffff0000, RZ, 0xc0, !PT ;  /* 0xffff0000c5467812 */ /* 0x000fe200078ec0ff */
[----:B------:R-:W-:Y:S01]  /*5c60*/  IMAD.U32 R69, R169, 0x10000, RZ ;  /* 0x00010000a9457824 */ /* 0x000fe200078e00ff */
[----:B------:R-:W-:Y:S01]  /*5c70*/  LOP3.LUT R68, R168, 0xffff0000, RZ, 0xc0, !PT ;  /* 0xffff0000a8447812 */ /* 0x000fe200078ec0ff */
[----:B------:R-:W-:Y:S01]  /*5c80*/  IMAD.U32 R197, R197, 0x10000, RZ ;  /* 0x00010000c5c57824 */ /* 0x000fe200078e00ff */
[----:B------:R-:W-:Y:S01]  /*5c90*/  LOP3.LUT R65, R46, 0xffff0000, RZ, 0xc0, !PT ;  /* 0xffff00002e417812 */ /* 0x000fe200078ec0ff */
[----:B------:R-:W-:-:S02]  /*5ca0*/  IMAD.U32 R46, R45, 0x10000, RZ ;  /* 0x000100002d2e7824 */ /* 0x000fc400078e00ff */
[C---:B------:R-:W-:Y:S01]  /*5cb0*/  FMUL.FTZ R75, R47.reuse, R70 ;  /* 0x000000462f4b7220 */ /* 0x040fe20000410000 */
[C---:B------:R-:W-:Y:S02]  /*5cc0*/  IMAD.U32 R45, R44.reuse, 0x10000, RZ ;  /* 0x000100002c2d7824 */ /* 0x040fe400078e00ff */
[-C--:B------:R-:W-:Y:S01]  /*5cd0*/  FMUL.FTZ R47, R47, R68.reuse ;  /* 0x000000442f2f7220 */ /* 0x080fe20000410000 */
[----:B------:R-:W-:Y:S01]  /*5ce0*/  LOP3.LUT R44, R44, 0xffff0000, RZ, 0xc0, !PT ;  /* 0xffff00002c2c7812 */ /* 0x000fe200078ec0ff */
[C---:B------:R-:W-:Y:S01]  /*5cf0*/  FMUL.FTZ R77, R65.reuse, R71 ;  /* 0x00000047414d7220 */ /* 0x040fe20000410000 */
[----:B------:R-:W-:Y:S01]  /*5d00*/  LOP3.LUT R198, R198, 0xffff0000, RZ, 0xc0, !PT ;  /* 0xffff0000c6c67812 */ /* 0x000fe200078ec0ff */
[-C--:B------:R-:W-:Y:S01]  /*5d10*/  FMUL.FTZ R65, R65, R69.reuse ;  /* 0x0000004541417220 */ /* 0x080fe20000410000 */
[----:B------:R-:W-:Y:S01]  /*5d20*/  LOP3.LUT R169, R169, 0xffff0000, RZ, 0xc0, !PT ;  /* 0xffff0000a9a97812 */ /* 0x000fe200078ec0ff */
[----:B------:R-:W-:Y:S02]  /*5d30*/  IMAD.U32 R168, R168, 0x10000, RZ ;  /* 0x00010000a8a87824 */ /* 0x000fe400078e00ff */
[C---:B------:R-:W-:Y:S01]  /*5d40*/  FFMA.FTZ R75, R46.reuse, R68, -R75 ;  /* 0x000000442e4b7223 */ /* 0x040fe2000001084b */
[----:B------:R-:W-:Y:S01]  /*5d50*/  FFMA.FTZ R70, R46, R70, R47 ;  /* 0x000000462e467223 */ /* 0x000fe2000001002f */
[----:B------:R-:W-:Y:S01]  /*5d60*/  FFMA.FTZ R77, R64, R69, -R77 ;  /* 0x00000045404d7223 */ /* 0x000fe2000001084d */
[----:B------:R-:W-:Y:S01]  /*5d70*/  FMUL.FTZ R46, R44, R197 ;  /* 0x000000c52c2e7220 */ /* 0x000fe20000410000 */
[----:B------:R-:W-:Y:S01]  /*5d80*/  FFMA.FTZ R64, R64, R71, R65 ;  /* 0x0000004740407223 */ /* 0x000fe20000010041 */
[C---:B------:R-:W-:Y:S01]  /*5d90*/  FMUL.FTZ R47, R67.reuse, R198 ;  /* 0x000000c6432f7220 */ /* 0x040fe20000410000 */
[-C--:B------:R-:W-:Y:S01]  /*5da0*/  FMUL.FTZ R44, R44, R168.reuse ;  /* 0x000000a82c2c7220 */ /* 0x080fe20000410000 */
[-C--:B------:R-:W-:Y:S01]  /*5db0*/  FMUL.FTZ R67, R67, R169.reuse ;  /* 0x000000a943437220 */ /* 0x080fe20000410000 */
[C---:B------:R-:W-:Y:S01]  /*5dc0*/  FFMA.FTZ R46, R45.reuse, R168, -R46 ;  /* 0x000000a82d2e7223 */ /* 0x040fe2000001082e */
[C---:B------:R-:W-:Y:S01]  /*5dd0*/  FFMA.FTZ R47, R66.reuse, R169, -R47 ;  /* 0x000000a9422f7223 */ /* 0x040fe2000001082f */
[----:B------:R-:W-:Y:S01]  /*5de0*/  FFMA.FTZ R45, R45, R197, R44 ;  /* 0x000000c52d2d7223 */ /* 0x000fe2000001002c */
[----:B------:R-:W-:Y:S01]  /*5df0*/  FFMA.FTZ R66, R66, R198, R67 ;  /* 0x000000c642427223 */ /* 0x000fe20000010043 */
[----:B------:R-:W-:-:S02]  /*5e00*/  F2FP.BF16.F32.PACK_AB R70, R70, R75 ;  /* 0x0000004b4646723e */ /* 0x000fc400000010ff */
[----:B------:R-:W-:Y:S02]  /*5e10*/  F2FP.BF16.F32.PACK_AB R64, R64, R77 ;  /* 0x0000004d4040723e */ /* 0x000fe400000010ff */
[----:B------:R-:W-:Y:S01]  /*5e20*/  F2FP.BF16.F32.PACK_AB R44, R45, R46 ;  /* 0x0000002e2d2c723e */ /* 0x000fe200000010ff */
[----:B------:R-:W-:Y:S01]  /*5e30*/  IMAD.MOV.U32 R45, RZ, RZ, R70 ;  /* 0x000000ffff2d7224 */ /* 0x000fe200078e0046 */
[----:B------:R-:W-:Y:S01]  /*5e40*/  F2FP.BF16.F32.PACK_AB R47, R66, R47 ;  /* 0x0000002f422f723e */ /* 0x000fe200000010ff */
[----:B------:R-:W-:-:S07]  /*5e50*/  IMAD.MOV.U32 R46, RZ, RZ, R64 ;  /* 0x000000ffff2e7224 */ /* 0x000fce00078e0040 */
.L_x_661:
[----:B------:R-:W-:Y:S05]  /*5e60*/  BSYNC B2 ;  /* 0x0000000000027941 */ /* 0x000fea0003800000 */
.L_x_660:
[----:B------:R-:W-:Y:S01]  /*5e70*/  ULDC.64 UR4, c[0x0][0x2e8] ;  /* 0x0000ba0000047ab9 */ /* 0x000fe20000000a00 */
[----:B------:R-:W-:Y:S01]  /*5e80*/  ULDC.64 UR6, c[0x0][0x208] ;  /* 0x0000820000067ab9 */ /* 0x000fe20000000a00 */
[----:B------:R-:W-:-:S04]  /*5e90*/  LEA R64, P3, R72, UR4, 0x1 ;  /* 0x0000000448407c11 */ /* 0x000fc8000f8608ff */
[----:B------:R-:W-:-:S05]  /*5ea0*/  LEA.HI.X R65, R72, UR5, R73, 0x1, P3 ;  /* 0x0000000548417c11 */ /* 0x000fca00098f0c49 */
[----:B--2---:R0:W-:Y:S04]  /*5eb0*/  STG.E.128 desc[UR6][R64.64], R44 ;  /* 0x0000002c40007986 */ /* 0x0041e8000c101d06 */
.L_x_655:
[----:B------:R-:W-:Y:S05]  /*5ec0*/  BSYNC B1 ;  /* 0x0000000000017941 */ /* 0x000fea0003800000 */
.L_x_654:
        /* <DEDUP_REMOVED lines=13> */
[----:B------:R-:W-:Y:S02]  /*5fa0*/  SHF.R.U32.HI R68, RZ, 0x10, R63 ;  /* 0x00000010ff447819 */ /* 0x000fe4000001163f */
[----:B------:R-:W-:Y:S02]  /*5fb0*/  SHF.R.U32.HI R71, RZ, 0x10, R61 ;  /* 0x00000010ff477819 */ /* 0x000fe4000001163d */
[----:B------:R-:W-:Y:S01]  /*5fc0*/  SHF.R.U64 R69, R62, 0x10, R63 ;  /* 0x000000103e457819 */ /* 0x000fe2000000123f */
[----:B--2---:R-:W-:Y:S01]  /*5fd0*/  IMAD.U32 R62, R47, 0x10000, RZ ;  /* 0x000100002f3e7824 */ /* 0x004fe200078e00ff */
[----:B------:R-:W-:Y:S02]  /*5fe0*/  PRMT R199, R199, 0x5410, R68 ;  /* 0x00005410c7c77816 */ /* 0x000fe40000000044 */
[----:B------:R-:W-:Y:S01]  /*5ff0*/  SHF.R.U64 R73, R60, 0x10, R61 ;  /* 0x000000103c497819 */ /* 0x000fe2000000123d */
[----:B------:R-:W-:Y:S01]  /*6000*/  IMAD.U32 R60, R46, 0x10000, RZ ;  /* 0x000100002e3c7824 */ /* 0x000fe200078e00ff */
[----:B------:R-:W-:Y:S01]  /*6010*/  PRMT R194, R194, 0x5410, R71 ;  /* 0x00005410c2c27816 */ /* 0x000fe20000000047 */
[----:B------:R-:W-:Y:S01]  /*6020*/  IMAD.U32 R71, R199, 0x10000, RZ ;  /* 0x00010000c7477824 */ /* 0x000fe200078e00ff */
[----:B------:R-:W-:-:S02]  /*6030*/  PRMT R196, R196, 0x5410, R69 ;  /* 0x00005410c4c47816 */ /* 0x000fc40000000045 */
[----:B------:R-:W-:Y:S01]  /*6040*/  LOP3.LUT R61, R46, 0xffff0000, RZ, 0xc0, !PT ;  /* 0xffff00002e3d7812 */ /* 0x000fe200078ec0ff */
[----:B------:R-:W-:Y:S01]  /*6050*/  IMAD.U32 R69, R194, 0x10000, RZ ;  /* 0x00010000c2457824 */ /* 0x000fe200078e00ff */
[----:B------:R-:W-:Y:S01]  /*6060*/  LOP3.LUT R63, R47, 0xffff0000, RZ, 0xc0, !PT ;  /* 0xffff00002f3f7812 */ /* 0x000fe200078ec0ff */
[----:B------:R-:W-:Y:S01]  /*6070*/  IMAD.U32 R46, R45, 0x10000, RZ ;  /* 0x000100002d2e7824 */ /* 0x000fe200078e00ff */
[----:B------:R-:W-:Y:S01]  /*6080*/  PRMT R192, R192, 0x5410, R73 ;  /* 0x00005410c0c07816 */ /* 0x000fe20000000049 */
[----:B------:R-:W-:Y:S01]  /*6090*/  FMUL.FTZ R75, R61, R71 ;  /* 0x000000473d4b7220 */ /* 0x000fe20000410000 */
[----:B------:R-:W-:Y:S01]  /*60a0*/  LOP3.LUT R47, R45, 0xffff0000, RZ, 0xc0, !PT ;  /* 0xffff00002d2f7812 */ /* 0x000fe200078ec0ff */
[-C--:B------:R-:W-:Y:S01]  /*60b0*/  FMUL.FTZ R61, R61, R69.reuse ;  /* 0x000000453d3d7220 */ /* 0x080fe20000410000 */
[----:B------:R-:W-:Y:S01]  /*60c0*/  LOP3.LUT R70, R196, 0xffff0000, RZ, 0xc0, !PT ;  /* 0xffff0000c4467812 */ /* 0x000fe200078ec0ff */
[----:B------:R-:W-:Y:S01]  /*60d0*/  IMAD.U32 R45, R44, 0x10000, RZ ;  /* 0x000100002c2d7824 */ /* 0x000fe200078e00ff */
[----:B------:R-:W-:Y:S01]  /*60e0*/  LOP3.LUT R68, R192, 0xffff0000, RZ, 0xc0, !PT ;  /* 0xffff0000c0447812 */ /* 0x000fe200078ec0ff */
[----:B------:R-:W-:Y:S01]  /*60f0*/  FFMA.FTZ R75, R60, R69, -R75 ;  /* 0x000000453c4b7223 */ /* 0x000fe2000001084b */
[----:B------:R-:W-:Y:S01]  /*6100*/  LOP3.LUT R199, R199, 0xffff0000, RZ, 0xc0, !PT ;  /* 0xffff0000c7c77812 */ /* 0x000fe200078ec0ff */
[C---:B------:R-:W-:Y:S01]  /*6110*/  FMUL.FTZ R73, R47.reuse, R70 ;  /* 0x000000462f497220 */ /* 0x040fe20000410000 */
[----:B------:R-:W-:Y:S01]  /*6120*/  LOP3.LUT R194, R194, 0xffff0000, RZ, 0xc0, !PT ;  /* 0xffff0000c2c27812 */ /* 0x000fe200078ec0ff */
[-C--:B------:R-:W-:Y:S01]  /*6130*/  FMUL.FTZ R47, R47, R68.reuse ;  /* 0x000000442f2f7220 */ /* 0x080fe20000410000 */
[----:B------:R-:W-:Y:S01]  /*6140*/  LOP3.LUT R44, R44, 0xffff0000, RZ, 0xc0, !PT ;  /* 0xffff00002c2c7812 */ /* 0x000fe200078ec0ff */
[----:B------:R-:W-:Y:S01]  /*6150*/  FFMA.FTZ R73, R46, R68, -R73 ;  /* 0x000000442e497223 */ /* 0x000fe20000010849 */
[----:B------:R-:W-:Y:S01]  /*6160*/  FFMA.FTZ R60, R60, R71, R61 ;  /* 0x000000473c3c7223 */ /* 0x000fe2000001003d */
[----:B------:R-:W-:-:S02]  /*6170*/  IMAD.U32 R196, R196, 0x10000, RZ ;  /* 0x00010000c4c47824 */ /* 0x000fc400078e00ff */
[CC--:B------:R-:W-:Y:S01]  /*6180*/  FMUL.FTZ R61, R63.reuse, R199.reuse ;  /* 0x000000c73f3d7220 */ /* 0x0c0fe20000410000 */
[----:B------:R-:W-:Y:S02]  /*6190*/  IMAD.U32 R192, R192, 0x10000, RZ ;  /* 0x00010000c0c07824 */ /* 0x000fe400078e00ff */
[----:B------:R-:W-:Y:S01]  /*61a0*/  FMUL.FTZ R68, R63, R194 ;  /* 0x000000c23f447220 */ /* 0x000fe20000410000 */
[----:B------:R-:W-:Y:S01]  /*61b0*/  FFMA.FTZ R70, R46, R70, R47 ;  /* 0x000000462e467223 */ /* 0x000fe2000001002f */
[C---:B------:R-:W-:Y:S01]  /*61c0*/  FMUL.FTZ R46, R44.reuse, R196 ;  /* 0x000000c42c2e7220 */ /* 0x040fe20000410000 */
[----:B------:R-:W-:Y:S01]  /*61d0*/  FMUL.FTZ R47, R44, R192 ;  /* 0x000000c02c2f7220 */ /* 0x000fe20000410000 */
[C---:B------:R-:W-:Y:S01]  /*61e0*/  FFMA.FTZ R61, R62.reuse, R194, -R61 ;  /* 0x000000c23e3d7223 */ /* 0x040fe2000001083d */
[----:B------:R-:W-:Y:S01]  /*61f0*/  FFMA.FTZ R68, R62, R199, R68 ;  /* 0x000000c73e447223 */ /* 0x000fe20000010044 */
[C---:B------:R-:W-:Y:S01]  /*6200*/  FFMA.FTZ R46, R45.reuse, R192, -R46 ;  /* 0x000000c02d2e7223 */ /* 0x040fe2000001082e */
[----:B------:R-:W-:Y:S01]  /*6210*/  FFMA.FTZ R47, R45, R196, R47 ;  /* 0x000000c42d2f7223 */ /* 0x000fe2000001002f */
[----:B------:R-:W-:-:S02]  /*6220*/  F2FP.BF16.F32.PACK_AB R60, R60, R75 ;  /* 0x0000004b3c3c723e */ /* 0x000fc400000010ff */
[----:B------:R-:W-:Y:S02]  /*6230*/  F2FP.BF16.F32.PACK_AB R61, R68, R61 ;  /* 0x0000003d443d723e */ /* 0x000fe400000010ff */
[----:B------:R-:W-:Y:S01]  /*6240*/  F2FP.BF16.F32.PACK_AB R44, R47, R46 ;  /* 0x0000002e2f2c723e */ /* 0x000fe200000010ff */
[----:B------:R-:W-:Y:S01]  /*6250*/  IMAD.MOV.U32 R46, RZ, RZ, R60 ;  /* 0x000000ffff2e7224 */ /* 0x000fe200078e003c */
[----:B------:R-:W-:Y:S01]  /*6260*/  F2FP.BF16.F32.PACK_AB R45, R70, R73 ;  /* 0x00000049462d723e */ /* 0x000fe200000010ff */
[----:B------:R-:W-:-:S07]  /*6270*/  IMAD.MOV.U32 R47, RZ, RZ, R61 ;  /* 0x000000ffff2f7224 */ /* 0x000fce00078e003d */
.L_x_667:
[----:B------:R-:W-:Y:S05]  /*6280*/  BSYNC B3 ;  /* 0x0000000000037941 */ /* 0x000fea0003800000 */
.L_x_666:
[----:B------:R-:W-:Y:S01]  /*6290*/  ULDC.64 UR4, c[0x0][0x2e8] ;  /* 0x0000ba0000047ab9 */ /* 0x000fe20000000a00 */
[----:B------:R-:W-:Y:S01]  /*62a0*/  ULDC.64 UR6, c[0x0][0x208] ;  /* 0x0000820000067ab9 */ /* 0x000fe20000000a00 */
[----:B------:R-:W-:-:S04]  /*62b0*/  LEA R60, P3, R66, UR4, 0x1 ;  /* 0x00000004423c7c11 */ /* 0x000fc8000f8608ff */
[----:B------:R-:W-:-:S05]  /*62c0*/  LEA.HI.X R61, R66, UR5, R67, 0x1, P3 ;  /* 0x00000005423d7c11 */ /* 0x000fca00098f0c43 */
[----:B--2---:R0:W-:Y:S04]  /*62d0*/  STG.E.128 desc[UR6][R60.64], R44 ;  /* 0x0000002c3c007986 */ /* 0x0041e8000c101d06 */
.L_x_665:
[----:B------:R-:W-:Y:S05]  /*62e0*/  BSYNC B2 ;  /* 0x0000000000027941 */ /* 0x000fea0003800000 */
.L_x_664:
        /* <DEDUP_REMOVED lines=25> */
[----:B------:R-:W-:Y:S01]  /*6480*/  FMUL.FTZ R65, R47, R62 ;  /* 0x0000003e2f417220 */ /* 0x000fe20000410000 */
[----:B------:R-:W-:Y:S01]  /*6490*/  SHF.L.U32 R46, R45, 0x10, RZ ;  /* 0x000000102d2e7819 */ /* 0x000fe200000006ff */
[----:B------:R-:W-:-:S02]  /*64a0*/  IMAD.U32 R45, R44, 0x10000, RZ ;  /* 0x000100002c2d7824 */ /* 0x000fc400078e00ff */
[-C--:B------:R-:W-:Y:S01]  /*64b0*/  FMUL.FTZ R47, R47, R60.reuse ;  /* 0x0000003c2f2f7220 */ /* 0x080fe20000410000 */
[----:B------:R-:W-:Y:S01]  /*64c0*/  LOP3.LUT R44, R44, 0xffff0000, RZ, 0xc0, !PT ;  /* 0xffff00002c2c7812 */ /* 0x000fe200078ec0ff */
[C---:B------:R-:W-:Y:S01]  /*64d0*/  FMUL.FTZ R67, R57.reuse, R63 ;  /* 0x0000003f39437220 */ /* 0x040fe20000410000 */
[-C--:B------:R-:W-:Y:S01]  /*64e0*/  FMUL.FTZ R57, R57, R61.reuse ;  /* 0x0000003d39397220 */ /* 0x080fe20000410000 */
[----:B------:R-:W-:Y:S01]  /*64f0*/  LOP3.LUT R189, R189, 0xffff0000, RZ, 0xc0, !PT ;  /* 0xffff0000bdbd7812 */ /* 0x000fe200078ec0ff */
[----:B------:R-:W-:Y:S01]  /*6500*/  IMAD.U32 R179, R179, 0x10000, RZ ;  /* 0x00010000b3b37824 */ /* 0x000fe200078e00ff */
[----:B------:R-:W-:Y:S01]  /*6510*/  LOP3.LUT R180, R180, 0xffff0000, RZ, 0xc0, !PT ;  /* 0xffff0000b4b47812 */ /* 0x000fe200078ec0ff */
[C---:B------:R-:W-:Y:S01]  /*6520*/  FFMA.FTZ R65, R46.reuse, R60, -R65 ;  /* 0x0000003c2e417223 */ /* 0x040fe20000010841 */
[----:B------:R-:W-:Y:S01]  /*6530*/  FFMA.FTZ R62, R46, R62, R47 ;  /* 0x0000003e2e3e7223 */ /* 0x000fe2000001002f */
[----:B------:R-:W-:Y:S01]  /*6540*/  FFMA.FTZ R67, R56, R61, -R67 ;  /* 0x0000003d38437223 */ /* 0x000fe20000010843 */
[----:B------:R-:W-:Y:S01]  /*6550*/  FMUL.FTZ R46, R44, R181 ;  /* 0x000000b52c2e7220 */ /* 0x000fe20000410000 */
[----:B------:R-:W-:Y:S01]  /*6560*/  FFMA.FTZ R56, R56, R63, R57 ;  /* 0x0000003f38387223 */ /* 0x000fe20000010039 */
[----:B------:R-:W-:Y:S01]  /*6570*/  FMUL.FTZ R44, R44, R179 ;  /* 0x000000b32c2c7220 */ /* 0x000fe20000410000 */
[C---:B------:R-:W-:Y:S01]  /*6580*/  FMUL.FTZ R47, R59.reuse, R189 ;  /* 0x000000bd3b2f7220 */ /* 0x040fe20000410000 */
[-C--:B------:R-:W-:Y:S01]  /*6590*/  FMUL.FTZ R60, R59, R180.reuse ;  /* 0x000000b43b3c7220 */ /* 0x080fe20000410000 */
        /* <DEDUP_REMOVED lines=10> */
.L_x_669:
[----:B------:R-:W-:Y:S05]  /*6640*/  BSYNC B2 ;  /* 0x0000000000027941 */ /* 0x000fea0003800000 */
.L_x_668:
[----:B------:R-:W-:Y:S01]  /*6650*/  ULDC.64 UR4, c[0x0][0x2e8] ;  /* 0x0000ba0000047ab9 */ /* 0x000fe20000000a00 */
[----:B------:R-:W-:Y:S01]  /*6660*/  ULDC.64 UR6, c[0x0][0x208] ;  /* 0x0000820000067ab9 */ /* 0x000fe20000000a00 */
[----:B------:R-:W-:-:S04]  /*6670*/  LEA R56, P3, R64, UR4, 0x1 ;  /* 0x0000000440387c11 */ /* 0x000fc8000f8608ff */
[----:B------:R-:W-:-:S05]  /*6680*/  LEA.HI.X R57, R64, UR5, R69, 0x1, P3 ;  /* 0x0000000540397c11 */ /* 0x000fca00098f0c45 */
[----:B--2---:R0:W-:Y:S04]  /*6690*/  STG.E.128 desc[UR6][R56.64], R44 ;  /* 0x0000002c38007986 */ /* 0x0041e8000c101d06 */
.L_x_663:
[----:B------:R-:W-:Y:S05]  /*66a0*/  BSYNC B1 ;  /* 0x0000000000017941 */ /* 0x000fea0003800000 */
.L_x_662:
[----:B------:R-:W-:Y:S05]  /*66b0*/  @P5 BRA `(.L_x_670) ;  /* 0x00000054009c5947 */ /* 0x000fea0003800000 */
[----:B------:R-:W-:Y:S01]  /*66c0*/  IADD3 R136, P3, P4, R134, R136, R16 ;  /* 0x0000008886887210 */ /* 0x000fe20007c7e010 */
[----:B------:R-:W-:Y:S03]  /*66d0*/  BSSY B1, `(.L_x_671) ;  /* 0x000003e000017945 */ /* 0x000fe60003800000 */
[----:B0-----:R-:W-:Y:S01]  /*66e0*/  IADD3.X R57, R133, R92, R17, P3, P4 ;  /* 0x0000005c85397210 */ /* 0x001fe20001fe8411 */
[----:B------:R-:W-:Y:S08]  /*66f0*/  @P0 BRA `(.L_x_672) ;  /* 0x0000000000ec0947 */ /* 0x000ff00003800000 */
[----:B--234-:R0:W2:Y:S01]  /*6700*/  LDS.128 R44, [R5+0x23400] ;  /* 0x02340000052c7984 */ /* 0x01c0a20000000c00 */
[----:B------:R-:W-:Y:S01]  /*6710*/  ISETP.GE.AND P4, PT, R18, R84, PT ;  /* 0x000000541200720c */ /* 0x000fe20003f86270 */
[----:B------:R-:W-:Y:S01]  /*6720*/  BSSY B2, `(.L_x_673) ;  /* 0x0000032000027945 */ /* 0x000fe20003800000 */
[----:B------:R-:W-:-:S11]  /*6730*/  IADD3 R63, P3, R136, R100, RZ ;  /* 0x00000064883f7210 */ /* 0x000fd60007f7e0ff */
[----:B0-----:R-:W-:Y:S05]  /*6740*/  @P4 BRA `(.L_x_674) ;  /* 0x0000000000bc4947 */ /* 0x001fea0003800000 */
[----:B------:R-:W-:Y:S01]  /*6750*/  SHF.R.U64 R59, R52, 0x10, R53 ;  /* 0x00000010343b7819 */ /* 0x000fe20000001235 */
[----:B--2---:R-:W-:Y:S01]  /*6760*/  IMAD.U32 R52, R46, 0x10000, RZ ;  /* 0x000100002e347824 */ /* 0x004fe200078e00ff */
[--C-:B------:R-:W-:Y:S01]  /*6770*/  SHF.R.U64 R58, R54, 0x10, R55.reuse ;  /* 0x00000010363a7819 */ /* 0x100fe20000001237 */
[----:B------:R-:W-:Y:S01]  /*6780*/  IMAD.U32 R54, R47, 0x10000, RZ ;  /* 0x000100002f367824 */ /* 0x000fe200078e00ff */
[----:B------:R-:W-:Y:S02]  /*6790*/  SHF.R.U32.HI R56, RZ, 0x10, R55 ;  /* 0x00000010ff387819 */ /* 0x000fe40000011637 */
        /* <DEDUP_REMOVED lines=9> */
[C---:B------:R-:W-:Y:S01]  /*6830*/  LOP3.LUT R59, R193.reuse, 0xffff0000, RZ, 0xc0, !PT ;  /* 0xffff0000c13b7812 */ /* 0x040fe200078ec0ff */
[----:B------:R-:W-:Y:S01]  /*6840*/  IMAD.U32 R193, R193, 0x10000, RZ ;  /* 0x00010000c1c17824 */ /* 0x000fe200078e00ff */
[C---:B------:R-:W-:Y:S01]  /*6850*/  LOP3.LUT R56, R178.reuse, 0xffff0000, RZ, 0xc0, !PT ;  /* 0xffff0000b2387812 */ /* 0x040fe200078ec0ff */
[----:B------:R-:W-:Y:S01]  /*6860*/  IMAD.U32 R178, R178, 0x10000, RZ ;  /* 0x00010000b2b27824 */ /* 0x000fe200078e00ff */
[----:B------:R-:W-:Y:S01]  /*6870*/  LOP3.LUT R53, R46, 0xffff0000, RZ, 0xc0, !PT ;  /* 0xffff00002e357812 */ /* 0x000fe200078ec0ff */
[----:B------:R-:W-:Y:S01]  /*6880*/  FMUL.FTZ R61, R47, R59 ;  /* 0x0000003b2f3d7220 */ /* 0x000fe20000410000 */
[----:B------:R-:W-:-:S02]  /*6890*/  IMAD.U32 R46, R45, 0x10000, RZ ;  /* 0x000100002d2e7824 */ /* 0x000fc400078e00ff */
[----:B------:R-:W-:Y:S01]  /*68a0*/  FMUL.FTZ R62, R47, R56 ;  /* 0x000000382f3e7220 */ /* 0x000fe20000410000 */
[----:B------:R-:W-:Y:S01]  /*68b0*/  LOP3.LUT R195, R195, 0xffff0000, RZ, 0xc0, !PT ;  /* 0xffff0000c3c37812 */ /* 0x000fe200078ec0ff */
[C---:B------:R-:W-:Y:S01]  /*68c0*/  FMUL.FTZ R47, R53.reuse, R60 ;  /* 0x0000003c352f7220 */ /* 0x040fe20000410000 */
[-C--:B------:R-:W-:Y:S01]  /*68d0*/  FMUL.FTZ R53, R53, R58.reuse ;  /* 0x0000003a35357220 */ /* 0x080fe20000410000 */
[----:B------:R-:W-:Y:S01]  /*68e0*/  LOP3.LUT R191, R191, 0xffff0000, RZ, 0xc0, !PT ;  /* 0xffff0000bfbf7812 */ /* 0x000fe200078ec0ff */
[C---:B------:R-:W-:Y:S01]  /*68f0*/  IMAD.U32 R45, R44.reuse, 0x10000, RZ ;  /* 0x000100002c2d7824 */ /* 0x040fe200078e00ff */
[----:B------:R-:W-:Y:S01]  /*6900*/  LOP3.LUT R44, R44, 0xffff0000, RZ, 0xc0, !PT ;  /* 0xffff00002c2c7812 */ /* 0x000fe200078ec0ff */
[----:B------:R-:W-:Y:S01]  /*6910*/  FFMA.FTZ R47, R52, R58, -R47 ;  /* 0x0000003a342f7223 */ /* 0x000fe2000001082f */
[----:B------:R-:W-:Y:S01]  /*6920*/  FFMA.FTZ R61, R46, R56, -R61 ;  /* 0x000000382e3d7223 */ /* 0x000fe2000001083d */
[----:B------:R-:W-:Y:S01]  /*6930*/  FFMA.FTZ R52, R52, R60, R53 ;  /* 0x0000003c34347223 */ /* 0x000fe20000010035 */
[C---:B------:R-:W-:Y:S01]  /*6940*/  FMUL.FTZ R53, R55.reuse, R195 ;  /* 0x000000c337357220 */ /* 0x040fe20000410000 */
[----:B------:R-:W-:Y:S01]  /*6950*/  FMUL.FTZ R56, R55, R191 ;  /* 0x000000bf37387220 */ /* 0x000fe20000410000 */
[----:B------:R-:W-:Y:S01]  /*6960*/  FFMA.FTZ R62, R46, R59, R62 ;  /* 0x0000003b2e3e7223 */ /* 0x000fe2000001003e */
        /* <DEDUP_REMOVED lines=8> */
[----:B------:R-:W-:Y:S02]  /*69f0*/  F2FP.BF16.F32.PACK_AB R52, R52, R47 ;  /* 0x0000002f3434723e */ /* 0x000fe400000010ff */
[----:B------:R-:W-:Y:S01]  /*6a00*/  F2FP.BF16.F32.PACK_AB R44, R45, R46 ;  /* 0x0000002e2d2c723e */ /* 0x000fe200000010ff */
[----:B------:R-:W-:Y:S02]  /*6a10*/  IMAD.MOV.U32 R47, RZ, RZ, R53 ;  /* 0x000000ffff2f7224 */ /* 0x000fe400078e0035 */
[----:B------:R-:W-:Y:S02]  /*6a20*/  IMAD.MOV.U32 R46, RZ, RZ, R52 ;  /* 0x000000ffff2e7224 */ /* 0x000fe400078e0034 */
[----:B------:R-:W-:-:S07]  /*6a30*/  IMAD.MOV.U32 R45, RZ, RZ, R61 ;  /* 0x000000ffff2d7224 */ /* 0x000fce00078e003d */
.L_x_674:
[----:B------:R-:W-:Y:S05]  /*6a40*/  BSYNC B2 ;  /* 0x0000000000027941 */ /* 0x000fea0003800000 */
.L_x_673:
[----:B------:R-:W-:Y:S01]  /*6a50*/  ULDC.64 UR4, c[0x0][0x2e8] ;  /* 0x0000ba0000047ab9 */ /* 0x000fe20000000a00 */
[----:B------:R-:W-:Y:S01]  /*6a60*/  IMAD.X R54, R57, 0x1, R14, P3 ;  /* 0x0000000139367824 */ /* 0x000fe200018e060e */
[----:B------:R-:W-:Y:S01]  /*6a70*/  LEA R52, P3, R63, UR4, 0x1 ;  /* 0x000000043f347c11 */ /* 0x000fe2000f8608ff */
[----:B------:R-:W-:-:S03]  /*6a80*/  ULDC.64 UR6, c[0x0][0x208] ;  /* 0x0000820000067ab9 */ /* 0x000fc60000000a00 */
[----:B------:R-:W-:-:S05]  /*6a90*/  LEA.HI.X R53, R63, UR5, R54, 0x1, P3 ;  /* 0x000000053f357c11 */ /* 0x000fca00098f0c36 */
[----:B--2---:R0:W-:Y:S04]  /*6aa0*/  STG.E.128 desc[UR6][R52.64], R44 ;  /* 0x0000002c34007986 */ /* 0x0041e8000c101d06 */
.L_x_672:
[----:B------:R-:W-:Y:S05]  /*6ab0*/  BSYNC B1 ;  /* 0x0000000000017941 */ /* 0x000fea0003800000 */
.L_x_671:
[----:B------:R-:W-:Y:S05]  /*6ac0*/  @P1 BRA `(.L_x_670) ;  /* 0x0000005000981947 */ /* 0x000fea0003800000 */
[----:B0-234-:R0:W2:Y:S01]  /*6ad0*/  LDS.128 R44, [R5+0x28c00] ;  /* 0x028c0000052c7984 */ /* 0x01d0a20000000c00 */
[----:B------:R-:W-:Y:S01]  /*6ae0*/  ISETP.GE.AND P4, PT, R220, R84, PT ;  /* 0x00000054dc00720c */ /* 0x000fe20003f86270 */
[----:B------:R-:W-:Y:S01]  /*6af0*/  BSSY B1, `(.L_x_675) ;  /* 0x0000031000017945 */ /* 0x000fe20003800000 */
[----:B------:R-:W-:-:S11]  /*6b00*/  IADD3 R56, P3, R136, R13, RZ ;  /* 0x0000000d88387210 */ /* 0x000fd60007f7e0ff */
[----:B0-----:R-:W-:Y:S05]  /*6b10*/  @P4 BRA `(.L_x_676) ;  /* 0x0000000000b84947 */ /* 0x001fea0003800000 */
[----:B------:R-:W-:Y:S02]  /*6b20*/  SHF.R.U32.HI R52, RZ, 0x10, R51 ;  /* 0x00000010ff347819 */ /* 0x000fe40000011633 */
[----:B------:R-:W-:Y:S02]  /*6b30*/  SHF.R.U32.HI R54, RZ, 0x10, R49 ;  /* 0x00000010ff367819 */ /* 0x000fe40000011631 */
[----:B------:R-:W-:Y:S01]  /*6b40*/  SHF.R.U64 R53, R50, 0x10, R51 ;  /* 0x0000001032357819 */ /* 0x000fe20000001233 */
[----:B--2---:R-:W-:Y:S01]  /*6b50*/  IMAD.U32 R50, R47, 0x10000, RZ ;  /* 0x000100002f327824 */ /* 0x004fe200078e00ff */
[----:B------:R-:W-:Y:S01]  /*6b60*/  SHF.R.U64 R55, R48, 0x10, R49 ;  /* 0x0000001030377819 */ /* 0x000fe20000001231 */
[----:B------:R-:W-:Y:S01]  /*6b70*/  IMAD.U32 R48, R46, 0x10000, RZ ;  /* 0x000100002e307824 */ /* 0x000fe200078e00ff */
[----:B------:R-:W-:Y:S02]  /*6b80*/  PRMT R177, R177, 0x5410, R52 ;  /* 0x00005410b1b17816 */ /* 0x000fe40000000034 */
[----:B------:R-:W-:-:S02]  /*6b90*/  PRMT R97, R97, 0x5410, R54 ;  /* 0x0000541061617816 */ /* 0x000fc40000000036 */
[----:B------:R-:W-:Y:S02]  /*6ba0*/  PRMT R172, R172, 0x5410, R53 ;  /* 0x00005410acac7816 */ /* 0x000fe40000000035 */
[----:B------:R-:W-:Y:S01]  /*6bb0*/  LOP3.LUT R49, R46, 0xffff0000, RZ, 0xc0, !PT ;  /* 0xffff00002e317812 */ /* 0x000fe200078ec0ff */
[----:B------:R-:W-:Y:S01]  /*6bc0*/  IMAD.U32 R53, R97, 0x10000, RZ ;  /* 0x0001000061357824 */ /* 0x000fe200078e00ff */
[----:B------:R-:W-:Y:S01]  /*6bd0*/  LOP3.LUT R51, R47, 0xffff0000, RZ, 0xc0, !PT ;  /* 0xffff00002f337812 */ /* 0x000fe200078ec0ff */
[----:B------:R-:W-:Y:S01]  /*6be0*/  IMAD.U32 R46, R45, 0x10000, RZ ;  /* 0x000100002d2e7824 */ /* 0x000fe200078e00ff */
[----:B------:R-:W-:Y:S01]  /*6bf0*/  PRMT R96, R96, 0x5410, R55 ;  /* 0x0000541060607816 */ /* 0x000fe20000000037 */
[----:B------:R-:W-:Y:S01]  /*6c00*/  IMAD.U32 R55, R177, 0x10000, RZ ;  /* 0x00010000b1377824 */ /* 0x000fe200078e00ff */
[----:B------:R-:W-:Y:S01]  /*6c10*/  LOP3.LUT R47, R45, 0xffff0000, RZ, 0xc0, !PT ;  /* 0xffff00002d2f7812 */ /* 0x000fe200078ec0ff */
[----:B------:R-:W-:Y:S01]  /*6c20*/  IMAD.U32 R45, R44, 0x10000, RZ ;  /* 0x000100002c2d7824 */ /* 0x000fe200078e00ff */
[----:B------:R-:W-:Y:S01]  /*6c30*/  LOP3.LUT R54, R172, 0xffff0000, RZ, 0xc0, !PT ;  /* 0xffff0000ac367812 */ /* 0x000fe200078ec0ff */
[C---:B------:R-:W-:Y:S01]  /*6c40*/  FMUL.FTZ R61, R49.reuse, R55 ;  /* 0x00000037313d7220 */ /* 0x040fe20000410000 */
[----:B------:R-:W-:Y:S01]  /*6c50*/  LOP3.LUT R52, R96, 0xffff0000, RZ, 0xc0, !PT ;  /* 0xffff000060347812 */ /* 0x000fe200078ec0ff */
[-C--:B------:R-:W-:Y:S01]  /*6c60*/  FMUL.FTZ R49, R49, R53.reuse ;  /* 0x0000003531317220 */ /* 0x080fe20000410000 */
[----:B------:R-:W-:Y:S01]  /*6c70*/  LOP3.LUT R177, R177, 0xffff0000, RZ, 0xc0, !PT ;  /* 0xffff0000b1b17812 */ /* 0x000fe200078ec0ff */
[----:B------:R-:W-:Y:S01]  /*6c80*/  FMUL.FTZ R59, R47, R54 ;  /* 0x000000362f3b7220 */ /* 0x000fe20000410000 */
[----:B------:R-:W-:Y:S01]  /*6c90*/  LOP3.LUT R97, R97, 0xffff0000, RZ, 0xc0, !PT ;  /* 0xffff000061617812 */ /* 0x000fe200078ec0ff */
[----:B------:R-:W-:Y:S01]  /*6ca0*/  FFMA.FTZ R61, R48, R53, -R61 ;  /* 0x00000035303d7223 */ /* 0x000fe2000001083d */
[-C--:B------:R-:W-:Y:S01]  /*6cb0*/  FMUL.FTZ R47, R47, R52.reuse ;  /* 0x000000342f2f7220 */ /* 0x080fe20000410000 */
[----:B------:R-:W-:Y:S01]  /*6cc0*/  LOP3.LUT R44, R44, 0xffff0000, RZ, 0xc0, !PT ;  /* 0xffff00002c2c7812 */ /* 0x000fe200078ec0ff */
[----:B------:R-:W-:Y:S01]  /*6cd0*/  FFMA.FTZ R59, R46, R52, -R59 ;  /* 0x000000342e3b7223 */ /* 0x000fe2000001083b */
[----:B------:R-:W-:Y:S01]  /*6ce0*/  FFMA.FTZ R48, R48, R55, R49 ;  /* 0x0000003730307223 */ /* 0x000fe20000010031 */
[----:B------:R-:W-:-:S02]  /*6cf0*/  IMAD.U32 R172, R172, 0x10000, RZ ;  /* 0x00010000acac7824 */ /* 0x000fc400078e00ff */
[C---:B------:R-:W-:Y:S01]  /*6d00*/  FMUL.FTZ R49, R51.reuse, R177 ;  /* 0x000000b133317220 */ /* 0x040fe20000410000 */
[----:B------:R-:W-:Y:S02]  /*6d10*/  IMAD.U32 R96, R96, 0x10000, RZ ;  /* 0x0001000060607824 */ /* 0x000fe400078e00ff */
[-C--:B------:R-:W-:Y:S01]  /*6d20*/  FMUL.FTZ R52, R51, R97.reuse ;  /* 0x0000006133347220 */ /* 0x080fe20000410000 */
        /* <DEDUP_REMOVED lines=13> */
.L_x_676:
[----:B------:R-:W-:Y:S05]  /*6e00*/  BSYNC B1 ;  /* 0x0000000000017941 */ /* 0x000fea0003800000 */
.L_x_675:
[----:B------:R-:W-:Y:S01]  /*6e10*/  ULDC.64 UR4, c[0x0][0x2e8] ;  /* 0x0000ba0000047ab9 */ /* 0x000fe20000000a00 */
[----:B------:R-:W-:Y:S01]  /*6e20*/  IMAD.X R57, R57, 0x1, R8, P3 ;  /* 0x0000000139397824 */ /* 0x000fe200018e0608 */
[----:B------:R-:W-:Y:S01]  /*6e30*/  LEA R48, P3, R56, UR4, 0x1 ;  /* 0x0000000438307c11 */ /* 0x000fe2000f8608ff */
[----:B------:R-:W-:-:S03]  /*6e40*/  ULDC.64 UR6, c[0x0][0x208] ;  /* 0x0000820000067ab9 */ /* 0x000fc60000000a00 */
[----:B------:R-:W-:-:S05]  /*6e50*/  LEA.HI.X R49, R56, UR5, R57, 0x1, P3 ;  /* 0x0000000538317c11 */ /* 0x000fca00098f0c39 */
[----:B--2---:R0:W-:Y:S01]  /*6e60*/  STG.E.128 desc[UR6][R48.64], R44 ;  /* 0x0000002c30007986 */ /* 0x0041e2000c101d06 */
[----:B------:R-:W-:Y:S05]  /*6e70*/  BRA `(.L_x_670) ;  /* 0x0000004c00ac7947 */ /* 0x000fea0003800000 */
.L_x_614:
[C---:B------:R-:W-:Y:S01]  /*6e80*/  VIADD R44, R22.reuse, 0x20 ;  /* 0x00000020162c7836 */ /* 0x040fe20000000000 */
[----:B------:R-:W-:Y:S01]  /*6e90*/  ULDC.64 UR4, c[0x0][0x208] ;  /* 0x0000820000047ab9 */ /* 0x000fe20000000a00 */
[----:B------:R-:W-:-:S03]  /*6ea0*/  VIADD R52, R22, 0x80 ;  /* 0x0000008016347836 */ /* 0x000fc60000000000 */
[----:B------:R-:W-:Y:S01]  /*6eb0*/  ISETP.GE.AND P4, PT, R44, R4, PT ;  /* 0x000000042c00720c */ /* 0x000fe20003f86270 */
[----:B------:R-:W-:-:S03]  /*6ec0*/  VIADD R44, R22, 0x40 ;  /* 0x00000040162c7836 */ /* 0x000fc60000000000 */
[----:B------:R-:W-:-:S13]  /*6ed0*/  ISETP.GE.OR P4, PT, R16, R84, P4 ;  /* 0x000000541000720c */ /* 0x000fda0002786670 */
[----:B------:R-:W-:Y:S01]  /*6ee0*/  @!P4 IADD3 R50, P2, P3, R106, R96, R37 ;  /* 0x000000606a32c210 */ /* 0x000fe20007b5e025 */
[----:B------:R-:W1:Y:S03]  /*6ef0*/  @!P4 LDC.64 R60, c[0x0][0x3e8] ;  /* 0x0000fa00ff3ccb82 */ /* 0x000e660000000a00 */
[----:B0-----:R-:W-:Y:S02]  /*6f00*/  @!P4 IADD3.X R51, R27, R3, R40, P2, P3 ;  /* 0x000000031b33c210 */ /* 0x001fe400017e6428 */
[----:B------:R-:W-:-:S03]  /*6f10*/  @!P4 IADD3 R48, P2, P3, R112, R94, R31 ;  /* 0x0000005e7030c210 */ /* 0x000fc60007b5e01f */
[----:B------:R-:W0:Y:S01]  /*6f20*/  @!P4 LDC.64 R62, c[0x0][0x400] ;  /* 0x00010000ff3ecb82 */ /* 0x000e220000000a00 */
[----:B------:R-:W-:Y:S02]  /*6f30*/  @!P4 IADD3.X R49, R21, R0, R34, P2, P3 ;  /* 0x000000001531c210 */ /* 0x000fe400017e6422 */
[----:B------:R-:W-:-:S04]  /*6f40*/  ISETP.GE.AND P3, PT, R44, R4, PT ;  /* 0x000000042c00720c */ /* 0x000fc80003f66270 */
[----:B------:R-:W-:-:S13]  /*6f50*/  ISETP.GE.OR P3, PT, R16, R84, P3 ;  /* 0x000000541000720c */ /* 0x000fda0001f66670 */
[----:B------:R-:W-:Y:S01]  /*6f60*/  @!P3 IADD3 R46, P2, P5, R106, R36, R96 ;  /* 0x000000246a2eb210 */ /* 0x000fe20007d5e060 */
[----:B------:R-:W2:Y:S03]  /*6f70*/  @!P3 LDC.64 R68, c[0x0][0x3e8] ;  /* 0x0000fa00ff44bb82 */ /* 0x000ea60000000a00 */
[----:B------:R-:W-:Y:S02]  /*6f80*/  @!P3 IADD3.X R47, R27, R39, R3, P2, P5 ;  /* 0x000000271b2fb210 */ /* 0x000fe400017ea403 */
[----:B------:R-:W-:-:S03]  /*6f90*/  @!P3 IADD3 R44, P2, P5, R112, R30, R94 ;  /* 0x0000001e702cb210 */ /* 0x000fc60007d5e05e */
[----:B------:R-:W3:Y:S01]  /*6fa0*/  @!P3 LDC.64 R70, c[0x0][0x400] ;  /* 0x00010000ff46bb82 */ /* 0x000ee20000000a00 */
[----:B------:R-:W-:Y:S02]  /*6fb0*/  @!P3 IADD3.X R45, R21, R33, R0, P2, P5 ;  /* 0x00000021152db210 */ /* 0x000fe400017ea400 */
[----:B------:R-:W-:-:S04]  /*6fc0*/  ISETP.GE.AND P2, PT, R52, R4, PT ;  /* 0x000000043400720c */ /* 0x000fc80003f46270 */
[----:B------:R-:W-:-:S13]  /*6fd0*/  ISETP.GE.OR P2, PT, R16, R84, P2 ;  /* 0x000000541000720c */ /* 0x000fda0001746670 */
[----:B------:R-:W-:Y:S01]  /*6fe0*/  @!P2 IADD3 R74, P5, P6, R106, R35, R96 ;  /* 0x000000236a4aa210 */ /* 0x000fe20007ebe060 */
[----:B------:R-:W4:Y:S03]  /*6ff0*/  @!P2 LDC.64 R76, c[0x0][0x3e8] ;  /* 0x0000fa00ff4cab82 */ /* 0x000f260000000a00 */
[----:B------:R-:W-:Y:S02]  /*7000*/  @!P2 IADD3.X R75, R27, R38, R3, P5, P6 ;  /* 0x000000261b4ba210 */ /* 0x000fe40002fec403 */
[----:B------:R-:W-:-:S03]  /*7010*/  @!P2 IADD3 R72, P5, P6, R112, R29, R94 ;  /* 0x0000001d7048a210 */ /* 0x000fc60007ebe05e */
[----:B------:R-:W4:Y:S01]  /*7020*/  @!P2 LDC.64 R78, c[0x0][0x400] ;  /* 0x00010000ff4eab82 */ /* 0x000f220000000a00 */
[----:B------:R-:W-:Y:S02]  /*7030*/  @!P2 IADD3.X R73, R21, R32, R0, P5, P6 ;  /* 0x000000201549a210 */ /* 0x000fe40002fec400 */
[----:B------:R-:W-:-:S04]  /*7040*/  ISETP.GE.AND P5, PT, R22, R4, PT ;  /* 0x000000041600720c */ /* 0x000fc80003fa6270 */
[----:B------:R-:W-:-:S13]  /*7050*/  ISETP.GE.OR P5, PT, R16, R84, P5 ;  /* 0x000000541000720c */ /* 0x000fda0002fa6670 */
[----:B------:R-:W1:Y:S01]  /*7060*/  @!P5 LDC.64 R52, c[0x0][0x3e8] ;  /* 0x0000fa00ff34db82 */ /* 0x000e620000000a00 */
[----:B------:R-:W-:-:S05]  /*7070*/  @!P5 IADD3 R54, P6, R106, R96, RZ ;  /* 0x000000606a36d210 */ /* 0x000fca0007fde0ff */
[----:B------:R-:W-:Y:S01]  /*7080*/  @!P5 IMAD.X R55, R3, 0x1, R27, P6 ;  /* 0x000000010337d824 */ /* 0x000fe200030e061b */
[----:B-1----:R-:W-:-:S04]  /*7090*/  @!P5 LEA R52, P6, R54, R52, 0x1 ;  /* 0x000000343634d211 */ /* 0x002fc800078c08ff */
[----:B------:R-:W-:Y:S02]  /*70a0*/  @!P5 LEA.HI.X R53, R54, R53, R55, 0x1, P6 ;  /* 0x000000353635d211 */ /* 0x000fe400030f0c37 */
[----:B------:R-:W1:Y:S01]  /*70b0*/  @!P5 LDC.64 R54, c[0x0][0x400] ;  /* 0x00010000ff36db82 */ /* 0x000e620000000a00 */
[----:B------:R-:W-:-:S05]  /*70c0*/  @!P5 IADD3 R56, P6, R112, R94, RZ ;  /* 0x0000005e7038d210 */ /* 0x000fca0007fde0ff */
[----:B------:R-:W-:Y:S01]  /*70d0*/  @!P5 IMAD.X R57, R0, 0x1, R21, P6 ;  /* 0x000000010039d824 */ /* 0x000fe200030e0615 */
[----:B-1----:R-:W-:-:S04]  /*70e0*/  @!P5 LEA R54, P6, R56, R54, 0x1 ;  /* 0x000000363836d211 */ /* 0x002fc800078c08ff */
[----:B------:R-:W-:Y:S02]  /*70f0*/  @!P5 LEA.HI.X R55, R56, R55, R57, 0x1, P6 ;  /* 0x000000373837d211 */ /* 0x000fe400030f0c39 */
[----:B------:R-:W-:-:S04]  /*7100*/  @!P4 LEA R60, P6, R50, R60, 0x1 ;  /* 0x0000003c323cc211 */ /* 0x000fc800078c08ff */
[----:B------:R-:W-:Y:S02]  /*7110*/  @!P4 LEA.HI.X R61, R50, R61, R51, 0x1, P6 ;  /* 0x0000003d323dc211 */ /* 0x000fe400030f0c33 */
[----:B------:R-:W-:Y:S02]  /*7120*/  CS2R R50, SRZ ;  /* 0x0000000000327805 */ /* 0x000fe4000001ff00 */
[----:B0-----:R-:W-:-:S04]  /*7130*/  @!P4 LEA R62, P6, R48, R62, 0x1 ;  /* 0x0000003e303ec211 */ /* 0x001fc800078c08ff */
[----:B------:R-:W-:Y:S02]  /*7140*/  @!P4 LEA.HI.X R63, R48, R63, R49, 0x1, P6 ;  /* 0x0000003f303fc211 */ /* 0x000fe400030f0c31 */
[----:B------:R-:W-:Y:S02]  /*7150*/  CS2R R48, SRZ ;  /* 0x0000000000307805 */ /* 0x000fe4000001ff00 */
[----:B--2---:R-:W-:-:S04]  /*7160*/  @!P3 LEA R68, P6, R46, R68, 0x1 ;  /* 0x000000442e44b211 */ /* 0x004fc800078c08ff */
[----:B------:R-:W-:Y:S02]  /*7170*/  @!P3 LEA.HI.X R69, R46, R69, R47, 0x1, P6 ;  /* 0x000000452e45b211 */ /* 0x000fe400030f0c2f */
[----:B------:R-:W-:Y:S02]  /*7180*/  CS2R R46, SRZ ;  /* 0x00000000002e7805 */ /* 0x000fe4000001ff00 */
[C---:B---3--:R-:W-:Y:S01]  /*7190*/  @!P3 LEA R70, P6, R44.reuse, R70, 0x1 ;  /* 0x000000462c46b211 */ /* 0x048fe200078c08ff */
[----:B------:R0:W5:Y:S03]  /*71a0*/  @!P5 LDG.E.128 R48, desc[UR4][R54.64] ;  /* 0x000000043630d981 */ /* 0x000166000c1e1d00 */
[----:B------:R-:W-:Y:S02]  /*71b0*/  @!P3 LEA.HI.X R71, R44, R71, R45, 0x1, P6 ;  /* 0x000000472c47b211 */ /* 0x000fe400030f0c2d */
[----:B------:R-:W-:-:S02]  /*71c0*/  CS2R R44, SRZ ;  /* 0x00000000002c7805 */ /* 0x000fc4000001ff00 */
[----:B------:R-:W-:Y:S02]  /*71d0*/  CS2R R58, SRZ ;  /* 0x00000000003a7805 */ /* 0x000fe4000001ff00 */
[----:B------:R-:W-:Y:S02]  /*71e0*/  CS2R R56, SRZ ;  /* 0x0000000000387805 */ /* 0x000fe4000001ff00 */
[----:B------:R1:W5:Y:S01]  /*71f0*/  @!P5 LDG.E.128 R44, desc[UR4][R52.64] ;  /* 0x00000004342cd981 */ /* 0x000362000c1e1d00 */
[----:B0-----:R-:W-:Y:S02]  /*7200*/  CS2R R54, SRZ ;  /* 0x0000000000367805 */ /* 0x001fe4000001ff00 */
[----:B------:R-:W-:Y:S02]  /*7210*/  CS2R R66, SRZ ;  /* 0x0000000000427805 */ /* 0x000fe4000001ff00 */
[----:B------:R-:W-:Y:S01]  /*7220*/  CS2R R64, SRZ ;  /* 0x0000000000407805 */ /* 0x000fe2000001ff00 */
[----:B------:R0:W5:Y:S05]  /*7230*/  @!P4 LDG.E.128 R56, desc[UR4][R62.64] ;  /* 0x000000043e38c981 */ /* 0x00016a000c1e1d00 */
[----:B------:R-:W5:Y:S01]  /*7240*/  @!P3 LDG.E.128 R64, desc[UR4][R70.64] ;  /* 0x000000044640b981 */ /* 0x000f62000c1e1d00 */
[----:B-1----:R-:W-:-:S02]  /*7250*/  CS2R R52, SRZ ;  /* 0x0000000000347805 */ /* 0x002fc4000001ff00 */
[----:B0-----:R-:W-:-:S04]  /*7260*/  CS2R R62, SRZ ;  /* 0x00000000003e7805 */ /* 0x001fc8000001ff00 */
[----:B------:R0:W5:Y:S02]  /*7270*/  @!P4 LDG.E.128 R52, desc[UR4][R60.64] ;  /* 0x000000043c34c981 */ /* 0x000164000c1e1d00 */
[----:B0-----:R-:W-:-:S06]  /*7280*/  CS2R R60, SRZ ;  /* 0x00000000003c7805 */ /* 0x001fcc000001ff00 */
[----:B------:R0:W5:Y:S01]  /*7290*/  @!P3 LDG.E.128 R60, desc[UR4][R68.64] ;  /* 0x00000004443cb981 */ /* 0x000162000c1e1d00 */
[----:B----4-:R-:W-:Y:S01]  /*72a0*/  @!P2 LEA R76, P3, R74, R76, 0x1 ;  /* 0x0000004c4a4ca211 */ /* 0x010fe200078608ff */
[----:B------:R-:W-:-:S03]  /*72b0*/  VIADD R81, R22, 0x60 ;  /* 0x0000006016517836 */ /* 0x000fc60000000000 */
[----:B------:R-:W-:Y:S02]  /*72c0*/  @!P2 LEA.HI.X R77, R74, R77, R75, 0x1, P3 ;  /* 0x0000004d4a4da211 */ /* 0x000fe400018f0c4b */
[----:B------:R-:W-:-:S04]  /*72d0*/  @!P2 LEA R78, P3, R72, R78, 0x1 ;  /* 0x0000004e484ea211 */ /* 0x000fc800078608ff */
[----:B------:R-:W-:Y:S02]  /*72e0*/  @!P2 LEA.HI.X R79, R72, R79, R73, 0x1, P3 ;  /* 0x0000004f484fa211 */ /* 0x000fe400018f0c49 */
[----:B------:R-:W-:-:S04]  /*72f0*/  ISETP.GE.AND P3, PT, R81, R4, PT ;  /* 0x000000045100720c */ /* 0x000fc80003f66270 */
[----:B------:R-:W-:Y:S02]  /*7300*/  ISETP.GE.OR P3, PT, R16, R84, P3 ;  /* 0x000000541000720c */ /* 0x000fe40001f66670 */
[----:B------:R-:W-:Y:S02]  /*7310*/  CS2R R70, SRZ ;  /* 0x0000000000467805 */ /* 0x000fe4000001ff00 */
[----:B0-----:R-:W-:Y:S02]  /*7320*/  CS2R R68, SRZ ;  /* 0x0000000000447805 */ /* 0x001fe4000001ff00 */
[----:B------:R-:W-:Y:S02]  /*7330*/  CS2R R74, SRZ ;  /* 0x00000000004a7805 */ /* 0x000fe4000001ff00 */
[----:B------:R-:W-:Y:S01]  /*7340*/  CS2R R72, SRZ ;  /* 0x0000000000487805 */ /* 0x000fe2000001ff00 */
[----:B------:R-:W-:Y:S01]  /*7350*/  VIADD R80, R22, 0xa0 ;  /* 0x000000a016507836 */ /* 0x000fe20000000000 */
[----:B------:R-:W-:Y:S01]  /*7360*/  BSSY B1, `(.L_x_677) ;  /* 0x0000021000017945 */ /* 0x000fe20003800000 */
[----:B------:R0:W5:Y:S04]  /*7370*/  @!P2 LDG.E.128 R68, desc[UR4][R76.64] ;  /* 0x000000044c44a981 */ /* 0x000168000c1e1d00 */
[----:B------:R1:W5:Y:S01]  /*7380*/  @!P2 LDG.E.128 R72, desc[UR4][R78.64] ;  /* 0x000000044e48a981 */ /* 0x000362000c1e1d00 */
[----:B------:R-:W-:-:S02]  /*7390*/  ISETP.GE.AND P2, PT, R80, R4, PT ;  /* 0x000000045000720c */ /* 0x000fc40003f46270 */
[----:B------:R-:W-:Y:S02]  /*73a0*/  CS2R R82, SRZ ;  /* 0x0000000000527805 */ /* 0x000fe4000001ff00 */
[----:B------:R-:W-:Y:S02]  /*73b0*/  CS2R R80, SRZ ;  /* 0x0000000000507805 */ /* 0x000fe4000001ff00 */
[----:B------:R-:W-:Y:S02]  /*73c0*/  ISETP.GE.OR P2, PT, R16, R84, P2 ;  /* 0x000000541000720c */ /* 0x000fe40001746670 */
[----:B0-----:R-:W-:Y:S02]  /*73d0*/  CS2R R76, SRZ ;  /* 0x00000000004c7805 */ /* 0x001fe4000001ff00 */
[----:B-1----:R-:W-:Y:S01]  /*73e0*/  CS2R R78, SRZ ;  /* 0x00000000004e7805 */ /* 0x002fe2000001ff00 */
[----:B------:R-:W-:Y:S08]  /*73f0*/  @P3 BRA `(.L_x_678) ;  /* 0x00000000005c3947 */ /* 0x000ff00003800000 */
[----:B------:R-:W0:Y:S01]  /*7400*/  LDC.64 R80, c[0x0][0x3f8] ;  /* 0x0000fe00ff507b82 */ /* 0x000e220000000a00 */
[----:B------:R-:W-:Y:S01]  /*7410*/  IMAD.MOV.U32 R78, RZ, RZ, R96 ;  /* 0x000000ffff4e7224 */ /* 0x000fe200078e0060 */
[----:B------:R-:W-:Y:S01]  /*7420*/  ULDC.64 UR4, c[0x0][0x3e8] ;  /* 0x0000fa0000047ab9 */ /* 0x000fe20000000a00 */
[----:B------:R-:W-:Y:S01]  /*7430*/  IMAD.MOV.U32 R79, RZ, RZ, R3 ;  /* 0x000000ffff4f7224 */ /* 0x000fe200078e0003 */
[----:B------:R-:W-:Y:S01]  /*7440*/  ULDC.64 UR6, c[0x0][0x400] ;  /* 0x0001000000067ab9 */ /* 0x000fe20000000a00 */
[----:B------:R-:W-:Y:S01]  /*7450*/  IMAD.MOV.U32 R82, RZ, RZ, R94 ;  /* 0x000000ffff527224 */ /* 0x000fe200078e005e */
[----:B------:R-:W-:Y:S01]  /*7460*/  ULDC.64 UR8, c[0x0][0x208] ;  /* 0x0000820000087ab9 */ /* 0x000fe20000000a00 */
[----:B------:R-:W-:Y:S01]  /*7470*/  IMAD.MOV.U32 R83, RZ, RZ, R0 ;  /* 0x000000ffff537224 */ /* 0x000fe200078e0000 */
[----:B------:R-:W1:Y:S01]  /*7480*/  LDC.64 R76, c[0x0][0x408] ;  /* 0x00010200ff4c7b82 */ /* 0x000e620000000a00 */
[----:B0-----:R-:W-:-:S04]  /*7490*/  IMAD.WIDE.U32 R78, R80, 0x60, R78 ;  /* 0x00000060504e7825 */ /* 0x001fc800078e004e */
[----:B------:R-:W-:Y:S01]  /*74a0*/  IMAD R81, R81, 0x60, RZ ;  /* 0x0000006051517824 */ /* 0x000fe200078e02ff */
[----:B------:R-:W-:Y:S01]  /*74b0*/  IADD3 R80, P3, R106, R78, RZ ;  /* 0x0000004e6a507210 */ /* 0x000fe20007f7e0ff */
[----:B-1----:R-:W-:-:S03]  /*74c0*/  IMAD.WIDE.U32 R82, R76, 0x60, R82 ;  /* 0x000000604c527825 */ /* 0x002fc600078e0052 */
[----:B------:R-:W-:Y:S01]  /*74d0*/  IADD3.X R79, R27, R79, R81, P3, !PT ;  /* 0x0000004f1b4f7210 */ /* 0x000fe20001ffe451 */
[----:B------:R-:W-:Y:S01]  /*74e0*/  IMAD R77, R77, 0x60, RZ ;  /* 0x000000604d4d7824 */ /* 0x000fe200078e02ff */
[----:B------:R-:W-:-:S04]  /*74f0*/  IADD3 R78, P3, R112, R82, RZ ;  /* 0x00000052704e7210 */ /* 0x000fc80007f7e0ff */
[----:B------:R-:W-:Y:S02]  /*7500*/  IADD3.X R83, R21, R83, R77, P3, !PT ;  /* 0x0000005315537210 */ /* 0x000fe40001ffe44d */
[----:B------:R-:W-:-:S04]  /*7510*/  LEA R76, P3, R80, UR4, 0x1 ;  /* 0x00000004504c7c11 */ /* 0x000fc8000f8608ff */
[----:B------:R-:W-:Y:S02]  /*7520*/  LEA.HI.X R77, R80, UR5, R79, 0x1, P3 ;  /* 0x00000005504d7c11 */ /* 0x000fe400098f0c4f */
[----:B------:R-:W-:-:S04]  /*7530*/  LEA R80, P3, R78, UR6, 0x1 ;  /* 0x000000064e507c11 */ /* 0x000fc8000f8608ff */
[----:B------:R-:W-:Y:S02]  /*7540*/  LEA.HI.X R81, R78, UR7, R83, 0x1, P3 ;  /* 0x000000074e517c11 */ /* 0x000fe400098f0c53 */
[----:B------:R-:W5:Y:S04]  /*7550*/  LDG.E.128 R76, desc[UR8][R76.64] ;  /* 0x000000084c4c7981 */ /* 0x000f68000c1e1d00 */
[----:B------:R-:W5:Y:S03]  /*7560*/  LDG.E.128 R80, desc[UR8][R80.64] ;  /* 0x0000000850507981 */ /* 0x000f66000c1e1d00 */
.L_x_678:
[----:B------:R-:W-:Y:S05]  /*7570*/  BSYNC B1 ;  /* 0x0000000000017941 */ /* 0x000fea0003800000 */
.L_x_677:
[----:B------:R-:W-:Y:S01]  /*7580*/  BSSY B1, `(.L_x_679) ;  /* 0x000001c000017945 */ /* 0x000fe20003800000 */
[----:B------:R-:W-:Y:S02]  /*7590*/  ISETP.GE.AND P3, PT, R16, R84, PT ;  /* 0x000000541000720c */ /* 0x000fe40003f66270 */
[----:B------:R-:W-:Y:S02]  /*75a0*/  CS2R R86, SRZ ;  /* 0x0000000000567805 */ /* 0x000fe4000001ff00 */
[----:B------:R-:W-:Y:S02]  /*75b0*/  CS2R R84, SRZ ;  /* 0x0000000000547805 */ /* 0x000fe4000001ff00 */
[----:B------:R-:W-:Y:S02]  /*75c0*/  CS2R R90, SRZ ;  /* 0x00000000005a7805 */ /* 0x000fe4000001ff00 */
[----:B------:R-:W-:Y:S01]  /*75d0*/  CS2R R88, SRZ ;  /* 0x0000000000587805 */ /* 0x000fe2000001ff00 */
[----:B------:R-:W-:Y:S06]  /*75e0*/  @P2 BRA `(.L_x_680) ;  /* 0x0000000000542947 */ /* 0x000fec0003800000 */
[----:B------:R-:W0:Y:S01]  /*75f0*/  LDC.64 R86, c[0x0][0x3f8] ;  /* 0x0000fe00ff567b82 */ /* 0x000e220000000a00 */
[----:B------:R-:W-:Y:S01]  /*7600*/  IMAD.MOV.U32 R97, RZ, RZ, R3 ;  /* 0x000000ffff617224 */ /* 0x000fe200078e0003 */
[----:B------:R-:W-:Y:S01]  /*7610*/  ULDC.64 UR4, c[0x0][0x3e8] ;  /* 0x0000fa0000047ab9 */ /* 0x000fe20000000a00 */
[----:B------:R-:W-:Y:S01]  /*7620*/  IMAD.MOV.U32 R95, RZ, RZ, R0 ;  /* 0x000000ffff5f7224 */ /* 0x000fe200078e0000 */
[----:B------:R-:W-:Y:S01]  /*7630*/  ULDC.64 UR6, c[0x0][0x400] ;  /* 0x0001000000067ab9 */ /* 0x000fe20000000a00 */
[----:B------:R-:W-:-:S03]  /*7640*/  ULDC.64 UR8, c[0x0][0x208] ;  /* 0x0000820000087ab9 */ /* 0x000fc60000000a00 */
        /* <DEDUP_REMOVED lines=12> */
[----:B------:R-:W-:Y:S01]  /*7710*/  LEA.HI.X R89, R0, UR7, R95, 0x1, P2 ;  /* 0x0000000700597c11 */ /* 0x000fe200090f0c5f */
[----:B------:R-:W5:Y:S05]  /*7720*/  LDG.E.128 R84, desc[UR8][R84.64] ;  /* 0x0000000854547981 */ /* 0x000f6a000c1e1d00 */
[----:B------:R-:W5:Y:S03]  /*7730*/  LDG.E.128 R88, desc[UR8][R88.64] ;  /* 0x0000000858587981 */ /* 0x000f66000c1e1d00 */
.L_x_680:
[----:B------:R-:W-:Y:S05]  /*7740*/  BSYNC B1 ;  /* 0x0000000000017941 */ /* 0x000fea0003800000 */
.L_x_679:
[----:B-----5:R-:W-:Y:S01]  /*7750*/  IMAD.MOV.U32 R0, RZ, RZ, R78 ;  /* 0x000000ffff007224 */ /* 0x020fe200078e004e */
[----:B------:R-:W-:Y:S01]  /*7760*/  MOV R3, R79 ;  /* 0x0000004f00037202 */ /* 0x000fe20000000f00 */
[----:B------:R-:W-:Y:S01]  /*7770*/  IMAD.MOV.U32 R93, RZ, RZ, R76 ;  /* 0x000000ffff5d7224 */ /* 0x000fe200078e004c */
[----:B------:R-:W-:Y:S01]  /*7780*/  ISETP.NE.AND P2, PT, R224, 0x3, PT ;  /* 0x00000003e000780c */ /* 0x000fe20003f45270 */
[----:B------:R-:W-:Y:S01]  /*7790*/  IMAD.MOV.U32 R94, RZ, RZ, R77 ;  /* 0x000000ffff5e7224 */ /* 0x000fe200078e004d */
[----:B------:R-:W-:Y:S01]  /*77a0*/  PRMT R175, R0, 0x5410, R3 ;  /* 0x0000541000af7816 */ /* 0x000fe20000000003 */
[----:B------:R-:W-:Y:S02]  /*77b0*/  IMAD.MOV.U32 R0, RZ, RZ, R82 ;  /* 0x000000ffff007224 */ /* 0x000fe400078e0052 */
[----:B------:R-:W-:Y:S01]  /*77c0*/  IMAD.MOV.U32 R3, RZ, RZ, R83 ;  /* 0x000000ffff037224 */ /* 0x000fe200078e0053 */
[----:B------:R-:W-:Y:S01]  /*77d0*/  PRMT R176, R93, 0x5410, R94 ;  /* 0x000054105db07816 */ /* 0x000fe2000000005e */
[----:B------:R-:W-:-:S02]  /*77e0*/  IMAD.MOV.U32 R93, RZ, RZ, R80 ;  /* 0x000000ffff5d7224 */ /* 0x000fc400078e0050 */
[----:B------:R-:W-:Y:S01]  /*77f0*/  IMAD.MOV.U32 R94, RZ, RZ, R81 ;  /* 0x000000ffff5e7224 */ /* 0x000fe200078e0051 */
[----:B------:R-:W-:Y:S01]  /*7800*/  PRMT R182, R0, 0x5410, R3 ;  /* 0x0000541000b67816 */ /* 0x000fe20000000003 */
[----:B------:R-:W-:Y:S02]  /*7810*/  IMAD.MOV.U32 R0, RZ, RZ, R86 ;  /* 0x000000ffff007224 */ /* 0x000fe400078e0056 */
        /* <DEDUP_REMOVED lines=14> */
[----:B------:R-:W-:Y:S01]  /*7900*/  IMAD.MOV.U32 R93, RZ, RZ, R44 ;  /* 0x000000ffff5d7224 */ /* 0x000fe200078e002c */
[----:B------:R-:W-:Y:S01]  /*7910*/  PRMT R179, R179, 0x5410, R0 ;  /* 0x00005410b3b37816 */ /* 0x000fe20000000000 */
[----:B------:R-:W-:Y:S01]  /*7920*/  IMAD.MOV.U32 R94, RZ, RZ, R45 ;  /* 0x000000ffff5e7224 */ /* 0x000fe200078e002d */
[----:B------:R-:W-:Y:S01]  /*7930*/  PRMT R180, R3, 0x7610, R180 ;  /* 0x0000761003b47816 */ /* 0x000fe200000000b4 */
[----:B------:R-:W-:-:S02]  /*7940*/  IMAD.MOV.U32 R0, RZ, RZ, R50 ;  /* 0x000000ffff007224 */ /* 0x000fc400078e0032 */
[----:B------:R-:W-:Y:S01]  /*7950*/  IMAD.MOV.U32 R3, RZ, RZ, R51 ;  /* 0x000000ffff037224 */ /* 0x000fe200078e0033 */
[----:B------:R-:W-:Y:S01]  /*7960*/  PRMT R177, R94, 0x5410, R93 ;  /* 0x000054105eb17816 */ /* 0x000fe2000000005d */
        /* <DEDUP_REMOVED lines=38> */
[----:B------:R-:W-:Y:S02]  /*7bd0*/  PRMT R186, R93, 0x7610, R186 ;  /* 0x000076105dba7816 */ /* 0x000fe400000000ba */
[----:B------:R-:W-:Y:S01]  /*7be0*/  PRMT R173, R3, 0x7610, R173 ;  /* 0x0000761003ad7816 */ /* 0x000fe200000000ad */
[----:B------:R-:W-:Y:S01]  /*7bf0*/  IMAD.MOV.U32 R3, RZ, RZ, R68 ;  /* 0x000000ffff037224 */ /* 0x000fe200078e0044 */
[----:B------:R-:W-:Y:S01]  /*7c00*/  PRMT R171, R171, 0x5410, R0 ;  /* 0x00005410abab7816 */ /* 0x000fe20000000000 */
[----:B------:R-:W-:-:S03]  /*7c10*/  IMAD.MOV.U32 R0, RZ, RZ, R75 ;  /* 0x000000ffff007224 */ /* 0x000fc600078e004b */
[----:B------:R-:W-:Y:S01]  /*7c20*/  PRMT R172, R3, 0x7610, R172 ;  /* 0x0000761003ac7816 */ /* 0x000fe200000000ac */
[----:B------:R-:W-:Y:S01]  /*7c30*/  IMAD.MOV.U32 R3, RZ, RZ, R74 ;  /* 0x000000ffff037224 */ /* 0x000fe200078e004a */
[----:B------:R-:W-:Y:S01]  /*7c40*/  PRMT R170, R170, 0x5410, R0 ;  /* 0x00005410aaaa7816 */ /* 0x000fe20000000000 */
[----:B------:R-:W-:-:S03]  /*7c50*/  IMAD.MOV.U32 R0, RZ, RZ, R73 ;  /* 0x000000ffff007224 */ /* 0x000fc600078e0049 */
[----:B------:R-:W-:Y:S02]  /*7c60*/  PRMT R171, R3, 0x7610, R171 ;  /* 0x0000761003ab7816 */ /* 0x000fe400000000ab */
[----:B------:R-:W-:Y:S02]  /*7c70*/  MOV R3, R72 ;  /* 0x0000004800037202 */ /* 0x000fe40000000f00 */
[----:B------:R-:W-:Y:S02]  /*7c80*/  PRMT R173, R173, 0x5410, R0 ;  /* 0x00005410adad7816 */ /* 0x000fe40000000000 */
[----:B------:R-:W-:Y:S01]  /*7c90*/  PRMT R170, R3, 0x7610, R170 ;  /* 0x0000761003aa7816 */ /* 0x000fe200000000aa */
[----:B------:R-:W-:Y:S06]  /*7ca0*/  @!P2 BRA `(.L_x_681) ;  /* 0x000000000004a947 */ /* 0x000fec0003800000 */
[----:B------:R-:W-:Y:S01]  /*7cb0*/  BPT.TRAP 0x1 ;  /* 0x000000040000795c */ /* 0x000fe20000300000 */
.L_x_681:
[----:B------:R-:W-:Y:S01]  /*7cc0*/  IMAD R3, R23, 0x8, R2 ;  /* 0x0000000817037824 */ /* 0x000fe200078e0202 */
[----:B------:R-:W-:Y:S01]  /*7cd0*/  SHF.L.U32 R0, R223, 0x1f, RZ ;  /* 0x0000001fdf007819 */ /* 0x000fe200000006ff */
[----:B------:R-:W0:Y:S01]  /*7ce0*/  LDC R150, c[0x0][0x2f4] ;  /* 0x0000bd00ff967b82 */ /* 0x000e220000000800 */
[----:B------:R-:W-:Y:S01]  /*7cf0*/  BSSY B1, `(.L_x_682) ;  /* 0x0000005000017945 */ /* 0x000fe20003800000 */
[----:B------:R-:W-:Y:S01]  /*7d00*/  IMAD.MOV.U32 R137, RZ, RZ, R92 ;  /* 0x000000ffff897224 */ /* 0x000fe200078e005c */
[----:B------:R-:W1:Y:S05]  /*7d10*/  SYNCS.PHASECHK.TRANS64.TRYWAIT P4, [R3+URZ+0x34890], R0 ;  /* 0x03489000030075a7 */ /* 0x000e6a000808017f */
[----:B------:R-:W2:Y:S01]  /*7d20*/  LDC.64 R138, c[0x0][0x300] ;  /* 0x0000c000ff8a7b82 */ /* 0x000ea20000000a00 */
[----:B-1----:R-:W-:Y:S05]  /*7d30*/  @!P4 BRA `(.L_x_683) ;  /* 0x000001fc0000c947 */ /* 0x002fea0003800000 */
.L_x_978:
[----:B------:R-:W-:Y:S05]  /*7d40*/  BSYNC B1 ;  /* 0x0000000000017941 */ /* 0x000fea0003800000 */
.L_x_682:
[----:B------:R-:W-:Y:S01]  /*7d50*/  ISETP.GE.OR P4, PT, R22, R4, P0 ;  /* 0x000000041600720c */ /* 0x000fe20000786670 */
[----:B------:R-:W-:Y:S01]  /*7d60*/  BSSY B1, `(.L_x_684) ;  /* 0x0000095000017945 */ /* 0x000fe20003800000 */
[----:B0-----:R-:W-:-:S11]  /*7d70*/  IMAD.IADD R151, R150, 0x1, -R43 ;  /* 0x0000000196977824 */ /* 0x001fd600078e0a2b */
[----:B------:R-:W-:Y:S05]  /*7d80*/  @P4 BRA `(.L_x_685) ;  /* 0x0000000800484947 */ /* 0x000fea0003800000 */
[----:B------:R-:W3:Y:S01]  /*7d90*/  LDL R92, [R1+0x4] ;  /* 0x00000400015c7983 */ /* 0x000ee20000100800 */
[----:B------:R-:W-:Y:S01]  /*7da0*/  IMAD.SHL.U32 R94, R22, 0x40, RZ ;  /* 0x00000040165e7824 */ /* 0x000fe200078e00ff */
[----:B------:R-:W-:Y:S01]  /*7db0*/  BSSY B2, `(.L_x_686) ;  /* 0x000007c000027945 */ /* 0x000fe20003800000 */
[----:B------:R-:W0:Y:S03]  /*7dc0*/  S2R R96, SR_TID.X ;  /* 0x0000000000607919 */ /* 0x000e260000002100 */
[----:B------:R-:W-:-:S04]  /*7dd0*/  LOP3.LUT R94, R94, 0x1c0, RZ, 0xc0, !PT ;  /* 0x000001c05e5e7812 */ /* 0x000fc800078ec0ff */
[----:B------:R-:W-:Y:S01]  /*7de0*/  SHF.R.U32.HI R94, RZ, 0x3, R94 ;  /* 0x00000003ff5e7819 */ /* 0x000fe2000001165e */
[----:B0-----:R-:W-:-:S05]  /*7df0*/  VIADD R96, R96, 0xffffff80 ;  /* 0xffffff8060607836 */ /* 0x001fca0000000000 */
[----:B------:R-:W-:-:S04]  /*7e00*/  SHF.R.S32.HI R95, RZ, 0x1f, R96 ;  /* 0x0000001fff5f7819 */ /* 0x000fc80000011460 */
[----:B------:R-:W-:Y:S01]  /*7e10*/  LEA.HI R95, R95, R96, RZ, 0x6 ;  /* 0x000000605f5f7211 */ /* 0x000fe200078f30ff */
[----:B------:R-:W-:-:S04]  /*7e20*/  IMAD.SHL.U32 R96, R22, 0x40, RZ ;  /* 0x0000004016607824 */ /* 0x000fc800078e00ff */
[----:B------:R-:W-:-:S05]  /*7e30*/  IMAD.SHL.U32 R95, R95, 0x8, RZ ;  /* 0x000000085f5f7824 */ /* 0x000fca00078e00ff */
[----:B------:R-:W-:Y:S02]  /*7e40*/  LOP3.LUT R95, R95, 0xfffffe00, RZ, 0xc0, !PT ;  /* 0xfffffe005f5f7812 */ /* 0x000fe400078ec0ff */
[----:B---3--:R-:W-:-:S04]  /*7e50*/  LOP3.LUT P5, RZ, R92, 0x1, RZ, 0xc0, !PT ;  /* 0x000000015cff7812 */ /* 0x008fc800078ac0ff */
[----:B------:R-:W-:-:S04]  /*7e60*/  SEL R92, R43, R151, !P5 ;  /* 0x000000972b5c7207 */ /* 0x000fc80006800000 */
[----:B------:R-:W-:-:S04]  /*7e70*/  SHF.R.S32.HI R93, RZ, 0x1f, R92 ;  /* 0x0000001fff5d7819 */ /* 0x000fc8000001145c */
[----:B------:R-:W-:-:S04]  /*7e80*/  LEA.HI R92, R93, R92, RZ, 0x4 ;  /* 0x0000005c5d5c7211 */ /* 0x000fc800078f20ff */
[----:B------:R-:W-:-:S04]  /*7e90*/  LEA.HI.SX32 R92, R92, R10, 0x1c ;  /* 0x0000000a5c5c7211 */ /* 0x000fc800078fe2ff */
[----:B------:R-:W-:Y:S01]  /*7ea0*/  SHF.R.S32.HI R93, RZ, 0x1f, R92 ;  /* 0x0000001fff5d7819 */ /* 0x000fe2000001145c */
[----:B------:R-:W-:-:S03]  /*7eb0*/  IMAD.SHL.U32 R174, R92, 0x8, RZ ;  /* 0x000000085cae7824 */ /* 0x000fc600078e00ff */
[----:B------:R-:W-:Y:S02]  /*7ec0*/  LEA.HI R92, R93, R92, RZ, 0x3 ;  /* 0x0000005c5d5c7211 */ /* 0x000fe400078f18ff */
[----:B------:R-:W-:Y:S02]  /*7ed0*/  LOP3.LUT R93, R174, 0x38, RZ, 0xc0, !PT ;  /* 0x00000038ae5d7812 */ /* 0x000fe400078ec0ff */
[----:B------:R-:W-:Y:S02]  /*7ee0*/  SHF.R.S32.HI R92, RZ, 0x3, R92 ;  /* 0x00000003ff5c7819 */ /* 0x000fe4000001145c */
[----:B------:R-:W-:-:S03]  /*7ef0*/  LOP3.LUT R93, R93, 0x1c0, R96, 0xf8, !PT ;  /* 0x000001c05d5d7812 */ /* 0x000fc600078ef860 */
[----:B------:R-:W-:Y:S01]  /*7f00*/  IMAD R92, R92, 0x2c00, R95 ;  /* 0x00002c005c5c7824 */ /* 0x000fe200078e025f */
[----:B------:R-:W-:-:S05]  /*7f10*/  LOP3.LUT R93, R93, R94, RZ, 0x3c, !PT ;  /* 0x0000005e5d5d7212 */ /* 0x000fca00078e3cff */
[----:B------:R-:W-:-:S04]  /*7f20*/  IMAD.IADD R92, R92, 0x1, R93 ;  /* 0x000000015c5c7824 */ /* 0x000fc800078e025d */
[C---:B------:R-:W-:Y:S02]  /*7f30*/  IMAD R96, R23.reuse, 0x5800, R92 ;  /* 0x0000580017607824 */ /* 0x040fe400078e025c */
[----:B------:R-:W-:Y:S02]  /*7f40*/  IMAD R92, R23, 0x5800, R147 ;  /* 0x00005800175c7824 */ /* 0x000fe400078e0293 */
[--C-:B------:R-:W-:Y:S02]  /*7f50*/  IMAD R96, R96, 0x2, R2.reuse ;  /* 0x0000000260607824 */ /* 0x100fe400078e0202 */
[----:B------:R-:W-:-:S04]  /*7f60*/  IMAD R92, R92, 0x2, R2 ;  /* 0x000000025c5c7824 */ /* 0x000fc800078e0202 */
[----:B------:R-:W0:Y:S04]  /*7f70*/  LDS.128 R96, [R96+0x1e400] ;  /* 0x01e4000060607984 */ /* 0x000e280000000c00 */
[----:B------:R-:W3:Y:S01]  /*7f80*/  LDS.128 R92, [R92+0x1e400] ;  /* 0x01e400005c5c7984 */ /* 0x000ee20000000c00 */
[----:B------:R-:W-:Y:S05]  /*7f90*/  @P3 BRA `(.L_x_687) ;  /* 0x0000000400743947 */ /* 0x000fea0003800000 */
[--C-:B------:R-:W-:Y:S02]  /*7fa0*/  SHF.R.U64 R44, R44, 0x10, R45.reuse ;  /* 0x000000102c2c7819 */ /* 0x100fe4000000122d */
[----:B------:R-:W-:Y:S02]  /*7fb0*/  SHF.R.U32.HI R45, RZ, 0x10, R45 ;  /* 0x00000010ff2d7819 */ /* 0x000fe4000001162d */
[C---:B------:R-:W-:Y:S02]  /*7fc0*/  PRMT R44, R177.reuse, 0x5432, R44 ;  /* 0x00005432b12c7816 */ /* 0x040fe4000000002c */
[----:B------:R-:W-:Y:S02]  /*7fd0*/  PRMT R45, R177, 0x5410, R45 ;  /* 0x00005410b12d7816 */ /* 0x000fe4000000002d */
[----:B------:R-:W-:Y:S02]  /*7fe0*/  SHF.R.U64 R46, R46, 0x10, R47 ;  /* 0x000000102e2e7819 */ /* 0x000fe4000000122f */
[----:B------:R-:W-:-:S02]  /*7ff0*/  SHF.R.U32.HI R177, RZ, 0x10, R49 ;  /* 0x00000010ffb17819 */ /* 0x000fc40000011631 */
[----:B------:R-:W-:Y:S02]  /*8000*/  SHF.R.U64 R48, R48, 0x10, R49 ;  /* 0x0000001030307819 */ /* 0x000fe40000001231 */
[----:B------:R-:W-:Y:S02]  /*8010*/  SHF.R.U64 R49, R50, 0x10, R51 ;  /* 0x0000001032317819 */ /* 0x000fe40000001233 */
[----:B------:R-:W-:Y:S02]  /*8020*/  PRMT R50, R179, 0x5432, R46 ;  /* 0x00005432b3327816 */ /* 0x000fe4000000002e */
[----:B------:R-:W-:Y:S02]  /*8030*/  SHF.R.U32.HI R47, RZ, 0x10, R47 ;  /* 0x00000010ff2f7819 */ /* 0x000fe4000001162f */
[----:B------:R-:W-:Y:S01]  /*8040*/  PRMT R46, R181, 0x5410, R177 ;  /* 0x00005410b52e7816 */ /* 0x000fe200000000b1 */
[----:B0-----:R-:W-:Y:S01]  /*8050*/  IMAD.U32 R181, R97, 0x10000, RZ ;  /* 0x0001000061b57824 */ /* 0x001fe200078e00ff */
[----:B------:R-:W-:Y:S01]  /*8060*/  SHF.R.U32.HI R51, RZ, 0x10, R51 ;  /* 0x00000010ff337819 */ /* 0x000fe20000011633 */
[----:B------:R-:W-:Y:S01]  /*8070*/  IMAD.U32 R177, R45, 0x10000, RZ ;  /* 0x000100002db17824 */ /* 0x000fe200078e00ff */
[----:B------:R-:W-:Y:S01]  /*8080*/  PRMT R47, R180, 0x5410, R47 ;  /* 0x00005410b42f7816 */ /* 0x000fe2000000002f */
[----:B------:R-:W-:Y:S01]  /*8090*/  IMAD.U32 R180, R46, 0x10000, RZ ;  /* 0x000100002eb47824 */ /* 0x000fe200078e00ff */
[----:B------:R-:W-:-:S02]  /*80a0*/  PRMT R48, R178, 0x5432, R48 ;  /* 0x00005432b2307816 */ /* 0x000fc40000000030 */
[----:B------:R-:W-:Y:S01]  /*80b0*/  PRMT R49, R179, 0x5410, R49 ;  /* 0x00005410b3317816 */ /* 0x000fe20000000031 */
[----:B---3--:R-:W-:Y:S01]  /*80c0*/  IMAD.U32 R179, R93, 0x10000, RZ ;  /* 0x000100005db37824 */ /* 0x008fe200078e00ff */
[----:B------:R-:W-:Y:S01]  /*80d0*/  PRMT R51, R178, 0x5410, R51 ;  /* 0x00005410b2337816 */ /* 0x000fe20000000033 */
[-C--:B------:R-:W-:Y:S01]  /*80e0*/  FMUL.FTZ R178, R181, R180.reuse ;  /* 0x000000b4b5b27220 */ /* 0x080fe20000410000 */
[----:B------:R-:W-:Y:S02]  /*80f0*/  LOP3.LUT R46, R46, 0xffff0000, RZ, 0xc0, !PT ;  /* 0xffff00002e2e7812 */ /* 0x000fe400078ec0ff */
[----:B------:R-:W-:Y:S01]  /*8100*/  LOP3.LUT R97, R97, 0xffff0000, RZ, 0xc0, !PT ;  /* 0xffff000061617812 */ /* 0x000fe200078ec0ff */
[-C--:B------:R-:W-:Y:S01]  /*8110*/  FFMA.FTZ R178, R179, R177.reuse, -R178 ;  /* 0x000000b1b3b27223 */ /* 0x080fe200000108b2 */
[----:B------:R-:W-:Y:S01]  /*8120*/  FMUL.FTZ R177, R181, R177 ;  /* 0x000000b1b5b17220 */ /* 0x000fe20000410000 */
[----:B------:R-:W-:Y:S01]  /*8130*/  LOP3.LUT R93, R93, 0xffff0000, RZ, 0xc0, !PT ;  /* 0xffff00005d5d7812 */ /* 0x000fe200078ec0ff */
[C---:B------:R-:W-:Y:S01]  /*8140*/  IMAD.U32 R181, R99.reuse, 0x10000, RZ ;  /* 0x0001000063b57824 */ /* 0x040fe200078e00ff */
[----:B------:R-:W-:Y:S01]  /*8150*/  LOP3.LUT R99, R99, 0xffff0000, RZ, 0xc0, !PT ;  /* 0xffff000063637812 */ /* 0x000fe200078ec0ff */
[----:B------:R-:W-:Y:S01]  /*8160*/  FFMA.FTZ R177, R179, R180, R177 ;  /* 0x000000b4b3b17223 */ /* 0x000fe200000100b1 */
[----:B------:R-:W-:Y:S01]  /*8170*/  LOP3.LUT R179, R45, 0xffff0000, RZ, 0xc0, !PT ;  /* 0xffff00002db37812 */ /* 0x000fe200078ec0ff */
[----:B------:R-:W-:Y:S01]  /*8180*/  FMUL.FTZ R45, R97, R46 ;  /* 0x0000002e612d7220 */ /* 0x000fe20000410000 */
[C---:B------:R-:W-:Y:S01]  /*8190*/  IMAD.U32 R180, R51.reuse, 0x10000, RZ ;  /* 0x0001000033b47824 */ /* 0x040fe200078e00ff */
[----:B------:R-:W-:-:S02]  /*81a0*/  LOP3.LUT R51, R51, 0xffff0000, RZ, 0xc0, !PT ;  /* 0xffff000033337812 */ /* 0x000fc400078ec0ff */
[-C--:B------:R-:W-:Y:S01]  /*81b0*/  FMUL.FTZ R97, R97, R179.reuse ;  /* 0x000000b361617220 */ /* 0x080fe20000410000 */
[----:B------:R-:W-:Y:S01]  /*81c0*/  FFMA.FTZ R45, R93, R179, -R45 ;  /* 0x000000b35d2d7223 */ /* 0x000fe2000001082d */
[----:B------:R-:W-:Y:S02]  /*81d0*/  IMAD.U32 R179, R95, 0x10000, RZ ;  /* 0x000100005fb37824 */ /* 0x000fe400078e00ff */
[----:B------:R-:W-:Y:S01]  /*81e0*/  FFMA.FTZ R46, R93, R46, R97 ;  /* 0x0000002e5d2e7223 */ /* 0x000fe20000010061 */
[----:B------:R-:W-:Y:S02]  /*81f0*/  IMAD.U32 R97, R47, 0x10000, RZ ;  /* 0x000100002f617824 */ /* 0x000fe400078e00ff */
[----:B------:R-:W-:Y:S01]  /*8200*/  FMUL.FTZ R93, R181, R180 ;  /* 0x000000b4b55d7220 */ /* 0x000fe20000410000 */
[----:B------:R-:W-:Y:S02]  /*8210*/  F2FP.BF16.F32.PACK_AB R45, R45, R178 ;  /* 0x000000b22d2d723e */ /* 0x000fe400000010ff */
[----:B------:R-:W-:Y:S01]  /*8220*/  F2FP.BF16.F32.PACK_AB R46, R46, R177 ;  /* 0x000000b12e2e723e */ /* 0x000fe200000010ff */
[-C--:B------:R-:W-:Y:S01]  /*8230*/  FFMA.FTZ R93, R179, R97.reuse, -R93 ;  /* 0x00000061b35d7223 */ /* 0x080fe2000001085d */
[----:B------:R-:W-:-:S04]  /*8240*/  FMUL.FTZ R97, R181, R97 ;  /* 0x00000061b5617220 */ /* 0x000fc80000410000 */
[----:B------:R-:W-:Y:S01]  /*8250*/  FFMA.FTZ R97, R179, R180, R97 ;  /* 0x000000b4b3617223 */ /* 0x000fe20000010061 */
[----:B------:R-:W-:Y:S02]  /*8260*/  LOP3.LUT R179, R47, 0xffff0000, RZ, 0xc0, !PT ;  /* 0xffff00002fb37812 */ /* 0x000fe400078ec0ff */
[----:B------:R-:W-:Y:S01]  /*8270*/  LOP3.LUT R47, R95, 0xffff0000, RZ, 0xc0, !PT ;  /* 0xffff00005f2f7812 */ /* 0x000fe200078ec0ff */
[C---:B------:R-:W-:Y:S02]  /*8280*/  FMUL.FTZ R95, R99.reuse, R51 ;  /* 0x00000033635f7220 */ /* 0x040fe40000410000 */
[-C--:B------:R-:W-:Y:S02]  /*8290*/  FMUL.FTZ R99, R99, R179.reuse ;  /* 0x000000b363637220 */ /* 0x080fe40000410000 */
[C---:B------:R-:W-:Y:S02]  /*82a0*/  FFMA.FTZ R95, R47.reuse, R179, -R95 ;  /* 0x000000b32f5f7223 */ /* 0x040fe4000001085f */
[----:B------:R-:W-:Y:S01]  /*82b0*/  FFMA.FTZ R99, R47, R51, R99 ;  /* 0x000000332f637223 */ /* 0x000fe20000010063 */
[C---:B------:R-:W-:Y:S01]  /*82c0*/  IMAD.U32 R51, R48.reuse, 0x10000, RZ ;  /* 0x0001000030337824 */ /* 0x040fe200078e00ff */
[----:B------:R-:W-:Y:S01]  /*82d0*/  LOP3.LUT R48, R48, 0xffff0000, RZ, 0xc0, !PT ;  /* 0xffff000030307812 */ /* 0x000fe200078ec0ff */
[----:B------:R-:W-:Y:S01]  /*82e0*/  IMAD.U32 R47, R92, 0x10000, RZ ;  /* 0x000100005c2f7824 */ /* 0x000fe200078e00ff */
[----:B------:R-:W-:Y:S01]  /*82f0*/  F2FP.BF16.F32.PACK_AB R95, R95, R93 ;  /* 0x0000005d5f5f723e */ /* 0x000fe200000010ff */
[----:B------:R-:W-:Y:S01]  /*8300*/  IMAD.U32 R93, R96, 0x10000, RZ ;  /* 0x00010000605d7824 */ /* 0x000fe200078e00ff */
[----:B------:R-:W-:Y:S01]  /*8310*/  F2FP.BF16.F32.PACK_AB R99, R99, R97 ;  /* 0x000000616363723e */ /* 0x000fe200000010ff */
[C---:B------:R-:W-:Y:S01]  /*8320*/  IMAD.U32 R97, R44.reuse, 0x10000, RZ ;  /* 0x000100002c617824 */ /* 0x040fe200078e00ff */
[----:B------:R-:W-:Y:S01]  /*8330*/  LOP3.LUT R44, R44, 0xffff0000, RZ, 0xc0, !PT ;  /* 0xffff00002c2c7812 */ /* 0x000fe200078ec0ff */
[----:B------:R-:W-:-:S02]  /*8340*/  FMUL.FTZ R177, R93, R51 ;  /* 0x000000335db17220 */ /* 0x000fc40000410000 */
[-C--:B------:R-:W-:Y:S02]  /*8350*/  FMUL.FTZ R93, R93, R97.reuse ;  /* 0x000000615d5d7220 */ /* 0x080fe40000410000 */
[C---:B------:R-:W-:Y:S01]  /*8360*/  FFMA.FTZ R177, R47.reuse, R97, -R177 ;  /* 0x000000612fb17223 */ /* 0x040fe200000108b1 */
[----:B------:R-:W-:Y:S02]  /*8370*/  IMAD.U32 R97, R98, 0x10000, RZ ;  /* 0x0001000062617824 */ /* 0x000fe400078e00ff */
[----:B------:R-:W-:Y:S01]  /*8380*/  FFMA.FTZ R93, R47, R51, R93 ;  /* 0x000000332f5d7223 */ /* 0x000fe2000001005d */
[----:B------:R-:W-:Y:S02]  /*8390*/  LOP3.LUT R47, R96, 0xffff0000, RZ, 0xc0, !PT ;  /* 0xffff0000602f7812 */ /* 0x000fe400078ec0ff */
[----:B------:R-:W-:-:S03]  /*83a0*/  LOP3.LUT R51, R92, 0xffff0000, RZ, 0xc0, !PT ;  /* 0xffff00005c337812 */ /* 0x000fc600078ec0ff */
[C---:B------:R-:W-:Y:S01]  /*83b0*/  FMUL.FTZ R92, R47.reuse, R48 ;  /* 0x000000302f5c7220 */ /* 0x040fe20000410000 */
[----:B------:R-:W-:-:S03]  /*83c0*/  FMUL.FTZ R47, R47, R44 ;  /* 0x0000002c2f2f7220 */ /* 0x000fc60000410000 */
[C---:B------:R-:W-:Y:S01]  /*83d0*/  FFMA.FTZ R44, R51.reuse, R44, -R92 ;  /* 0x0000002c332c7223 */ /* 0x040fe2000001085c */
[----:B------:R-:W-:Y:S01]  /*83e0*/  FFMA.FTZ R47, R51, R48, R47 ;  /* 0x00000030332f7223 */ /* 0x000fe2000001002f */
[C---:B------:R-:W-:Y:S01]  /*83f0*/  IMAD.U32 R51, R49.reuse, 0x10000, RZ ;  /* 0x0001000031337824 */ /* 0x040fe200078e00ff */
[----:B------:R-:W-:Y:S01]  /*8400*/  LOP3.LUT R49, R49, 0xffff0000, RZ, 0xc0, !PT ;  /* 0xffff000031317812 */ /* 0x000fe200078ec0ff */
[C---:B------:R-:W-:Y:S01]  /*8410*/  IMAD.U32 R92, R50.reuse, 0x10000, RZ ;  /* 0x00010000325c7824 */ /* 0x040fe200078e00ff */
[----:B------:R-:W-:Y:S01]  /*8420*/  LOP3.LUT R50, R50, 0xffff0000, RZ, 0xc0, !PT ;  /* 0xffff000032327812 */ /* 0x000fe200078ec0ff */
[C---:B------:R-:W-:Y:S01]  /*8430*/  FMUL.FTZ R96, R97.reuse, R51 ;  /* 0x0000003361607220 */ /* 0x040fe20000410000 */
[----:B------:R-:W-:Y:S02]  /*8440*/  IMAD.U32 R48, R94, 0x10000, RZ ;  /* 0x000100005e307824 */ /* 0x000fe400078e00ff */
[-C--:B------:R-:W-:Y:S01]  /*8450*/  FMUL.FTZ R97, R97, R92.reuse ;  /* 0x0000005c61617220 */ /* 0x080fe20000410000 */
[----:B------:R-:W-:Y:S01]  /*8460*/  F2FP.BF16.F32.PACK_AB R44, R44, R177 ;  /* 0x000000b12c2c723e */ /* 0x000fe200000010ff */
[----:B------:R-:W-:-:S02]  /*8470*/  FFMA.FTZ R96, R48, R92, -R96 ;  /* 0x0000005c30607223 */ /* 0x000fc40000010860 */
[----:B------:R-:W-:Y:S01]  /*8480*/  FFMA.FTZ R97, R48, R51, R97 ;  /* 0x0000003330617223 */ /* 0x000fe20000010061 */
[----:B------:R-:W-:Y:S02]  /*8490*/  LOP3.LUT R48, R98, 0xffff0000, RZ, 0xc0, !PT ;  /* 0xffff000062307812 */ /* 0x000fe400078ec0ff */
[----:B------:R-:W-:Y:S02]  /*84a0*/  LOP3.LUT R51, R94, 0xffff0000, RZ, 0xc0, !PT ;  /* 0xffff00005e337812 */ /* 0x000fe400078ec0ff */
[----:B------:R-:W-:Y:S01]  /*84b0*/  F2FP.BF16.F32.PACK_AB R47, R47, R93 ;  /* 0x0000005d2f2f723e */ /* 0x000fe200000010ff */
[CC--:B------:R-:W-:Y:S01]  /*84c0*/  FMUL.FTZ R92, R48.reuse, R49.reuse ;  /* 0x00000031305c7220 */ /* 0x0c0fe20000410000 */
[-C--:B------:R-:W-:Y:S01]  /*84d0*/  FMUL.FTZ R48, R48, R50.reuse ;  /* 0x0000003230307220 */ /* 0x080fe20000410000 */
[----:B------:R-:W-:Y:S02]  /*84e0*/  IMAD.MOV.U32 R93, RZ, RZ, R45 ;  /* 0x000000ffff5d7224 */ /* 0x000fe400078e002d */
[C---:B------:R-:W-:Y:S01]  /*84f0*/  FFMA.FTZ R92, R51.reuse, R50, -R92 ;  /* 0x00000032335c7223 */ /* 0x040fe2000001085c */
[----:B------:R-:W-:-:S04]  /*8500*/  FFMA.FTZ R48, R51, R49, R48 ;  /* 0x0000003133307223 */ /* 0x000fc80000010030 */
[----:B------:R-:W-:Y:S01]  /*8510*/  F2FP.BF16.F32.PACK_AB R94, R92, R96 ;  /* 0x000000605c5e723e */ /* 0x000fe200000010ff */
[----:B------:R-:W-:Y:S01]  /*8520*/  IMAD.MOV.U32 R92, RZ, RZ, R44 ;  /* 0x000000ffff5c7224 */ /* 0x000fe200078e002c */
[----:B------:R-:W-:Y:S01]  /*8530*/  F2FP.BF16.F32.PACK_AB R48, R48, R97 ;  /* 0x000000613030723e */ /* 0x000fe200000010ff */
[----:B------:R-:W-:Y:S02]  /*8540*/  IMAD.MOV.U32 R96, RZ, RZ, R47 ;  /* 0x000000ffff607224 */ /* 0x000fe400078e002f */
[----:B------:R-:W-:Y:S02]  /*8550*/  IMAD.MOV.U32 R97, RZ, RZ, R46 ;  /* 0x000000ffff617224 */ /* 0x000fe400078e002e */
[----:B------:R-:W-:-:S07]  /*8560*/  IMAD.MOV.U32 R98, RZ, RZ, R48 ;  /* 0x000000ffff627224 */ /* 0x000fce00078e0030 */
.L_x_687:
[----:B------:R-:W-:Y:S05]  /*8570*/  BSYNC B2 ;  /* 0x0000000000027941 */ /* 0x000fea0003800000 */
.L_x_686:
[----:B------:R-:W-:Y:S01]  /*8580*/  SHF.R.S32.HI R44, RZ, 0x1f, R22 ;  /* 0x0000001fff2c7819 */ /* 0x000fe20000011416 */
[----:B------:R-:W-:Y:S01]  /*8590*/  ULDC.64 UR4, c[0x0][0x2e8] ;  /* 0x0000ba0000047ab9 */ /* 0x000fe20000000a00 */
[----:B------:R-:W-:Y:S01]  /*85a0*/  ISETP.GE.AND P4, PT, R174, R150, PT ;  /* 0x00000096ae00720c */ /* 0x000fe20003f86270 */
[----:B------:R-:W-:Y:S02]  /*85b0*/  ULDC.64 UR6, c[0x0][0x208] ;  /* 0x0000820000067ab9 */ /* 0x000fe40000000a00 */
[-C--:B--2---:R-:W-:Y:S02]  /*85c0*/  IMAD R46, R44, R138.reuse, RZ ;  /* 0x0000008a2c2e7224 */ /* 0x084fe400078e02ff */
[----:B------:R-:W-:-:S04]  /*85d0*/  IMAD.WIDE.U32 R44, R22, R138, R136 ;  /* 0x0000008a162c7225 */ /* 0x000fc800078e0088 */
[----:B------:R-:W-:-:S04]  /*85e0*/  IMAD R46, R22, R139, R46 ;  /* 0x0000008b162e7224 */ /* 0x000fc800078e022e */
[----:B------:R-:W-:Y:S01]  /*85f0*/  IMAD.IADD R45, R46, 0x1, R45 ;  /* 0x000000012e2d7824 */ /* 0x000fe200078e022d */
[--C-:B------:R-:W-:Y:S02]  /*8600*/  @!P4 SHF.R.S32.HI R47, RZ, 0x1f, R174.reuse ;  /* 0x0000001fff2fc819 */ /* 0x100fe400000114ae */
[----:B------:R-:W-:-:S04]  /*8610*/  @!P4 IADD3 R174, P5, P6, R100, R44, R174 ;  /* 0x0000002c64aec210 */ /* 0x000fc80007ebe0ae */
[----:B------:R-:W-:Y:S02]  /*8620*/  @!P4 IADD3.X R47, R14, R45, R47, P5, P6 ;  /* 0x0000002d0e2fc210 */ /* 0x000fe40002fec42f */
[----:B------:R-:W-:-:S04]  /*8630*/  IADD3 R46, P5, P6, R100, R44, R20 ;  /* 0x0000002c642e7210 */ /* 0x000fc80007ebe014 */
[----:B------:R-:W-:Y:S02]  /*8640*/  IADD3.X R45, R14, R45, R9, P5, P6 ;  /* 0x0000002d0e2d7210 */ /* 0x000fe40002fec409 */
[----:B------:R-:W-:-:S04]  /*8650*/  LEA R44, P5, R46, UR4, 0x1 ;  /* 0x000000042e2c7c11 */ /* 0x000fc8000f8a08ff */
[----:B------:R-:W-:Y:S02]  /*8660*/  LEA.HI.X R45, R46, UR5, R45, 0x1, P5 ;  /* 0x000000052e2d7c11 */ /* 0x000fe4000a8f0c2d */
[----:B------:R-:W-:-:S03]  /*8670*/  @!P4 LEA R46, P5, R174, UR4, 0x1 ;  /* 0x00000004ae2ecc11 */ /* 0x000fc6000f8a08ff */
[----:B---3--:R3:W-:Y:S01]  /*8680*/  STG.E.128 desc[UR6][R44.64], R92 ;  /* 0x0000005c2c007986 */ /* 0x0087e2000c101d06 */
[----:B------:R-:W-:-:S05]  /*8690*/  @!P4 LEA.HI.X R47, R174, UR5, R47, 0x1, P5 ;  /* 0x00000005ae2fcc11 */ /* 0x000fca000a8f0c2f */
[----:B0-----:R3:W-:Y:S04]  /*86a0*/  @!P4 STG.E.128 desc[UR6][R46.64], R96 ;  /* 0x000000602e00c986 */ /* 0x0017e8000c101d06 */
.L_x_685:
[----:B------:R-:W-:Y:S05]  /*86b0*/  BSYNC B1 ;  /* 0x0000000000017941 */ /* 0x000fea0003800000 */
.L_x_684:
[----:B---3--:R-:W-:Y:S01]  /*86c0*/  VIADD R45, R22, 0x20 ;  /* 0x00000020162d7836 */ /* 0x008fe20000000000 */
[----:B------:R-:W-:Y:S04]  /*86d0*/  BSSY B1, `(.L_x_688) ;  /* 0x0000091000017945 */ /* 0x000fe80003800000 */
[----:B------:R-:W-:-:S13]  /*86e0*/  ISETP.GE.OR P4, PT, R45, R4, P0 ;  /* 0x000000042d00720c */ /* 0x000fda0000786670 */
[----:B------:R-:W-:Y:S05]  /*86f0*/  @P4 BRA `(.L_x_689) ;  /* 0x0000000800384947 */ /* 0x000fea0003800000 */
[----:B------:R-:W3:Y:S04]  /*8700*/  LDL R44, [R1+0x4] ;  /* 0x00000400012c7983 */ /* 0x000ee80000100800 */
[----:B------:R-:W4:Y:S01]  /*8710*/  LDL R47, [R1+0x40] ;  /* 0x00004000012f7983 */ /* 0x000f220000100800 */
[----:B--2---:R-:W-:Y:S01]  /*8720*/  IMAD.WIDE.U32 R92, R45, R138, R136 ;  /* 0x0000008a2d5c7225 */ /* 0x004fe200078e0088 */
[----:B------:R-:W-:Y:S03]  /*8730*/  BSSY B2, `(.L_x_690) ;  /* 0x000007e000027945 */ /* 0x000fe60003800000 */
[----:B------:R-:W-:Y:S01]  /*8740*/  VIADD R46, R22, 0x20 ;  /* 0x00000020162e7836 */ /* 0x000fe20000000000 */
[----:B------:R-:W-:Y:S01]  /*8750*/  IADD3 R94, P4, P5, R100, R92, R20 ;  /* 0x0000005c645e7210 */ /* 0x000fe20007d9e014 */
[----:B------:R-:W-:-:S02]  /*8760*/  VIADD R48, R22, 0x20 ;  /* 0x0000002016307836 */ /* 0x000fc40000000000 */
[----:B------:R-:W-:Y:S02]  /*8770*/  IMAD.SHL.U32 R46, R46, 0x40, RZ ;  /* 0x000000402e2e7824 */ /* 0x000fe400078e00ff */
[----:B------:R-:W-:-:S03]  /*8780*/  IMAD.SHL.U32 R48, R48, 0x40, RZ ;  /* 0x0000004030307824 */ /* 0x000fc600078e00ff */
[----:B------:R-:W-:Y:S02]  /*8790*/  LOP3.LUT R46, R46, 0x1c0, RZ, 0xc0, !PT ;  /* 0x000001c02e2e7812 */ /* 0x000fe400078ec0ff */
[----:B------:R-:W-:Y:S02]  /*87a0*/  LOP3.LUT R48, R48, 0x1c0, RZ, 0xc0, !PT ;  /* 0x000001c030307812 */ /* 0x000fe400078ec0ff */
[----:B------:R-:W-:Y:S02]  /*87b0*/  SHF.R.U32.HI R46, RZ, 0x3, R46 ;  /* 0x00000003ff2e7819 */ /* 0x000fe4000001162e */
[----:B---3--:R-:W-:Y:S01]  /*87c0*/  LOP3.LUT P6, RZ, R44, 0x1, RZ, 0xc0, !PT ;  /* 0x000000012cff7812 */ /* 0x008fe200078cc0ff */
[----:B------:R-:W-:-:S04]  /*87d0*/  IMAD R44, R155, R138, RZ ;  /* 0x0000008a9b2c7224 */ /* 0x000fc800078e02ff */
[----:B------:R-:W-:Y:S01]  /*87e0*/  IMAD R45, R45, R139, R44 ;  /* 0x0000008b2d2d7224 */ /* 0x000fe200078e022c */
[----:B------:R-:W-:-:S03]  /*87f0*/  SEL R44, R43, R151, !P6 ;  /* 0x000000972b2c7207 */ /* 0x000fc60007000000 */
[----:B------:R-:W-:Y:S01]  /*8800*/  IMAD.IADD R96, R93, 0x1, R45 ;  /* 0x000000015d607824 */ /* 0x000fe200078e022d */
[----:B------:R-:W-:-:S04]  /*8810*/  SHF.R.S32.HI R45, RZ, 0x1f, R44 ;  /* 0x0000001fff2d7819 */ /* 0x000fc8000001142c */
[----:B------:R-:W-:Y:S02]  /*8820*/  LEA.HI R45, R45, R44, RZ, 0x4 ;  /* 0x0000002c2d2d7211 */ /* 0x000fe400078f20ff */
[----:B------:R-:W-:Y:S02]  /*8830*/  IADD3.X R95, R14, R96, R9, P4, P5 ;  /* 0x000000600e5f7210 */ /* 0x000fe400027ea409 */
[----:B------:R-:W-:-:S04]  /*8840*/  LEA.HI.SX32 R97, R45, R10, 0x1c ;  /* 0x0000000a2d617211 */ /* 0x000fc800078fe2ff */
[----:B------:R-:W-:-:S04]  /*8850*/  SHF.R.S32.HI R44, RZ, 0x1f, R97 ;  /* 0x0000001fff2c7819 */ /* 0x000fc80000011461 */
[----:B------:R-:W-:Y:S01]  /*8860*/  LEA.HI R45, R44, R97, RZ, 0x3 ;  /* 0x000000612c2d7211 */ /* 0x000fe200078f18ff */
[----:B------:R-:W-:-:S03]  /*8870*/  IMAD.SHL.U32 R97, R97, 0x8, RZ ;  /* 0x0000000861617824 */ /* 0x000fc600078e00ff */
[----:B------:R-:W-:Y:S02]  /*8880*/  SHF.R.S32.HI R45, RZ, 0x3, R45 ;  /* 0x00000003ff2d7819 */ /* 0x000fe4000001142d */
[----:B------:R-:W-:-:S03]  /*8890*/  LOP3.LUT R44, R48, 0x38, R97, 0xf8, !PT ;  /* 0x00000038302c7812 */ /* 0x000fc600078ef861 */
[----:B----4-:R-:W-:Y:S01]  /*88a0*/  IMAD R45, R45, 0x2c00, R47 ;  /* 0x00002c002d2d7824 */ /* 0x010fe200078e022f */
[----:B------:R-:W-:Y:S01]  /*88b0*/  LOP3.LUT R44, R44, R46, RZ, 0x3c, !PT ;  /* 0x0000002e2c2c7212 */ /* 0x000fe200078e3cff */
[----:B------:R-:W-:-:S04]  /*88c0*/  IMAD R47, R23, 0x5800, R146 ;  /* 0x00005800172f7824 */ /* 0x000fc800078e0292 */
[----:B------:R-:W-:-:S04]  /*88d0*/  IMAD.IADD R44, R45, 0x1, R44 ;  /* 0x000000012d2c7824 */ /* 0x000fc800078e022c */
[----:B------:R-:W-:Y:S02]  /*88e0*/  IMAD R45, R23, 0x5800, R44 ;  /* 0x00005800172d7824 */ /* 0x000fe400078e022c */
[--C-:B------:R-:W-:Y:S02]  /*88f0*/  IMAD R44, R47, 0x2, R2.reuse ;  /* 0x000000022f2c7824 */ /* 0x100fe400078e0202 */
[----:B------:R-:W-:-:S04]  /*8900*/  IMAD R48, R45, 0x2, R2 ;  /* 0x000000022d307824 */ /* 0x000fc800078e0202 */
[----:B------:R-:W0:Y:S04]  /*8910*/  LDS.128 R44, [R44+0x1e400] ;  /* 0x01e400002c2c7984 */ /* 0x000e280000000c00 */
[----:B------:R-:W2:Y:S01]  /*8920*/  LDS.128 R48, [R48+0x1e400] ;  /* 0x01e4000030307984 */ /* 0x000ea20000000c00 */
[----:B------:R-:W-:Y:S05]  /*8930*/  @P3 BRA `(.L_x_691) ;  /* 0x0000000400743947 */ /* 0x000fea0003800000 */
[----:B------:R-:W-:Y:S02]  /*8940*/  SHF.R.U64 R98, R52, 0x10, R53 ;  /* 0x0000001034627819 */ /* 0x000fe40000001235 */
[--C-:B------:R-:W-:Y:S02]  /*8950*/  SHF.R.U64 R52, R54, 0x10, R55.reuse ;  /* 0x0000001036347819 */ /* 0x100fe40000001237 */
[----:B------:R-:W-:Y:S02]  /*8960*/  SHF.R.U32.HI R174, RZ, 0x10, R55 ;  /* 0x00000010ffae7819 */ /* 0x000fe40000011637 */
[----:B------:R-:W-:Y:S02]  /*8970*/  SHF.R.U32.HI R55, RZ, 0x10, R57 ;  /* 0x00000010ff377819 */ /* 0x000fe40000011639 */
[----:B------:R-:W-:Y:S01]  /*8980*/  SHF.R.U32.HI R99, RZ, 0x10, R53 ;  /* 0x00000010ff637819 */ /* 0x000fe20000011635 */
[----:B0-----:R-:W-:Y:S01]  /*8990*/  IMAD.U32 R53, R45, 0x10000, RZ ;  /* 0x000100002d357824 */ /* 0x001fe200078e00ff */
[----:B------:R-:W-:-:S02]  /*89a0*/  PRMT R55, R191, 0x5410, R55 ;  /* 0x00005410bf377816 */ /* 0x000fc40000000037 */
[----:B------:R-:W-:Y:S02]  /*89b0*/  PRMT R99, R188, 0x5410, R99 ;  /* 0x00005410bc637816 */ /* 0x000fe40000000063 */
[----:B--2---:R-:W-:Y:S01]  /*89c0*/  SHF.L.U32 R178, R49, 0x10, RZ ;  /* 0x0000001031b27819 */ /* 0x004fe200000006ff */
[C---:B------:R-:W-:Y:S01]  /*89d0*/  IMAD.U32 R177, R55.reuse, 0x10000, RZ ;  /* 0x0001000037b17824 */ /* 0x040fe200078e00ff */
[----:B------:R-:W-:Y:S01]  /*89e0*/  LOP3.LUT R55, R55, 0xffff0000, RZ, 0xc0, !PT ;  /* 0xffff000037377812 */ /* 0x000fe200078ec0ff */
[C---:B------:R-:W-:Y:S01]  /*89f0*/  IMAD.U32 R54, R99.reuse, 0x10000, RZ ;  /* 0x0001000063367824 */ /* 0x040fe200078e00ff */
[----:B------:R-:W-:Y:S01]  /*8a00*/  LOP3.LUT R99, R99, 0xffff0000, RZ, 0xc0, !PT ;  /* 0xffff000063637812 */ /* 0x000fe200078ec0ff */
[CC--:B------:R-:W-:Y:S01]  /*8a10*/  FMUL.FTZ R179, R178.reuse, R177.reuse ;  /* 0x000000b1b2b37220 */ /* 0x0c0fe20000410000 */
[----:B------:R-:W-:Y:S01]  /*8a20*/  LOP3.LUT R45, R45, 0xffff0000, RZ, 0xc0, !PT ;  /* 0xffff00002d2d7812 */ /* 0x000fe200078ec0ff */
[-C--:B------:R-:W-:Y:S01]  /*8a30*/  FMUL.FTZ R178, R178, R54.reuse ;  /* 0x00000036b2b27220 */ /* 0x080fe20000410000 */
[----:B------:R-:W-:Y:S01]  /*8a40*/  PRMT R174, R190, 0x5432, R174 ;  /* 0x00005432beae7816 */ /* 0x000fe200000000ae */
[----:B------:R-:W-:Y:S01]  /*8a50*/  FFMA.FTZ R54, R53, R54, -R179 ;  /* 0x0000003635367223 */ /* 0x000fe200000108b3 */
[----:B------:R-:W-:Y:S01]  /*8a60*/  PRMT R98, R191, 0x5432, R98 ;  /* 0x00005432bf627816 */ /* 0x000fe20000000062 */
[----:B------:R-:W-:Y:S01]  /*8a70*/  FFMA.FTZ R53, R53, R177, R178 ;  /* 0x000000b135357223 */ /* 0x000fe200000100b2 */
[----:B------:R-:W-:Y:S01]  /*8a80*/  LOP3.LUT R177, R49, 0xffff0000, RZ, 0xc0, !PT ;  /* 0xffff000031b17812 */ /* 0x000fe200078ec0ff */
[----:B------:R-:W-:Y:S01]  /*8a90*/  IMAD.U32 R178, R51, 0x10000, RZ ;  /* 0x0001000033b27824 */ /* 0x000fe200078e00ff */
[----:B------:R-:W-:-:S02]  /*8aa0*/  SHF.R.U64 R58, R58, 0x10, R59 ;  /* 0x000000103a3a7819 */ /* 0x000fc4000000123b */
[----:B------:R-:W-:Y:S01]  /*8ab0*/  PRMT R52, R189, 0x5432, R52 ;  /* 0x00005432bd347816 */ /* 0x000fe20000000034 */
[C---:B------:R-:W-:Y:S01]  /*8ac0*/  FMUL.FTZ R49, R177.reuse, R55 ;  /* 0x00000037b1317220 */ /* 0x040fe20000410000 */
[-C--:B------:R-:W-:Y:S01]  /*8ad0*/  FMUL.FTZ R177, R177, R99.reuse ;  /* 0x00000063b1b17220 */ /* 0x080fe20000410000 */
[----:B------:R-:W-:Y:S02]  /*8ae0*/  PRMT R58, R188, 0x5432, R58 ;  /* 0x00005432bc3a7816 */ /* 0x000fe4000000003a */
[C---:B------:R-:W-:Y:S01]  /*8af0*/  FFMA.FTZ R49, R45.reuse, R99, -R49 ;  /* 0x000000632d317223 */ /* 0x040fe20000010831 */
[----:B------:R-:W-:Y:S01]  /*8b00*/  SHF.R.U32.HI R99, RZ, 0x10, R59 ;  /* 0x00000010ff637819 */ /* 0x000fe2000001163b */
[----:B------:R-:W-:Y:S01]  /*8b10*/  FFMA.FTZ R45, R45, R55, R177 ;  /* 0x000000372d2d7223 */ /* 0x000fe200000100b1 */
[----:B------:R-:W-:Y:S01]  /*8b20*/  SHF.R.U64 R55, R56, 0x10, R57 ;  /* 0x0000001038377819 */ /* 0x000fe20000001239 */
[C---:B------:R-:W-:Y:S01]  /*8b30*/  IMAD.U32 R57, R174.reuse, 0x10000, RZ ;  /* 0x00010000ae397824 */ /* 0x040fe200078e00ff */
[----:B------:R-:W-:Y:S01]  /*8b40*/  PRMT R99, R189, 0x5410, R99 ;  /* 0x00005410bd637816 */ /* 0x000fe20000000063 */
[----:B------:R-:W-:Y:S01]  /*8b50*/  IMAD.U32 R56, R47, 0x10000, RZ ;  /* 0x000100002f387824 */ /* 0x000fe200078e00ff */
[----:B------:R-:W-:-:S02]  /*8b60*/  LOP3.LUT R174, R174, 0xffff0000, RZ, 0xc0, !PT ;  /* 0xffff0000aeae7812 */ /* 0x000fc400078ec0ff */
[----:B------:R-:W-:Y:S01]  /*8b70*/  LOP3.LUT R47, R47, 0xffff0000, RZ, 0xc0, !PT ;  /* 0xffff00002f2f7812 */ /* 0x000fe200078ec0ff */
[C---:B------:R-:W-:Y:S01]  /*8b80*/  IMAD.U32 R177, R99.reuse, 0x10000, RZ ;  /* 0x0001000063b17824 */ /* 0x040fe200078e00ff */
[----:B------:R-:W-:Y:S02]  /*8b90*/  LOP3.LUT R99, R99, 0xffff0000, RZ, 0xc0, !PT ;  /* 0xffff000063637812 */ /* 0x000fe400078ec0ff */
[----:B------:R-:W-:Y:S01]  /*8ba0*/  PRMT R55, R190, 0x5410, R55 ;  /* 0x00005410be377816 */ /* 0x000fe20000000037 */
[C---:B------:R-:W-:Y:S01]  /*8bb0*/  FMUL.FTZ R179, R178.reuse, R177 ;  /* 0x000000b1b2b37220 */ /* 0x040fe20000410000 */
[-C--:B------:R-:W-:Y:S01]  /*8bc0*/  FMUL.FTZ R178, R178, R57.reuse ;  /* 0x00000039b2b27220 */ /* 0x080fe20000410000 */
[----:B------:R-:W-:Y:S02]  /*8bd0*/  LOP3.LUT R59, R44, 0xffff0000, RZ, 0xc0, !PT ;  /* 0xffff00002c3b7812 */ /* 0x000fe400078ec0ff */
[C---:B------:R-:W-:Y:S01]  /*8be0*/  FFMA.FTZ R57, R56.reuse, R57, -R179 ;  /* 0x0000003938397223 */ /* 0x040fe200000108b3 */
[----:B------:R-:W-:Y:S01]  /*8bf0*/  FFMA.FTZ R56, R56, R177, R178 ;  /* 0x000000b138387223 */ /* 0x000fe200000100b2 */
[----:B------:R-:W-:Y:S01]  /*8c00*/  LOP3.LUT R177, R51, 0xffff0000, RZ, 0xc0, !PT ;  /* 0xffff000033b17812 */ /* 0x000fe200078ec0ff */
[C---:B------:R-:W-:Y:S01]  /*8c10*/  IMAD.U32 R178, R98.reuse, 0x10000, RZ ;  /* 0x0001000062b27824 */ /* 0x040fe200078e00ff */
[----:B------:R-:W-:-:S02]  /*8c20*/  LOP3.LUT R98, R98, 0xffff0000, RZ, 0xc0, !PT ;  /* 0xffff000062627812 */ /* 0x000fc400078ec0ff */
[----:B------:R-:W-:Y:S01]  /*8c30*/  F2FP.BF16.F32.PACK_AB R49, R49, R54 ;  /* 0x000000363131723e */ /* 0x000fe200000010ff */
[C---:B------:R-:W-:Y:S01]  /*8c40*/  FMUL.FTZ R51, R177.reuse, R99 ;  /* 0x00000063b1337220 */ /* 0x040fe20000410000 */
[-C--:B------:R-:W-:Y:S01]  /*8c50*/  FMUL.FTZ R177, R177, R174.reuse ;  /* 0x000000aeb1b17220 */ /* 0x080fe20000410000 */
[----:B------:R-:W-:Y:S02]  /*8c60*/  F2FP.BF16.F32.PACK_AB R53, R45, R53 ;  /* 0x000000352d35723e */ /* 0x000fe400000010ff */
[C---:B------:R-:W-:Y:S01]  /*8c70*/  FFMA.FTZ R51, R47.reuse, R174, -R51 ;  /* 0x000000ae2f337223 */ /* 0x040fe20000010833 */
[----:B------:R-:W-:Y:S01]  /*8c80*/  FFMA.FTZ R47, R47, R99, R177 ;  /* 0x000000632f2f7223 */ /* 0x000fe200000100b1 */
[C---:B------:R-:W-:Y:S01]  /*8c90*/  IMAD.U32 R177, R48.reuse, 0x10000, RZ ;  /* 0x0001000030b17824 */ /* 0x040fe200078e00ff */
[----:B------:R-:W-:Y:S01]  /*8ca0*/  LOP3.LUT R48, R48, 0xffff0000, RZ, 0xc0, !PT ;  /* 0xffff000030307812 */ /* 0x000fe200078ec0ff */
[C---:B------:R-:W-:Y:S01]  /*8cb0*/  IMAD.U32 R174, R55.reuse, 0x10000, RZ ;  /* 0x0001000037ae7824 */ /* 0x040fe200078e00ff */
[----:B------:R-:W-:Y:S01]  /*8cc0*/  LOP3.LUT R55, R55, 0xffff0000, RZ, 0xc0, !PT ;  /* 0xffff000037377812 */ /* 0x000fe200078ec0ff */
[----:B------:R-:W-:Y:S01]  /*8cd0*/  IMAD.U32 R99, R44, 0x10000, RZ ;  /* 0x000100002c637824 */ /* 0x000fe200078e00ff */
[----:B------:R-:W-:Y:S01]  /*8ce0*/  F2FP.BF16.F32.PACK_AB R51, R51, R57 ;  /* 0x000000393333723e */ /* 0x000fe200000010ff */
[C---:B------:R-:W-:Y:S01]  /*8cf0*/  FMUL.FTZ R179, R177.reuse, R174 ;  /* 0x000000aeb1b37220 */ /* 0x040fe20000410000 */
[----:B------:R-:W-:Y:S01]  /*8d00*/  FMUL.FTZ R177, R177, R178 ;  /* 0x000000b2b1b17220 */ /* 0x000fe20000410000 */
[CC--:B------:R-:W-:Y:S01]  /*8d10*/  FMUL.FTZ R44, R48.reuse, R55.reuse ;  /* 0x00000037302c7220 */ /* 0x0c0fe20000410000 */
[----:B------:R-:W-:Y:S01]  /*8d20*/  FMUL.FTZ R48, R48, R98 ;  /* 0x0000006230307220 */ /* 0x000fe20000410000 */
[C---:B------:R-:W-:Y:S01]  /*8d30*/  FFMA.FTZ R179, R99.reuse, R178, -R179 ;  /* 0x000000b263b37223 */ /* 0x040fe200000108b3 */
[----:B------:R-:W-:Y:S01]  /*8d40*/  FFMA.FTZ R177, R99, R174, R177 ;  /* 0x000000ae63b17223 */ /* 0x000fe200000100b1 */
[C---:B------:R-:W-:Y:S01]  /*8d50*/  FFMA.FTZ R44, R59.reuse, R98, -R44 ;  /* 0x000000623b2c7223 */ /* 0x040fe2000001082c */
[----:B------:R-:W-:Y:S01]  /*8d60*/  FFMA.FTZ R48, R59, R55, R48 ;  /* 0x000000373b307223 */ /* 0x000fe20000010030 */
[C---:B------:R-:W-:Y:S01]  /*8d70*/  IMAD.U32 R174, R50.reuse, 0x10000, RZ ;  /* 0x0001000032ae7824 */ /* 0x040fe200078e00ff */
[----:B------:R-:W-:Y:S01]  /*8d80*/  LOP3.LUT R50, R50, 0xffff0000, RZ, 0xc0, !PT ;  /* 0xffff000032327812 */ /* 0x000fe200078ec0ff */
[C---:B------:R-:W-:Y:S01]  /*8d90*/  IMAD.U32 R59, R58.reuse, 0x10000, RZ ;  /* 0x000100003a3b7824 */ /* 0x040fe200078e00ff */
[----:B------:R-:W-:Y:S01]  /*8da0*/  LOP3.LUT R58, R58, 0xffff0000, RZ, 0xc0, !PT ;  /* 0xffff00003a3a7812 */ /* 0x000fe200078ec0ff */
[C---:B------:R-:W-:Y:S01]  /*8db0*/  IMAD.U32 R98, R52.reuse, 0x10000, RZ ;  /* 0x0001000034627824 */ /* 0x040fe200078e00ff */
[----:B------:R-:W-:Y:S01]  /*8dc0*/  LOP3.LUT R52, R52, 0xffff0000, RZ, 0xc0, !PT ;  /* 0xffff000034347812 */ /* 0x000fe200078ec0ff */
[----:B------:R-:W-:Y:S01]  /*8dd0*/  FMUL.FTZ R99, R174, R59 ;  /* 0x0000003bae637220 */ /* 0x000fe20000410000 */
[----:B------:R-:W-:-:S02]  /*8de0*/  IMAD.U32 R55, R46, 0x10000, RZ ;  /* 0x000100002e377824 */ /* 0x000fc400078e00ff */
[-C--:B------:R-:W-:Y:S01]  /*8df0*/  FMUL.FTZ R174, R174, R98.reuse ;  /* 0x00000062aeae7220 */ /* 0x080fe20000410000 */
[----:B------:R-:W-:Y:S01]  /*8e00*/  LOP3.LUT R46, R46, 0xffff0000, RZ, 0xc0, !PT ;  /* 0xffff00002e2e7812 */ /* 0x000fe200078ec0ff */
[----:B------:R-:W-:Y:S02]  /*8e10*/  IMAD.MOV.U32 R45, RZ, RZ, R49 ;  /* 0x000000ffff2d7224 */ /* 0x000fe400078e0031 */
[C---:B------:R-:W-:Y:S01]  /*8e20*/  FFMA.FTZ R99, R55.reuse, R98, -R99 ;  /* 0x0000006237637223 */ /* 0x040fe20000010863 */
[----:B------:R-:W-:Y:S01]  /*8e30*/  FFMA.FTZ R174, R55, R59, R174 ;  /* 0x0000003b37ae7223 */ /* 0x000fe200000100ae */
[C---:B------:R-:W-:Y:S01]  /*8e40*/  FMUL.FTZ R55, R50.reuse, R58 ;  /* 0x0000003a32377220 */ /* 0x040fe20000410000 */
[----:B------:R-:W-:Y:S01]  /*8e50*/  FMUL.FTZ R50, R50, R52 ;  /* 0x0000003432327220 */ /* 0x000fe20000410000 */
[----:B------:R-:W-:Y:S01]  /*8e60*/  F2FP.BF16.F32.PACK_AB R56, R47, R56 ;  /* 0x000000382f38723e */ /* 0x000fe200000010ff */
[----:B------:R-:W-:Y:S02]  /*8e70*/  IMAD.MOV.U32 R47, RZ, RZ, R51 ;  /* 0x000000ffff2f7224 */ /* 0x000fe400078e0033 */
[C---:B------:R-:W-:Y:S01]  /*8e80*/  FFMA.FTZ R55, R46.reuse, R52, -R55 ;  /* 0x000000342e377223 */ /* 0x040fe20000010837 */
[----:B------:R-:W-:Y:S01]  /*8e90*/  FFMA.FTZ R50, R46, R58, R50 ;  /* 0x0000003a2e327223 */ /* 0x000fe20000010032 */
[----:B------:R-:W-:Y:S01]  /*8ea0*/  F2FP.BF16.F32.PACK_AB R44, R44, R179 ;  /* 0x000000b32c2c723e */ /* 0x000fe200000010ff */
[----:B------:R-:W-:Y:S01]  /*8eb0*/  IMAD.MOV.U32 R49, RZ, RZ, R53 ;  /* 0x000000ffff317224 */ /* 0x000fe200078e0035 */
[----:B------:R-:W-:Y:S01]  /*8ec0*/  F2FP.BF16.F32.PACK_AB R48, R48, R177 ;  /* 0x000000b13030723e */ /* 0x000fe200000010ff */
[----:B------:R-:W-:Y:S01]  /*8ed0*/  IMAD.MOV.U32 R51, RZ, RZ, R56 ;  /* 0x000000ffff337224 */ /* 0x000fe200078e0038 */
[----:B------:R-:W-:-:S02]  /*8ee0*/  F2FP.BF16.F32.PACK_AB R55, R55, R99 ;  /* 0x000000633737723e */ /* 0x000fc400000010ff */
[----:B------:R-:W-:-:S03]  /*8ef0*/  F2FP.BF16.F32.PACK_AB R50, R50, R174 ;  /* 0x000000ae3232723e */ /* 0x000fc600000010ff */
[----:B------:R-:W-:-:S07]  /*8f00*/  IMAD.MOV.U32 R46, RZ, RZ, R55 ;  /* 0x000000ffff2e7224 */ /* 0x000fce00078e0037 */
.L_x_691:
[----:B------:R-:W-:Y:S05]  /*8f10*/  BSYNC B2 ;  /* 0x0000000000027941 */ /* 0x000fea0003800000 */
.L_x_690:
[----:B------:R-:W-:Y:S01]  /*8f20*/  ISETP.GE.AND P4, PT, R97, R150, PT ;  /* 0x000000966100720c */ /* 0x000fe20003f86270 */
[----:B------:R-:W-:Y:S01]  /*8f30*/  ULDC.64 UR4, c[0x0][0x2e8] ;  /* 0x0000ba0000047ab9 */ /* 0x000fe20000000a00 */
[----:B------:R-:W-:-:S11]  /*8f40*/  ULDC.64 UR6, c[0x0][0x208] ;  /* 0x0000820000067ab9 */ /* 0x000fd60000000a00 */
[--C-:B------:R-:W-:Y:S02]  /*8f50*/  @!P4 SHF.R.S32.HI R55, RZ, 0x1f, R97.reuse ;  /* 0x0000001fff37c819 */ /* 0x100fe40000011461 */
[----:B------:R-:W-:-:S04]  /*8f60*/  @!P4 IADD3 R92, P5, P6, R100, R92, R97 ;  /* 0x0000005c645cc210 */ /* 0x000fc80007ebe061 */
[----:B------:R-:W-:Y:S02]  /*8f70*/  @!P4 IADD3.X R55, R14, R96, R55, P5, P6 ;  /* 0x000000600e37c210 */ /* 0x000fe40002fec437 */
[----:B------:R-:W-:-:S04]  /*8f80*/  LEA R52, P5, R94, UR4, 0x1 ;  /* 0x000000045e347c11 */ /* 0x000fc8000f8a08ff */
[----:B------:R-:W-:Y:S02]  /*8f90*/  LEA.HI.X R53, R94, UR5, R95, 0x1, P5 ;  /* 0x000000055e357c11 */ /* 0x000fe4000a8f0c5f */
[----:B------:R-:W-:-:S03]  /*8fa0*/  @!P4 LEA R54, P5, R92, UR4, 0x1 ;  /* 0x000000045c36cc11 */ /* 0x000fc6000f8a08ff */
[----:B0-----:R0:W-:Y:S01]  /*8fb0*/  STG.E.128 desc[UR6][R52.64], R44 ;  /* 0x0000002c34007986 */ /* 0x0011e2000c101d06 */
[----:B------:R-:W-:-:S05]  /*8fc0*/  @!P4 LEA.HI.X R55, R92, UR5, R55, 0x1, P5 ;  /* 0x000000055c37cc11 */ /* 0x000fca000a8f0c37 */
[----:B--2---:R0:W-:Y:S04]  /*8fd0*/  @!P4 STG.E.128 desc[UR6][R54.64], R48 ;  /* 0x000000303600c986 */ /* 0x0041e8000c101d06 */
.L_x_689:
[----:B------:R-:W-:Y:S05]  /*8fe0*/  BSYNC B1 ;  /* 0x0000000000017941 */ /* 0x000fea0003800000 */
.L_x_688:
[----:B0-----:R-:W-:Y:S01]  /*8ff0*/  VIADD R45, R22, 0x40 ;  /* 0x00000040162d7836 */ /* 0x001fe20000000000 */
        /* <DEDUP_REMOVED lines=24> */
[----:B------:R-:W-:Y:S01]  /*9180*/  SHF.R.S32.HI R44, RZ, 0x1f, R45 ;  /* 0x0000001fff2c7819 */ /* 0x000fe2000001142d */
[----:B------:R-:W-:-:S03]  /*9190*/  IMAD.SHL.U32 R57, R45, 0x8, RZ ;  /* 0x000000082d397824 */ /* 0x000fc600078e00ff */
[----:B------:R-:W-:-:S04]  /*91a0*/  LEA.HI R44, R44, R45, RZ, 0x3 ;  /* 0x0000002d2c2c7211 */ /* 0x000fc800078f18ff */
[----:B------:R-:W-:Y:S02]  /*91b0*/  SHF.R.S32.HI R45, RZ, 0x3, R44 ;  /* 0x00000003ff2d7819 */ /* 0x000fe4000001142c */
[----:B------:R-:W-:-:S03]  /*91c0*/  LOP3.LUT R44, R48, 0x38, R57, 0xf8, !PT ;  /* 0x00000038302c7812 */ /* 0x000fc600078ef839 */
[----:B----4-:R-:W-:Y:S01]  /*91d0*/  IMAD R45, R45, 0x2c00, R47 ;  /* 0x00002c002d2d7824 */ /* 0x010fe200078e022f */
[----:B------:R-:W-:-:S05]  /*91e0*/  LOP3.LUT R44, R44, R46, RZ, 0x3c, !PT ;  /* 0x0000002e2c2c7212 */ /* 0x000fca00078e3cff */
[----:B------:R-:W-:Y:S02]  /*91f0*/  IMAD.IADD R44, R45, 0x1, R44 ;  /* 0x000000012d2c7824 */ /* 0x000fe400078e022c */
[C---:B------:R-:W-:Y:S02]  /*9200*/  IMAD R45, R23.reuse, 0x5800, R145 ;  /* 0x00005800172d7824 */ /* 0x040fe400078e0291 */
[----:B------:R-:W-:Y:S02]  /*9210*/  IMAD R47, R23, 0x5800, R44 ;  /* 0x00005800172f7824 */ /* 0x000fe400078e022c */
[--C-:B------:R-:W-:Y:S02]  /*9220*/  IMAD R45, R45, 0x2, R2.reuse ;  /* 0x000000022d2d7824 */ /* 0x100fe400078e0202 */
[----:B------:R-:W-:-:S04]  /*9230*/  IMAD R48, R47, 0x2, R2 ;  /* 0x000000022f307824 */ /* 0x000fc800078e0202 */
[----:B------:R-:W0:Y:S04]  /*9240*/  LDS.128 R44, [R45+0x1e400] ;  /* 0x01e400002d2c7984 */ /* 0x000e280000000c00 */
[----:B------:R-:W2:Y:S01]  /*9250*/  LDS.128 R48, [R48+0x1e400] ;  /* 0x01e4000030307984 */ /* 0x000ea20000000c00 */
[----:B------:R-:W-:Y:S05]  /*9260*/  @P3 BRA `(.L_x_695) ;  /* 0x0000000400703947 */ /* 0x000fea0003800000 */
[----:B------:R-:W-:Y:S01]  /*9270*/  SHF.R.U32.HI R58, RZ, 0x10, R61 ;  /* 0x00000010ff3a7819 */ /* 0x000fe2000001163d */
[----:B--2---:R-:W-:Y:S01]  /*9280*/  IMAD.U32 R94, R49, 0x10000, RZ ;  /* 0x00010000315e7824 */ /* 0x004fe200078e00ff */
[----:B------:R-:W-:Y:S01]  /*9290*/  SHF.R.U32.HI R92, RZ, 0x10, R65 ;  /* 0x00000010ff5c7819 */ /* 0x000fe20000011641 */
[----:B------:R-:W-:Y:S01]  /*92a0*/  IMAD.U32 R98, R51, 0x10000, RZ ;  /* 0x0001000033627824 */ /* 0x000fe200078e00ff */
[C---:B------:R-:W-:Y:S02]  /*92b0*/  PRMT R58, R187.reuse, 0x5432, R58 ;  /* 0x00005432bb3a7816 */ /* 0x040fe4000000003a */
[----:B------:R-:W-:Y:S01]  /*92c0*/  PRMT R187, R187, 0x5410, R92 ;  /* 0x00005410bbbb7816 */ /* 0x000fe2000000005c */
[----:B0-----:R-:W-:Y:S01]  /*92d0*/  IMAD.U32 R92, R45, 0x10000, RZ ;  /* 0x000100002d5c7824 */ /* 0x001fe200078e00ff */
[----:B------:R-:W-:Y:S01]  /*92e0*/  LOP3.LUT R49, R49, 0xffff0000, RZ, 0xc0, !PT ;  /* 0xffff000031317812 */ /* 0x000fe200078ec0ff */
[C---:B------:R-:W-:Y:S01]  /*92f0*/  IMAD.U32 R93, R58.reuse, 0x10000, RZ ;  /* 0x000100003a5d7824 */ /* 0x040fe200078e00ff */
[----:B------:R-:W-:Y:S01]  /*9300*/  LOP3.LUT R58, R58, 0xffff0000, RZ, 0xc0, !PT ;  /* 0xffff00003a3a7812 */ /* 0x000fe200078ec0ff */
[----:B------:R-:W-:Y:S01]  /*9310*/  IMAD.U32 R59, R187, 0x10000, RZ ;  /* 0x00010000bb3b7824 */ /* 0x000fe200078e00ff */
[----:B------:R-:W-:-:S02]  /*9320*/  LOP3.LUT R45, R45, 0xffff0000, RZ, 0xc0, !PT ;  /* 0xffff00002d2d7812 */ /* 0x000fc400078ec0ff */
[----:B------:R-:W-:Y:S01]  /*9330*/  SHF.R.U64 R60, R60, 0x10, R61 ;  /* 0x000000103c3c7819 */ /* 0x000fe2000000123d */
[C---:B------:R-:W-:Y:S01]  /*9340*/  FMUL.FTZ R95, R94.reuse, R59 ;  /* 0x0000003b5e5f7220 */ /* 0x040fe20000410000 */
[-C--:B------:R-:W-:Y:S01]  /*9350*/  FMUL.FTZ R94, R94, R93.reuse ;  /* 0x0000005d5e5e7220 */ /* 0x080fe20000410000 */
[----:B------:R-:W-:Y:S02]  /*9360*/  LOP3.LUT R61, R51, 0xffff0000, RZ, 0xc0, !PT ;  /* 0xffff0000333d7812 */ /* 0x000fe400078ec0ff */
[C---:B------:R-:W-:Y:S01]  /*9370*/  FFMA.FTZ R93, R92.reuse, R93, -R95 ;  /* 0x0000005d5c5d7223 */ /* 0x040fe2000001085f */
[----:B------:R-:W-:Y:S01]  /*9380*/  FFMA.FTZ R92, R92, R59, R94 ;  /* 0x0000003b5c5c7223 */ /* 0x000fe2000001005e */
[----:B------:R-:W-:Y:S02]  /*9390*/  LOP3.LUT R59, R187, 0xffff0000, RZ, 0xc0, !PT ;  /* 0xffff0000bb3b7812 */ /* 0x000fe400078ec0ff */
[----:B------:R-:W-:Y:S02]  /*93a0*/  SHF.R.U64 R64, R64, 0x10, R65 ;  /* 0x0000001040407819 */ /* 0x000fe40000001241 */
[----:B------:R-:W-:Y:S01]  /*93b0*/  PRMT R60, R184, 0x5432, R60 ;  /* 0x00005432b83c7816 */ /* 0x000fe2000000003c */
[C---:B------:R-:W-:Y:S01]  /*93c0*/  FMUL.FTZ R94, R49.reuse, R59 ;  /* 0x0000003b315e7220 */ /* 0x040fe20000410000 */
[----:B------:R-:W-:Y:S01]  /*93d0*/  FMUL.FTZ R49, R49, R58 ;  /* 0x0000003a31317220 */ /* 0x000fe20000410000 */
[----:B------:R-:W-:-:S02]  /*93e0*/  PRMT R64, R185, 0x5432, R64 ;  /* 0x00005432b9407816 */ /* 0x000fc40000000040 */
[C---:B------:R-:W-:Y:S01]  /*93f0*/  FFMA.FTZ R58, R45.reuse, R58, -R94 ;  /* 0x0000003a2d3a7223 */ /* 0x040fe2000001085e */
[----:B------:R-:W-:Y:S01]  /*9400*/  FFMA.FTZ R45, R45, R59, R49 ;  /* 0x0000003b2d2d7223 */ /* 0x000fe20000010031 */
[----:B------:R-:W-:Y:S01]  /*9410*/  SHF.R.U32.HI R49, RZ, 0x10, R67 ;  /* 0x00000010ff317819 */ /* 0x000fe20000011643 */
[C---:B------:R-:W-:Y:S01]  /*9420*/  IMAD.U32 R94, R47.reuse, 0x10000, RZ ;  /* 0x000100002f5e7824 */ /* 0x040fe200078e00ff */
[----:B------:R-:W-:Y:S02]  /*9430*/  SHF.R.U32.HI R59, RZ, 0x10, R63 ;  /* 0x00000010ff3b7819 */ /* 0x000fe4000001163f */
[C---:B------:R-:W-:Y:S02]  /*9440*/  PRMT R49, R186.reuse, 0x5410, R49 ;  /* 0x00005410ba317816 */ /* 0x040fe40000000031 */
[----:B------:R-:W-:Y:S02]  /*9450*/  PRMT R59, R186, 0x5432, R59 ;  /* 0x00005432ba3b7816 */ /* 0x000fe4000000003b */
[----:B------:R-:W-:Y:S01]  /*9460*/  LOP3.LUT R47, R47, 0xffff0000, RZ, 0xc0, !PT ;  /* 0xffff00002f2f7812 */ /* 0x000fe200078ec0ff */
[C---:B------:R-:W-:Y:S01]  /*9470*/  IMAD.U32 R95, R49.reuse, 0x10000, RZ ;  /* 0x00010000315f7824 */ /* 0x040fe200078e00ff */
[----:B------:R-:W-:Y:S01]  /*9480*/  LOP3.LUT R49, R49, 0xffff0000, RZ, 0xc0, !PT ;  /* 0xffff000031317812 */ /* 0x000fe200078ec0ff */
[C---:B------:R-:W-:Y:S01]  /*9490*/  IMAD.U32 R96, R59.reuse, 0x10000, RZ ;  /* 0x000100003b607824 */ /* 0x040fe200078e00ff */
[----:B------:R-:W-:Y:S01]  /*94a0*/  LOP3.LUT R59, R59, 0xffff0000, RZ, 0xc0, !PT ;  /* 0xffff00003b3b7812 */ /* 0x000fe200078ec0ff */
[----:B------:R-:W-:Y:S01]  /*94b0*/  FMUL.FTZ R97, R98, R95 ;  /* 0x0000005f62617220 */ /* 0x000fe20000410000 */
[----:B------:R-:W-:Y:S01]  /*94c0*/  SHF.R.U64 R63, R62, 0x10, R63 ;  /* 0x000000103e3f7819 */ /* 0x000fe2000000123f */
[C---:B------:R-:W-:Y:S01]  /*94d0*/  FMUL.FTZ R51, R61.reuse, R49 ;  /* 0x000000313d337220 */ /* 0x040fe20000410000 */
[-C--:B------:R-:W-:Y:S01]  /*94e0*/  FMUL.FTZ R98, R98, R96.reuse ;  /* 0x0000006062627220 */ /* 0x080fe20000410000 */
[-C--:B------:R-:W-:Y:S01]  /*94f0*/  FMUL.FTZ R61, R61, R59.reuse ;  /* 0x0000003b3d3d7220 */ /* 0x080fe20000410000 */
[C---:B------:R-:W-:Y:S01]  /*9500*/  FFMA.FTZ R97, R94.reuse, R96, -R97 ;  /* 0x000000605e617223 */ /* 0x040fe20000010861 */
[C---:B------:R-:W-:Y:S01]  /*9510*/  FFMA.FTZ R51, R47.reuse, R59, -R51 ;  /* 0x0000003b2f337223 */ /* 0x040fe20000010833 */
[----:B------:R-:W-:Y:S01]  /*9520*/  FFMA.FTZ R98, R94, R95, R98 ;  /* 0x0000005f5e627223 */ /* 0x000fe20000010062 */
[----:B------:R-:W-:Y:S01]  /*9530*/  FFMA.FTZ R61, R47, R49, R61 ;  /* 0x000000312f3d7223 */ /* 0x000fe2000001003d */
[----:B------:R-:W-:Y:S01]  /*9540*/  IMAD.U32 R94, R48, 0x10000, RZ ;  /* 0x00010000305e7824 */ /* 0x000fe200078e00ff */
[----:B------:R-:W-:Y:S01]  /*9550*/  SHF.R.U64 R66, R66, 0x10, R67 ;  /* 0x0000001042427819 */ /* 0x000fe20000001243 */
[----:B------:R-:W-:Y:S01]  /*9560*/  IMAD.U32 R49, R64, 0x10000, RZ ;  /* 0x0001000040317824 */ /* 0x000fe200078e00ff */
[----:B------:R-:W-:Y:S01]  /*9570*/  LOP3.LUT R48, R48, 0xffff0000, RZ, 0xc0, !PT ;  /* 0xffff000030307812 */ /* 0x000fe200078ec0ff */
[C---:B------:R-:W-:Y:S01]  /*9580*/  IMAD.U32 R59, R60.reuse, 0x10000, RZ ;  /* 0x000100003c3b7824 */ /* 0x040fe200078e00ff */
[----:B------:R-:W-:Y:S01]  /*9590*/  LOP3.LUT R67, R60, 0xffff0000, RZ, 0xc0, !PT ;  /* 0xffff00003c437812 */ /* 0x000fe200078ec0ff */
[----:B------:R-:W-:Y:S01]  /*95a0*/  FMUL.FTZ R65, R94, R49 ;  /* 0x000000315e417220 */ /* 0x000fe20000410000 */
[----:B------:R-:W-:-:S02]  /*95b0*/  IMAD.U32 R47, R44, 0x10000, RZ ;  /* 0x000100002c2f7824 */ /* 0x000fc400078e00ff */
[----:B------:R-:W-:Y:S01]  /*95c0*/  FMUL.FTZ R94, R94, R59 ;  /* 0x0000003b5e5e7220 */ /* 0x000fe20000410000 */
[----:B------:R-:W-:Y:S01]  /*95d0*/  PRMT R184, R184, 0x5410, R63 ;  /* 0x00005410b8b87816 */ /* 0x000fe2000000003f */
[----:B------:R-:W-:Y:S01]  /*95e0*/  FMUL.FTZ R99, R48, R67 ;  /* 0x0000004330637220 */ /* 0x000fe20000410000 */
[----:B------:R-:W-:Y:S01]  /*95f0*/  PRMT R185, R185, 0x5410, R66 ;  /* 0x00005410b9b97816 */ /* 0x000fe20000000042 */
[C---:B------:R-:W-:Y:S01]  /*9600*/  FFMA.FTZ R94, R47.reuse, R49, R94 ;  /* 0x000000312f5e7223 */ /* 0x040fe2000001005e */
[----:B------:R-:W-:Y:S01]  /*9610*/  LOP3.LUT R49, R64, 0xffff0000, RZ, 0xc0, !PT ;  /* 0xffff000040317812 */ /* 0x000fe200078ec0ff */
[----:B------:R-:W-:Y:S01]  /*9620*/  FFMA.FTZ R65, R47, R59, -R65 ;  /* 0x0000003b2f417223 */ /* 0x000fe20000010841 */
[----:B------:R-:W-:Y:S01]  /*9630*/  LOP3.LUT R44, R44, 0xffff0000, RZ, 0xc0, !PT ;  /* 0xffff00002c2c7812 */ /* 0x000fe200078ec0ff */
[C---:B------:R-:W-:Y:S01]  /*9640*/  IMAD.U32 R47, R46.reuse, 0x10000, RZ ;  /* 0x000100002e2f7824 */ /* 0x040fe200078e00ff */
[----:B------:R-:W-:Y:S01]  /*9650*/  LOP3.LUT R59, R46, 0xffff0000, RZ, 0xc0, !PT ;  /* 0xffff00002e3b7812 */ /* 0x000fe200078ec0ff */
[----:B------:R-:W-:-:S02]  /*9660*/  IMAD.U32 R46, R50, 0x10000, RZ ;  /* 0x00010000322e7824 */ /* 0x000fc400078e00ff */
[----:B------:R-:W-:Y:S01]  /*9670*/  FMUL.FTZ R95, R48, R49 ;  /* 0x00000031305f7220 */ /* 0x000fe20000410000 */
[C---:B------:R-:W-:Y:S01]  /*9680*/  SHF.L.U32 R62, R185.reuse, 0x10, RZ ;  /* 0x00000010b93e7819 */ /* 0x040fe200000006ff */
[----:B------:R-:W-:Y:S01]  /*9690*/  IMAD.U32 R63, R184, 0x10000, RZ ;  /* 0x00010000b83f7824 */ /* 0x000fe200078e00ff */
[----:B------:R-:W-:Y:S01]  /*96a0*/  LOP3.LUT R50, R50, 0xffff0000, RZ, 0xc0, !PT ;  /* 0xffff000032327812 */ /* 0x000fe200078ec0ff */
[----:B------:R-:W-:Y:S01]  /*96b0*/  FFMA.FTZ R48, R44, R67, -R95 ;  /* 0x000000432c307223 */ /* 0x000fe2000001085f */
[----:B------:R-:W-:Y:S01]  /*96c0*/  LOP3.LUT R184, R184, 0xffff0000, RZ, 0xc0, !PT ;  /* 0xffff0000b8b87812 */ /* 0x000fe200078ec0ff */
[----:B------:R-:W-:Y:S01]  /*96d0*/  FFMA.FTZ R49, R44, R49, R99 ;  /* 0x000000312c317223 */ /* 0x000fe20000010063 */
[----:B------:R-:W-:Y:S01]  /*96e0*/  LOP3.LUT R60, R185, 0xffff0000, RZ, 0xc0, !PT ;  /* 0xffff0000b93c7812 */ /* 0x000fe200078ec0ff */
[C---:B------:R-:W-:Y:S01]  /*96f0*/  FMUL.FTZ R44, R46.reuse, R62 ;  /* 0x0000003e2e2c7220 */ /* 0x040fe20000410000 */
[----:B------:R-:W-:Y:S01]  /*9700*/  FMUL.FTZ R67, R46, R63 ;  /* 0x0000003f2e437220 */ /* 0x000fe20000410000 */
[C---:B------:R-:W-:Y:S01]  /*9710*/  FMUL.FTZ R95, R50.reuse, R184 ;  /* 0x000000b8325f7220 */ /* 0x040fe20000410000 */
[----:B------:R-:W-:Y:S01]  /*9720*/  F2FP.BF16.F32.PACK_AB R51, R51, R97 ;  /* 0x000000613333723e */ /* 0x000fe200000010ff */
[----:B------:R-:W-:Y:S01]  /*9730*/  FMUL.FTZ R46, R50, R60 ;  /* 0x0000003c322e7220 */ /* 0x000fe20000410000 */
[C---:B------:R-:W-:Y:S01]  /*9740*/  FFMA.FTZ R63, R47.reuse, R63, -R44 ;  /* 0x0000003f2f3f7223 */ /* 0x040fe2000001082c */
[----:B------:R-:W-:Y:S01]  /*9750*/  FFMA.FTZ R47, R47, R62, R67 ;  /* 0x0000003e2f2f7223 */ /* 0x000fe20000010043 */
[C---:B------:R-:W-:Y:S01]  /*9760*/  FFMA.FTZ R60, R59.reuse, R60, R95 ;  /* 0x0000003c3b3c7223 */ /* 0x040fe2000001005f */
[----:B------:R-:W-:Y:S01]  /*9770*/  FFMA.FTZ R46, R59, R184, -R46 ;  /* 0x000000b83b2e7223 */ /* 0x000fe2000001082e */
[----:B------:R-:W-:-:S02]  /*9780*/  F2FP.BF16.F32.PACK_AB R58, R58, R93 ;  /* 0x0000005d3a3a723e */ /* 0x000fc400000010ff */
[----:B------:R-:W-:Y:S02]  /*9790*/  F2FP.BF16.F32.PACK_AB R92, R45, R92 ;  /* 0x0000005c2d5c723e */ /* 0x000fe400000010ff */
[----:B------:R-:W-:Y:S01]  /*97a0*/  F2FP.BF16.F32.PACK_AB R61, R61, R98 ;  /* 0x000000623d3d723e */ /* 0x000fe200000010ff */
[----:B------:R-:W-:Y:S01]  /*97b0*/  IMAD.MOV.U32 R45, RZ, RZ, R58 ;  /* 0x000000ffff2d7224 */ /* 0x000fe200078e003a */
[----:B------:R-:W-:Y:S02]  /*97c0*/  F2FP.BF16.F32.PACK_AB R44, R48, R65 ;  /* 0x00000041302c723e */ /* 0x000fe400000010ff */
[----:B------:R-:W-:Y:S01]  /*97d0*/  F2FP.BF16.F32.PACK_AB R50, R60, R47 ;  /* 0x0000002f3c32723e */ /* 0x000fe200000010ff */
[----:B------:R-:W-:Y:S01]  /*97e0*/  IMAD.MOV.U32 R47, RZ, RZ, R51 ;  /* 0x000000ffff2f7224 */ /* 0x000fe200078e0033 */
[----:B------:R-:W-:Y:S01]  /*97f0*/  F2FP.BF16.F32.PACK_AB R48, R49, R94 ;  /* 0x0000005e3130723e */ /* 0x000fe200000010ff */
[----:B------:R-:W-:Y:S01]  /*9800*/  IMAD.MOV.U32 R49, RZ, RZ, R92 ;  /* 0x000000ffff317224 */ /* 0x000fe200078e005c */
[----:B------:R-:W-:Y:S01]  /*9810*/  F2FP.BF16.F32.PACK_AB R46, R46, R63 ;  /* 0x0000003f2e2e723e */ /* 0x000fe200000010ff */
[----:B------:R-:W-:-:S07]  /*9820*/  IMAD.MOV.U32 R51, RZ, RZ, R61 ;  /* 0x000000ffff337224 */ /* 0x000fce00078e003d */
.L_x_695:
[----:B------:R-:W-:Y:S05]  /*9830*/  BSYNC B2 ;  /* 0x0000000000027941 */ /* 0x000fea0003800000 */
.L_x_694:
        /* <DEDUP_REMOVED lines=12> */
.L_x_693:
[----:B------:R-:W-:Y:S05]  /*9900*/  BSYNC B1 ;  /* 0x0000000000017941 */ /* 0x000fea0003800000 */
.L_x_692:
        /* <DEDUP_REMOVED lines=40> */
[--C-:B------:R-:W-:Y:S01]  /*9b90*/  SHF.R.U64 R58, R80, 0x10, R81.reuse ;  /* 0x00000010503a7819 */ /* 0x100fe20000001251 */
[----:B0-----:R-:W-:Y:S01]  /*9ba0*/  IMAD.U32 R60, R45, 0x10000, RZ ;  /* 0x000100002d3c7824 */ /* 0x001fe200078e00ff */
[----:B------:R-:W-:Y:S01]  /*9bb0*/  SHF.R.U32.HI R80, RZ, 0x10, R81 ;  /* 0x00000010ff507819 */ /* 0x000fe20000011651 */
[----:B------:R-:W-:Y:S01]  /*9bc0*/  IMAD.U32 R66, R47, 0x10000, RZ ;  /* 0x000100002f427824 */ /* 0x000fe200078e00ff */
[--C-:B------:R-:W-:Y:S01]  /*9bd0*/  SHF.R.U64 R61, R76, 0x10, R77.reuse ;  /* 0x000000104c3d7819 */ /* 0x100fe2000000124d */
[----:B--2---:R-:W-:Y:S01]  /*9be0*/  IMAD.U32 R76, R49, 0x10000, RZ ;  /* 0x00010000314c7824 */ /* 0x004fe200078e00ff */
[----:B------:R-:W-:Y:S01]  /*9bf0*/  SHF.R.U32.HI R77, RZ, 0x10, R77 ;  /* 0x00000010ff4d7819 */ /* 0x000fe2000001164d */
[----:B------:R-:W-:Y:S01]  /*9c00*/  IMAD.U32 R65, R46, 0x10000, RZ ;  /* 0x000100002e417824 */ /* 0x000fe200078e00ff */
[----:B------:R-:W-:Y:S02]  /*9c10*/  PRMT R80, R183, 0x5432, R80 ;  /* 0x00005432b7507816 */ /* 0x000fe40000000050 */
[----:B------:R-:W-:-:S02]  /*9c20*/  SHF.R.U64 R63, R82, 0x10, R83 ;  /* 0x00000010523f7819 */ /* 0x000fc40000001253 */
[----:B------:R-:W-:Y:S01]  /*9c30*/  PRMT R77, R176, 0x5432, R77 ;  /* 0x00005432b04d7816 */ /* 0x000fe2000000004d */
[----:B------:R-:W-:Y:S01]  /*9c40*/  IMAD.U32 R93, R80, 0x10000, RZ ;  /* 0x00010000505d7824 */ /* 0x000fe200078e00ff */
[----:B------:R-:W-:Y:S02]  /*9c50*/  SHF.R.U32.HI R83, RZ, 0x10, R83 ;  /* 0x00000010ff537819 */ /* 0x000fe40000011653 */
[--C-:B------:R-:W-:Y:S01]  /*9c60*/  SHF.R.U64 R56, R78, 0x10, R79.reuse ;  /* 0x000000104e387819 */ /* 0x100fe2000000124f */
[----:B------:R-:W-:Y:S01]  /*9c70*/  IMAD.U32 R81, R77, 0x10000, RZ ;  /* 0x000100004d517824 */ /* 0x000fe200078e00ff */
[----:B------:R-:W-:Y:S01]  /*9c80*/  SHF.R.U32.HI R78, RZ, 0x10, R79 ;  /* 0x00000010ff4e7819 */ /* 0x000fe2000001164f */
[----:B------:R-:W-:Y:S01]  /*9c90*/  FMUL.FTZ R95, R76, R93 ;  /* 0x0000005d4c5f7220 */ /* 0x000fe20000410000 */
[----:B------:R-:W-:Y:S01]  /*9ca0*/  PRMT R63, R182, 0x5410, R63 ;  /* 0x00005410b63f7816 */ /* 0x000fe2000000003f */
[----:B------:R-:W-:Y:S01]  /*9cb0*/  FMUL.FTZ R97, R76, R81 ;  /* 0x000000514c617220 */ /* 0x000fe20000410000 */
[----:B------:R-:W-:Y:S01]  /*9cc0*/  PRMT R182, R182, 0x5432, R83 ;  /* 0x00005432b6b67816 */ /* 0x000fe20000000053 */
[----:B------:R-:W-:Y:S01]  /*9cd0*/  IMAD.U32 R79, R51, 0x10000, RZ ;  /* 0x00010000334f7824 */ /* 0x000fe200078e00ff */
[----:B------:R-:W-:Y:S01]  /*9ce0*/  LOP3.LUT R64, R49, 0xffff0000, RZ, 0xc0, !PT ;  /* 0xffff000031407812 */ /* 0x000fe200078ec0ff */
[----:B------:R-:W-:Y:S01]  /*9cf0*/  IMAD.U32 R49, R48, 0x10000, RZ ;  /* 0x0001000030317824 */ /* 0x000fe200078e00ff */
[----:B------:R-:W-:Y:S01]  /*9d00*/  LOP3.LUT R83, R80, 0xffff0000, RZ, 0xc0, !PT ;  /* 0xffff000050537812 */ /* 0x000fe200078ec0ff */
[----:B------:R-:W-:Y:S01]  /*9d10*/  IMAD.U32 R80, R182, 0x10000, RZ ;  /* 0x00010000b6507824 */ /* 0x000fe200078e00ff */
[----:B------:R-:W-:-:S02]  /*9d20*/  PRMT R78, R175, 0x5432, R78 ;  /* 0x00005432af4e7816 */ /* 0x000fc4000000004e */
[----:B------:R-:W-:Y:S01]  /*9d30*/  PRMT R183, R183, 0x5410, R58 ;  /* 0x00005410b7b77816 */ /* 0x000fe2000000003a */
[----:B------:R-:W-:Y:S01]  /*9d40*/  FFMA.FTZ R58, R60, R81, -R95 ;  /* 0x000000513c3a7223 */ /* 0x000fe2000001085f */
[----:B------:R-:W-:Y:S01]  /*9d50*/  LOP3.LUT R77, R77, 0xffff0000, RZ, 0xc0, !PT ;  /* 0xffff00004d4d7812 */ /* 0x000fe200078ec0ff */
[----:B------:R-:W-:Y:S01]  /*9d60*/  FMUL.FTZ R81, R64, R83 ;  /* 0x0000005340517220 */ /* 0x000fe20000410000 */
[----:B------:R-:W-:Y:S01]  /*9d70*/  LOP3.LUT R62, R45, 0xffff0000, RZ, 0xc0, !PT ;  /* 0xffff00002d3e7812 */ /* 0x000fe200078ec0ff */
[----:B------:R-:W-:Y:S01]  /*9d80*/  FFMA.FTZ R60, R60, R93, R97 ;  /* 0x0000005d3c3c7223 */ /* 0x000fe20000010061 */
[----:B------:R-:W-:Y:S02]  /*9d90*/  IMAD.U32 R76, R78, 0x10000, RZ ;  /* 0x000100004e4c7824 */ /* 0x000fe400078e00ff */
[-C--:B------:R-:W-:Y:S01]  /*9da0*/  FMUL.FTZ R93, R64, R77.reuse ;  /* 0x0000004d405d7220 */ /* 0x080fe20000410000 */
[----:B------:R-:W-:Y:S01]  /*9db0*/  LOP3.LUT R51, R51, 0xffff0000, RZ, 0xc0, !PT ;  /* 0xffff000033337812 */ /* 0x000fe200078ec0ff */
[----:B------:R-:W-:Y:S01]  /*9dc0*/  FFMA.FTZ R77, R62, R77, -R81 ;  /* 0x0000004d3e4d7223 */ /* 0x000fe20000010851 */
[C---:B------:R-:W-:Y:S01]  /*9dd0*/  FMUL.FTZ R81, R79.reuse, R80 ;  /* 0x000000504f517220 */ /* 0x040fe20000410000 */
[----:B------:R-:W-:Y:S01]  /*9de0*/  LOP3.LUT R182, R182, 0xffff0000, RZ, 0xc0, !PT ;  /* 0xffff0000b6b67812 */ /* 0x000fe200078ec0ff */
[-C--:B------:R-:W-:Y:S01]  /*9df0*/  FMUL.FTZ R95, R79, R76.reuse ;  /* 0x0000004c4f5f7220 */ /* 0x080fe20000410000 */
[----:B------:R-:W-:Y:S01]  /*9e00*/  PRMT R61, R176, 0x5410, R61 ;  /* 0x00005410b03d7816 */ /* 0x000fe2000000003d */
[----:B------:R-:W-:Y:S01]  /*9e10*/  FFMA.FTZ R79, R62, R83, R93 ;  /* 0x000000533e4f7223 */ /* 0x000fe2000001005d */
[----:B------:R-:W-:Y:S01]  /*9e20*/  FFMA.FTZ R62, R66, R76, -R81 ;  /* 0x0000004c423e7223 */ /* 0x000fe20000010851 */
[----:B------:R-:W-:Y:S01]  /*9e30*/  LOP3.LUT R78, R78, 0xffff0000, RZ, 0xc0, !PT ;  /* 0xffff00004e4e7812 */ /* 0x000fe200078ec0ff */
[----:B------:R-:W-:Y:S01]  /*9e40*/  FFMA.FTZ R66, R66, R80, R95 ;  /* 0x0000005042427223 */ /* 0x000fe2000001005f */
[----:B------:R-:W-:Y:S01]  /*9e50*/  LOP3.LUT R47, R47, 0xffff0000, RZ, 0xc0, !PT ;  /* 0xffff00002f2f7812 */ /* 0x000fe200078ec0ff */
[----:B------:R-:W-:Y:S01]  /*9e60*/  FMUL.FTZ R80, R51, R182 ;  /* 0x000000b633507220 */ /* 0x000fe20000410000 */
[----:B------:R-:W-:Y:S01]  /*9e70*/  IMAD.U32 R64, R61, 0x10000, RZ ;  /* 0x000100003d407824 */ /* 0x000fe200078e00ff */
[----:B------:R-:W-:Y:S01]  /*9e80*/  LOP3.LUT R48, R48, 0xffff0000, RZ, 0xc0, !PT ;  /* 0xffff000030307812 */ /* 0x000fe200078ec0ff */
[----:B------:R-:W-:-:S02]  /*9e90*/  IMAD.U32 R76, R183, 0x10000, RZ ;  /* 0x00010000b74c7824 */ /* 0x000fc400078e00ff */
[-C--:B------:R-:W-:Y:S01]  /*9ea0*/  FMUL.FTZ R82, R51, R78.reuse ;  /* 0x0000004e33527220 */ /* 0x080fe20000410000 */
[----:B------:R-:W-:Y:S01]  /*9eb0*/  LOP3.LUT R183, R183, 0xffff0000, RZ, 0xc0, !PT ;  /* 0xffff0000b7b77812 */ /* 0x000fe200078ec0ff */
[----:B------:R-:W-:Y:S01]  /*9ec0*/  FFMA.FTZ R51, R47, R78, -R80 ;  /* 0x0000004e2f337223 */ /* 0x000fe20000010850 */
[----:B------:R-:W-:Y:S01]  /*9ed0*/  LOP3.LUT R61, R61, 0xffff0000, RZ, 0xc0, !PT ;  /* 0xffff00003d3d7812 */ /* 0x000fe200078ec0ff */
[C---:B------:R-:W-:Y:S01]  /*9ee0*/  IMAD.U32 R45, R44.reuse, 0x10000, RZ ;  /* 0x000100002c2d7824 */ /* 0x040fe200078e00ff */
[----:B------:R-:W-:Y:S01]  /*9ef0*/  PRMT R56, R175, 0x5410, R56 ;  /* 0x00005410af387816 */ /* 0x000fe20000000038 */
[C---:B------:R-:W-:Y:S01]  /*9f00*/  FMUL.FTZ R78, R49.reuse, R76 ;  /* 0x0000004c314e7220 */ /* 0x040fe20000410000 */
[----:B------:R-:W-:Y:S01]  /*9f10*/  FMUL.FTZ R81, R49, R64 ;  /* 0x0000004031517220 */ /* 0x000fe20000410000 */
[----:B------:R-:W-:Y:S01]  /*9f20*/  LOP3.LUT R44, R44, 0xffff0000, RZ, 0xc0, !PT ;  /* 0xffff00002c2c7812 */ /* 0x000fe200078ec0ff */
[----:B------:R-:W-:Y:S01]  /*9f30*/  FMUL.FTZ R83, R48, R183 ;  /* 0x000000b730537220 */ /* 0x000fe20000410000 */
[----:B------:R-:W-:Y:S01]  /*9f40*/  LOP3.LUT R67, R46, 0xffff0000, RZ, 0xc0, !PT ;  /* 0xffff00002e437812 */ /* 0x000fe200078ec0ff */
[----:B------:R-:W-:Y:S01]  /*9f50*/  FMUL.FTZ R93, R48, R61 ;  /* 0x0000003d305d7220 */ /* 0x000fe20000410000 */
[----:B------:R-:W-:-:S02]  /*9f60*/  IMAD.U32 R46, R50, 0x10000, RZ ;  /* 0x00010000322e7824 */ /* 0x000fc400078e00ff */
[C---:B------:R-:W-:Y:S01]  /*9f70*/  FFMA.FTZ R49, R45.reuse, R64, -R78 ;  /* 0x000000402d317223 */ /* 0x040fe2000001084e */
[----:B------:R-:W-:Y:S01]  /*9f80*/  FFMA.FTZ R81, R45, R76, R81 ;  /* 0x0000004c2d517223 */ /* 0x000fe20000010051 */
[C---:B------:R-:W-:Y:S01]  /*9f90*/  IMAD.U32 R48, R63.reuse, 0x10000, RZ ;  /* 0x000100003f307824 */ /* 0x040fe200078e00ff */
[----:B------:R-:W-:Y:S01]  /*9fa0*/  LOP3.LUT R50, R50, 0xffff0000, RZ, 0xc0, !PT ;  /* 0xffff000032327812 */ /* 0x000fe200078ec0ff */
[----:B------:R-:W-:Y:S01]  /*9fb0*/  IMAD.U32 R45, R56, 0x10000, RZ ;  /* 0x00010000382d7824 */ /* 0x000fe200078e00ff */
[----:B------:R-:W-:Y:S01]  /*9fc0*/  LOP3.LUT R63, R63, 0xffff0000, RZ, 0xc0, !PT ;  /* 0xffff00003f3f7812 */ /* 0x000fe200078ec0ff */
[----:B------:R-:W-:Y:S01]  /*9fd0*/  FFMA.FTZ R64, R44, R61, -R83 ;  /* 0x0000003d2c407223 */ /* 0x000fe20000010853 */
[----:B------:R-:W-:Y:S01]  /*9fe0*/  LOP3.LUT R56, R56, 0xffff0000, RZ, 0xc0, !PT ;  /* 0xffff000038387812 */ /* 0x000fe200078ec0ff */
[C---:B------:R-:W-:Y:S01]  /*9ff0*/  FMUL.FTZ R76, R46.reuse, R48 ;  /* 0x000000302e4c7220 */ /* 0x040fe20000410000 */
[----:B------:R-:W-:Y:S01]  /*a000*/  FMUL.FTZ R61, R46, R45 ;  /* 0x0000002d2e3d7220 */ /* 0x000fe20000410000 */
[----:B------:R-:W-:Y:S01]  /*a010*/  FFMA.FTZ R47, R47, R182, R82 ;  /* 0x000000b62f2f7223 */ /* 0x000fe20000010052 */
[C---:B------:R-:W-:Y:S01]  /*a020*/  FMUL.FTZ R46, R50.reuse, R63 ;  /* 0x0000003f322e7220 */ /* 0x040fe20000410000 */
[-C--:B------:R-:W-:Y:S01]  /*a030*/  FMUL.FTZ R50, R50, R56.reuse ;  /* 0x0000003832327220 */ /* 0x080fe20000410000 */
[----:B------:R-:W-:Y:S01]  /*a040*/  FFMA.FTZ R44, R44, R183, R93 ;  /* 0x000000b72c2c7223 */ /* 0x000fe2000001005d */
[----:B------:R-:W-:Y:S01]  /*a050*/  FFMA.FTZ R76, R65, R45, -R76 ;  /* 0x0000002d414c7223 */ /* 0x000fe2000001084c */
[----:B------:R-:W-:Y:S01]  /*a060*/  FFMA.FTZ R45, R67, R56, -R46 ;  /* 0x00000038432d7223 */ /* 0x000fe2000001082e */
[----:B------:R-:W-:Y:S01]  /*a070*/  F2FP.BF16.F32.PACK_AB R51, R51, R62 ;  /* 0x0000003e3333723e */ /* 0x000fe200000010ff */
[----:B------:R-:W-:Y:S01]  /*a080*/  FFMA.FTZ R61, R65, R48, R61 ;  /* 0x00000030413d7223 */ /* 0x000fe2000001003d */
[----:B------:R-:W-:Y:S01]  /*a090*/  F2FP.BF16.F32.PACK_AB R49, R64, R49 ;  /* 0x000000314031723e */ /* 0x000fe200000010ff */
[----:B------:R-:W-:Y:S01]  /*a0a0*/  FFMA.FTZ R50, R67, R63, R50 ;  /* 0x0000003f43327223 */ /* 0x000fe20000010032 */
[----:B------:R-:W-:-:S02]  /*a0b0*/  F2FP.BF16.F32.PACK_AB R58, R77, R58 ;  /* 0x0000003a4d3a723e */ /* 0x000fc400000010ff */
[----:B------:R-:W-:Y:S02]  /*a0c0*/  F2FP.BF16.F32.PACK_AB R60, R79, R60 ;  /* 0x0000003c4f3c723e */ /* 0x000fe400000010ff */
[----:B------:R-:W-:Y:S01]  /*a0d0*/  F2FP.BF16.F32.PACK_AB R66, R47, R66 ;  /* 0x000000422f42723e */ /* 0x000fe200000010ff */
[----:B------:R-:W-:Y:S01]  /*a0e0*/  IMAD.MOV.U32 R47, RZ, RZ, R51 ;  /* 0x000000ffff2f7224 */ /* 0x000fe200078e0033 */
[----:B------:R-:W-:Y:S01]  /*a0f0*/  F2FP.BF16.F32.PACK_AB R48, R44, R81 ;  /* 0x000000512c30723e */ /* 0x000fe200000010ff */
[----:B------:R-:W-:Y:S01]  /*a100*/  IMAD.MOV.U32 R44, RZ, RZ, R49 ;  /* 0x000000ffff2c7224 */ /* 0x000fe200078e0031 */
[----:B------:R-:W-:Y:S01]  /*a110*/  F2FP.BF16.F32.PACK_AB R46, R45, R76 ;  /* 0x0000004c2d2e723e */ /* 0x000fe200000010ff */
[----:B------:R-:W-:Y:S01]  /*a120*/  IMAD.MOV.U32 R45, RZ, RZ, R58 ;  /* 0x000000ffff2d7224 */ /* 0x000fe200078e003a */
[----:B------:R-:W-:Y:S01]  /*a130*/  F2FP.BF16.F32.PACK_AB R50, R50, R61 ;  /* 0x0000003d3232723e */ /* 0x000fe200000010ff */
[----:B------:R-:W-:Y:S02]  /*a140*/  IMAD.MOV.U32 R49, RZ, RZ, R60 ;  /* 0x000000ffff317224 */ /* 0x000fe400078e003c */
[----:B------:R-:W-:-:S07]  /*a150*/  IMAD.MOV.U32 R51, RZ, RZ, R66 ;  /* 0x000000ffff337224 */ /* 0x000fce00078e0042 */
.L_x_699:
[----:B------:R-:W-:Y:S05]  /*a160*/  BSYNC B2 ;  /* 0x0000000000027941 */ /* 0x000fea0003800000 */
.L_x_698:
        /* <DEDUP_REMOVED lines=12> */
.L_x_697:
[----:B------:R-:W-:Y:S05]  /*a230*/  BSYNC B1 ;  /* 0x0000000000017941 */ /* 0x000fea0003800000 */
.L_x_696:
        /* <DEDUP_REMOVED lines=9> */
[----:B------:R-:W-:-:S03]  /*a2d0*/  IADD3 R54, P4, P5, R100, R52, R20 ;  /* 0x0000003464367210 */ /* 0x000fc60007d9e014 */
[----:B------:R-:W-:-:S05]  /*a2e0*/  IMAD.SHL.U32 R47, R47, 0x40, RZ ;  /* 0x000000402f2f7824 */ /* 0x000fca00078e00ff */
[----:B------:R-:W-:Y:S02]  /*a2f0*/  LOP3.LUT R47, R47, 0x1c0, RZ, 0xc0, !PT ;  /* 0x000001c02f2f7812 */ /* 0x000fe400078ec0ff */
        /* <DEDUP_REMOVED lines=24> */
[----:B------:R-:W-:Y:S01]  /*a480*/  SHF.R.U64 R76, R70, 0x10, R71 ;  /* 0x00000010464c7819 */ /* 0x000fe20000001247 */
[----:B--2---:R-:W-:Y:S01]  /*a490*/  IMAD.U32 R62, R49, 0x10000, RZ ;  /* 0x00010000313e7824 */ /* 0x004fe200078e00ff */
[----:B------:R-:W-:Y:S01]  /*a4a0*/  SHF.R.U32.HI R78, RZ, 0x10, R69 ;  /* 0x00000010ff4e7819 */ /* 0x000fe20000011645 */
[----:B0-----:R-:W-:Y:S01]  /*a4b0*/  IMAD.U32 R66, R47, 0x10000, RZ ;  /* 0x000100002f427824 */ /* 0x001fe200078e00ff */
[----:B------:R-:W-:Y:S01]  /*a4c0*/  SHF.R.U32.HI R70, RZ, 0x10, R73 ;  /* 0x00000010ff467819 */ /* 0x000fe20000011649 */
[----:B------:R-:W-:Y:S01]  /*a4d0*/  IMAD.U32 R58, R48, 0x10000, RZ ;  /* 0x00010000303a7824 */ /* 0x000fe200078e00ff */
[----:B------:R-:W-:Y:S01]  /*a4e0*/  LOP3.LUT R67, R49, 0xffff0000, RZ, 0xc0, !PT ;  /* 0xffff000031437812 */ /* 0x000fe200078ec0ff */
[----:B------:R-:W-:Y:S01]  /*a4f0*/  IMAD.U32 R56, R44, 0x10000, RZ ;  /* 0x000100002c387824 */ /* 0x000fe200078e00ff */
[----:B------:R-:W-:Y:S01]  /*a500*/  SHF.R.U64 R81, R68, 0x10, R69 ;  /* 0x0000001044517819 */ /* 0x000fe20000001245 */
[----:B------:R-:W-:Y:S01]  /*a510*/  IMAD.U32 R68, R51, 0x10000, RZ ;  /* 0x0001000033447824 */ /* 0x000fe200078e00ff */
[----:B------:R-:W-:-:S02]  /*a520*/  PRMT R49, R173, 0x5410, R76 ;  /* 0x00005410ad317816 */ /* 0x000fc4000000004c */
[----:B------:R-:W-:Y:S02]  /*a530*/  PRMT R69, R171, 0x5432, R78 ;  /* 0x00005432ab457816 */ /* 0x000fe4000000004e */
[----:B------:R-:W-:Y:S02]  /*a540*/  PRMT R173, R173, 0x5432, R70 ;  /* 0x00005432adad7816 */ /* 0x000fe40000000046 */
[----:B------:R-:W-:Y:S02]  /*a550*/  SHF.R.U64 R77, R72, 0x10, R73 ;  /* 0x00000010484d7819 */ /* 0x000fe40000001249 */
[--C-:B------:R-:W-:Y:S02]  /*a560*/  SHF.R.U64 R72, R74, 0x10, R75.reuse ;  /* 0x000000104a487819 */ /* 0x100fe4000000124b */
[----:B------:R-:W-:Y:S02]  /*a570*/  SHF.R.U32.HI R75, RZ, 0x10, R75 ;  /* 0x00000010ff4b7819 */ /* 0x000fe4000001164b */
[----:B------:R-:W-:Y:S01]  /*a580*/  SHF.R.U32.HI R79, RZ, 0x10, R71 ;  /* 0x00000010ff4f7819 */ /* 0x000fe20000011647 */
[----:B------:R-:W-:Y:S01]  /*a590*/  IMAD.U32 R71, R173, 0x10000, RZ ;  /* 0x00010000ad477824 */ /* 0x000fe200078e00ff */
[----:B------:R-:W-:Y:S01]  /*a5a0*/  LOP3.LUT R63, R51, 0xffff0000, RZ, 0xc0, !PT ;  /* 0xffff0000333f7812 */ /* 0x000fe200078ec0ff */
[----:B------:R-:W-:Y:S01]  /*a5b0*/  IMAD.U32 R51, R69, 0x10000, RZ ;  /* 0x0001000045337824 */ /* 0x000fe200078e00ff */
[----:B------:R-:W-:Y:S01]  /*a5c0*/  PRMT R70, R170, 0x5410, R77 ;  /* 0x00005410aa467816 */ /* 0x000fe2000000004d */
[----:B------:R-:W-:Y:S01]  /*a5d0*/  FMUL.FTZ R74, R62, R71 ;  /* 0x000000473e4a7220 */ /* 0x000fe20000410000 */
[----:B------:R-:W-:Y:S01]  /*a5e0*/  PRMT R170, R170, 0x5432, R75 ;  /* 0x00005432aaaa7816 */ /* 0x000fe2000000004b */
[----:B------:R-:W-:Y:S01]  /*a5f0*/  FMUL.FTZ R76, R62, R51 ;  /* 0x000000333e4c7220 */ /* 0x000fe20000410000 */
[----:B------:R-:W-:-:S02]  /*a600*/  SHF.L.U32 R61, R45, 0x10, RZ ;  /* 0x000000102d3d7819 */ /* 0x000fc400000006ff */
[----:B------:R-:W-:Y:S01]  /*a610*/  PRMT R171, R171, 0x5410, R72 ;  /* 0x00005410abab7816 */ /* 0x000fe20000000048 */
[----:B------:R-:W-:Y:S01]  /*a620*/  IMAD.U32 R73, R170, 0x10000, RZ ;  /* 0x00010000aa497824 */ /* 0x000fe200078e00ff */
[C---:B------:R-:W-:Y:S01]  /*a630*/  PRMT R64, R172.reuse, 0x5410, R81 ;  /* 0x00005410ac407816 */ /* 0x040fe20000000051 */
[----:B------:R-:W-:Y:S01]  /*a640*/  FFMA.FTZ R51, R61, R51, -R74 ;  /* 0x000000333d337223 */ /* 0x000fe2000001084a */
[----:B------:R-:W-:Y:S01]  /*a650*/  LOP3.LUT R72, R173, 0xffff0000, RZ, 0xc0, !PT ;  /* 0xffff0000ad487812 */ /* 0x000fe200078ec0ff */
[----:B------:R-:W-:Y:S01]  /*a660*/  FFMA.FTZ R61, R61, R71, R76 ;  /* 0x000000473d3d7223 */ /* 0x000fe2000001004c */
[----:B------:R-:W-:Y:S02]  /*a670*/  PRMT R172, R172, 0x5432, R79 ;  /* 0x00005432acac7816 */ /* 0x000fe4000000004f */
[----:B------:R-:W-:Y:S01]  /*a680*/  LOP3.LUT R62, R69, 0xffff0000, RZ, 0xc0, !PT ;  /* 0xffff0000453e7812 */ /* 0x000fe200078ec0ff */
[----:B------:R-:W-:Y:S01]  /*a690*/  FMUL.FTZ R74, R67, R72 ;  /* 0x00000048434a7220 */ /* 0x000fe20000410000 */
[----:B------:R-:W-:Y:S01]  /*a6a0*/  LOP3.LUT R65, R45, 0xffff0000, RZ, 0xc0, !PT ;  /* 0xffff00002d417812 */ /* 0x000fe200078ec0ff */
[----:B------:R-:W-:Y:S01]  /*a6b0*/  IMAD.U32 R69, R172, 0x10000, RZ ;  /* 0x00010000ac457824 */ /* 0x000fe200078e00ff */
[----:B------:R-:W-:Y:S01]  /*a6c0*/  LOP3.LUT R170, R170, 0xffff0000, RZ, 0xc0, !PT ;  /* 0xffff0000aaaa7812 */ /* 0x000fe200078ec0ff */
[-C--:B------:R-:W-:Y:S01]  /*a6d0*/  FMUL.FTZ R76, R67, R62.reuse ;  /* 0x0000003e434c7220 */ /* 0x080fe20000410000 */
[C---:B------:R-:W-:Y:S01]  /*a6e0*/  FMUL.FTZ R67, R68.reuse, R73 ;  /* 0x0000004944437220 */ /* 0x040fe20000410000 */
[----:B------:R-:W-:Y:S01]  /*a6f0*/  FFMA.FTZ R62, R65, R62, -R74 ;  /* 0x0000003e413e7223 */ /* 0x000fe2000001084a */
[-C--:B------:R-:W-:Y:S01]  /*a700*/  FMUL.FTZ R74, R68, R69.reuse ;  /* 0x00000045444a7220 */ /* 0x080fe20000410000 */
[----:B------:R-:W-:Y:S01]  /*a710*/  LOP3.LUT R60, R47, 0xffff0000, RZ, 0xc0, !PT ;  /* 0xffff00002f3c7812 */ /* 0x000fe200078ec0ff */
[----:B------:R-:W-:Y:S01]  /*a720*/  FFMA.FTZ R68, R66, R69, -R67 ;  /* 0x0000004542447223 */ /* 0x000fe20000010843 */
[----:B------:R-:W-:Y:S01]  /*a730*/  LOP3.LUT R172, R172, 0xffff0000, RZ, 0xc0, !PT ;  /* 0xffff0000acac7812 */ /* 0x000fe200078ec0ff */
[----:B------:R-:W-:Y:S01]  /*a740*/  FFMA.FTZ R76, R65, R72, R76 ;  /* 0x00000048414c7223 */ /* 0x000fe2000001004c */
[----:B------:R-:W-:Y:S01]  /*a750*/  FMUL.FTZ R69, R63, R170 ;  /* 0x000000aa3f457220 */ /* 0x000fe20000410000 */
[----:B------:R-:W-:-:S02]  /*a760*/  IMAD.U32 R67, R70, 0x10000, RZ ;  /* 0x0001000046437824 */ /* 0x000fc400078e00ff */
[----:B------:R-:W-:Y:S01]  /*a770*/  FFMA.FTZ R74, R66, R73, R74 ;  /* 0x00000049424a7223 */ /* 0x000fe2000001004a */
[----:B------:R-:W-:Y:S02]  /*a780*/  IMAD.U32 R65, R64, 0x10000, RZ ;  /* 0x0001000040417824 */ /* 0x000fe400078e00ff */
[-C--:B------:R-:W-:Y:S01]  /*a790*/  FMUL.FTZ R73, R63, R172.reuse ;  /* 0x000000ac3f497220 */ /* 0x080fe20000410000 */
[----:B------:R-:W-:Y:S01]  /*a7a0*/  FFMA.FTZ R75, R60, R172, -R69 ;  /* 0x000000ac3c4b7223 */ /* 0x000fe20000010845 */
[----:B------:R-:W-:Y:S01]  /*a7b0*/  FMUL.FTZ R71, R58, R67 ;  /* 0x000000433a477220 */ /* 0x000fe20000410000 */
[----:B------:R-:W-:Y:S01]  /*a7c0*/  LOP3.LUT R48, R48, 0xffff0000, RZ, 0xc0, !PT ;  /* 0xffff000030307812 */ /* 0x000fe200078ec0ff */
[-C--:B------:R-:W-:Y:S01]  /*a7d0*/  FMUL.FTZ R58, R58, R65.reuse ;  /* 0x000000413a3a7220 */ /* 0x080fe20000410000 */
[----:B------:R-:W-:Y:S01]  /*a7e0*/  LOP3.LUT R69, R70, 0xffff0000, RZ, 0xc0, !PT ;  /* 0xffff000046457812 */ /* 0x000fe200078ec0ff */
[----:B------:R-:W-:Y:S01]  /*a7f0*/  IMAD.U32 R45, R46, 0x10000, RZ ;  /* 0x000100002e2d7824 */ /* 0x000fe200078e00ff */
[----:B------:R-:W-:Y:S01]  /*a800*/  LOP3.LUT R63, R64, 0xffff0000, RZ, 0xc0, !PT ;  /* 0xffff0000403f7812 */ /* 0x000fe200078ec0ff */
[----:B------:R-:W-:Y:S01]  /*a810*/  FFMA.FTZ R77, R60, R170, R73 ;  /* 0x000000aa3c4d7223 */ /* 0x000fe20000010049 */
[----:B------:R-:W-:Y:S01]  /*a820*/  LOP3.LUT R44, R44, 0xffff0000, RZ, 0xc0, !PT ;  /* 0xffff00002c2c7812 */ /* 0x000fe200078ec0ff */
[----:B------:R-:W-:Y:S01]  /*a830*/  FFMA.FTZ R71, R56, R65, -R71 ;  /* 0x0000004138477223 */ /* 0x000fe20000010847 */
[----:B------:R-:W-:Y:S01]  /*a840*/  LOP3.LUT R47, R46, 0xffff0000, RZ, 0xc0, !PT ;  /* 0xffff00002e2f7812 */ /* 0x000fe200078ec0ff */
[----:B------:R-:W-:Y:S01]  /*a850*/  FFMA.FTZ R58, R56, R67, R58 ;  /* 0x00000043383a7223 */ /* 0x000fe2000001003a */
[----:B------:R-:W-:-:S02]  /*a860*/  IMAD.U32 R46, R50, 0x10000, RZ ;  /* 0x00010000322e7824 */ /* 0x000fc400078e00ff */
[C---:B------:R-:W-:Y:S01]  /*a870*/  FMUL.FTZ R73, R48.reuse, R69 ;  /* 0x0000004530497220 */ /* 0x040fe20000410000 */
[-C--:B------:R-:W-:Y:S01]  /*a880*/  FMUL.FTZ R65, R48, R63.reuse ;  /* 0x0000003f30417220 */ /* 0x080fe20000410000 */
[----:B------:R-:W-:Y:S01]  /*a890*/  IMAD.U32 R56, R171, 0x10000, RZ ;  /* 0x00010000ab387824 */ /* 0x000fe200078e00ff */
[----:B------:R-:W-:Y:S01]  /*a8a0*/  LOP3.LUT R50, R50, 0xffff0000, RZ, 0xc0, !PT ;  /* 0xffff000032327812 */ /* 0x000fe200078ec0ff */
[----:B------:R-:W-:Y:S01]  /*a8b0*/  IMAD.U32 R48, R49, 0x10000, RZ ;  /* 0x0001000031307824 */ /* 0x000fe200078e00ff */
[----:B------:R-:W-:Y:S01]  /*a8c0*/  LOP3.LUT R171, R171, 0xffff0000, RZ, 0xc0, !PT ;  /* 0xffff0000abab7812 */ /* 0x000fe200078ec0ff */
[C---:B------:R-:W-:Y:S01]  /*a8d0*/  FFMA.FTZ R60, R44.reuse, R63, -R73 ;  /* 0x0000003f2c3c7223 */ /* 0x040fe20000010849 */
[----:B------:R-:W-:Y:S01]  /*a8e0*/  LOP3.LUT R49, R49, 0xffff0000, RZ, 0xc0, !PT ;  /* 0xffff000031317812 */ /* 0x000fe200078ec0ff */
[----:B------:R-:W-:Y:S01]  /*a8f0*/  FFMA.FTZ R65, R44, R69, R65 ;  /* 0x000000452c417223 */ /* 0x000fe20000010041 */
[C---:B------:R-:W-:Y:S01]  /*a900*/  FMUL.FTZ R44, R46.reuse, R56 ;  /* 0x000000382e2c7220 */ /* 0x040fe20000410000 */
[-C--:B------:R-:W-:Y:S01]  /*a910*/  FMUL.FTZ R63, R46, R48.reuse ;  /* 0x000000302e3f7220 */ /* 0x080fe20000410000 */
        /* <DEDUP_REMOVED lines=10> */
[----:B------:R-:W-:Y:S01]  /*a9c0*/  IMAD.MOV.U32 R44, RZ, RZ, R60 ;  /* 0x000000ffff2c7224 */ /* 0x000fe200078e003c */
[----:B------:R-:W-:Y:S01]  /*a9d0*/  F2FP.BF16.F32.PACK_AB R47, R75, R68 ;  /* 0x000000444b2f723e */ /* 0x000fe200000010ff */
[----:B------:R-:W-:Y:S01]  /*a9e0*/  IMAD.MOV.U32 R49, RZ, RZ, R61 ;  /* 0x000000ffff317224 */ /* 0x000fe200078e003d */
[----:B------:R-:W-:Y:S02]  /*a9f0*/  F2FP.BF16.F32.PACK_AB R51, R77, R74 ;  /* 0x0000004a4d33723e */ /* 0x000fe400000010ff */
[----:B------:R-:W-:-:S02]  /*aa00*/  F2FP.BF16.F32.PACK_AB R48, R65, R58 ;  /* 0x0000003a4130723e */ /* 0x000fc400000010ff */
[----:B------:R-:W-:-:S07]  /*aa10*/  F2FP.BF16.F32.PACK_AB R50, R50, R63 ;  /* 0x0000003f3232723e */ /* 0x000fce00000010ff */
.L_x_703:
[----:B------:R-:W-:Y:S05]  /*aa20*/  BSYNC B2 ;  /* 0x0000000000027941 */ /* 0x000fea0003800000 */
.L_x_702:
        /* <DEDUP_REMOVED lines=12> */
.L_x_701:
[----:B------:R-:W-:Y:S05]  /*aaf0*/  BSYNC B1 ;  /* 0x0000000000017941 */ /* 0x000fea0003800000 */
.L_x_700:
[----:B0-----:R-:W-:Y:S02]  /*ab00*/  VIADD R45, R22, 0xa0 ;  /* 0x000000a0162d7836 */ /* 0x001fe40000000000 */
[-C--:B--2---:R-:W-:Y:S02]  /*ab10*/  IMAD R44, R149, R138.reuse, RZ ;  /* 0x0000008a952c7224 */ /* 0x084fe400078e02ff */
[C---:B------:R-:W-:Y:S01]  /*ab20*/  IMAD.WIDE.U32 R136, R45.reuse, R138, R136 ;  /* 0x0000008a2d887225 */ /* 0x040fe200078e0088 */
[----:B------:R-:W-:-:S03]  /*ab30*/  ISETP.GE.OR P4, PT, R45, R4, P0 ;  /* 0x000000042d00720c */ /* 0x000fc60000786670 */
[----:B------:R-:W-:-:S10]  /*ab40*/  IMAD R57, R45, R139, R44 ;  /* 0x0000008b2d397224 */ /* 0x000fd400078e022c */
[----:B------:R-:W-:Y:S05]  /*ab50*/  @P4 BRA `(.L_x_670) ;  /* 0x0000001000744947 */ /* 0x000fea0003800000 */
[----:B------:R-:W2:Y:S01]  /*ab60*/  LDL R45, [R1+0x4] ;  /* 0x00000400012d7983 */ /* 0x000ea20000100800 */
[----:B------:R-:W0:Y:S03]  /*ab70*/  LDC.64 R52, c[0x0][0x2e8] ;  /* 0x0000ba00ff347b82 */ /* 0x000e260000000a00 */
[----:B------:R-:W3:Y:S01]  /*ab80*/  LDL R46, [R1+0x4c] ;  /* 0x00004c00012e7983 */ /* 0x000ee20000100800 */
[----:B------:R-:W-:Y:S01]  /*ab90*/  IMAD.IADD R57, R137, 0x1, R57 ;  /* 0x0000000189397824 */ /* 0x000fe200078e0239 */
[----:B------:R-:W-:Y:S01]  /*aba0*/  IADD3 R44, P4, P5, R100, R136, R20 ;  /* 0x00000088642c7210 */ /* 0x000fe20007d9e014 */
[----:B------:R-:W-:Y:S01]  /*abb0*/  VIADD R47, R22, 0xa0 ;  /* 0x000000a0162f7836 */ /* 0x000fe20000000000 */
[----:B------:R-:W-:Y:S03]  /*abc0*/  BSSY B1, `(.L_x_704) ;  /* 0x0000074000017945 */ /* 0x000fe60003800000 */
[----:B------:R-:W-:-:S05]  /*abd0*/  IMAD.SHL.U32 R47, R47, 0x40, RZ ;  /* 0x000000402f2f7824 */ /* 0x000fca00078e00ff */
[----:B------:R-:W-:Y:S02]  /*abe0*/  LOP3.LUT R47, R47, 0x1c0, RZ, 0xc0, !PT ;  /* 0x000001c02f2f7812 */ /* 0x000fe400078ec0ff */
[----:B--2---:R-:W-:Y:S02]  /*abf0*/  LOP3.LUT P6, RZ, R45, 0x1, RZ, 0xc0, !PT ;  /* 0x000000012dff7812 */ /* 0x004fe400078cc0ff */
[----:B------:R-:W-:Y:S02]  /*ac00*/  IADD3.X R45, R14, R57, R9, P4, P5 ;  /* 0x000000390e2d7210 */ /* 0x000fe400027ea409 */
[C---:B0-----:R-:W-:Y:S02]  /*ac10*/  LEA R54, P4, R44.reuse, R52, 0x1 ;  /* 0x000000342c367211 */ /* 0x041fe400078808ff */
[----:B------:R-:W-:Y:S02]  /*ac20*/  SEL R151, R43, R151, !P6 ;  /* 0x000000972b977207 */ /* 0x000fe40007000000 */
[----:B------:R-:W-:-:S02]  /*ac30*/  LEA.HI.X R55, R44, R53, R45, 0x1, P4 ;  /* 0x000000352c377211 */ /* 0x000fc400020f0c2d */
[----:B------:R-:W-:-:S04]  /*ac40*/  SHF.R.S32.HI R44, RZ, 0x1f, R151 ;  /* 0x0000001fff2c7819 */ /* 0x000fc80000011497 */
[----:B------:R-:W-:-:S04]  /*ac50*/  LEA.HI R151, R44, R151, RZ, 0x4 ;  /* 0x000000972c977211 */ /* 0x000fc800078f20ff */
[----:B------:R-:W-:-:S04]  /*ac60*/  LEA.HI.SX32 R151, R151, R10, 0x1c ;  /* 0x0000000a97977211 */ /* 0x000fc800078fe2ff */
[----:B------:R-:W-:Y:S01]  /*ac70*/  SHF.R.S32.HI R44, RZ, 0x1f, R151 ;  /* 0x0000001fff2c7819 */ /* 0x000fe20000011497 */
[----:B------:R-:W-:-:S03]  /*ac80*/  IMAD.SHL.U32 R59, R151, 0x8, RZ ;  /* 0x00000008973b7824 */ /* 0x000fc600078e00ff */
[----:B------:R-:W-:Y:S02]  /*ac90*/  LEA.HI R44, R44, R151, RZ, 0x3 ;  /* 0x000000972c2c7211 */ /* 0x000fe400078f18ff */
[----:B------:R-:W-:Y:S02]  /*aca0*/  LOP3.LUT R45, R47, 0x38, R59, 0xf8, !PT ;  /* 0x000000382f2d7812 */ /* 0x000fe400078ef83b */
[----:B------:R-:W-:Y:S02]  /*acb0*/  SHF.R.S32.HI R44, RZ, 0x3, R44 ;  /* 0x00000003ff2c7819 */ /* 0x000fe4000001142c */
[----:B------:R-:W-:-:S03]  /*acc0*/  LOP3.LUT R45, R45, R164, RZ, 0x3c, !PT ;  /* 0x000000a42d2d7212 */ /* 0x000fc600078e3cff */
[----:B---3--:R-:W-:-:S04]  /*acd0*/  IMAD R44, R44, 0x2c00, R46 ;  /* 0x00002c002c2c7824 */ /* 0x008fc800078e022e */
        /* <DEDUP_REMOVED lines=9> */
[----:B--2---:R-:W-:Y:S01]  /*ad70*/  IMAD.U32 R63, R49, 0x10000, RZ ;  /* 0x00010000313f7824 */ /* 0x004fe200078e00ff */
[----:B------:R-:W-:Y:S01]  /*ad80*/  SHF.R.U32.HI R88, RZ, 0x10, R89 ;  /* 0x00000010ff587819 */ /* 0x000fe20000011659 */
[----:B0-----:R-:W-:Y:S01]  /*ad90*/  IMAD.U32 R58, R45, 0x10000, RZ ;  /* 0x000100002d3a7824 */ /* 0x001fe200078e00ff */
[--C-:B------:R-:W-:Y:S01]  /*ada0*/  SHF.R.U64 R66, R84, 0x10, R85.reuse ;  /* 0x0000001054427819 */ /* 0x100fe20000001255 */
[----:B------:R-:W-:Y:S01]  /*adb0*/  IMAD.U32 R65, R51, 0x10000, RZ ;  /* 0x0001000033417824 */ /* 0x000fe200078e00ff */
[----:B------:R-:W-:Y:S01]  /*adc0*/  SHF.R.U32.HI R84, RZ, 0x10, R85 ;  /* 0x00000010ff547819 */ /* 0x000fe20000011655 */
[----:B------:R-:W-:Y:S01]  /*add0*/  IMAD.U32 R61, R48, 0x10000, RZ ;  /* 0x00010000303d7824 */ /* 0x000fe200078e00ff */
[----:B------:R-:W-:Y:S01]  /*ade0*/  PRMT R69, R169, 0x5432, R88 ;  /* 0x00005432a9457816 */ /* 0x000fe20000000058 */
[----:B------:R-:W-:Y:S01]  /*adf0*/  IMAD.U32 R56, R44, 0x10000, RZ ;  /* 0x000100002c387824 */ /* 0x000fe200078e00ff */
[----:B------:R-:W-:-:S02]  /*ae00*/  PRMT R66, R167, 0x5410, R66 ;  /* 0x00005410a7427816 */ /* 0x000fc40000000042 */
[----:B------:R-:W-:Y:S01]  /*ae10*/  SHF.R.U64 R67, R86, 0x10, R87 ;  /* 0x0000001056437819 */ /* 0x000fe20000001257 */
[----:B------:R-:W-:Y:S01]  /*ae20*/  IMAD.U32 R70, R69, 0x10000, RZ ;  /* 0x0001000045467824 */ /* 0x000fe200078e00ff */
[----:B------:R-:W-:Y:S02]  /*ae30*/  PRMT R167, R167, 0x5432, R84 ;  /* 0x00005432a7a77816 */ /* 0x000fe40000000054 */
[--C-:B------:R-:W-:Y:S01]  /*ae40*/  SHF.R.U64 R71, R90, 0x10, R91.reuse ;  /* 0x000000105a477819 */ /* 0x100fe2000000125b */
[----:B------:R-:W-:Y:S01]  /*ae50*/  FMUL.FTZ R73, R63, R70 ;  /* 0x000000463f497220 */ /* 0x000fe20000410000 */
[----:B------:R-:W-:Y:S02]  /*ae60*/  SHF.R.U32.HI R91, RZ, 0x10, R91 ;  /* 0x00000010ff5b7819 */ /* 0x000fe4000001165b */
[----:B------:R-:W-:Y:S01]  /*ae70*/  PRMT R68, R166, 0x5410, R67 ;  /* 0x00005410a6447816 */ /* 0x000fe20000000043 */
[----:B------:R-:W-:Y:S01]  /*ae80*/  IMAD.U32 R67, R167, 0x10000, RZ ;  /* 0x00010000a7437824 */ /* 0x000fe200078e00ff */
[----:B------:R-:W-:-:S02]  /*ae90*/  SHF.R.U32.HI R87, RZ, 0x10, R87 ;  /* 0x00000010ff577819 */ /* 0x000fc40000011657 */
[----:B------:R-:W-:Y:S01]  /*aea0*/  LOP3.LUT R64, R49, 0xffff0000, RZ, 0xc0, !PT ;  /* 0xffff000031407812 */ /* 0x000fe200078ec0ff */
[-C--:B------:R-:W-:Y:S01]  /*aeb0*/  FMUL.FTZ R75, R63, R67.reuse ;  /* 0x000000433f4b7220 */ /* 0x080fe20000410000 */
[----:B------:R-:W-:Y:S01]  /*aec0*/  PRMT R71, R168, 0x5410, R71 ;  /* 0x00005410a8477816 */ /* 0x000fe20000000047 */
[C---:B------:R-:W-:Y:S01]  /*aed0*/  FFMA.FTZ R73, R58.reuse, R67, -R73 ;  /* 0x000000433a497223 */ /* 0x040fe20000010849 */
[----:B------:R-:W-:Y:S01]  /*aee0*/  LOP3.LUT R69, R69, 0xffff0000, RZ, 0xc0, !PT ;  /* 0xffff000045457812 */ /* 0x000fe200078ec0ff */
[----:B------:R-:W-:Y:S01]  /*aef0*/  FFMA.FTZ R75, R58, R70, R75 ;  /* 0x000000463a4b7223 */ /* 0x000fe2000001004b */
[----:B------:R-:W-:Y:S02]  /*af00*/  PRMT R168, R168, 0x5432, R91 ;  /* 0x00005432a8a87816 */ /* 0x000fe4000000005b */
[----:B------:R-:W-:Y:S01]  /*af10*/  LOP3.LUT R60, R45, 0xffff0000, RZ, 0xc0, !PT ;  /* 0xffff00002d3c7812 */ /* 0x000fe200078ec0ff */
[----:B------:R-:W-:Y:S01]  /*af20*/  FMUL.FTZ R67, R64, R69 ;  /* 0x0000004540437220 */ /* 0x000fe20000410000 */
[----:B------:R-:W-:Y:S01]  /*af30*/  PRMT R166, R166, 0x5432, R87 ;  /* 0x00005432a6a67816 */ /* 0x000fe20000000057 */
[----:B------:R-:W-:Y:S01]  /*af40*/  IMAD.U32 R63, R168, 0x10000, RZ ;  /* 0x00010000a83f7824 */ /* 0x000fe200078e00ff */
[----:B------:R-:W-:-:S02]  /*af50*/  LOP3.LUT R167, R167, 0xffff0000, RZ, 0xc0, !PT ;  /* 0xffff0000a7a77812 */ /* 0x000fc400078ec0ff */
[----:B------:R-:W-:Y:S01]  /*af60*/  LOP3.LUT R62, R48, 0xffff0000, RZ, 0xc0, !PT ;  /* 0xffff0000303e7812 */ /* 0x000fe200078ec0ff */
[----:B------:R-:W-:Y:S01]  /*af70*/  IMAD.U32 R58, R166, 0x10000, RZ ;  /* 0x00010000a63a7824 */ /* 0x000fe200078e00ff */
[----:B------:R-:W-:Y:S01]  /*af80*/  PRMT R169, R169, 0x5410, R72 ;  /* 0x00005410a9a97816 */ /* 0x000fe20000000048 */
[----:B------:R-:W-:Y:S01]  /*af90*/  FFMA.FTZ R70, R60, R167, -R67 ;  /* 0x000000a73c467223 */ /* 0x000fe20000010843 */
[----:B------:R-:W-:Y:S02]  /*afa0*/  IMAD.U32 R48, R47, 0x10000, RZ ;  /* 0x000100002f307824 */ /* 0x000fe400078e00ff */
[----:B------:R-:W-:Y:S01]  /*afb0*/  FMUL.FTZ R67, R65, R63 ;  /* 0x0000003f41437220 */ /* 0x000fe20000410000 */
[----:B------:R-:W-:Y:S01]  /*afc0*/  FMUL.FTZ R77, R64, R167 ;  /* 0x000000a7404d7220 */ /* 0x000fe20000410000 */
[----:B------:R-:W-:Y:S01]  /*afd0*/  LOP3.LUT R51, R51, 0xffff0000, RZ, 0xc0, !PT ;  /* 0xffff000033337812 */ /* 0x000fe200078ec0ff */
[-C--:B------:R-:W-:Y:S01]  /*afe0*/  FMUL.FTZ R64, R65, R58.reuse ;  /* 0x0000003a41407220 */ /* 0x080fe20000410000 */
[----:B------:R-:W-:Y:S01]  /*aff0*/  LOP3.LUT R168, R168, 0xffff0000, RZ, 0xc0, !PT ;  /* 0xffff0000a8a87812 */ /* 0x000fe200078ec0ff */
[----:B------:R-:W-:Y:S01]  /*b000*/  FFMA.FTZ R67, R48, R58, -R67 ;  /* 0x0000003a30437223 */ /* 0x000fe20000010843 */
[----:B------:R-:W-:Y:S01]  /*b010*/  LOP3.LUT R166, R166, 0xffff0000, RZ, 0xc0, !PT ;  /* 0xffff0000a6a67812 */ /* 0x000fe200078ec0ff */
[----:B------:R-:W-:Y:S01]  /*b020*/  IMAD.U32 R58, R169, 0x10000, RZ ;  /* 0x00010000a93a7824 */ /* 0x000fe200078e00ff */
[----:B------:R-:W-:Y:S01]  /*b030*/  LOP3.LUT R49, R47, 0xffff0000, RZ, 0xc0, !PT ;  /* 0xffff00002f317812 */ /* 0x000fe200078ec0ff */
[----:B------:R-:W-:Y:S01]  /*b040*/  FFMA.FTZ R72, R60, R69, R77 ;  /* 0x000000453c487223 */ /* 0x000fe2000001004d */
[----:B------:R-:W-:Y:S01]  /*b050*/  FFMA.FTZ R65, R48, R63, R64 ;  /* 0x0000003f30417223 */ /* 0x000fe20000010040 */
[----:B------:R-:W-:Y:S01]  /*b060*/  FMUL.FTZ R60, R51, R168 ;  /* 0x000000a8333c7220 */ /* 0x000fe20000410000 */
[----:B------:R-:W-:-:S02]  /*b070*/  IMAD.U32 R48, R66, 0x10000, RZ ;  /* 0x0001000042307824 */ /* 0x000fc400078e00ff */
[----:B------:R-:W-:Y:S01]  /*b080*/  FMUL.FTZ R64, R51, R166 ;  /* 0x000000a633407220 */ /* 0x000fe20000410000 */
[----:B------:R-:W-:Y:S01]  /*b090*/  LOP3.LUT R169, R169, 0xffff0000, RZ, 0xc0, !PT ;  /* 0xffff0000a9a97812 */ /* 0x000fe200078ec0ff */
[----:B------:R-:W-:Y:S01]  /*b0a0*/  FMUL.FTZ R51, R61, R58 ;  /* 0x0000003a3d337220 */ /* 0x000fe20000410000 */
[----:B------:R-:W-:Y:S01]  /*b0b0*/  LOP3.LUT R66, R66, 0xffff0000, RZ, 0xc0, !PT ;  /* 0xffff000042427812 */ /* 0x000fe200078ec0ff */
[C---:B------:R-:W-:Y:S01]  /*b0c0*/  FFMA.FTZ R166, R49.reuse, R166, -R60 ;  /* 0x000000a631a67223 */ /* 0x040fe2000001083c */
[----:B------:R-:W-:Y:S01]  /*b0d0*/  FFMA.FTZ R168, R49, R168, R64 ;  /* 0x000000a831a87223 */ /* 0x000fe20000010040 */
[----:B------:R-:W-:Y:S01]  /*b0e0*/  LOP3.LUT R45, R44, 0xffff0000, RZ, 0xc0, !PT ;  /* 0xffff00002c2d7812 */ /* 0x000fe200078ec0ff */
[-C--:B------:R-:W-:Y:S01]  /*b0f0*/  FMUL.FTZ R64, R62, R169.reuse ;  /* 0x000000a93e407220 */ /* 0x080fe20000410000 */
[-C--:B------:R-:W-:Y:S01]  /*b100*/  FFMA.FTZ R60, R56, R48.reuse, -R51 ;  /* 0x00000030383c7223 */ /* 0x080fe20000010833 */
[----:B------:R-:W-:Y:S02]  /*b110*/  IMAD.U32 R47, R50, 0x10000, RZ ;  /* 0x00010000322f7824 */ /* 0x000fe400078e00ff */
[----:B------:R-:W-:Y:S01]  /*b120*/  FMUL.FTZ R61, R61, R48 ;  /* 0x000000303d3d7220 */ /* 0x000fe20000410000 */
[----:B------:R-:W-:Y:S01]  /*b130*/  FMUL.FTZ R62, R62, R66 ;  /* 0x000000423e3e7220 */ /* 0x000fe20000410000 */
[C---:B------:R-:W-:Y:S01]  /*b140*/  IMAD.U32 R51, R71.reuse, 0x10000, RZ ;  /* 0x0001000047337824 */ /* 0x040fe200078e00ff */
[----:B------:R-:W-:Y:S01]  /*b150*/  LOP3.LUT R50, R50, 0xffff0000, RZ, 0xc0, !PT ;  /* 0xffff000032327812 */ /* 0x000fe200078ec0ff */
[----:B------:R-:W-:Y:S01]  /*b160*/  IMAD.U32 R48, R68, 0x10000, RZ ;  /* 0x0001000044307824 */ /* 0x000fe200078e00ff */
[----:B------:R-:W-:Y:S01]  /*b170*/  LOP3.LUT R71, R71, 0xffff0000, RZ, 0xc0, !PT ;  /* 0xffff000047477812 */ /* 0x000fe200078ec0ff */
[----:B------:R-:W-:Y:S01]  /*b180*/  IMAD.U32 R44, R46, 0x10000, RZ ;  /* 0x000100002e2c7824 */ /* 0x000fe200078e00ff */
[----:B------:R-:W-:Y:S01]  /*b190*/  LOP3.LUT R49, R68, 0xffff0000, RZ, 0xc0, !PT ;  /* 0xffff000044317812 */ /* 0x000fe200078ec0ff */
[----:B------:R-:W-:Y:S01]  /*b1a0*/  FFMA.FTZ R61, R56, R58, R61 ;  /* 0x0000003a383d7223 */ /* 0x000fe2000001003d */
[C---:B------:R-:W-:Y:S01]  /*b1b0*/  FFMA.FTZ R63, R45.reuse, R66, -R64 ;  /* 0x000000422d3f7223 */ /* 0x040fe20000010840 */
[----:B------:R-:W-:Y:S01]  /*b1c0*/  FFMA.FTZ R62, R45, R169, R62 ;  /* 0x000000a92d3e7223 */ /* 0x000fe2000001003e */
[----:B------:R-:W-:Y:S01]  /*b1d0*/  LOP3.LUT R46, R46, 0xffff0000, RZ, 0xc0, !PT ;  /* 0xffff00002e2e7812 */ /* 0x000fe200078ec0ff */
[C---:B------:R-:W-:Y:S01]  /*b1e0*/  FMUL.FTZ R45, R47.reuse, R51 ;  /* 0x000000332f2d7220 */ /* 0x040fe20000410000 */
[-C--:B------:R-:W-:Y:S01]  /*b1f0*/  FMUL.FTZ R56, R47, R48.reuse ;  /* 0x000000302f387220 */ /* 0x080fe20000410000 */
        /* <DEDUP_REMOVED lines=11> */
[----:B------:R-:W-:Y:S01]  /*b2b0*/  IMAD.MOV.U32 R44, RZ, RZ, R63 ;  /* 0x000000ffff2c7224 */ /* 0x000fe200078e003f */
[----:B------:R-:W-:Y:S02]  /*b2c0*/  F2FP.BF16.F32.PACK_AB R49, R72, R75 ;  /* 0x0000004b4831723e */ /* 0x000fe400000010ff */
[----:B------:R-:W-:Y:S02]  /*b2d0*/  F2FP.BF16.F32.PACK_AB R51, R168, R65 ;  /* 0x00000041a833723e */ /* 0x000fe400000010ff */
[----:B------:R-:W-:-:S02]  /*b2e0*/  F2FP.BF16.F32.PACK_AB R48, R62, R61 ;  /* 0x0000003d3e30723e */ /* 0x000fc400000010ff */
[----:B------:R-:W-:-:S07]  /*b2f0*/  F2FP.BF16.F32.PACK_AB R50, R71, R56 ;  /* 0x000000384732723e */ /* 0x000fce00000010ff */
.L_x_705:
[----:B------:R-:W-:Y:S05]  /*b300*/  BSYNC B1 ;  /* 0x0000000000017941 */ /* 0x000fea0003800000 */
.L_x_704:
[----:B------:R-:W-:Y:S01]  /*b310*/  ISETP.GE.AND P3, PT, R59, R150, PT ;  /* 0x000000963b00720c */ /* 0x000fe20003f66270 */
[----:B------:R-:W-:Y:S02]  /*b320*/  ULDC.64 UR4, c[0x0][0x208] ;  /* 0x0000820000047ab9 */ /* 0x000fe40000000a00 */
[----:B0-----:R3:W-:Y:S10]  /*b330*/  STG.E.128 desc[UR4][R54.64], R44 ;  /* 0x0000002c36007986 */ /* 0x0017f4000c101d04 */
[----:B------:R-:W-:Y:S05]  /*b340*/  @P3 BRA `(.L_x_670) ;  /* 0x0000000800783947 */ /* 0x000fea0003800000 */
[--C-:B---3--:R-:W-:Y:S01]  /*b350*/  SHF.R.S32.HI R44, RZ, 0x1f, R59.reuse ;  /* 0x0000001fff2c7819 */ /* 0x108fe2000001143b */
[----:B------:R-:W-:Y:S01]  /*b360*/  ULDC.64 UR4, c[0x0][0x208] ;  /* 0x0000820000047ab9 */ /* 0x000fe20000000a00 */
[----:B------:R-:W-:-:S04]  /*b370*/  IADD3 R59, P3, P4, R100, R136, R59 ;  /* 0x00000088643b7210 */ /* 0x000fc80007c7e03b */
[----:B------:R-:W-:Y:S02]  /*b380*/  IADD3.X R44, R14, R57, R44, P3, P4 ;  /* 0x000000390e2c7210 */ /* 0x000fe40001fe842c */
[----:B------:R-:W-:-:S04]  /*b390*/  LEA R52, P3, R59, R52, 0x1 ;  /* 0x000000343b347211 */ /* 0x000fc800078608ff */
[----:B------:R-:W-:-:S05]  /*b3a0*/  LEA.HI.X R53, R59, R53, R44, 0x1, P3 ;  /* 0x000000353b357211 */ /* 0x000fca00018f0c2c */
[----:B--2---:R4:W-:Y:S01]  /*b3b0*/  STG.E.128 desc[UR4][R52.64], R48 ;  /* 0x0000003034007986 */ /* 0x0049e2000c101d04 */
[----:B------:R-:W-:Y:S05]  /*b3c0*/  BRA `(.L_x_670) ;  /* 0x0000000800587947 */ /* 0x000fea0003800000 */
.L_x_613:
[----:B------:R-:W-:-:S13]  /*b3d0*/  ISETP.NE.AND P2, PT, R224, 0x3, PT ;  /* 0x00000003e000780c */ /* 0x000fda0003f45270 */
[----:B------:R-:W-:Y:S05]  /*b3e0*/  @!P2 BRA `(.L_x_706) ;  /* 0x000000000004a947 */ /* 0x000fea0003800000 */
[----:B------:R-:W-:Y:S01]  /*b3f0*/  BPT.TRAP 0x1 ;  /* 0x000000040000795c */ /* 0x000fe20000300000 */
.L_x_706:
[----:B------:R-:W-:Y:S01]  /*b400*/  IMAD R3, R23, 0x8, R2 ;  /* 0x0000000817037824 */ /* 0x000fe200078e0202 */
[----:B------:R-:W-:Y:S01]  /*b410*/  SHF.L.U32 R0, R223, 0x1f, RZ ;  /* 0x0000001fdf007819 */ /* 0x000fe200000006ff */
[----:B------:R-:W-:Y:S01]  /*b420*/  IMAD R4, R24, -0xb0, R25 ;  /* 0xffffff5018047824 */ /* 0x000fe200078e0219 */
[----:B------:R-:W-:Y:S01]  /*b430*/  BSSY B1, `(.L_x_707) ;  /* 0x0000006000017945 */ /* 0x000fe20003800000 */
[----:B------:R-:W-:Y:S01]  /*b440*/  SHF.R.S32.HI R45, RZ, 0x1f, R24 ;  /* 0x0000001fff2d7819 */ /* 0x000fe20000011418 */
[----:B------:R-:W1:Y:S01]  /*b450*/  SYNCS.PHASECHK.TRANS64.TRYWAIT P3, [R3+URZ+0x34890], R0 ;  /* 0x03489000030075a7 */ /* 0x000e62000806017f */
[----:B------:R-:W-:Y:S01]  /*b460*/  IMAD R44, R41, R24, RZ ;  /* 0x00000018292c7224 */ /* 0x000fe200078e02ff */
[----:B------:R-:W-:Y:S01]  /*b470*/  VIMNMX R4, R4, 0xb0, PT ;  /* 0x000000b004047848 */ /* 0x000fe20003fe0100 */
[----:B-1----:R-:W-:Y:S06]  /*b480*/  @!P3 BRA `(.L_x_708) ;  /* 0x000001c40040b947 */ /* 0x002fec0003800000 */
.L_x_979:
[----:B------:R-:W-:Y:S05]  /*b490*/  BSYNC B1 ;  /* 0x0000000000017941 */ /* 0x000fea0003800000 */
.L_x_707:
[----:B------:R-:W-:Y:S01]  /*b4a0*/  ISETP.GE.AND P3, PT, R22, R4, PT ;  /* 0x000000041600720c */ /* 0x000fe20003f66270 */
[----:B------:R-:W-:Y:S01]  /*b4b0*/  IMAD R45, R45, R156, R44 ;  /* 0x0000009c2d2d7224 */ /* 0x000fe200078e022c */
[----:B------:R-:W-:Y:S01]  /*b4c0*/  BSSY B1, `(.L_x_709) ;  /* 0x0000013000017945 */ /* 0x000fe20003800000 */
[----:B------:R-:W-:-:S05]  /*b4d0*/  IMAD.WIDE.U32 R52, R156, R24, RZ ;  /* 0x000000189c347225 */ /* 0x000fca00078e00ff */
[----:B------:R-:W-:-:S05]  /*b4e0*/  IADD3 R62, R45, R53, RZ ;  /* 0x000000352d3e7210 */ /* 0x000fca0007ffe0ff */
[----:B------:R-:W-:Y:S05]  /*b4f0*/  @P3 BRA `(.L_x_710) ;  /* 0x00000000003c3947 */ /* 0x000fea0003800000 */
[----:B------:R-:W2:Y:S01]  /*b500*/  @!P0 LDC.64 R54, c[0x0][0x2e8] ;  /* 0x0000ba00ff368b82 */ /* 0x000ea20000000a00 */
[----:B------:R-:W3:Y:S01]  /*b510*/  @!P0 LDS.128 R44, [R5+0x1e400] ;  /* 0x01e40000052c8984 */ /* 0x000ee20000000c00 */
[----:B------:R-:W-:Y:S01]  /*b520*/  @!P0 IADD3 R58, P3, R15, R52, RZ ;  /* 0x000000340f3a8210 */ /* 0x000fe20007f7e0ff */
[----:B------:R-:W-:Y:S02]  /*b530*/  ULDC.64 UR4, c[0x0][0x208] ;  /* 0x0000820000047ab9 */ /* 0x000fe40000000a00 */
[----:B0-----:R-:W0:Y:S02]  /*b540*/  @!P1 LDS.128 R48, [R5+0x23c00] ;  /* 0x023c000005309984 */ /* 0x001e240000000c00 */
[----:B------:R-:W-:Y:S01]  /*b550*/  @!P0 IMAD.X R59, R62, 0x1, R11, P3 ;  /* 0x000000013e3b8824 */ /* 0x000fe200018e060b */
[----:B------:R-:W4:Y:S01]  /*b560*/  @!P1 LDC.64 R56, c[0x0][0x2e8] ;  /* 0x0000ba00ff389b82 */ /* 0x000f220000000a00 */
[----:B--2---:R-:W-:-:S04]  /*b570*/  @!P0 LEA R54, P3, R58, R54, 0x1 ;  /* 0x000000363a368211 */ /* 0x004fc800078608ff */
[----:B------:R-:W-:Y:S02]  /*b580*/  @!P0 LEA.HI.X R55, R58, R55, R59, 0x1, P3 ;  /* 0x000000373a378211 */ /* 0x000fe400018f0c3b */
[----:B------:R-:W-:-:S05]  /*b590*/  @!P1 IADD3 R58, P3, R12, R52, RZ ;  /* 0x000000340c3a9210 */ /* 0x000fca0007f7e0ff */
[----:B------:R-:W-:Y:S01]  /*b5a0*/  @!P1 IMAD.X R59, R62, 0x1, R7, P3 ;  /* 0x000000013e3b9824 */ /* 0x000fe200018e0607 */
[----:B----4-:R-:W-:-:S04]  /*b5b0*/  @!P1 LEA R56, P3, R58, R56, 0x1 ;  /* 0x000000383a389211 */ /* 0x010fc800078608ff */
[----:B------:R-:W-:Y:S01]  /*b5c0*/  @!P1 LEA.HI.X R57, R58, R57, R59, 0x1, P3 ;  /* 0x000000393a399211 */ /* 0x000fe200018f0c3b */
[----:B---3--:R2:W-:Y:S04]  /*b5d0*/  @!P0 STG.E.128 desc[UR4][R54.64], R44 ;  /* 0x0000002c36008986 */ /* 0x0085e8000c101d04 */
[----:B0-----:R2:W-:Y:S04]  /*b5e0*/  @!P1 STG.E.128 desc[UR4][R56.64], R48 ;  /* 0x0000003038009986 */ /* 0x0015e8000c101d04 */
.L_x_710:
[----:B------:R-:W-:Y:S05]  /*b5f0*/  BSYNC B1 ;  /* 0x0000000000017941 */ /* 0x000fea0003800000 */
.L_x_709:
[----:B--2---:R-:W-:Y:S01]  /*b600*/  VIADD R44, R22, 0x20 ;  /* 0x00000020162c7836 */ /* 0x004fe20000000000 */
[----:B------:R-:W-:Y:S04]  /*b610*/  BSSY B1, `(.L_x_711) ;  /* 0x0000014000017945 */ /* 0x000fe80003800000 */
[----:B------:R-:W-:-:S13]  /*b620*/  ISETP.GE.AND P3, PT, R44, R4, PT ;  /* 0x000000042c00720c */ /* 0x000fda0003f66270 */
[----:B------:R-:W-:Y:S05]  /*b630*/  @P3 BRA `(.L_x_712) ;  /* 0x0000000000443947 */ /* 0x000fea0003800000 */
[----:B------:R-:W2:Y:S01]  /*b640*/  @!P0 LDC.64 R54, c[0x0][0x2e8] ;  /* 0x0000ba00ff368b82 */ /* 0x000ea20000000a00 */
[----:B------:R-:W3:Y:S01]  /*b650*/  @!P0 LDS.128 R44, [R5+0x1f400] ;  /* 0x01f40000052c8984 */ /* 0x000ee20000000c00 */
[----:B------:R-:W-:Y:S01]  /*b660*/  IADD3 R60, P3, R116, R52, RZ ;  /* 0x00000034743c7210 */ /* 0x000fe20007f7e0ff */
[----:B------:R-:W-:Y:S02]  /*b670*/  ULDC.64 UR4, c[0x0][0x208] ;  /* 0x0000820000047ab9 */ /* 0x000fe40000000a00 */
[----:B0-----:R-:W0:Y:S02]  /*b680*/  @!P1 LDS.128 R48, [R5+0x24c00] ;  /* 0x024c000005309984 */ /* 0x001e240000000c00 */
[----:B------:R-:W-:Y:S01]  /*b690*/  IMAD.X R64, R62, 0x1, R117, P3 ;  /* 0x000000013e407824 */ /* 0x000fe200018e0675 */
[----:B------:R-:W4:Y:S01]  /*b6a0*/  @!P1 LDC.64 R56, c[0x0][0x2e8] ;  /* 0x0000ba00ff389b82 */ /* 0x000f220000000a00 */
[----:B------:R-:W-:-:S05]  /*b6b0*/  @!P0 IADD3 R58, P3, R60, R15, RZ ;  /* 0x0000000f3c3a8210 */ /* 0x000fca0007f7e0ff */
[----:B------:R-:W-:Y:S01]  /*b6c0*/  @!P0 IMAD.X R59, R64, 0x1, R11, P3 ;  /* 0x00000001403b8824 */ /* 0x000fe200018e060b */
        /* <DEDUP_REMOVED lines=8> */
.L_x_712:
[----:B------:R-:W-:Y:S05]  /*b750*/  BSYNC B1 ;  /* 0x0000000000017941 */ /* 0x000fea0003800000 */
.L_x_711:
[----:B--2---:R-:W-:Y:S01]  /*b760*/  VIADD R44, R22, 0x40 ;  /* 0x00000040162c7836 */ /* 0x004fe20000000000 */
[----:B------:R-:W-:Y:S04]  /*b770*/  BSSY B1, `(.L_x_713) ;  /* 0x0000014000017945 */ /* 0x000fe80003800000 */
[----:B------:R-:W-:-:S13]  /*b780*/  ISETP.GE.AND P3, PT, R44, R4, PT ;  /* 0x000000042c00720c */ /* 0x000fda0003f66270 */
[----:B------:R-:W-:Y:S05]  /*b790*/  @P3 BRA `(.L_x_714) ;  /* 0x0000000000443947 */ /* 0x000fea0003800000 */
[----:B------:R-:W2:Y:S01]  /*b7a0*/  @!P0 LDC.64 R54, c[0x0][0x2e8] ;  /* 0x0000ba00ff368b82 */ /* 0x000ea20000000a00 */
[----:B------:R-:W3:Y:S01]  /*b7b0*/  @!P0 LDS.128 R44, [R5+0x20400] ;  /* 0x02040000052c8984 */ /* 0x000ee20000000c00 */
[----:B------:R-:W-:Y:S01]  /*b7c0*/  LEA R60, P3, R42, R52, 0x6 ;  /* 0x000000342a3c7211 */ /* 0x000fe200078630ff */
        /* <DEDUP_REMOVED lines=14> */
.L_x_714:
[----:B------:R-:W-:Y:S05]  /*b8b0*/  BSYNC B1 ;  /* 0x0000000000017941 */ /* 0x000fea0003800000 */
.L_x_713:
[----:B--2---:R-:W-:Y:S01]  /*b8c0*/  VIADD R44, R22, 0x60 ;  /* 0x00000060162c7836 */ /* 0x004fe20000000000 */
[----:B------:R-:W-:Y:S04]  /*b8d0*/  BSSY B1, `(.L_x_715) ;  /* 0x0000018000017945 */ /* 0x000fe80003800000 */
[----:B------:R-:W-:-:S13]  /*b8e0*/  ISETP.GE.AND P3, PT, R44, R4, PT ;  /* 0x000000042c00720c */ /* 0x000fda0003f66270 */
[----:B------:R-:W-:Y:S05]  /*b8f0*/  @P3 BRA `(.L_x_716) ;  /* 0x0000000000543947 */ /* 0x000fea0003800000 */
[----:B------:R-:W2:Y:S01]  /*b900*/  LDC.64 R58, c[0x0][0x300] ;  /* 0x0000c000ff3a7b82 */ /* 0x000ea20000000a00 */
[----:B------:R-:W3:Y:S01]  /*b910*/  @!P0 LDS.128 R44, [R5+0x21400] ;  /* 0x02140000052c8984 */ /* 0x000ee20000000c00 */
[----:B------:R-:W-:Y:S01]  /*b920*/  IMAD.MOV.U32 R60, RZ, RZ, R52 ;  /* 0x000000ffff3c7224 */ /* 0x000fe200078e0034 */
[----:B------:R-:W-:Y:S01]  /*b930*/  ULDC.64 UR4, c[0x0][0x208] ;  /* 0x0000820000047ab9 */ /* 0x000fe20000000a00 */
[----:B------:R-:W-:Y:S01]  /*b940*/  IMAD.MOV.U32 R61, RZ, RZ, R62 ;  /* 0x000000ffff3d7224 */ /* 0x000fe200078e003e */
[----:B0-----:R-:W0:Y:S03]  /*b950*/  @!P1 LDS.128 R48, [R5+0x26c00] ;  /* 0x026c000005309984 */ /* 0x001e260000000c00 */
[----:B------:R-:W4:Y:S08]  /*b960*/  @!P0 LDC.64 R54, c[0x0][0x2e8] ;  /* 0x0000ba00ff368b82 */ /* 0x000f300000000a00 */
[----:B------:R-:W5:Y:S01]  /*b970*/  @!P1 LDC.64 R56, c[0x0][0x2e8] ;  /* 0x0000ba00ff389b82 */ /* 0x000f620000000a00 */
[----:B--2---:R-:W-:-:S04]  /*b980*/  IMAD.WIDE.U32 R60, R58, 0x60, R60 ;  /* 0x000000603a3c7825 */ /* 0x004fc800078e003c */
[----:B------:R-:W-:Y:S01]  /*b990*/  IMAD R59, R59, 0x60, RZ ;  /* 0x000000603b3b7824 */ /* 0x000fe200078e02ff */
[----:B------:R-:W-:-:S03]  /*b9a0*/  @!P0 IADD3 R58, P3, R15, R60, RZ ;  /* 0x0000003c0f3a8210 */ /* 0x000fc60007f7e0ff */
[----:B------:R-:W-:-:S04]  /*b9b0*/  IMAD.IADD R64, R61, 0x1, R59 ;  /* 0x000000013d407824 */ /* 0x000fc800078e023b */
[----:B------:R-:W-:Y:S01]  /*b9c0*/  @!P0 IMAD.X R59, R64, 0x1, R11, P3 ;  /* 0x00000001403b8824 */ /* 0x000fe200018e060b */
[----:B----4-:R-:W-:-:S04]  /*b9d0*/  @!P0 LEA R54, P3, R58, R54, 0x1 ;  /* 0x000000363a368211 */ /* 0x010fc800078608ff */
[----:B------:R-:W-:Y:S02]  /*b9e0*/  @!P0 LEA.HI.X R55, R58, R55, R59, 0x1, P3 ;  /* 0x000000373a378211 */ /* 0x000fe400018f0c3b */
[----:B------:R-:W-:-:S03]  /*b9f0*/  @!P1 IADD3 R60, P3, R12, R60, RZ ;  /* 0x0000003c0c3c9210 */ /* 0x000fc60007f7e0ff */
[----:B---3--:R2:W-:Y:S02]  /*ba00*/  @!P0 STG.E.128 desc[UR4][R54.64], R44 ;  /* 0x0000002c36008986 */ /* 0x0085e4000c101d04 */
[----:B------:R-:W-:Y:S01]  /*ba10*/  @!P1 IMAD.X R58, R64, 0x1, R7, P3 ;  /* 0x00000001403a9824 */ /* 0x000fe200018e0607 */
[----:B-----5:R-:W-:-:S04]  /*ba20*/  @!P1 LEA R56, P3, R60, R56, 0x1 ;  /* 0x000000383c389211 */ /* 0x020fc800078608ff */
[----:B------:R-:W-:-:S05]  /*ba30*/  @!P1 LEA.HI.X R57, R60, R57, R58, 0x1, P3 ;  /* 0x000000393c399211 */ /* 0x000fca00018f0c3a */
[----:B0-----:R2:W-:Y:S04]  /*ba40*/  @!P1 STG.E.128 desc[UR4][R56.64], R48 ;  /* 0x0000003038009986 */ /* 0x0015e8000c101d04 */
.L_x_716:
[----:B------:R-:W-:Y:S05]  /*ba50*/  BSYNC B1 ;  /* 0x0000000000017941 */ /* 0x000fea0003800000 */
.L_x_715:
        /* <DEDUP_REMOVED lines=21> */
.L_x_718:
[----:B------:R-:W-:Y:S05]  /*bbb0*/  BSYNC B1 ;  /* 0x0000000000017941 */ /* 0x000fea0003800000 */
.L_x_717:
[----:B--2---:R-:W-:-:S05]  /*bbc0*/  VIADD R44, R22, 0xa0 ;  /* 0x000000a0162c7836 */ /* 0x004fca0000000000 */
[----:B------:R-:W-:-:S13]  /*bbd0*/  ISETP.GE.AND P3, PT, R44, R4, PT ;  /* 0x000000042c00720c */ /* 0x000fda0003f66270 */
[----:B------:R-:W-:Y:S05]  /*bbe0*/  @P3 BRA `(.L_x_670) ;  /* 0x0000000000503947 */ /* 0x000fea0003800000 */
[----:B------:R-:W2:Y:S01]  /*bbf0*/  LDC.64 R58, c[0x0][0x300] ;  /* 0x0000c000ff3a7b82 */ /* 0x000ea20000000a00 */
[----:B------:R-:W3:Y:S01]  /*bc00*/  @!P0 LDS.128 R44, [R5+0x23400] ;  /* 0x02340000052c8984 */ /* 0x000ee20000000c00 */
[----:B------:R-:W-:Y:S01]  /*bc10*/  IMAD.MOV.U32 R53, RZ, RZ, R62 ;  /* 0x000000ffff357224 */ /* 0x000fe200078e003e */
[----:B------:R-:W-:Y:S02]  /*bc20*/  ULDC.64 UR4, c[0x0][0x208] ;  /* 0x0000820000047ab9 */ /* 0x000fe40000000a00 */
[----:B0-----:R-:W0:Y:S03]  /*bc30*/  @!P1 LDS.128 R48, [R5+0x28c00] ;  /* 0x028c000005309984 */ /* 0x001e260000000c00 */
[----:B------:R-:W4:Y:S08]  /*bc40*/  @!P0 LDC.64 R54, c[0x0][0x2e8] ;  /* 0x0000ba00ff368b82 */ /* 0x000f300000000a00 */
[----:B------:R-:W5:Y:S01]  /*bc50*/  @!P1 LDC.64 R56, c[0x0][0x2e8] ;  /* 0x0000ba00ff389b82 */ /* 0x000f620000000a00 */
[----:B--2---:R-:W-:-:S04]  /*bc60*/  IMAD.WIDE.U32 R52, R58, 0xa0, R52 ;  /* 0x000000a03a347825 */ /* 0x004fc800078e0034 */
[----:B------:R-:W-:-:S04]  /*bc70*/  IMAD R59, R59, 0xa0, RZ ;  /* 0x000000a03b3b7824 */ /* 0x000fc800078e02ff */
[----:B------:R-:W-:Y:S01]  /*bc80*/  IMAD.IADD R60, R53, 0x1, R59 ;  /* 0x00000001353c7824 */ /* 0x000fe200078e023b */
[----:B------:R-:W-:-:S05]  /*bc90*/  @!P0 IADD3 R53, P3, R15, R52, RZ ;  /* 0x000000340f358210 */ /* 0x000fca0007f7e0ff */
        /* <DEDUP_REMOVED lines=9> */
.L_x_670:
[----:B------:R-:W-:Y:S05]  /*bd30*/  BSYNC B0 ;  /* 0x0000000000007941 */ /* 0x000fea0003800000 */
.L_x_612:
[----:B0-234-:R-:W0:Y:S01]  /*bd40*/  S2R R44, SR_TID.X ;  /* 0x00000000002c7919 */ /* 0x01de220000002100 */
[----:B------:R-:W-:Y:S01]  /*bd50*/  @!PT LDS RZ, [RZ] ;  /* 0x00000000fffff984 */ /* 0x000fe20000000800 */
[----:B------:R-:W-:Y:S01]  /*bd60*/  @!PT LDS RZ, [RZ] ;  /* 0x00000000fffff984 */ /* 0x000fe20000000800 */
[----:B------:R-:W-:Y:S01]  /*bd70*/  @!PT LDS RZ, [RZ] ;  /* 0x00000000fffff984 */ /* 0x000fe20000000800 */
[----:B------:R-:W-:Y:S01]  /*bd80*/  @!PT LDS RZ, [RZ] ;  /* 0x00000000fffff984 */ /* 0x000fe20000000800 */
[----:B------:R2:W-:Y:S06]  /*bd90*/  MEMBAR.ALL.CTA ;  /* 0x0000000000007992 */ /* 0x0005ec0000008000 */
[----:B--2---:R-:W2:Y:S01]  /*bda0*/  FENCE.VIEW.ASYNC.S ;  /* 0x00000000000073c6 */ /* 0x004ea20000000000 */
[----:B------:R-:W-:Y:S05]  /*bdb0*/  WARPSYNC.ALL ;  /* 0x0000000000007948 */ /* 0x000fea0003800000 */
[----:B------:R-:W-:Y:S01]  /*bdc0*/  BSSY B0, `(.L_x_719) ;  /* 0x0000009000007945 */ /* 0x000fe20003800000 */
[----:B0-----:R-:W-:Y:S01]  /*bdd0*/  LOP3.LUT R44, R44, 0x7f, RZ, 0xc0, !PT ;  /* 0x0000007f2c2c7812 */ /* 0x001fe200078ec0ff */
[----:B--2---:R0:W-:Y:S03]  /*bde0*/  BAR.SYNC.DEFER_BLOCKING R162, 0x80 ;  /* 0x000200a20000751d */ /* 0x0041e60000010000 */
[----:B------:R-:W-:-:S13]  /*bdf0*/  ISETP.NE.AND P3, PT, R44, RZ, PT ;  /* 0x000000ff2c00720c */ /* 0x000fda0003f65270 */
[----:B------:R-:W-:-:S05]  /*be00*/  @!P3 VIADD R44, R3, 0x348a0 ;  /* 0x000348a0032cb836 */ /* 0x000fca0000000000 */
[----:B------:R-:W-:-:S04]  /*be10*/  @!P3 PRMT R44, RZ, 0x654, R44 ;  /* 0x00000654ff2cb816 */ /* 0x000fc8000000002c */
[----:B------:R0:W-:Y:S01]  /*be20*/  @!P3 SYNCS.ARRIVE.TRANS64.RED.A1T0 RZ, [R44+URZ], RZ ;  /* 0x000000ff2cffb9a7 */ /* 0x0001e2000810043f */
[----:B------:R-:W-:Y:S05]  /*be30*/  @!P2 BRA `(.L_x_720) ;  /* 0x000000000004a947 */ /* 0x000fea0003800000 */
[----:B------:R-:W-:Y:S01]  /*be40*/  BPT.TRAP 0x1 ;  /* 0x000000040000795c */ /* 0x000fe20000300000 */
.L_x_720:
[----:B------:R-:W-:Y:S05]  /*be50*/  BSYNC B0 ;  /* 0x0000000000007941 */ /* 0x000fea0003800000 */
.L_x_719:
[----:B------:R-:W2:Y:S01]  /*be60*/  SYNCS.PHASECHK.TRANS64.TRYWAIT P2, [R3+URZ+0x348b0], R0 ;  /* 0x0348b000030075a7 */ /* 0x000ea2000804017f */
[----:B------:R-:W-:Y:S01]  /*be70*/  ULDC UR60, c[0x0][0x2f4] ;  /* 0x0000bd00003c7ab9 */ /* 0x000fe20000000800 */
[----:B------:R-:W-:Y:S01]  /*be80*/  ULDC.64 UR38, c[0x0][0x328] ;  /* 0x0000ca0000267ab9 */ /* 0x000fe20000000a00 */
[----:B------:R-:W-:Y:S01]  /*be90*/  ULDC.64 UR36, c[0x0][0x318] ;  /* 0x0000c60000247ab9 */ /* 0x000fe20000000a00 */
[----:B------:R-:W-:Y:S04]  /*bea0*/  BSSY B0, `(.L_x_721) ;  /* 0x0000002000007945 */ /* 0x000fe80003800000 */
[----:B--2---:R-:W-:Y:S05]  /*beb0*/  @!P2 BRA `(.L_x_722) ;  /* 0x000001b800c8a947 */ /* 0x004fea0003800000 */
.L_x_980:
[----:B------:R-:W-:Y:S05]  /*bec0*/  BSYNC B0 ;  /* 0x0000000000007941 */ /* 0x000fea0003800000 */
.L_x_721:
[----:B------:R-:W-:Y:S01]  /*bed0*/  ISETP.GE.AND P2, PT, R22, R4, PT ;  /* 0x000000041600720c */ /* 0x000fe20003f46270 */
[----:B------:R-:W-:Y:S01]  /*bee0*/  BSSY B0, `(.L_x_723) ;  /* 0x0000012000007945 */ /* 0x000fe20003800000 */
[----:B------:R-:W-:-:S11]  /*bef0*/  IMAD.WIDE R48, R24, 0xb0, R118 ;  /* 0x000000b018307825 */ /* 0x000fd600078e0276 */
[----:B------:R-:W-:Y:S05]  /*bf00*/  @P2 BRA `(.L_x_724) ;  /* 0x00000000003c2947 */ /* 0x000fea0003800000 */
[----:B------:R-:W-:Y:S01]  /*bf10*/  IMAD R47, R49, UR38, RZ ;  /* 0x00000026312f7c24 */ /* 0x000fe2000f8e02ff */
[----:B------:R-:W-:Y:S01]  /*bf20*/  ULDC.64 UR4, c[0x0][0x208] ;  /* 0x0000820000047ab9 */ /* 0x000fe20000000a00 */
[----:B0-----:R-:W-:Y:S02]  /*bf30*/  IMAD.MOV.U32 R44, RZ, RZ, R102 ;  /* 0x000000ffff2c7224 */ /* 0x001fe400078e0066 */
[----:B------:R-:W-:Y:S02]  /*bf40*/  IMAD.MOV.U32 R45, RZ, RZ, R6 ;  /* 0x000000ffff2d7224 */ /* 0x000fe400078e0006 */
[C---:B------:R-:W-:Y:S02]  /*bf50*/  IMAD R47, R48.reuse, UR39, R47 ;  /* 0x00000027302f7c24 */ /* 0x040fe4000f8e022f */
[----:B------:R-:W-:-:S04]  /*bf60*/  IMAD.WIDE.U32 R44, R48, UR38, R44 ;  /* 0x00000026302c7c25 */ /* 0x000fc8000f8e002c */
[----:B------:R-:W-:Y:S01]  /*bf70*/  IMAD.IADD R45, R45, 0x1, R47 ;  /* 0x000000012d2d7824 */ /* 0x000fe200078e022f */
[----:B------:R-:W-:-:S04]  /*bf80*/  LEA R50, P2, R44, UR36, 0x1 ;  /* 0x000000242c327c11 */ /* 0x000fc8000f8408ff */
[----:B------:R-:W-:Y:S02]  /*bf90*/  LEA.HI.X R51, R44, UR37, R45, 0x1, P2 ;  /* 0x000000252c337c11 */ /* 0x000fe400090f0c2d */
[----:B------:R-:W-:-:S13]  /*bfa0*/  ISETP.GE.AND P2, PT, R16, UR60, PT ;  /* 0x0000003c10007c0c */ /* 0x000fda000bf46270 */
[----:B------:R-:W0:Y:S04]  /*bfb0*/  @!P2 LDS.128 R44, [R5+0x400] ;  /* 0x00040000052ca984 */ /* 0x000e280000000c00 */
[----:B0-----:R-:W-:Y:S01]  /*bfc0*/  @!P2 STG.E.128 desc[UR4][R50.64], R44 ;  /* 0x0000002c3200a986 */ /* 0x001fe2000c101d04 */
[----:B------:R-:W-:-:S13]  /*bfd0*/  ISETP.GE.AND P2, PT, R221, UR60, PT ;  /* 0x0000003cdd007c0c */ /* 0x000fda000bf46270 */
[----:B------:R-:W0:Y:S04]  /*bfe0*/  @!P2 LDS.128 R44, [R5+0x5c00] ;  /* 0x005c0000052ca984 */ /* 0x000e280000000c00 */
[----:B0-----:R3:W-:Y:S02]  /*bff0*/  @!P2 STG.E.128 desc[UR4][R50.64+0x80], R44 ;  /* 0x0000802c3200a986 */ /* 0x0017e4000c101d04 */
.L_x_724:
[----:B------:R-:W-:Y:S05]  /*c000*/  BSYNC B0 ;  /* 0x0000000000007941 */ /* 0x000fea0003800000 */
.L_x_723:
[----:B-12---:R-:W-:Y:S01]  /*c010*/  VIADD R0, R22, 0x20 ;  /* 0x0000002016007836 */ /* 0x006fe20000000000 */
[----:B------:R-:W-:Y:S04]  /*c020*/  BSSY B0, `(.L_x_725) ;  /* 0x0000014000007945 */ /* 0x000fe80003800000 */
[----:B------:R-:W-:-:S13]  /*c030*/  ISETP.GE.AND P2, PT, R0, R4, PT ;  /* 0x000000040000720c */ /* 0x000fda0003f46270 */
[----:B------:R-:W-:Y:S05]  /*c040*/  @P2 BRA `(.L_x_726) ;  /* 0x0000000000442947 */ /* 0x000fea0003800000 */
[----:B---3--:R-:W-:Y:S01]  /*c050*/  IADD3 R47, P2, R48, 0x20, RZ ;  /* 0x00000020302f7810 */ /* 0x008fe20007f5e0ff */
[----:B0-----:R-:W-:Y:S01]  /*c060*/  IMAD.MOV.U32 R44, RZ, RZ, R102 ;  /* 0x000000ffff2c7224 */ /* 0x001fe200078e0066 */
[----:B------:R-:W-:Y:S01]  /*c070*/  ULDC.64 UR4, c[0x0][0x208] ;  /* 0x0000820000047ab9 */ /* 0x000fe20000000a00 */
[----:B------:R-:W-:Y:S02]  /*c080*/  IMAD.MOV.U32 R45, RZ, RZ, R6 ;  /* 0x000000ffff2d7224 */ /* 0x000fe400078e0006 */
[----:B------:R-:W-:Y:S02]  /*c090*/  IMAD.X R0, RZ, RZ, R49, P2 ;  /* 0x000000ffff007224 */ /* 0x000fe400010e0631 */
[----:B------:R-:W-:-:S04]  /*c0a0*/  IMAD.WIDE.U32 R44, R47, UR38, R44 ;  /* 0x000000262f2c7c25 */ /* 0x000fc8000f8e002c */
[----:B------:R-:W-:Y:S01]  /*c0b0*/  IMAD R0, R0, UR38, RZ ;  /* 0x0000002600007c24 */ /* 0x000fe2000f8e02ff */
[----:B------:R-:W-:-:S03]  /*c0c0*/  LEA R50, P2, R44, UR36, 0x1 ;  /* 0x000000242c327c11 */ /* 0x000fc6000f8408ff */
[----:B------:R-:W-:-:S04]  /*c0d0*/  IMAD R47, R47, UR39, R0 ;  /* 0x000000272f2f7c24 */ /* 0x000fc8000f8e0200 */
[----:B------:R-:W-:-:S05]  /*c0e0*/  IMAD.IADD R45, R45, 0x1, R47 ;  /* 0x000000012d2d7824 */ /* 0x000fca00078e022f */
[----:B------:R-:W-:Y:S02]  /*c0f0*/  LEA.HI.X R51, R44, UR37, R45, 0x1, P2 ;  /* 0x000000252c337c11 */ /* 0x000fe400090f0c2d */
[----:B------:R-:W-:-:S13]  /*c100*/  ISETP.GE.AND P2, PT, R16, UR60, PT ;  /* 0x0000003c10007c0c */ /* 0x000fda000bf46270 */
[----:B------:R-:W0:Y:S04]  /*c110*/  @!P2 LDS.128 R44, [R5+0x1400] ;  /* 0x00140000052ca984 */ /* 0x000e280000000c00 */
[----:B0-----:R-:W-:Y:S01]  /*c120*/  @!P2 STG.E.128 desc[UR4][R50.64], R44 ;  /* 0x0000002c3200a986 */ /* 0x001fe2000c101d04 */
[----:B------:R-:W-:-:S13]  /*c130*/  ISETP.GE.AND P2, PT, R221, UR60, PT ;  /* 0x0000003cdd007c0c */ /* 0x000fda000bf46270 */
[----:B------:R-:W0:Y:S04]  /*c140*/  @!P2 LDS.128 R44, [R5+0x6c00] ;  /* 0x006c0000052ca984 */ /* 0x000e280000000c00 */
[----:B0-----:R1:W-:Y:S02]  /*c150*/  @!P2 STG.E.128 desc[UR4][R50.64+0x80], R44 ;  /* 0x0000802c3200a986 */ /* 0x0013e4000c101d04 */
.L_x_726:
[----:B------:R-:W-:Y:S05]  /*c160*/  BSYNC B0 ;  /* 0x0000000000007941 */ /* 0x000fea0003800000 */
.L_x_725:
[----:B------:R-:W-:Y:S01]  /*c170*/  VIADD R0, R22, 0x40 ;  /* 0x0000004016007836 */ /* 0x000fe20000000000 */
[----:B------:R-:W-:Y:S04]  /*c180*/  BSSY B0, `(.L_x_727) ;  /* 0x0000014000007945 */ /* 0x000fe80003800000 */
[----:B------:R-:W-:-:S13]  /*c190*/  ISETP.GE.AND P2, PT, R0, R4, PT ;  /* 0x000000040000720c */ /* 0x000fda0003f46270 */
[----:B------:R-:W-:Y:S05]  /*c1a0*/  @P2 BRA `(.L_x_728) ;  /* 0x0000000000442947 */ /* 0x000fea0003800000 */
[----:B-1-3--:R-:W-:Y:S01]  /*c1b0*/  IADD3 R47, P2, R48, 0x40, RZ ;  /* 0x00000040302f7810 */ /* 0x00afe20007f5e0ff */
        /* <DEDUP_REMOVED lines=16> */
.L_x_728:
[----:B------:R-:W-:Y:S05]  /*c2c0*/  BSYNC B0 ;  /* 0x0000000000007941 */ /* 0x000fea0003800000 */
.L_x_727:
[----:B------:R-:W-:Y:S01]  /*c2d0*/  VIADD R0, R22, 0x60 ;  /* 0x0000006016007836 */ /* 0x000fe20000000000 */
[----:B------:R-:W-:Y:S04]  /*c2e0*/  BSSY B0, `(.L_x_729) ;  /* 0x0000014000007945 */ /* 0x000fe80003800000 */
[----:B------:R-:W-:-:S13]  /*c2f0*/  ISETP.GE.AND P2, PT, R0, R4, PT ;  /* 0x000000040000720c */ /* 0x000fda0003f46270 */
[----:B------:R-:W-:Y:S05]  /*c300*/  @P2 BRA `(.L_x_730) ;  /* 0x0000000000442947 */ /* 0x000fea0003800000 */
[----:B-123--:R-:W-:Y:S01]  /*c310*/  IADD3 R47, P2, R48, 0x60, RZ ;  /* 0x00000060302f7810 */ /* 0x00efe20007f5e0ff */
        /* <DEDUP_REMOVED lines=16> */
.L_x_730:
[----:B------:R-:W-:Y:S05]  /*c420*/  BSYNC B0 ;  /* 0x0000000000007941 */ /* 0x000fea0003800000 */
.L_x_729:
[----:B------:R-:W-:Y:S01]  /*c430*/  IADD3 R0, R22, 0x80, RZ ;  /* 0x0000008016007810 */ /* 0x000fe20007ffe0ff */
[----:B------:R-:W-:Y:S03]  /*c440*/  BSSY B0, `(.L_x_731) ;  /* 0x0000014000007945 */ /* 0x000fe60003800000 */
[----:B------:R-:W-:-:S13]  /*c450*/  ISETP.GE.AND P2, PT, R0, R4, PT ;  /* 0x000000040000720c */ /* 0x000fda0003f46270 */
[----:B------:R-:W-:Y:S05]  /*c460*/  @P2 BRA `(.L_x_732) ;  /* 0x0000000000442947 */ /* 0x000fea0003800000 */
[----:B-1234-:R-:W-:Y:S01]  /*c470*/  IADD3 R47, P2, R48, 0x80, RZ ;  /* 0x00000080302f7810 */ /* 0x01efe20007f5e0ff */
        /* <DEDUP_REMOVED lines=16> */
.L_x_732:
[----:B------:R-:W-:Y:S05]  /*c580*/  BSYNC B0 ;  /* 0x0000000000007941 */ /* 0x000fea0003800000 */
.L_x_731:
[----:B------:R-:W-:Y:S01]  /*c590*/  VIADD R0, R22, 0xa0 ;  /* 0x000000a016007836 */ /* 0x000fe20000000000 */
[----:B------:R-:W-:Y:S04]  /*c5a0*/  BSSY B0, `(.L_x_733) ;  /* 0x0000014000007945 */ /* 0x000fe80003800000 */
[----:B------:R-:W-:-:S13]  /*c5b0*/  ISETP.GE.AND P2, PT, R0, R4, PT ;  /* 0x000000040000720c */ /* 0x000fda0003f46270 */
[----:B------:R-:W-:Y:S05]  /*c5c0*/  @P2 BRA `(.L_x_734) ;  /* 0x0000000000442947 */ /* 0x000fea0003800000 */
[----:B01234-:R-:W-:Y:S01]  /*c5d0*/  IADD3 R47, P2, R48, 0xa0, RZ ;  /* 0x000000a0302f7810 */ /* 0x01ffe20007f5e0ff */
[----:B------:R-:W-:Y:S01]  /*c5e0*/  IMAD.MOV.U32 R44, RZ, RZ, R102 ;  /* 0x000000ffff2c7224 */ /* 0x000fe200078e0066 */
[----:B------:R-:W-:Y:S01]  /*c5f0*/  ULDC.64 UR4, c[0x0][0x208] ;  /* 0x0000820000047ab9 */ /* 0x000fe20000000a00 */
[----:B------:R-:W-:Y:S02]  /*c600*/  IMAD.MOV.U32 R45, RZ, RZ, R6 ;  /* 0x000000ffff2d7224 */ /* 0x000fe400078e0006 */
[----:B------:R-:W-:Y:S02]  /*c610*/  IMAD.X R48, RZ, RZ, R49, P2 ;  /* 0x000000ffff307224 */ /* 0x000fe400010e0631 */
[----:B------:R-:W-:-:S04]  /*c620*/  IMAD.WIDE.U32 R44, R47, UR38, R44 ;  /* 0x000000262f2c7c25 */ /* 0x000fc8000f8e002c */
[----:B------:R-:W-:-:S04]  /*c630*/  IMAD R48, R48, UR38, RZ ;  /* 0x0000002630307c24 */ /* 0x000fc8000f8e02ff */
[----:B------:R-:W-:Y:S01]  /*c640*/  IMAD R47, R47, UR39, R48 ;  /* 0x000000272f2f7c24 */ /* 0x000fe2000f8e0230 */
[----:B------:R-:W-:-:S03]  /*c650*/  LEA R48, P2, R44, UR36, 0x1 ;  /* 0x000000242c307c11 */ /* 0x000fc6000f8408ff */
        /* <DEDUP_REMOVED lines=8> */
.L_x_734:
[----:B------:R-:W-:Y:S05]  /*c6e0*/  BSYNC B0 ;  /* 0x0000000000007941 */ /* 0x000fea0003800000 */
.L_x_733:
[----:B------:R-:W5:Y:S01]  /*c6f0*/  LDL R0, [R1+0x4] ;  /* 0x0000040001007983 */ /* 0x000f620000100800 */
[----:B------:R-:W-:Y:S02]  /*c700*/  VIADD R23, R23, 0x1 ;  /* 0x0000000117177836 */ /* 0x000fe40000000000 */
[----:B------:R-:W-:Y:S01]  /*c710*/  @!P3 VIADD R3, R3, 0x348c0 ;  /* 0x000348c00303b836 */ /* 0x000fe20000000000 */
[----:B------:R-:W-:Y:S01]  /*c720*/  @!PT LDS RZ, [RZ] ;  /* 0x00000000fffff984 */ /* 0x000fe20000000800 */
[----:B------:R-:W-:Y:S01]  /*c730*/  @!PT LDS RZ, [RZ] ;  /* 0x00000000fffff984 */ /* 0x000fe20000000800 */
[----:B------:R-:W-:Y:S01]  /*c740*/  @!PT LDS RZ, [RZ] ;  /* 0x00000000fffff984 */ /* 0x000fe20000000800 */
[----:B------:R-:W-:Y:S01]  /*c750*/  @!PT LDS RZ, [RZ] ;  /* 0x00000000fffff984 */ /* 0x000fe20000000800 */
[----:B------:R1:W-:Y:S06]  /*c760*/  MEMBAR.ALL.CTA ;  /* 0x0000000000007992 */ /* 0x0003ec0000008000 */
[----:B-1----:R-:W1:Y:S02]  /*c770*/  FENCE.VIEW.ASYNC.S ;  /* 0x00000000000073c6 */ /* 0x002e640000000000 */
[----:B-1----:R1:W-:Y:S01]  /*c780*/  BAR.SYNC.DEFER_BLOCKING R162, 0x80 ;  /* 0x000200a20000751d */ /* 0x0023e20000010000 */
[----:B------:R-:W-:-:S02]  /*c790*/  ISETP.NE.AND P2, PT, R23, 0x2, PT ;  /* 0x000000021700780c */ /* 0x000fc40003f45270 */
[----:B------:R-:W-:Y:S02]  /*c7a0*/  @!P3 PRMT R3, RZ, 0x654, R3 ;  /* 0x00000654ff03b816 */ /* 0x000fe40000000003 */
[----:B------:R-:W-:Y:S02]  /*c7b0*/  SEL R23, R23, RZ, P2 ;  /* 0x000000ff17177207 */ /* 0x000fe40001000000 */
[----:B------:R1:W-:Y:S01]  /*c7c0*/  @!P3 SYNCS.ARRIVE.TRANS64.RED.A1T0 RZ, [R3+URZ], RZ ;  /* 0x000000ff03ffb9a7 */ /* 0x0003e2000810043f */
[----:B-----5:R-:W-:Y:S02]  /*c7d0*/  LOP3.LUT P4, RZ, R0, 0x10, RZ, 0xc0, !PT ;  /* 0x0000001000ff7812 */ /* 0x020fe4000788c0ff */
[----:B------:R-:W-:-:S04]  /*c7e0*/  SEL R0, RZ, 0x1, P2 ;  /* 0x00000001ff007807 */ /* 0x000fc80001000000 */
[----:B------:R-:W-:-:S07]  /*c7f0*/  LOP3.LUT R223, R223, R0, RZ, 0x3c, !PT ;  /* 0x00000000dfdf7212 */ /* 0x000fce00078e3cff */
[----:B-1----:R-:W-:Y:S05]  /*c800*/  @P4 BRA `(.L_x_735) ;  /* 0xffffff6000904947 */ /* 0x002fea000383ffff */
[----:B------:R-:W1:Y:S01]  /*c810*/  S2R R4, SR_TID.X ;  /* 0x0000000000047919 */ /* 0x000e620000002100 */
[----:B------:R-:W-:Y:S02]  /*c820*/  PLOP3.LUT P0, PT, PT, PT, PT, 0x8, 0x0 ;  /* 0x000000000000781c */ /* 0x000fe40003f0e170 */
[----:B-1----:R-:W-:-:S04]  /*c830*/  SHF.R.U32.HI R4, RZ, 0x7, R4 ;  /* 0x00000007ff047819 */ /* 0x002fc80000011604 */
[----:B------:R-:W-:-:S13]  /*c840*/  ISETP.NE.AND P4, PT, R4, 0x1, PT ;  /* 0x000000010400780c */ /* 0x000fda0003f85270 */
[----:B------:R-:W-:Y:S06]  /*c850*/  @!P4 BAR.ARV 0x9, 0x100 ;  /* 0x024400000000cb1d */ /* 0x000fec0000002000 */
.L_x_607:
[----:B------:R-:W-:Y:S01]  /*c860*/  ISETP.GE.AND P2, PT, R161, 0x1, PT ;  /* 0x00000001a100780c */ /* 0x000fe20003f46270 */
[----:B------:R-:W-:Y:S01]  /*c870*/  IMAD.MOV.U32 R3, RZ, RZ, RZ ;  /* 0x000000ffff037224 */ /* 0x000fe200078e00ff */
[----:B------:R-:W-:Y:S01]  /*c880*/  PLOP3.LUT P1, PT, PT, PT, PT, 0x80, 0x0 ;  /* 0x000000000000781c */ /* 0x000fe20003f2f070 */
[----:B------:R-:W-:Y:S01]  /*c890*/  IMAD.MOV.U32 R0, RZ, RZ, RZ ;  /* 0x000000ffff007224 */ /* 0x000fe200078e00ff */
[----:B------:R-:W-:Y:S01]  /*c8a0*/  CS2R R42, SRZ ;  /* 0x00000000002a7805 */ /* 0x000fe2000001ff00 */
[----:B------:R-:W-:Y:S01]  /*c8b0*/  IMAD.MOV.U32 R87, RZ, RZ, RZ ;  /* 0x000000ffff577224 */ /* 0x000fe200078e00ff */
[----:B------:R-:W-:Y:S01]  /*c8c0*/  CS2R R36, SRZ ;  /* 0x0000000000247805 */ /* 0x000fe2000001ff00 */
[----:B------:R-:W-:Y:S01]  /*c8d0*/  IMAD.MOV.U32 R39, RZ, RZ, RZ ;  /* 0x000000ffff277224 */ /* 0x000fe200078e00ff */
[----:B0-234-:R-:W-:Y:S02]  /*c8e0*/  CS2R R46, SRZ ;  /* 0x00000000002e7805 */ /* 0x01dfe4000001ff00 */
        /* <DEDUP_REMOVED lines=8> */
[----:B------:R-:W-:Y:S01]  /*c970*/  CS2R R56, SRZ ;  /* 0x0000000000387805 */ /* 0x000fe2000001ff00 */
[----:B------:R-:W-:Y:S01]  /*c980*/  IMAD.MOV.U32 R45, RZ, RZ, RZ ;  /* 0x000000ffff2d7224 */ /* 0x000fe200078e00ff */
        /* <DEDUP_REMOVED lines=15> */
[----:B------:R-:W-:Y:S01]  /*ca80*/  CS2R R94, SRZ ;  /* 0x00000000005e7805 */ /* 0x000fe2000001ff00 */
[----:B------:R-:W-:Y:S02]  /*ca90*/  IMAD.MOV.U32 R106, RZ, RZ, RZ ;  /* 0x000000ffff6a7224 */ /* 0x000fe400078e00ff */
[----:B------:R-:W-:-:S02]  /*caa0*/  IMAD.MOV.U32 R103, RZ, RZ, RZ ;  /* 0x000000ffff677224 */ /* 0x000fc400078e00ff */
[----:B------:R-:W-:Y:S02]  /*cab0*/  IMAD.MOV.U32 R10, RZ, RZ, RZ ;  /* 0x000000ffff0a7224 */ /* 0x000fe400078e00ff */
[----:B------:R-:W-:Y:S01]  /*cac0*/  IMAD.MOV.U32 R108, RZ, RZ, RZ ;  /* 0x000000ffff6c7224 */ /* 0x000fe200078e00ff */
[----:B------:R-:W-:Y:S06]  /*cad0*/  @P0 BRA `(.L_x_736) ;  /* 0x00000000000c0947 */ /* 0x000fec0003800000 */
[----:B------:R-:W0:Y:S01]  /*cae0*/  FENCE.VIEW.ASYNC.G ;  /* 0x00000000000073c6 */ /* 0x000e220000000100 */
[----:B------:R-:W-:Y:S05]  /*caf0*/  WARPSYNC.ALL ;  /* 0x0000000000007948 */ /* 0x000fea0003800000 */
[----:B0-----:R-:W-:Y:S06]  /*cb00*/  BAR.ARV 0xc, 0x180 ;  /* 0x0306000000007b1d */ /* 0x001fec0000002000 */
.L_x_736:
[----:B------:R-:W-:Y:S02]  /*cb10*/  IMAD.MOV.U32 R102, RZ, RZ, RZ ;  /* 0x000000ffff667224 */ /* 0x000fe400078e00ff */
[----:B------:R-:W-:Y:S01]  /*cb20*/  IMAD.MOV.U32 R11, RZ, RZ, RZ ;  /* 0x000000ffff0b7224 */ /* 0x000fe200078e00ff */
[----:B------:R-:W-:Y:S06]  /*cb30*/  @!P2 BRA `(.L_x_737) ;  /* 0x000001180044a947 */ /* 0x000fec0003800000 */
[----:B------:R-:W-:-:S03]  /*cb40*/  UMOV UR4, 0xffffffff ;  /* 0xffffffff00047882 */ /* 0x000fc60000000000 */
[----:B------:R-:W-:Y:S05]  /*cb50*/  BRA.DIV UR4, `(.L_x_738) ;  /* 0x000001ae04b47947 */ /* 0x000fea000b800000 */
[----:B------:R-:W0:Y:S02]  /*cb60*/  S2R R3, SR_TID.X ;  /* 0x0000000000037919 */ /* 0x000e240000002100 */
[----:B0-----:R-:W-:-:S05]  /*cb70*/  VIADD R3, R3, 0xffffff80 ;  /* 0xffffff8003037836 */ /* 0x001fca0000000000 */
[----:B------:R-:W-:-:S04]  /*cb80*/  SHF.R.S32.HI R0, RZ, 0x1f, R3 ;  /* 0x0000001fff007819 */ /* 0x000fc80000011403 */
[----:B------:R-:W-:-:S04]  /*cb90*/  LEA.HI R0, R0, R3, RZ, 0x7 ;  /* 0x0000000300007211 */ /* 0x000fc800078f38ff */
[----:B------:R-:W-:-:S06]  /*cba0*/  SHF.R.S32.HI R0, RZ, 0x7, R0 ;  /* 0x00000007ff007819 */ /* 0x000fcc0000011400 */
[----:B------:R-:W0:Y:S04]  /*cbb0*/  SHFL.IDX PT, R0, R0, RZ, 0x1f ;  /* 0x00001fff00007589 */ /* 0x000e2800000e0000 */
[----:B0-----:R0:W-:Y:S02]  /*cbc0*/  STL [R1+0x18], R0 ;  /* 0x0000180001007387 */ /* 0x0011e40000100800 */
.L_x_983:
[----:B------:R-:W0:Y:S04]  /*cbd0*/  LDL R4, [R1+0x18] ;  /* 0x0000180001047983 */ /* 0x000e280000100800 */
[----:B------:R-:W2:Y:S01]  /*cbe0*/  LDL R3, [R1+0x6c] ;  /* 0x00006c0001037983 */ /* 0x000ea20000100800 */
[----:B0-----:R-:W-:-:S04]  /*cbf0*/  LEA.HI R0, R4, R4, RZ, 0x1 ;  /* 0x0000000404007211 */ /* 0x001fc800078f08ff */
[----:B------:R-:W-:Y:S02]  /*cc00*/  LOP3.LUT R0, R0, 0x1e, RZ, 0xc0, !PT ;  /* 0x0000001e00007812 */ /* 0x000fe400078ec0ff */
[----:B--2---:R-:W-:-:S03]  /*cc10*/  LOP3.LUT P0, RZ, R3, 0x9f, RZ, 0xc0, !PT ;  /* 0x0000009f03ff7812 */ /* 0x004fc6000780c0ff */
[----:B------:R-:W-:-:S04]  /*cc20*/  IMAD.IADD R0, R4, 0x1, -R0 ;  /* 0x0000000104007824 */ /* 0x000fc800078e0a00 */
[----:B------:R-:W-:-:S05]  /*cc30*/  IMAD R0, R0, 0x2000, R3 ;  /* 0x0000200000007824 */ /* 0x000fca00078e0203 */
[----:B------:R-:W-:-:S04]  /*cc40*/  SHF.R.U32.HI R0, RZ, 0x4, R0 ;  /* 0x00000004ff007819 */ /* 0x000fc80000011600 */
[----:B------:R-:W-:Y:S01]  /*cc50*/  LOP3.LUT R28, R0, 0x3fff, RZ, 0xc0, !PT ;  /* 0x00003fff001c7812 */ /* 0x000fe200078ec0ff */
[----:B------:R-:W-:Y:S06]  /*cc60*/  @!P0 BRA `(.L_x_739) ;  /* 0x0000000000408947 */ /* 0x000fec0003800000 */
[----:B------:R-:W-:Y:S01]  /*cc70*/  MOV R0, 0x0 ;  /* 0x0000000000007802 */ /* 0x000fe20000000f00 */
[----:B------:R-:W-:Y:S01]  /*cc80*/  ULDC.64 UR4, c[0x4][0xa0] ;  /* 0x0100280000047ab9 */ /* 0x000fe20000000a00 */
[----:B------:R-:W-:Y:S01]  /*cc90*/  ULDC.64 UR6, c[0x4][0xa8] ;  /* 0x01002a0000067ab9 */ /* 0x000fe20000000a00 */
[----:B------:R-:W-:Y:S01]  /*cca0*/  IMAD.U32 R4, RZ, RZ, UR4 ;  /* 0x00000004ff047e24 */ /* 0x000fe2000f8e00ff */
[----:B-1----:R0:W1:Y:S01]  /*ccb0*/  LDC.64 R14, c[0x4][R0] ;  /* 0x01000000000e7b82 */ /* 0x0020620000000a00 */
        /* <DEDUP_REMOVED lines=11> */
.L_x_739:
[----:B------:R-:W-:Y:S02]  /*cd70*/  ULDC UR4, c[0x0][0x3f4] ;  /* 0x0000fd0000047ab9 */ /* 0x000fe40000000800 */
[----:B------:R-:W-:-:S13]  /*cd80*/  ISETP.LT.AND P0, PT, RZ, UR4, PT ;  /* 0x00000004ff007c0c */ /* 0x000fda000bf01270 */
[----:B------:R-:W-:Y:S05]  /*cd90*/  @P0 BRA `(.L_x_740) ;  /* 0x0000000000400947 */ /* 0x000fea0003800000 */
[----:B------:R-:W2:Y:S02]  /*cda0*/  LDL R20, [R1+0x64] ;  /* 0x0000640001147983 */ /* 0x000ea40000100800 */
[----:B--2---:R-:W-:-:S04]  /*cdb0*/  LEA.HI R0, R20, R20, RZ, 0x1 ;  /* 0x0000001414007211 */ /* 0x004fc800078f08ff */
[----:B------:R-:W-:-:S05]  /*cdc0*/  LOP3.LUT R0, R0, 0xfffffffe, RZ, 0xc0, !PT ;  /* 0xfffffffe00007812 */ /* 0x000fca00078ec0ff */
[----:B------:R-:W-:-:S05]  /*cdd0*/  IMAD.IADD R0, R20, 0x1, -R0 ;  /* 0x0000000114007824 */ /* 0x000fca00078e0a00 */
[----:B------:R-:W-:-:S04]  /*cde0*/  SHF.L.U32 R3, R0, 0x1f, RZ ;  /* 0x0000001f00037819 */ /* 0x000fc800000006ff */
[----:B------:R0:W2:Y:S03]  /*cdf0*/  SYNCS.PHASECHK.TRANS64.TRYWAIT P0, [R2+URZ+0x34800], R3 ;  /* 0x03480003020075a7 */ /* 0x0000a6000800017f */
[----:B--2---:R-:W-:Y:S05]  /*ce00*/  @!P0 NANOSLEEP.SYNCS 0x989680 ;  /* 0x009896800000895d */ /* 0x004fea0003900000 */
[----:B------:R-:W2:Y:S01]  /*ce10*/  @!P0 SYNCS.PHASECHK.TRANS64 P0, [R2+URZ+0x34800], R3 ;  /* 0x03480003020085a7 */ /* 0x000ea2000800007f */
[----:B------:R-:W-:Y:S04]  /*ce20*/  BSSY B0, `(.L_x_741) ;  /* 0x0000006000007945 */ /* 0x000fe80003800000 */
[----:B--2---:R-:W-:Y:S05]  /*ce30*/  @P0 BRA `(.L_x_742) ;  /* 0x0000000000100947 */ /* 0x004fea0003800000 */
.L_x_743:
[----:B--2---:R2:W3:Y:S02]  /*ce40*/  SYNCS.PHASECHK.TRANS64.TRYWAIT P0, [R2+URZ+0x34800], R3 ;  /* 0x03480003020075a7 */ /* 0x0044e4000800017f */
[----:B---3--:R-:W-:Y:S05]  /*ce50*/  @!P0 NANOSLEEP.SYNCS 0x989680 ;  /* 0x009896800000895d */ /* 0x008fea0003900000 */
[----:B------:R-:W3:Y:S02]  /*ce60*/  @!P0 SYNCS.PHASECHK.TRANS64 P0, [R2+URZ+0x34800], R3 ;  /* 0x03480003020085a7 */ /* 0x000ee4000800007f */
[----:B---3--:R-:W-:Y:S05]  /*ce70*/  @!P0 BRA `(.L_x_743) ;  /* 0xfffffffc00f08947 */ /* 0x008fea000383ffff */
.L_x_742:
[----:B------:R-:W-:Y:S05]  /*ce80*/  BSYNC B0 ;  /* 0x0000000000007941 */ /* 0x000fea0003800000 */
.L_x_741:
[----:B------:R-:W-:Y:S05]  /*ce90*/  BRA `(.L_x_744) ;  /* 0x0000003c00207947 */ /* 0x000fea0003800000 */
.L_x_740:
[----:B------:R-:W2:Y:S01]  /*cea0*/  LDL R29, [R1+0x6c] ;  /* 0x00006c00011d7983 */ /* 0x000ea20000100800 */
[----:B-----5:R-:W-:Y:S01]  /*ceb0*/  SHF.R.S32.HI R0, RZ, 0x1f, R148 ;  /* 0x0000001fff007819 */ /* 0x020fe20000011494 */
[----:B------:R-:W-:Y:S01]  /*cec0*/  ULDC.64 UR4, c[0x0][0x3f8] ;  /* 0x0000fe0000047ab9 */ /* 0x000fe20000000a00 */
[----:B------:R-:W-:Y:S01]  /*ced0*/  ULDC.64 UR6, c[0x0][0x408] ;  /* 0x0001020000067ab9 */ /* 0x000fe20000000a00 */
[----:B------:R-:W-:-:S04]  /*cee0*/  IMAD.WIDE.U32 R4, R148, UR4, RZ ;  /* 0x0000000494047c25 */ /* 0x000fc8000f8e00ff */
[C---:B------:R-:W-:Y:S02]  /*cef0*/  IMAD R3, R0.reuse, UR4, RZ ;  /* 0x0000000400037c24 */ /* 0x040fe4000f8e02ff */
[----:B------:R-:W-:Y:S02]  /*cf00*/  IMAD R7, R0, UR6, RZ ;  /* 0x0000000600077c24 */ /* 0x000fe4000f8e02ff */
[C---:B------:R-:W-:Y:S01]  /*cf10*/  IMAD R3, R148.reuse, UR5, R3 ;  /* 0x0000000594037c24 */ /* 0x040fe2000f8e0203 */
[----:B------:R-:W-:Y:S01]  /*cf20*/  ULDC.64 UR4, c[0x0][0x3e8] ;  /* 0x0000fa0000047ab9 */ /* 0x000fe20000000a00 */
[----:B------:R-:W-:Y:S01]  /*cf30*/  IMAD R7, R148, UR7, R7 ;  /* 0x0000000794077c24 */ /* 0x000fe2000f8e0207 */
[----:B------:R-:W-:Y:S01]  /*cf40*/  LEA R24, P1, R4, UR4, 0x1 ;  /* 0x0000000404187c11 */ /* 0x000fe2000f8208ff */
[----:B------:R-:W-:Y:S01]  /*cf50*/  IMAD.WIDE.U32 R148, R148, UR6, RZ ;  /* 0x0000000694947c25 */ /* 0x000fe2000f8e00ff */
[----:B------:R-:W-:-:S03]  /*cf60*/  ULDC.64 UR6, c[0x0][0x400] ;  /* 0x0001000000067ab9 */ /* 0x000fc60000000a00 */
[----:B------:R-:W-:Y:S01]  /*cf70*/  IMAD.IADD R25, R3, 0x1, R5 ;  /* 0x0000000103197824 */ /* 0x000fe200078e0205 */
[----:B------:R-:W-:Y:S01]  /*cf80*/  LEA R26, P2, R148, UR6, 0x1 ;  /* 0x00000006941a7c11 */ /* 0x000fe2000f8408ff */
[----:B------:R-:W-:-:S03]  /*cf90*/  IMAD.IADD R27, R7, 0x1, R149 ;  /* 0x00000001071b7824 */ /* 0x000fc600078e0295 */
[----:B------:R-:W-:Y:S02]  /*cfa0*/  LEA.HI.X R25, R4, UR5, R25, 0x1, P1 ;  /* 0x0000000504197c11 */ /* 0x000fe400088f0c19 */
[----:B------:R-:W-:Y:S02]  /*cfb0*/  LEA.HI.X R27, R148, UR7, R27, 0x1, P2 ;  /* 0x00000007941b7c11 */ /* 0x000fe400090f0c1b */
[----:B--2---:R-:W-:-:S13]  /*cfc0*/  LOP3.LUT P0, RZ, R29, 0x3ff, RZ, 0xc0, !PT ;  /* 0x000003ff1dff7812 */ /* 0x004fda000780c0ff */
[----:B------:R-:W-:Y:S05]  /*cfd0*/  @!P0 BRA `(.L_x_745) ;  /* 0x0000000000408947 */ /* 0x000fea0003800000 */
[----:B------:R-:W-:Y:S01]  /*cfe0*/  MOV R0, 0x0 ;  /* 0x0000000000007802 */ /* 0x000fe20000000f00 */
[----:B------:R-:W-:Y:S01]  /*cff0*/  ULDC.64 UR4, c[0x4][0xa0] ;  /* 0x0100280000047ab9 */ /* 0x000fe20000000a00 */
[----:B------:R-:W-:Y:S01]  /*d000*/  ULDC.64 UR6, c[0x4][0xa8] ;  /* 0x01002a0000067ab9 */ /* 0x000fe20000000a00 */
[----:B------:R-:W-:Y:S01]  /*d010*/  IMAD.U32 R4, RZ, RZ, UR4 ;  /* 0x00000004ff047e24 */ /* 0x000fe2000f8e00ff */
[----:B-1----:R0:W1:Y:S01]  /*d020*/  LDC.64 R14, c[0x4][R0] ;  /* 0x01000000000e7b82 */ /* 0x0020620000000a00 */
        /* <DEDUP_REMOVED lines=11> */
.L_x_745:
[----:B------:R-:W2:Y:S01]  /*d0e0*/  LDL R20, [R1+0x34] ;  /* 0x0000340001147983 */ /* 0x000ea20000100800 */
[----:B------:R-:W-:Y:S01]  /*d0f0*/  ULDC.U8 UR4, c[0x0][0x410] ;  /* 0x0001040000047ab9 */ /* 0x000fe20000000000 */
[----:B------:R-:W-:Y:S01]  /*d100*/  BSSY B0, `(.L_x_746) ;  /* 0x0000399000007945 */ /* 0x000fe20003800000 */
[----:B------:R-:W-:Y:S01]  /*d110*/  ISETP.NE.AND P0, PT, RZ, UR4, PT ;  /* 0x00000004ff007c0c */ /* 0x000fe2000bf05270 */
[----:B------:R-:W-:Y:S02]  /*d120*/  IMAD R5, R125, 0x80, R22 ;  /* 0x000000807d057824 */ /* 0x000fe400078e0216 */
[----:B--2---:R-:W-:-:S10]  /*d130*/  IMAD R21, R20, 0x2, R29 ;  /* 0x0000000214157824 */ /* 0x004fd400078e021d */
[----:B------:R-:W-:Y:S05]  /*d140*/  @!P0 BRA `(.L_x_747) ;  /* 0x0000001800ac8947 */ /* 0x000fea0003800000 */
[----:B------:R-:W-:-:S03]  /*d150*/  UMOV UR4, 0xffffffff ;  /* 0xffffffff00047882 */ /* 0x000fc60000000000 */
[----:B------:R-:W-:Y:S05]  /*d160*/  BRA.DIV UR4, `(.L_x_748) ;  /* 0x000001aa04707947 */ /* 0x000fea000b800000 */
[----:B------:R0:W2:Y:S04]  /*d170*/  SHFL.IDX PT, R0, R25, RZ, 0x181f ;  /* 0x00181fff19007589 */ /* 0x0000a800000e0000 */
[----:B------:R0:W3:Y:S04]  /*d180*/  SHFL.IDX PT, R3, R24, RZ, 0x181f ;  /* 0x00181fff18037589 */ /* 0x0000e800000e0000 */
[----:B------:R0:W4:Y:S04]  /*d190*/  SHFL.IDX PT, R4, R27, RZ, 0x181f ;  /* 0x00181fff1b047589 */ /* 0x00012800000e0000 */
[----:B-1----:R0:W1:Y:S02]  /*d1a0*/  SHFL.IDX PT, R14, R26, RZ, 0x181f ;  /* 0x00181fff1a0e7589 */ /* 0x00206400000e0000 */
.L_x_989:
[----:B------:R-:W5:Y:S01]  /*d1b0*/  LDL R7, [R1+0x64] ;  /* 0x0000640001077983 */ /* 0x000f620000100800 */
[----:B------:R-:W-:Y:S01]  /*d1c0*/  ULDC UR4, c[0x0][0x448] ;  /* 0x0001120000047ab9 */ /* 0x000fe20000000800 */
[----:B------:R-:W-:Y:S01]  /*d1d0*/  BSSY B1, `(.L_x_749) ;  /* 0x0000026000017945 */ /* 0x000fe20003800000 */
[----:B------:R-:W-:Y:S01]  /*d1e0*/  IMAD R160, R160, UR4, RZ ;  /* 0x00000004a0a07c24 */ /* 0x000fe2000f8e02ff */
[----:B------:R-:W-:Y:S02]  /*d1f0*/  CS2R R8, SRZ ;  /* 0x0000000000087805 */ /* 0x000fe4000001ff00 */
[----:B------:R-:W-:Y:S02]  /*d200*/  CS2R R10, SRZ ;  /* 0x00000000000a7805 */ /* 0x000fe4000001ff00 */
[----:B------:R-:W-:Y:S02]  /*d210*/  CS2R R12, SRZ ;  /* 0x00000000000c7805 */ /* 0x000fe4000001ff00 */
[----:B------:R-:W-:-:S02]  /*d220*/  ISETP.GE.AND P0, PT, R5, R160, PT ;  /* 0x000000a00500720c */ /* 0x000fc40003f06270 */
[----:B-----5:R-:W-:-:S04]  /*d230*/  LEA.HI R6, R7, R7, RZ, 0x1 ;  /* 0x0000000707067211 */ /* 0x020fc800078f08ff */
[----:B------:R-:W-:-:S05]  /*d240*/  LOP3.LUT R6, R6, 0xfffffffe, RZ, 0xc0, !PT ;  /* 0xfffffffe06067812 */ /* 0x000fca00078ec0ff */
[----:B------:R-:W-:Y:S01]  /*d250*/  IMAD.IADD R5, R7, 0x1, -R6 ;  /* 0x0000000107057824 */ /* 0x000fe200078e0a06 */
[----:B------:R-:W-:-:S04]  /*d260*/  CS2R R6, SRZ ;  /* 0x0000000000067805 */ /* 0x000fc8000001ff00 */
[----:B------:R-:W-:Y:S01]  /*d270*/  SHF.L.U32 R5, R5, 0x1f, RZ ;  /* 0x0000001f05057819 */ /* 0x000fe200000006ff */
[----:B------:R-:W-:Y:S06]  /*d280*/  @P0 BRA `(.L_x_750) ;  /* 0x0000000000680947 */ /* 0x000fec0003800000 */
[----:B------:R-:W-:Y:S01]  /*d290*/  ULDC UR4, c[0x0][0x3f4] ;  /* 0x0000fd0000047ab9 */ /* 0x000fe20000000800 */
[----:B------:R-:W-:Y:S01]  /*d2a0*/  IMAD.SHL.U32 R30, R220, 0x2, RZ ;  /* 0x00000002dc1e7824 */ /* 0x000fe200078e00ff */
[----:B------:R-:W-:Y:S02]  /*d2b0*/  ISETP.GE.AND P4, PT, R18, UR4, PT ;  /* 0x0000000412007c0c */ /* 0x000fe4000bf86270 */
[----:B------:R-:W-:Y:S02]  /*d2c0*/  CS2R R12, SRZ ;  /* 0x00000000000c7805 */ /* 0x000fe4000001ff00 */
[----:B------:R-:W-:Y:S02]  /*d2d0*/  ISETP.GE.AND P5, PT, R220, UR4, PT ;  /* 0x00000004dc007c0c */ /* 0x000fe4000bfa6270 */
[----:B------:R-:W-:Y:S01]  /*d2e0*/  SHF.R.S32.HI R9, RZ, 0x1f, R220 ;  /* 0x0000001fff097819 */ /* 0x000fe200000114dc */
[----:B------:R-:W-:Y:S01]  /*d2f0*/  ULDC.64 UR6, c[0x0][0x208] ;  /* 0x0000820000067ab9 */ /* 0x000fe20000000a00 */
[----:B------:R-:W-:-:S02]  /*d300*/  SHF.R.S32.HI R7, RZ, 0x1f, R18 ;  /* 0x0000001fff077819 */ /* 0x000fc40000011412 */
[----:B------:R-:W-:-:S03]  /*d310*/  SHF.L.U64.HI R9, R220, 0x1, R9 ;  /* 0x00000001dc097819 */ /* 0x000fc60000010209 */
[----:B------:R-:W-:-:S04]  /*d320*/  @!P4 IMAD.SHL.U32 R15, R18, 0x2, RZ ;  /* 0x00000002120fc824 */ /* 0x000fc800078e00ff */
[CC--:B0--3--:R-:W-:Y:S02]  /*d330*/  @!P5 IADD3 R26, P2, R3.reuse, R30.reuse, RZ ;  /* 0x0000001e031ad210 */ /* 0x0c9fe40007f5e0ff */
[----:B-1----:R-:W-:Y:S02]  /*d340*/  @!P5 IADD3 R30, P3, R14, R30, RZ ;  /* 0x0000001e0e1ed210 */ /* 0x002fe40007f7e0ff */
[-C--:B------:R-:W-:Y:S01]  /*d350*/  @!P4 IADD3 R24, P0, R3, R15.reuse, RZ ;  /* 0x0000000f0318c210 */ /* 0x080fe20007f1e0ff */
[--C-:B--2---:R-:W-:Y:S01]  /*d360*/  @!P5 IMAD.X R27, R0, 0x1, R9.reuse, P2 ;  /* 0x00000001001bd824 */ /* 0x104fe200010e0609 */
[----:B------:R-:W-:Y:S01]  /*d370*/  @!P4 IADD3 R14, P1, R14, R15, RZ ;  /* 0x0000000f0e0ec210 */ /* 0x000fe20007f3e0ff */
[----:B----4-:R-:W-:Y:S01]  /*d380*/  @!P5 IMAD.X R31, R4, 0x1, R9, P3 ;  /* 0x00000001041fd824 */ /* 0x010fe200018e0609 */
[----:B------:R-:W-:Y:S02]  /*d390*/  @!P4 SHF.L.U64.HI R3, R18, 0x1, R7 ;  /* 0x000000011203c819 */ /* 0x000fe40000010207 */
[----:B------:R-:W-:-:S02]  /*d3a0*/  CS2R R8, SRZ ;  /* 0x0000000000087805 */ /* 0x000fc4000001ff00 */
[----:B------:R-:W-:Y:S02]  /*d3b0*/  CS2R R10, SRZ ;  /* 0x00000000000a7805 */ /* 0x000fe4000001ff00 */
[----:B------:R-:W-:Y:S01]  /*d3c0*/  CS2R R6, SRZ ;  /* 0x0000000000067805 */ /* 0x000fe2000001ff00 */
[----:B------:R0:W5:Y:S01]  /*d3d0*/  @!P5 LD.E.64 R12, desc[UR6][R26.64] ;  /* 0x000000061a0cd980 */ /* 0x000162000c101b00 */
[--C-:B------:R-:W-:Y:S02]  /*d3e0*/  @!P4 IMAD.X R25, R0, 0x1, R3.reuse, P0 ;  /* 0x000000010019c824 */ /* 0x100fe400000e0603 */
[----:B------:R-:W-:Y:S01]  /*d3f0*/  @!P4 IMAD.X R15, R4, 0x1, R3, P1 ;  /* 0x00000001040fc824 */ /* 0x000fe200008e0603 */
[----:B------:R0:W5:Y:S04]  /*d400*/  @!P5 LD.E.64 R8, desc[UR6][R30.64] ;  /* 0x000000061e08d980 */ /* 0x000168000c101b00 */
[----:B------:R0:W5:Y:S04]  /*d410*/  @!P4 LD.E.64 R10, desc[UR6][R24.64] ;  /* 0x00000006180ac980 */ /* 0x000168000c101b00 */
[----:B------:R0:W5:Y:S02]  /*d420*/  @!P4 LD.E.64 R6, desc[UR6][R14.64] ;  /* 0x000000060e06c980 */ /* 0x000164000c101b00 */
.L_x_750:
[----:B------:R-:W-:Y:S05]  /*d430*/  BSYNC B1 ;  /* 0x0000000000017941 */ /* 0x000fea0003800000 */
.L_x_749:
[----:B------:R-:W4:Y:S01]  /*d440*/  SYNCS.PHASECHK.TRANS64.TRYWAIT P0, [R2+URZ+0x34800], R5 ;  /* 0x03480005020075a7 */ /* 0x000f22000800017f */
[----:B--2---:R-:W-:Y:S01]  /*d450*/  IMAD R0, R125, -0x80, R160 ;  /* 0xffffff807d007824 */ /* 0x004fe200078e02a0 */
[--C-:B0----5:R-:W-:Y:S01]  /*d460*/  SHF.R.U32.HI R30, RZ, 0x10, R11.reuse ;  /* 0x00000010ff1e7819 */ /* 0x121fe2000001160b */
[----:B---3--:R-:W-:Y:S01]  /*d470*/  IMAD.MOV.U32 R3, RZ, RZ, R10 ;  /* 0x000000ffff037224 */ /* 0x008fe200078e000a */
[--C-:B------:R-:W-:Y:S01]  /*d480*/  SHF.R.U64 R10, R10, 0x10, R11.reuse ;  /* 0x000000100a0a7819 */ /* 0x100fe2000000120b */
[----:B------:R-:W-:Y:S01]  /*d490*/  IMAD.MOV.U32 R15, RZ, RZ, R11 ;  /* 0x000000ffff0f7224 */ /* 0x000fe200078e000b */
[--C-:B------:R-:W-:Y:S01]  /*d4a0*/  SHF.R.U64 R29, R12, 0x10, R13.reuse ;  /* 0x000000100c1d7819 */ /* 0x100fe2000000120d */
[----:B------:R-:W-:Y:S01]  /*d4b0*/  IMAD.MOV.U32 R20, RZ, RZ, R12 ;  /* 0x000000ffff147224 */ /* 0x000fe200078e000c */
[--C-:B------:R-:W-:Y:S01]  /*d4c0*/  SHF.R.U32.HI R27, RZ, 0x10, R13.reuse ;  /* 0x00000010ff1b7819 */ /* 0x100fe2000001160d */
[----:B------:R-:W-:Y:S01]  /*d4d0*/  IMAD.MOV.U32 R24, RZ, RZ, R13 ;  /* 0x000000ffff187224 */ /* 0x000fe200078e000d */
[----:B------:R-:W-:Y:S01]  /*d4e0*/  VIMNMX R11, R0, 0x80, PT ;  /* 0x00000080000b7848 */ /* 0x000fe20003fe0100 */
[----:B------:R-:W-:Y:S01]  /*d4f0*/  BSSY B1, `(.L_x_751) ;  /* 0x000000f000017945 */ /* 0x000fe20003800000 */
[----:B------:R-:W-:Y:S01]  /*d500*/  IMAD.MOV.U32 R13, RZ, RZ, R6 ;  /* 0x000000ffff0d7224 */ /* 0x000fe200078e0006 */
[--C-:B------:R-:W-:Y:S01]  /*d510*/  SHF.R.U64 R26, R6, 0x10, R7.reuse ;  /* 0x00000010061a7819 */ /* 0x100fe20000001207 */
[--C-:B-1----:R-:W-:Y:S01]  /*d520*/  IMAD.MOV.U32 R14, RZ, RZ, R7.reuse ;  /* 0x000000ffff0e7224 */ /* 0x102fe200078e0007 */
[----:B------:R-:W-:Y:S01]  /*d530*/  SHF.R.U32.HI R25, RZ, 0x10, R7 ;  /* 0x00000010ff197819 */ /* 0x000fe20000011607 */
[--C-:B------:R-:W-:Y:S01]  /*d540*/  IMAD.MOV.U32 R6, RZ, RZ, R9.reuse ;  /* 0x000000ffff067224 */ /* 0x100fe200078e0009 */
[----:B------:R-:W-:Y:S01]  /*d550*/  SHF.R.U64 R7, R8, 0x10, R9 ;  /* 0x0000001008077819 */ /* 0x000fe20000001209 */
[----:B----4-:R-:W-:Y:S01]  /*d560*/  IMAD.MOV.U32 R4, RZ, RZ, R8 ;  /* 0x000000ffff047224 */ /* 0x010fe200078e0008 */
[----:B------:R-:W-:-:S02]  /*d570*/  PRMT R10, R3, 0x5410, R10 ;  /* 0x00005410030a7816 */ /* 0x000fc4000000000a */
[----:B------:R-:W-:Y:S02]  /*d580*/  ISETP.GE.AND P1, PT, R22, R11, PT ;  /* 0x0000000b1600720c */ /* 0x000fe40003f26270 */
[----:B------:R-:W-:Y:S02]  /*d590*/  SHF.R.U32.HI R9, RZ, 0x10, R9 ;  /* 0x00000010ff097819 */ /* 0x000fe40000011609 */
[----:B------:R-:W-:Y:S02]  /*d5a0*/  PRMT R12, R15, 0x5410, R30 ;  /* 0x000054100f0c7816 */ /* 0x000fe4000000001e */
[----:B------:R-:W-:Y:S02]  /*d5b0*/  PRMT R0, R20, 0x5410, R29 ;  /* 0x0000541014007816 */ /* 0x000fe4000000001d */
[----:B------:R-:W-:Y:S01]  /*d5c0*/  PRMT R3, R24, 0x5410, R27 ;  /* 0x0000541018037816 */ /* 0x000fe2000000001b */
[----:B------:R-:W-:Y:S06]  /*d5d0*/  @!P0 BRA `(.L_x_752) ;  /* 0x000001a400c48947 */ /* 0x000fec0003800000 */
.L_x_990:
[----:B------:R-:W-:Y:S05]  /*d5e0*/  BSYNC B1 ;  /* 0x0000000000017941 */ /* 0x000fea0003800000 */
.L_x_751:
[----:B------:R-:W-:Y:S01]  /*d5f0*/  BSSY B1, `(.L_x_753) ;  /* 0x0000059000017945 */ /* 0x000fe20003800000 */
[----:B------:R-:W-:Y:S02]  /*d600*/  PRMT R13, R13, 0x5410, R26 ;  /* 0x000054100d0d7816 */ /* 0x000fe4000000001a */
[----:B------:R-:W-:Y:S02]  /*d610*/  PRMT R14, R14, 0x5410, R25 ;  /* 0x000054100e0e7816 */ /* 0x000fe40000000019 */
[----:B------:R-:W-:Y:S02]  /*d620*/  PRMT R8, R4, 0x5410, R7 ;  /* 0x0000541004087816 */ /* 0x000fe40000000007 */
[----:B------:R-:W-:Y:S01]  /*d630*/  PRMT R9, R6, 0x5410, R9 ;  /* 0x0000541006097816 */ /* 0x000fe20000000009 */
[----:B------:R-:W-:Y:S06]  /*d640*/  @P1 BRA `(.L_x_754) ;  /* 0x00000004004c1947 */ /* 0x000fec0003800000 */
[----:B0-----:R-:W0:Y:S01]  /*d650*/  LDC R5, c[0x0][0x3f4] ;  /* 0x0000fd00ff057b82 */ /* 0x001e220000000800 */
[----:B------:R-:W-:Y:S01]  /*d660*/  BSSY B2, `(.L_x_755) ;  /* 0x000002a000027945 */ /* 0x000fe20003800000 */
[-C--:B0-----:R-:W-:Y:S02]  /*d670*/  ISETP.GE.AND P0, PT, R18, R5.reuse, PT ;  /* 0x000000051200720c */ /* 0x081fe40003f06270 */
[----:B------:R-:W-:-:S11]  /*d680*/  ISETP.GE.AND P1, PT, R220, R5, PT ;  /* 0x00000005dc00720c */ /* 0x000fd60003f26270 */
[----:B------:R-:W-:Y:S05]  /*d690*/  @P0 BRA `(.L_x_756) ;  /* 0x0000000000980947 */ /* 0x000fea0003800000 */
[----:B------:R-:W0:Y:S01]  /*d6a0*/  LDS.128 R4, [R21] ;  /* 0x0000000015047984 */ /* 0x000e220000000c00 */
[C---:B------:R-:W-:Y:S01]  /*d6b0*/  IMAD.U32 R29, R13.reuse, 0x10000, RZ ;  /* 0x000100000d1d7824 */ /* 0x040fe200078e00ff */
[----:B------:R-:W-:Y:S01]  /*d6c0*/  LOP3.LUT R30, R13, 0xffff0000, RZ, 0xc0, !PT ;  /* 0xffff00000d1e7812 */ /* 0x000fe200078ec0ff */
[C---:B------:R-:W-:Y:S01]  /*d6d0*/  IMAD.U32 R26, R10.reuse, 0x10000, RZ ;  /* 0x000100000a1a7824 */ /* 0x040fe200078e00ff */
[----:B------:R-:W-:Y:S01]  /*d6e0*/  LOP3.LUT R27, R10, 0xffff0000, RZ, 0xc0, !PT ;  /* 0xffff00000a1b7812 */ /* 0x000fe200078ec0ff */
[C---:B0-----:R-:W-:Y:S01]  /*d6f0*/  IMAD.U32 R15, R4.reuse, 0x10000, RZ ;  /* 0x00010000040f7824 */ /* 0x041fe200078e00ff */
[----:B------:R-:W-:Y:S01]  /*d700*/  LOP3.LUT R4, R4, 0xffff0000, RZ, 0xc0, !PT ;  /* 0xffff000004047812 */ /* 0x000fe200078ec0ff */
[C---:B------:R-:W-:Y:S01]  /*d710*/  IMAD.U32 R20, R5.reuse, 0x10000, RZ ;  /* 0x0001000005147824 */ /* 0x040fe200078e00ff */
[----:B------:R-:W-:Y:S01]  /*d720*/  LOP3.LUT R5, R5, 0xffff0000, RZ, 0xc0, !PT ;  /* 0xffff000005057812 */ /* 0x000fe200078ec0ff */
[C---:B------:R-:W-:Y:S01]  /*d730*/  IMAD.U32 R24, R6.reuse, 0x10000, RZ ;  /* 0x0001000006187824 */ /* 0x040fe200078e00ff */
[----:B------:R-:W-:Y:S01]  /*d740*/  LOP3.LUT R6, R6, 0xffff0000, RZ, 0xc0, !PT ;  /* 0xffff000006067812 */ /* 0x000fe200078ec0ff */
[C---:B------:R-:W-:Y:S01]  /*d750*/  FMUL.FTZ R32, R4.reuse, R29 ;  /* 0x0000001d04207220 */ /* 0x040fe20000410000 */
[----:B------:R-:W-:Y:S01]  /*d760*/  FMUL.FTZ R4, R4, R26 ;  /* 0x0000001a04047220 */ /* 0x000fe20000410000 */
[----:B------:R-:W-:-:S02]  /*d770*/  IMAD.U32 R25, R7, 0x10000, RZ ;  /* 0x0001000007197824 */ /* 0x000fc400078e00ff */
[----:B------:R-:W-:Y:S01]  /*d780*/  FMUL.FTZ R31, R5, R30 ;  /* 0x0000001e051f7220 */ /* 0x000fe20000410000 */
[C---:B------:R-:W-:Y:S01]  /*d790*/  FFMA.FTZ R32, R15.reuse, R26, -R32 ;  /* 0x0000001a0f207223 */ /* 0x040fe20000010820 */
[----:B------:R-:W-:Y:S01]  /*d7a0*/  FFMA.FTZ R29, R15, R29, R4 ;  /* 0x0000001d0f1d7223 */ /* 0x000fe20000010004 */
[----:B------:R-:W-:Y:S01]  /*d7b0*/  LOP3.LUT R7, R7, 0xffff0000, RZ, 0xc0, !PT ;  /* 0xffff000007077812 */ /* 0x000fe200078ec0ff */
[-C--:B------:R-:W-:Y:S01]  /*d7c0*/  FMUL.FTZ R33, R5, R27.reuse ;  /* 0x0000001b05217220 */ /* 0x080fe20000410000 */
[C---:B------:R-:W-:Y:S01]  /*d7d0*/  LOP3.LUT R26, R14.reuse, 0xffff0000, RZ, 0xc0, !PT ;  /* 0xffff00000e1a7812 */ /* 0x040fe200078ec0ff */
[----:B------:R-:W-:Y:S01]  /*d7e0*/  IMAD.U32 R15, R14, 0x10000, RZ ;  /* 0x000100000e0f7824 */ /* 0x000fe200078e00ff */
[C---:B------:R-:W-:Y:S01]  /*d7f0*/  LOP3.LUT R4, R12.reuse, 0xffff0000, RZ, 0xc0, !PT ;  /* 0xffff00000c047812 */ /* 0x040fe200078ec0ff */
[----:B------:R-:W-:Y:S02]  /*d800*/  IMAD.U32 R5, R12, 0x10000, RZ ;  /* 0x000100000c057824 */ /* 0x000fe400078e00ff */
[C---:B------:R-:W-:Y:S01]  /*d810*/  FFMA.FTZ R31, R20.reuse, R27, -R31 ;  /* 0x0000001b141f7223 */ /* 0x040fe2000001081f */
        /* <DEDUP_REMOVED lines=12> */
[----:B------:R-:W-:-:S05]  /*d8e0*/  F2FP.BF16.F32.PACK_AB R7, R26, R7 ;  /* 0x000000071a07723e */ /* 0x000fca00000010ff */
[----:B------:R0:W-:Y:S02]  /*d8f0*/  STS.128 [R21], R4 ;  /* 0x0000000415007388 */ /* 0x0001e40000000c00 */
.L_x_756:
[----:B------:R-:W-:Y:S05]  /*d900*/  BSYNC B2 ;  /* 0x0000000000027941 */ /* 0x000fea0003800000 */
.L_x_755:
[----:B------:R-:W-:Y:S05]  /*d910*/  @P1 BRA `(.L_x_754) ;  /* 0x0000000000981947 */ /* 0x000fea0003800000 */
[----:B0-----:R-:W0:Y:S01]  /*d920*/  LDS.128 R4, [R21+0x4000] ;  /* 0x0040000015047984 */ /* 0x001e220000000c00 */
        /* <DEDUP_REMOVED lines=36> */
[----:B------:R1:W-:Y:S02]  /*db70*/  STS.128 [R21+0x4000], R4 ;  /* 0x0040000415007388 */ /* 0x0003e40000000c00 */
.L_x_754:
[----:B------:R-:W-:Y:S05]  /*db80*/  BSYNC B1 ;  /* 0x0000000000017941 */ /* 0x000fea0003800000 */
.L_x_753:
[----:B01----:R-:W-:Y:S01]  /*db90*/  VIADD R4, R22, 0x20 ;  /* 0x0000002016047836 */ /* 0x003fe20000000000 */
[----:B------:R-:W-:Y:S04]  /*dba0*/  BSSY B1, `(.L_x_757) ;  /* 0x0000056000017945 */ /* 0x000fe80003800000 */
[----:B------:R-:W-:-:S13]  /*dbb0*/  ISETP.GE.AND P0, PT, R4, R11, PT ;  /* 0x0000000b0400720c */ /* 0x000fda0003f06270 */
[----:B------:R-:W-:Y:S05]  /*dbc0*/  @P0 BRA `(.L_x_758) ;  /* 0x00000004004c0947 */ /* 0x000fea0003800000 */
[----:B------:R-:W0:Y:S01]  /*dbd0*/  LDC R5, c[0x0][0x3f4] ;  /* 0x0000fd00ff057b82 */ /* 0x000e220000000800 */
[----:B------:R-:W-:Y:S01]  /*dbe0*/  BSSY B2, `(.L_x_759) ;  /* 0x000002a000027945 */ /* 0x000fe20003800000 */
[-C--:B0-----:R-:W-:Y:S02]  /*dbf0*/  ISETP.GE.AND P0, PT, R18, R5.reuse, PT ;  /* 0x000000051200720c */ /* 0x081fe40003f06270 */
[----:B------:R-:W-:-:S11]  /*dc00*/  ISETP.GE.AND P1, PT, R220, R5, PT ;  /* 0x00000005dc00720c */ /* 0x000fd60003f26270 */
[----:B------:R-:W-:Y:S05]  /*dc10*/  @P0 BRA `(.L_x_760) ;  /* 0x0000000000980947 */ /* 0x000fea0003800000 */
[----:B------:R-:W0:Y:S01]  /*dc20*/  LDS.128 R4, [R21+0x1000] ;  /* 0x0010000015047984 */ /* 0x000e220000000c00 */
[C---:B------:R-:W-:Y:S01]  /*dc30*/  IMAD.U32 R31, R13.reuse, 0x10000, RZ ;  /* 0x000100000d1f7824 */ /* 0x040fe200078e00ff */
[----:B------:R-:W-:Y:S01]  /*dc40*/  LOP3.LUT R34, R13, 0xffff0000, RZ, 0xc0, !PT ;  /* 0xffff00000d227812 */ /* 0x000fe200078ec0ff */
        /* <DEDUP_REMOVED lines=10> */
[-C--:B------:R-:W-:Y:S01]  /*dcf0*/  FMUL.FTZ R26, R31, R4.reuse ;  /* 0x000000041f1a7220 */ /* 0x080fe20000410000 */
[----:B------:R-:W-:Y:S01]  /*dd00*/  FMUL.FTZ R30, R29, R4 ;  /* 0x000000041d1e7220 */ /* 0x000fe20000410000 */
[----:B------:R-:W-:Y:S01]  /*dd10*/  FMUL.FTZ R27, R34, R5 ;  /* 0x00000005221b7220 */ /* 0x000fe20000410000 */
[----:B------:R-:W-:-:S02]  /*dd20*/  IMAD.U32 R25, R7, 0x10000, RZ ;  /* 0x0001000007197824 */ /* 0x000fc400078e00ff */
[-C--:B------:R-:W-:Y:S01]  /*dd30*/  FFMA.FTZ R4, R29, R15.reuse, -R26 ;  /* 0x0000000f1d047223 */ /* 0x080fe2000001081a */
[----:B------:R-:W-:Y:S01]  /*dd40*/  FFMA.FTZ R15, R31, R15, R30 ;  /* 0x0000000f1f0f7223 */ /* 0x000fe2000001001e */
[C---:B------:R-:W-:Y:S01]  /*dd50*/  FMUL.FTZ R29, R32.reuse, R5 ;  /* 0x00000005201d7220 */ /* 0x040fe20000410000 */
[----:B------:R-:W-:Y:S01]  /*dd60*/  LOP3.LUT R7, R7, 0xffff0000, RZ, 0xc0, !PT ;  /* 0xffff000007077812 */ /* 0x000fe200078ec0ff */
[-C--:B------:R-:W-:Y:S01]  /*dd70*/  FFMA.FTZ R5, R32, R20.reuse, -R27 ;  /* 0x0000001420057223 */ /* 0x080fe2000001081b */
[C---:B------:R-:W-:Y:S01]  /*dd80*/  LOP3.LUT R31, R12.reuse, 0xffff0000, RZ, 0xc0, !PT ;  /* 0xffff00000c1f7812 */ /* 0x040fe200078ec0ff */
[----:B------:R-:W-:Y:S02]  /*dd90*/  IMAD.U32 R32, R12, 0x10000, RZ ;  /* 0x000100000c207824 */ /* 0x000fe400078e00ff */
[----:B------:R-:W-:Y:S01]  /*dda0*/  FFMA.FTZ R20, R34, R20, R29 ;  /* 0x0000001422147223 */ /* 0x000fe2000001001d */
[-C--:B------:R-:W-:Y:S01]  /*ddb0*/  FMUL.FTZ R27, R36, R6.reuse ;  /* 0x00000006241b7220 */ /* 0x080fe20000410000 */
[-C--:B------:R-:W-:Y:S01]  /*ddc0*/  FMUL.FTZ R26, R33, R7.reuse ;  /* 0x00000007211a7220 */ /* 0x080fe20000410000 */
[C---:B------:R-:W-:Y:S01]  /*ddd0*/  FMUL.FTZ R29, R32.reuse, R6 ;  /* 0x00000006201d7220 */ /* 0x040fe20000410000 */
[C---:B------:R-:W-:Y:S01]  /*dde0*/  FMUL.FTZ R30, R31.reuse, R7 ;  /* 0x000000071f1e7220 */ /* 0x040fe20000410000 */
[-C--:B------:R-:W-:Y:S01]  /*ddf0*/  FFMA.FTZ R6, R32, R24.reuse, -R27 ;  /* 0x0000001820067223 */ /* 0x080fe2000001081b */
[-C--:B------:R-:W-:Y:S01]  /*de00*/  FFMA.FTZ R7, R31, R25.reuse, -R26 ;  /* 0x000000191f077223 */ /* 0x080fe2000001081a */
[----:B------:R-:W-:Y:S01]  /*de10*/  FFMA.FTZ R29, R36, R24, R29 ;  /* 0x00000018241d7223 */ /* 0x000fe2000001001d */
[----:B------:R-:W-:Y:S01]  /*de20*/  FFMA.FTZ R30, R33, R25, R30 ;  /* 0x00000019211e7223 */ /* 0x000fe2000001001e */
[----:B------:R-:W-:-:S02]  /*de30*/  F2FP.BF16.F32.PACK_AB R4, R15, R4 ;  /* 0x000000040f04723e */ /* 0x000fc400000010ff */
[----:B------:R-:W-:Y:S02]  /*de40*/  F2FP.BF16.F32.PACK_AB R5, R20, R5 ;  /* 0x000000051405723e */ /* 0x000fe400000010ff */
[----:B------:R-:W-:Y:S02]  /*de50*/  F2FP.BF16.F32.PACK_AB R6, R29, R6 ;  /* 0x000000061d06723e */ /* 0x000fe400000010ff */
[----:B------:R-:W-:-:S05]  /*de60*/  F2FP.BF16.F32.PACK_AB R7, R30, R7 ;  /* 0x000000071e07723e */ /* 0x000fca00000010ff */
[----:B------:R0:W-:Y:S02]  /*de70*/  STS.128 [R21+0x1000], R4 ;  /* 0x0010000415007388 */ /* 0x0001e40000000c00 */
.L_x_760:
[----:B------:R-:W-:Y:S05]  /*de80*/  BSYNC B2 ;  /* 0x0000000000027941 */ /* 0x000fea0003800000 */
.L_x_759:
[----:B------:R-:W-:Y:S05]  /*de90*/  @P1 BRA `(.L_x_758) ;  /* 0x0000000000981947 */ /* 0x000fea0003800000 */
[----:B0-----:R-:W0:Y:S01]  /*dea0*/  LDS.128 R4, [R21+0x5000] ;  /* 0x0050000015047984 */ /* 0x001e220000000c00 */
[C---:B------:R-:W-:Y:S01]  /*deb0*/  IMAD.U32 R31, R8.reuse, 0x10000, RZ ;  /* 0x00010000081f7824 */ /* 0x040fe200078e00ff */
[----:B------:R-:W-:Y:S01]  /*dec0*/  LOP3.LUT R34, R8, 0xffff0000, RZ, 0xc0, !PT ;  /* 0xffff000008227812 */ /* 0x000fe200078ec0ff */
[C---:B------:R-:W-:Y:S01]  /*ded0*/  IMAD.U32 R29, R0.reuse, 0x10000, RZ ;  /* 0x00010000001d7824 */ /* 0x040fe200078e00ff */
[----:B------:R-:W-:Y:S01]  /*dee0*/  LOP3.LUT R32, R0, 0xffff0000, RZ, 0xc0, !PT ;  /* 0xffff000000207812 */ /* 0x000fe200078ec0ff */
[C---:B------:R-:W-:Y:S01]  /*def0*/  IMAD.U32 R36, R9.reuse, 0x10000, RZ ;  /* 0x0001000009247824 */ /* 0x040fe200078e00ff */
[----:B------:R-:W-:Y:S02]  /*df00*/  LOP3.LUT R33, R9, 0xffff0000, RZ, 0xc0, !PT ;  /* 0xffff000009217812 */ /* 0x000fe400078ec0ff */
[C---:B0-----:R-:W-:Y:S01]  /*df10*/  SHF.L.U32 R15, R4.reuse, 0x10, RZ ;  /* 0x00000010040f7819 */ /* 0x041fe200000006ff */
[C---:B------:R-:W-:Y:S01]  /*df20*/  IMAD.U32 R20, R5.reuse, 0x10000, RZ ;  /* 0x0001000005147824 */ /* 0x040fe200078e00ff */
[----:B------:R-:W-:Y:S01]  /*df30*/  LOP3.LUT R4, R4, 0xffff0000, RZ, 0xc0, !PT ;  /* 0xffff000004047812 */ /* 0x000fe200078ec0ff */
[C---:B------:R-:W-:Y:S01]  /*df40*/  IMAD.U32 R24, R6.reuse, 0x10000, RZ ;  /* 0x0001000006187824 */ /* 0x040fe200078e00ff */
[----:B------:R-:W-:Y:S01]  /*df50*/  LOP3.LUT R5, R5, 0xffff0000, RZ, 0xc0, !PT ;  /* 0xffff000005057812 */ /* 0x000fe200078ec0ff */
[----:B------:R-:W-:Y:S01]  /*df60*/  IMAD.U32 R25, R7, 0x10000, RZ ;  /* 0x0001000007197824 */ /* 0x000fe200078e00ff */
[----:B------:R-:W-:Y:S01]  /*df70*/  LOP3.LUT R6, R6, 0xffff0000, RZ, 0xc0, !PT ;  /* 0xffff000006067812 */ /* 0x000fe200078ec0ff */
[-C--:B------:R-:W-:Y:S01]  /*df80*/  FMUL.FTZ R26, R31, R4.reuse ;  /* 0x000000041f1a7220 */ /* 0x080fe20000410000 */
[----:B------:R-:W-:Y:S01]  /*df90*/  FMUL.FTZ R30, R29, R4 ;  /* 0x000000041d1e7220 */ /* 0x000fe20000410000 */
[----:B------:R-:W-:Y:S01]  /*dfa0*/  FMUL.FTZ R27, R34, R5 ;  /* 0x00000005221b7220 */ /* 0x000fe20000410000 */
[----:B------:R-:W-:Y:S01]  /*dfb0*/  LOP3.LUT R7, R7, 0xffff0000, RZ, 0xc0, !PT ;  /* 0xffff000007077812 */ /* 0x000fe200078ec0ff */
[-C--:B------:R-:W-:Y:S01]  /*dfc0*/  FFMA.FTZ R4, R29, R15.reuse, -R26 ;  /* 0x0000000f1d047223 */ /* 0x080fe2000001081a */
[----:B------:R-:W-:Y:S01]  /*dfd0*/  FFMA.FTZ R15, R31, R15, R30 ;  /* 0x0000000f1f0f7223 */ /* 0x000fe2000001001e */
[C---:B------:R-:W-:Y:S01]  /*dfe0*/  FMUL.FTZ R29, R32.reuse, R5 ;  /* 0x00000005201d7220 */ /* 0x040fe20000410000 */
[----:B------:R-:W-:Y:S01]  /*dff0*/  FFMA.FTZ R5, R32, R20, -R27 ;  /* 0x0000001420057223 */ /* 0x000fe2000001081b */
[C---:B------:R-:W-:Y:S01]  /*e000*/  LOP3.LUT R31, R3.reuse, 0xffff0000, RZ, 0xc0, !PT ;  /* 0xffff0000031f7812 */ /* 0x040fe200078ec0ff */
[----:B------:R-:W-:-:S02]  /*e010*/  IMAD.U32 R32, R3, 0x10000, RZ ;  /* 0x0001000003207824 */ /* 0x000fc400078e00ff */
        /* <DEDUP_REMOVED lines=9> */
[----:B------:R-:W-:Y:S02]  /*e0b0*/  F2FP.BF16.F32.PACK_AB R4, R15, R4 ;  /* 0x000000040f04723e */ /* 0x000fe400000010ff */
[----:B------:R-:W-:-:S02]  /*e0c0*/  F2FP.BF16.F32.PACK_AB R5, R20, R5 ;  /* 0x000000051405723e */ /* 0x000fc400000010ff */
[----:B------:R-:W-:Y:S02]  /*e0d0*/  F2FP.BF16.F32.PACK_AB R6, R29, R6 ;  /* 0x000000061d06723e */ /* 0x000fe400000010ff */
[----:B------:R-:W-:-:S05]  /*e0e0*/  F2FP.BF16.F32.PACK_AB R7, R30, R7 ;  /* 0x000000071e07723e */ /* 0x000fca00000010ff */
[----:B------:R1:W-:Y:S02]  /*e0f0*/  STS.128 [R21+0x5000], R4 ;  /* 0x0050000415007388 */ /* 0x0003e40000000c00 */
.L_x_758:
[----:B------:R-:W-:Y:S05]  /*e100*/  BSYNC B1 ;  /* 0x0000000000017941 */ /* 0x000fea0003800000 */
.L_x_757:
        /* <DEDUP_REMOVED lines=47> */
.L_x_764:
[----:B------:R-:W-:Y:S05]  /*e400*/  BSYNC B2 ;  /* 0x0000000000027941 */ /* 0x000fea0003800000 */
.L_x_763:
[----:B------:R-:W-:Y:S05]  /*e410*/  @P1 BRA `(.L_x_762) ;  /* 0x0000000000981947 */ /* 0x000fea0003800000 */
[----:B0-----:R-:W0:Y:S01]  /*e420*/  LDS.128 R4, [R21+0x6000] ;  /* 0x0060000015047984 */ /* 0x001e220000000c00 */
        /* <DEDUP_REMOVED lines=37> */
.L_x_762:
[----:B------:R-:W-:Y:S05]  /*e680*/  BSYNC B1 ;  /* 0x0000000000017941 */ /* 0x000fea0003800000 */
.L_x_761:
[----:B01----:R-:W-:-:S05]  /*e690*/  VIADD R4, R22, 0x60 ;  /* 0x0000006016047836 */ /* 0x003fca0000000000 */
        /* <DEDUP_REMOVED lines=22> */
[----:B------:R-:W-:Y:S01]  /*e800*/  FFMA.FTZ R4, R25, R11, -R20 ;  /* 0x0000000b19047223 */ /* 0x000fe20000010814 */
[----:B------:R-:W-:Y:S01]  /*e810*/  FMUL.FTZ R20, R27, R5 ;  /* 0x000000051b147220 */ /* 0x000fe20000410000 */
[----:B------:R-:W-:Y:S01]  /*e820*/  FFMA.FTZ R11, R29, R11, R24 ;  /* 0x0000000b1d0b7223 */ /* 0x000fe20000010018 */
[-C--:B------:R-:W-:Y:S01]  /*e830*/  FFMA.FTZ R5, R27, R15.reuse, -R26 ;  /* 0x0000000f1b057223 */ /* 0x080fe2000001081a */
[----:B------:R-:W-:Y:S01]  /*e840*/  LOP3.LUT R7, R7, 0xffff0000, RZ, 0xc0, !PT ;  /* 0xffff000007077812 */ /* 0x000fe200078ec0ff */
[C---:B------:R-:W-:Y:S01]  /*e850*/  IMAD.U32 R26, R14.reuse, 0x10000, RZ ;  /* 0x000100000e1a7824 */ /* 0x040fe200078e00ff */
[----:B------:R-:W-:Y:S01]  /*e860*/  LOP3.LUT R29, R14, 0xffff0000, RZ, 0xc0, !PT ;  /* 0xffff00000e1d7812 */ /* 0x000fe200078ec0ff */
[C---:B------:R-:W-:Y:S01]  /*e870*/  IMAD.U32 R24, R12.reuse, 0x10000, RZ ;  /* 0x000100000c187824 */ /* 0x040fe200078e00ff */
[----:B------:R-:W-:Y:S01]  /*e880*/  LOP3.LUT R27, R12, 0xffff0000, RZ, 0xc0, !PT ;  /* 0xffff00000c1b7812 */ /* 0x000fe200078ec0ff */
[----:B------:R-:W-:Y:S01]  /*e890*/  FFMA.FTZ R20, R31, R15, R20 ;  /* 0x0000000f1f147223 */ /* 0x000fe20000010014 */
[-C--:B------:R-:W-:Y:S01]  /*e8a0*/  FMUL.FTZ R15, R26, R6.reuse ;  /* 0x000000061a0f7220 */ /* 0x080fe20000410000 */
[C---:B------:R-:W-:Y:S01]  /*e8b0*/  FMUL.FTZ R25, R24.reuse, R6 ;  /* 0x0000000618197220 */ /* 0x040fe20000410000 */
[-C--:B------:R-:W-:Y:S01]  /*e8c0*/  FMUL.FTZ R12, R29, R7.reuse ;  /* 0x000000071d0c7220 */ /* 0x080fe20000410000 */
[C---:B------:R-:W-:Y:S01]  /*e8d0*/  FMUL.FTZ R14, R27.reuse, R7 ;  /* 0x000000071b0e7220 */ /* 0x040fe20000410000 */
[-C--:B------:R-:W-:Y:S01]  /*e8e0*/  FFMA.FTZ R6, R24, R10.reuse, -R15 ;  /* 0x0000000a18067223 */ /* 0x080fe2000001080f */
[----:B------:R-:W-:Y:S01]  /*e8f0*/  FFMA.FTZ R25, R26, R10, R25 ;  /* 0x0000000a1a197223 */ /* 0x000fe20000010019 */
[-C--:B------:R-:W-:Y:S01]  /*e900*/  FFMA.FTZ R7, R27, R13.reuse, -R12 ;  /* 0x0000000d1b077223 */ /* 0x080fe2000001080c */
[----:B------:R-:W-:Y:S01]  /*e910*/  FFMA.FTZ R14, R29, R13, R14 ;  /* 0x0000000d1d0e7223 */ /* 0x000fe2000001000e */
[----:B------:R-:W-:-:S02]  /*e920*/  F2FP.BF16.F32.PACK_AB R4, R11, R4 ;  /* 0x000000040b04723e */ /* 0x000fc400000010ff */
[----:B------:R-:W-:Y:S02]  /*e930*/  F2FP.BF16.F32.PACK_AB R5, R20, R5 ;  /* 0x000000051405723e */ /* 0x000fe400000010ff */
[----:B------:R-:W-:Y:S02]  /*e940*/  F2FP.BF16.F32.PACK_AB R6, R25, R6 ;  /* 0x000000061906723e */ /* 0x000fe400000010ff */
[----:B------:R-:W-:-:S05]  /*e950*/  F2FP.BF16.F32.PACK_AB R7, R14, R7 ;  /* 0x000000070e07723e */ /* 0x000fca00000010ff */
[----:B------:R0:W-:Y:S02]  /*e960*/  STS.128 [R21+0x3000], R4 ;  /* 0x0030000415007388 */ /* 0x0001e40000000c00 */
.L_x_767:
[----:B------:R-:W-:Y:S05]  /*e970*/  BSYNC B1 ;  /* 0x0000000000017941 */ /* 0x000fea0003800000 */
.L_x_766:
[----:B------:R-:W-:Y:S05]  /*e980*/  @P1 BRA `(.L_x_765) ;  /* 0x0000002000401947 */ /* 0x000fea0003800000 */
[----:B0-----:R-:W0:Y:S01]  /*e990*/  LDS.128 R4, [R21+0x7000] ;  /* 0x0070000015047984 */ /* 0x001e220000000c00 */
[----:B------:R-:W-:Y:S01]  /*e9a0*/  IMAD.U32 R14, R0, 0x10000, RZ ;  /* 0x00010000000e7824 */ /* 0x000fe200078e00ff */
[C---:B------:R-:W-:Y:S01]  /*e9b0*/  LOP3.LUT R27, R8.reuse, 0xffff0000, RZ, 0xc0, !PT ;  /* 0xffff0000081b7812 */ /* 0x040fe200078ec0ff */
[----:B------:R-:W-:Y:S01]  /*e9c0*/  IMAD.U32 R20, R8, 0x10000, RZ ;  /* 0x0001000008147824 */ /* 0x000fe200078e00ff */
[----:B------:R-:W-:Y:S02]  /*e9d0*/  LOP3.LUT R25, R0, 0xffff0000, RZ, 0xc0, !PT ;  /* 0xffff000000197812 */ /* 0x000fe400078ec0ff */
        /* <DEDUP_REMOVED lines=16> */
[----:B------:R-:W-:Y:S01]  /*eae0*/  LOP3.LUT R14, R3, 0xffff0000, RZ, 0xc0, !PT ;  /* 0xffff0000030e7812 */ /* 0x000fe200078ec0ff */
[----:B------:R-:W-:Y:S02]  /*eaf0*/  IMAD.U32 R20, R9, 0x10000, RZ ;  /* 0x0001000009147824 */ /* 0x000fe400078e00ff */
[----:B------:R-:W-:Y:S01]  /*eb00*/  FFMA.FTZ R10, R27, R11, R10 ;  /* 0x0000000b1b0a7223 */ /* 0x000fe2000001000a */
[----:B------:R-:W-:Y:S02]  /*eb10*/  IMAD.U32 R12, R3, 0x10000, RZ ;  /* 0x00010000030c7824 */ /* 0x000fe400078e00ff */
[-C--:B------:R-:W-:Y:S01]  /*eb20*/  FMUL.FTZ R11, R24, R7.reuse ;  /* 0x00000007180b7220 */ /* 0x080fe20000410000 */
[-C--:B------:R-:W-:Y:S01]  /*eb30*/  FMUL.FTZ R3, R20, R6.reuse ;  /* 0x0000000614037220 */ /* 0x080fe20000410000 */
[----:B------:R-:W-:Y:S01]  /*eb40*/  FMUL.FTZ R13, R14, R7 ;  /* 0x000000070e0d7220 */ /* 0x000fe20000410000 */
[----:B------:R-:W-:Y:S01]  /*eb50*/  FMUL.FTZ R9, R12, R6 ;  /* 0x000000060c097220 */ /* 0x000fe20000410000 */
[----:B------:R-:W-:Y:S01]  /*eb60*/  FFMA.FTZ R7, R14, R8, -R11 ;  /* 0x000000080e077223 */ /* 0x000fe2000001080b */
[----:B------:R-:W-:Y:S01]  /*eb70*/  FFMA.FTZ R3, R12, R0, -R3 ;  /* 0x000000000c037223 */ /* 0x000fe20000010803 */
[----:B------:R-:W-:Y:S01]  /*eb80*/  FFMA.FTZ R8, R24, R8, R13 ;  /* 0x0000000818087223 */ /* 0x000fe2000001000d */
[----:B------:R-:W-:Y:S01]  /*eb90*/  FFMA.FTZ R6, R20, R0, R9 ;  /* 0x0000000014067223 */ /* 0x000fe20000010009 */
[----:B------:R-:W-:-:S02]  /*eba0*/  F2FP.BF16.F32.PACK_AB R4, R15, R4 ;  /* 0x000000040f04723e */ /* 0x000fc400000010ff */
[----:B------:R-:W-:Y:S02]  /*ebb0*/  F2FP.BF16.F32.PACK_AB R5, R10, R5 ;  /* 0x000000050a05723e */ /* 0x000fe400000010ff */
[----:B------:R-:W-:Y:S02]  /*ebc0*/  F2FP.BF16.F32.PACK_AB R6, R6, R3 ;  /* 0x000000030606723e */ /* 0x000fe400000010ff */
[----:B------:R-:W-:-:S05]  /*ebd0*/  F2FP.BF16.F32.PACK_AB R7, R8, R7 ;  /* 0x000000070807723e */ /* 0x000fca00000010ff */
[----:B------:R1:W-:Y:S01]  /*ebe0*/  STS.128 [R21+0x7000], R4 ;  /* 0x0070000415007388 */ /* 0x0003e20000000c00 */
[----:B------:R-:W-:Y:S05]  /*ebf0*/  BRA `(.L_x_765) ;  /* 0x0000001c00a47947 */ /* 0x000fea0003800000 */
.L_x_747:
[----:B------:R-:W-:-:S03]  /*ec00*/  UMOV UR4, 0xffffffff ;  /* 0xffffffff00047882 */ /* 0x000fc60000000000 */
[----:B------:R-:W-:Y:S05]  /*ec10*/  BRA.DIV UR4, `(.L_x_768) ;  /* 0x0000019204487947 */ /* 0x000fea000b800000 */
[----:B------:R0:W2:Y:S04]  /*ec20*/  SHFL.IDX PT, R0, R25, RZ, 0x181f ;  /* 0x00181fff19007589 */ /* 0x0000a800000e0000 */
[----:B------:R0:W3:Y:S04]  /*ec30*/  SHFL.IDX PT, R3, R24, RZ, 0x181f ;  /* 0x00181fff18037589 */ /* 0x0000e800000e0000 */
[----:B------:R0:W4:Y:S04]  /*ec40*/  SHFL.IDX PT, R20, R27, RZ, 0x181f ;  /* 0x00181fff1b147589 */ /* 0x00012800000e0000 */
[----:B-1----:R0:W1:Y:S02]  /*ec50*/  SHFL.IDX PT, R14, R26, RZ, 0x181f ;  /* 0x00181fff1a0e7589 */ /* 0x00206400000e0000 */
.L_x_996:
[----:B------:R-:W5:Y:S01]  /*ec60*/  LDL R6, [R1+0x64] ;  /* 0x0000640001067983 */ /* 0x000f620000100800 */
[----:B------:R-:W-:Y:S01]  /*ec70*/  ULDC UR4, c[0x0][0x448] ;  /* 0x0001120000047ab9 */ /* 0x000fe20000000800 */
[----:B------:R-:W0:Y:S01]  /*ec80*/  LDC R13, c[0x0][0x3f4] ;  /* 0x0000fd00ff0d7b82 */ /* 0x000e220000000800 */
[----:B------:R-:W-:Y:S01]  /*ec90*/  IMAD R160, R160, UR4, RZ ;  /* 0x00000004a0a07c24 */ /* 0x000fe2000f8e02ff */
[----:B------:R-:W-:Y:S01]  /*eca0*/  BSSY B1, `(.L_x_769) ;  /* 0x0000018000017945 */ /* 0x000fe20003800000 */
[----:B------:R-:W-:Y:S02]  /*ecb0*/  CS2R R8, SRZ ;  /* 0x0000000000087805 */ /* 0x000fe4000001ff00 */
[----:B------:R-:W-:Y:S02]  /*ecc0*/  CS2R R10, SRZ ;  /* 0x00000000000a7805 */ /* 0x000fe4000001ff00 */
[----:B------:R-:W-:Y:S02]  /*ecd0*/  ISETP.GE.AND P0, PT, R5, R160, PT ;  /* 0x000000a00500720c */ /* 0x000fe40003f06270 */
[----:B-----5:R-:W-:-:S04]  /*ece0*/  LEA.HI R4, R6, R6, RZ, 0x1 ;  /* 0x0000000606047211 */ /* 0x020fc800078f08ff */
[----:B------:R-:W-:-:S05]  /*ecf0*/  LOP3.LUT R4, R4, 0xfffffffe, RZ, 0xc0, !PT ;  /* 0xfffffffe04047812 */ /* 0x000fca00078ec0ff */
[----:B0-----:R-:W-:Y:S01]  /*ed00*/  IMAD.IADD R27, R6, 0x1, -R4 ;  /* 0x00000001061b7824 */ /* 0x001fe200078e0a04 */
[----:B------:R-:W-:Y:S02]  /*ed10*/  CS2R R6, SRZ ;  /* 0x0000000000067805 */ /* 0x000fe4000001ff00 */
[----:B------:R-:W-:Y:S02]  /*ed20*/  CS2R R4, SRZ ;  /* 0x0000000000047805 */ /* 0x000fe4000001ff00 */
[----:B------:R-:W-:Y:S01]  /*ed30*/  SHF.L.U32 R27, R27, 0x1f, RZ ;  /* 0x0000001f1b1b7819 */ /* 0x000fe200000006ff */
[----:B------:R-:W-:Y:S06]  /*ed40*/  @P0 BRA `(.L_x_770) ;  /* 0x0000000000340947 */ /* 0x000fec0003800000 */
[----:B------:R-:W-:Y:S01]  /*ed50*/  ULDC UR4, c[0x0][0x3f4] ;  /* 0x0000fd0000047ab9 */ /* 0x000fe20000000800 */
[C---:B------:R-:W-:Y:S01]  /*ed60*/  IMAD.SHL.U32 R15, R16.reuse, 0x2, RZ ;  /* 0x00000002100f7824 */ /* 0x040fe200078e00ff */
[C---:B------:R-:W-:Y:S02]  /*ed70*/  ISETP.GE.AND P2, PT, R16.reuse, UR4, PT ;  /* 0x0000000410007c0c */ /* 0x040fe4000bf46270 */
[----:B------:R-:W-:Y:S02]  /*ed80*/  SHF.L.U64.HI R9, R16, 0x1, R17 ;  /* 0x0000000110097819 */ /* 0x000fe40000010211 */
[-C--:B---3--:R-:W-:Y:S02]  /*ed90*/  IADD3 R24, P0, R3, R15.reuse, RZ ;  /* 0x0000000f03187210 */ /* 0x088fe40007f1e0ff */
[----:B-1----:R-:W-:-:S03]  /*eda0*/  IADD3 R14, P1, R14, R15, RZ ;  /* 0x0000000f0e0e7210 */ /* 0x002fc60007f3e0ff */
[----:B--2---:R-:W-:Y:S01]  /*edb0*/  IMAD.X R25, R0, 0x1, R9, P0 ;  /* 0x0000000100197824 */ /* 0x004fe200000e0609 */
[----:B----4-:R-:W-:Y:S02]  /*edc0*/  IADD3.X R15, R20, R9, RZ, P1, !PT ;  /* 0x00000009140f7210 */ /* 0x010fe40000ffe4ff */
[----:B------:R-:W-:Y:S01]  /*edd0*/  CS2R R8, SRZ ;  /* 0x0000000000087805 */ /* 0x000fe2000001ff00 */
[----:B------:R-:W-:Y:S06]  /*ede0*/  @P2 BRA `(.L_x_770) ;  /* 0x00000000000c2947 */ /* 0x000fec0003800000 */
[----:B------:R-:W-:Y:S02]  /*edf0*/  ULDC.64 UR4, c[0x0][0x208] ;  /* 0x0000820000047ab9 */ /* 0x000fe40000000a00 */
[----:B------:R0:W5:Y:S04]  /*ee00*/  LD.E.128 R4, desc[UR4][R24.64] ;  /* 0x0000000418047980 */ /* 0x000168000c101d00 */
[----:B------:R0:W5:Y:S02]  /*ee10*/  LD.E.128 R8, desc[UR4][R14.64] ;  /* 0x000000040e087980 */ /* 0x000164000c101d00 */
.L_x_770:
[----:B------:R-:W-:Y:S05]  /*ee20*/  BSYNC B1 ;  /* 0x0000000000017941 */ /* 0x000fea0003800000 */
.L_x_769:
[----:B------:R-:W4:Y:S01]  /*ee30*/  SYNCS.PHASECHK.TRANS64.TRYWAIT P4, [R2+URZ+0x34800], R27 ;  /* 0x0348001b020075a7 */ /* 0x000f22000808017f */
[----:B--2---:R-:W-:Y:S01]  /*ee40*/  IMAD R0, R125, -0x80, R160 ;  /* 0xffffff807d007824 */ /* 0x004fe200078e02a0 */
[--C-:B-----5:R-:W-:Y:S01]  /*ee50*/  SHF.R.U64 R31, R6, 0x10, R7.reuse ;  /* 0x00000010061f7819 */ /* 0x120fe20000001207 */
[----:B---3--:R-:W-:Y:S01]  /*ee60*/  IMAD.MOV.U32 R3, RZ, RZ, R4 ;  /* 0x000000ffff037224 */ /* 0x008fe200078e0004 */
[--C-:B------:R-:W-:Y:S01]  /*ee70*/  SHF.R.U32.HI R29, RZ, 0x10, R7.reuse ;  /* 0x00000010ff1d7819 */ /* 0x100fe20000011607 */
[----:B01----:R-:W-:Y:S01]  /*ee80*/  IMAD.MOV.U32 R14, RZ, RZ, R7 ;  /* 0x000000ffff0e7224 */ /* 0x003fe200078e0007 */
[----:B------:R-:W-:Y:S01]  /*ee90*/  SHF.R.U64 R26, R4, 0x10, R5 ;  /* 0x00000010041a7819 */ /* 0x000fe20000001205 */
[----:B------:R-:W-:Y:S01]  /*eea0*/  IMAD.MOV.U32 R15, RZ, RZ, R8 ;  /* 0x000000ffff0f7224 */ /* 0x000fe200078e0008 */
[----:B------:R-:W-:Y:S01]  /*eeb0*/  SHF.R.U64 R8, R8, 0x10, R9 ;  /* 0x0000001008087819 */ /* 0x000fe20000001209 */
[----:B------:R-:W-:Y:S01]  /*eec0*/  IMAD.MOV.U32 R24, RZ, RZ, R5 ;  /* 0x000000ffff187224 */ /* 0x000fe200078e0005 */
[--C-:B------:R-:W-:Y:S01]  /*eed0*/  SHF.R.U32.HI R7, RZ, 0x10, R9.reuse ;  /* 0x00000010ff077819 */ /* 0x100fe20000011609 */
[----:B----4-:R-:W-:Y:S01]  /*eee0*/  IMAD.MOV.U32 R20, RZ, RZ, R9 ;  /* 0x000000ffff147224 */ /* 0x010fe200078e0009 */
[----:B------:R-:W-:Y:S01]  /*eef0*/  SHF.R.U32.HI R33, RZ, 0x10, R5 ;  /* 0x00000010ff217819 */ /* 0x000fe20000011605 */
[----:B------:R-:W-:Y:S01]  /*ef00*/  VIADD R34, R22, 0x20 ;  /* 0x0000002016227836 */ /* 0x000fe20000000000 */
[----:B------:R-:W-:Y:S01]  /*ef10*/  ISETP.GE.AND P0, PT, R16, R13, PT ;  /* 0x0000000d1000720c */ /* 0x000fe20003f06270 */
[----:B------:R-:W-:Y:S01]  /*ef20*/  VIADD R32, R22, 0x40 ;  /* 0x0000004016207836 */ /* 0x000fe20000000000 */
[----:B------:R-:W-:Y:S01]  /*ef30*/  VIMNMX R9, R0, 0x80, PT ;  /* 0x0000008000097848 */ /* 0x000fe20003fe0100 */
[----:B------:R-:W-:Y:S01]  /*ef40*/  IMAD.MOV.U32 R12, RZ, RZ, R6 ;  /* 0x000000ffff0c7224 */ /* 0x000fe200078e0006 */
[--C-:B------:R-:W-:Y:S01]  /*ef50*/  SHF.R.U64 R5, R10, 0x10, R11.reuse ;  /* 0x000000100a057819 */ /* 0x100fe2000000120b */
[----:B------:R-:W-:Y:S01]  /*ef60*/  IMAD.MOV.U32 R4, RZ, RZ, R10 ;  /* 0x000000ffff047224 */ /* 0x000fe200078e000a */
[--C-:B------:R-:W-:Y:S01]  /*ef70*/  SHF.R.U32.HI R6, RZ, 0x10, R11.reuse ;  /* 0x00000010ff067819 */ /* 0x100fe2000001160b */
[----:B------:R-:W-:Y:S01]  /*ef80*/  IMAD.MOV.U32 R25, RZ, RZ, R11 ;  /* 0x000000ffff197224 */ /* 0x000fe200078e000b */
[----:B------:R-:W-:Y:S01]  /*ef90*/  BSSY B1, `(.L_x_771) ;  /* 0x000000f000017945 */ /* 0x000fe20003800000 */
[----:B------:R-:W-:Y:S01]  /*efa0*/  VIADD R30, R22, 0x60 ;  /* 0x00000060161e7836 */ /* 0x000fe20000000000 */
[----:B------:R-:W-:-:S02]  /*efb0*/  PRMT R0, R3, 0x5410, R26 ;  /* 0x0000541003007816 */ /* 0x000fc4000000001a */
[-C--:B------:R-:W-:Y:S02]  /*efc0*/  ISETP.GE.OR P3, PT, R22, R9.reuse, P0 ;  /* 0x000000091600720c */ /* 0x080fe40000766670 */
[-C--:B------:R-:W-:Y:S02]  /*efd0*/  ISETP.GE.OR P2, PT, R34, R9.reuse, P0 ;  /* 0x000000092200720c */ /* 0x080fe40000746670 */
[-C--:B------:R-:W-:Y:S02]  /*efe0*/  ISETP.GE.OR P1, PT, R32, R9.reuse, P0 ;  /* 0x000000092000720c */ /* 0x080fe40000726670 */
[----:B------:R-:W-:Y:S02]  /*eff0*/  PRMT R3, R24, 0x5410, R33 ;  /* 0x0000541018037816 */ /* 0x000fe40000000021 */
[----:B------:R-:W-:Y:S02]  /*f000*/  ISETP.GE.OR P0, PT, R30, R9, P0 ;  /* 0x000000091e00720c */ /* 0x000fe40000706670 */
[----:B------:R-:W-:-:S02]  /*f010*/  PRMT R12, R12, 0x5410, R31 ;  /* 0x000054100c0c7816 */ /* 0x000fc4000000001f */
[----:B------:R-:W-:Y:S02]  /*f020*/  PRMT R14, R14, 0x5410, R29 ;  /* 0x000054100e0e7816 */ /* 0x000fe4000000001d */
[----:B------:R-:W-:Y:S02]  /*f030*/  PRMT R15, R15, 0x5410, R8 ;  /* 0x000054100f0f7816 */ /* 0x000fe40000000008 */
[----:B------:R-:W-:Y:S02]  /*f040*/  PRMT R20, R20, 0x5410, R7 ;  /* 0x0000541014147816 */ /* 0x000fe40000000007 */
[----:B------:R-:W-:Y:S02]  /*f050*/  PRMT R24, R4, 0x5410, R5 ;  /* 0x0000541004187816 */ /* 0x000fe40000000005 */
[----:B------:R-:W-:Y:S01]  /*f060*/  PRMT R25, R25, 0x5410, R6 ;  /* 0x0000541019197816 */ /* 0x000fe20000000006 */
[----:B------:R-:W-:Y:S06]  /*f070*/  @!P4 BRA `(.L_x_772) ;  /* 0x0000018c00a0c947 */ /* 0x000fec0003800000 */
.L_x_997:
[----:B------:R-:W-:Y:S05]  /*f080*/  BSYNC B1 ;  /* 0x0000000000017941 */ /* 0x000fea0003800000 */
.L_x_771:
[----:B------:R-:W-:Y:S04]  /*f090*/  BSSY B1, `(.L_x_773) ;  /* 0x0000069000017945 */ /* 0x000fe80003800000 */
[----:B------:R-:W-:Y:S05]  /*f0a0*/  @P3 BRA `(.L_x_774) ;  /* 0x00000004009c3947 */ /* 0x000fea0003800000 */
[----:B------:R-:W1:Y:S01]  /*f0b0*/  S2R R5, SR_TID.X ;  /* 0x0000000000057919 */ /* 0x000e620000002100 */
[----:B------:R-:W-:Y:S01]  /*f0c0*/  IMAD.SHL.U32 R6, R22, 0x40, RZ ;  /* 0x0000004016067824 */ /* 0x000fe200078e00ff */
[C---:B------:R-:W-:Y:S01]  /*f0d0*/  LOP3.LUT R39, R15.reuse, 0xffff0000, RZ, 0xc0, !PT ;  /* 0xffff00000f277812 */ /* 0x040fe200078ec0ff */
[----:B------:R-:W-:Y:S01]  /*f0e0*/  IMAD.U32 R38, R15, 0x10000, RZ ;  /* 0x000100000f267824 */ /* 0x000fe200078e00ff */
[----:B------:R-:W2:Y:S01]  /*f0f0*/  S2R R8, SR_TID.X ;  /* 0x0000000000087919 */ /* 0x000ea20000002100 */
[C---:B------:R-:W-:Y:S01]  /*f100*/  IMAD.U32 R36, R0.reuse, 0x10000, RZ ;  /* 0x0001000000247824 */ /* 0x040fe200078e00ff */
[----:B------:R-:W-:Y:S01]  /*f110*/  LOP3.LUT R37, R0, 0xffff0000, RZ, 0xc0, !PT ;  /* 0xffff000000257812 */ /* 0x000fe200078ec0ff */
[----:B-1----:R-:W-:Y:S02]  /*f120*/  VIADD R5, R5, 0xffffff80 ;  /* 0xffffff8005057836 */ /* 0x002fe40000000000 */
[----:B--2---:R-:W-:-:S03]  /*f130*/  VIADD R8, R8, 0xffffff80 ;  /* 0xffffff8008087836 */ /* 0x004fc60000000000 */
[----:B------:R-:W-:-:S04]  /*f140*/  SHF.R.S32.HI R4, RZ, 0x1f, R5 ;  /* 0x0000001fff047819 */ /* 0x000fc80000011405 */
[----:B------:R-:W-:-:S04]  /*f150*/  LEA.HI R4, R4, R5, RZ, 0x3 ;  /* 0x0000000504047211 */ /* 0x000fc800078f18ff */
[----:B------:R-:W-:-:S05]  /*f160*/  LOP3.LUT R4, R4, 0xfffffff8, RZ, 0xc0, !PT ;  /* 0xfffffff804047812 */ /* 0x000fca00078ec0ff */
[----:B------:R-:W-:-:S05]  /*f170*/  IMAD.IADD R4, R5, 0x1, -R4 ;  /* 0x0000000105047824 */ /* 0x000fca00078e0a04 */
[----:B------:R-:W-:-:S04]  /*f180*/  LEA.HI R4, R13, R4, RZ, 0x1d ;  /* 0x000000040d047211 */ /* 0x000fc800078fe8ff */
[----:B------:R-:W-:Y:S01]  /*f190*/  SHF.R.S32.HI R7, RZ, 0x1f, R4 ;  /* 0x0000001fff077819 */ /* 0x000fe20000011404 */
[----:B------:R-:W-:-:S03]  /*f1a0*/  IMAD.SHL.U32 R5, R4, 0x8, RZ ;  /* 0x0000000804057824 */ /* 0x000fc600078e00ff */
[----:B------:R-:W-:Y:S02]  /*f1b0*/  LEA.HI R7, R7, R4, RZ, 0x3 ;  /* 0x0000000407077211 */ /* 0x000fe400078f18ff */
[----:B------:R-:W-:-:S03]  /*f1c0*/  LOP3.LUT R5, R5, 0x38, RZ, 0xc0, !PT ;  /* 0x0000003805057812 */ /* 0x000fc600078ec0ff */
[----:B------:R-:W-:Y:S01]  /*f1d0*/  IMAD.SHL.U32 R7, R7, 0x400, RZ ;  /* 0x0000040007077824 */ /* 0x000fe200078e00ff */
[----:B------:R-:W-:Y:S02]  /*f1e0*/  LOP3.LUT R5, R5, 0x1c0, R6, 0xf8, !PT ;  /* 0x000001c005057812 */ /* 0x000fe400078ef806 */
[----:B------:R-:W-:Y:S02]  /*f1f0*/  SHF.R.S32.HI R6, RZ, 0x1f, R8 ;  /* 0x0000001fff067819 */ /* 0x000fe40000011408 */
[----:B------:R-:W-:Y:S02]  /*f200*/  LOP3.LUT R7, R7, 0x7fffe000, RZ, 0xc0, !PT ;  /* 0x7fffe00007077812 */ /* 0x000fe400078ec0ff */
[----:B------:R-:W-:Y:S01]  /*f210*/  LEA.HI R6, R6, R8, RZ, 0x6 ;  /* 0x0000000806067211 */ /* 0x000fe200078f30ff */
[----:B------:R-:W-:-:S04]  /*f220*/  IMAD.SHL.U32 R8, R22, 0x40, RZ ;  /* 0x0000004016087824 */ /* 0x000fc800078e00ff */
[----:B------:R-:W-:Y:S01]  /*f230*/  IMAD.SHL.U32 R6, R6, 0x8, RZ ;  /* 0x0000000806067824 */ /* 0x000fe200078e00ff */
[----:B------:R-:W-:-:S04]  /*f240*/  LOP3.LUT R8, R8, 0x1c0, RZ, 0xc0, !PT ;  /* 0x000001c008087812 */ /* 0x000fc800078ec0ff */
[----:B------:R-:W-:Y:S02]  /*f250*/  SHF.R.U32.HI R8, RZ, 0x3, R8 ;  /* 0x00000003ff087819 */ /* 0x000fe40000011608 */
[----:B------:R-:W-:Y:S02]  /*f260*/  LOP3.LUT R6, R6, 0xfffffe00, RZ, 0xc0, !PT ;  /* 0xfffffe0006067812 */ /* 0x000fe400078ec0ff */
[----:B------:R-:W-:-:S04]  /*f270*/  LOP3.LUT R4, R5, R8, RZ, 0x3c, !PT ;  /* 0x0000000805047212 */ /* 0x000fc800078e3cff */
[----:B------:R-:W-:Y:S02]  /*f280*/  IADD3 R9, R4, R7, R6 ;  /* 0x0000000704097210 */ /* 0x000fe40007ffe006 */
[----:B------:R-:W0:Y:S03]  /*f290*/  LDS.128 R4, [R21] ;  /* 0x0000000015047984 */ /* 0x000e260000000c00 */
[----:B------:R-:W-:-:S05]  /*f2a0*/  IMAD R26, R9, 0x2, R2 ;  /* 0x00000002091a7824 */ /* 0x000fca00078e0202 */
[----:B------:R-:W1:Y:S01]  /*f2b0*/  LDS.128 R8, [R26+0x16400] ;  /* 0x016400001a087984 */ /* 0x000e620000000c00 */
[C---:B0-----:R-:W-:Y:S01]  /*f2c0*/  IMAD.U32 R27, R4.reuse, 0x10000, RZ ;  /* 0x00010000041b7824 */ /* 0x041fe200078e00ff */
[----:B------:R-:W-:Y:S01]  /*f2d0*/  LOP3.LUT R4, R4, 0xffff0000, RZ, 0xc0, !PT ;  /* 0xffff000004047812 */ /* 0x000fe200078ec0ff */
[C---:B------:R-:W-:Y:S01]  /*f2e0*/  IMAD.U32 R29, R5.reuse, 0x10000, RZ ;  /* 0x00010000051d7824 */ /* 0x040fe200078e00ff */
[----:B------:R-:W-:Y:S01]  /*f2f0*/  LOP3.LUT R5, R5, 0xffff0000, RZ, 0xc0, !PT ;  /* 0xffff000005057812 */ /* 0x000fe200078ec0ff */
[C---:B------:R-:W-:Y:S01]  /*f300*/  IMAD.U32 R30, R6.reuse, 0x10000, RZ ;  /* 0x00010000061e7824 */ /* 0x040fe200078e00ff */
[----:B------:R-:W-:Y:S01]  /*f310*/  LOP3.LUT R6, R6, 0xffff0000, RZ, 0xc0, !PT ;  /* 0xffff000006067812 */ /* 0x000fe200078ec0ff */
[C---:B------:R-:W-:Y:S01]  /*f320*/  IMAD.U32 R31, R7.reuse, 0x10000, RZ ;  /* 0x00010000071f7824 */ /* 0x040fe200078e00ff */
[----:B------:R-:W-:Y:S01]  /*f330*/  LOP3.LUT R7, R7, 0xffff0000, RZ, 0xc0, !PT ;  /* 0xffff000007077812 */ /* 0x000fe200078ec0ff */
[C---:B-1----:R-:W-:Y:S01]  /*f340*/  IMAD.U32 R32, R8.reuse, 0x10000, RZ ;  /* 0x0001000008207824 */ /* 0x042fe200078e00ff */
[----:B------:R-:W-:Y:S01]  /*f350*/  LOP3.LUT R8, R8, 0xffff0000, RZ, 0xc0, !PT ;  /* 0xffff000008087812 */ /* 0x000fe200078ec0ff */
[C---:B------:R-:W-:Y:S01]  /*f360*/  IMAD.U32 R33, R9.reuse, 0x10000, RZ ;  /* 0x0001000009217824 */ /* 0x040fe200078e00ff */
[----:B------:R-:W-:Y:S01]  /*f370*/  LOP3.LUT R9, R9, 0xffff0000, RZ, 0xc0, !PT ;  /* 0xffff000009097812 */ /* 0x000fe200078ec0ff */
[C---:B------:R-:W-:Y:S01]  /*f380*/  FMUL.FTZ R40, R32.reuse, R38 ;  /* 0x0000002620287220 */ /* 0x040fe20000410000 */
[----:B------:R-:W-:Y:S01]  /*f390*/  FMUL.FTZ R32, R32, R36 ;  /* 0x0000002420207220 */ /* 0x000fe20000410000 */
[----:B------:R-:W-:Y:S01]  /*f3a0*/  FMUL.FTZ R41, R8, R39 ;  /* 0x0000002708297220 */ /* 0x000fe20000410000 */
[----:B------:R-:W-:-:S02]  /*f3b0*/  IMAD.U32 R34, R10, 0x10000, RZ ;  /* 0x000100000a227824 */ /* 0x000fc400078e00ff */
[C---:B------:R-:W-:Y:S01]  /*f3c0*/  FFMA.FTZ R40, R27.reuse, R36, -R40 ;  /* 0x000000241b287223 */ /* 0x040fe20000010828 */
[----:B------:R-:W-:Y:S02]  /*f3d0*/  IMAD.U32 R36, R20, 0x10000, RZ ;  /* 0x0001000014247824 */ /* 0x000fe400078e00ff */
[----:B------:R-:W-:Y:S01]  /*f3e0*/  FFMA.FTZ R38, R27, R38, R32 ;  /* 0x000000261b267223 */ /* 0x000fe20000010020 */
[----:B------:R-:W-:Y:S02]  /*f3f0*/  IMAD.U32 R32, R3, 0x10000, RZ ;  /* 0x0001000003207824 */ /* 0x000fe400078e00ff */
[-C--:B------:R-:W-:Y:S01]  /*f400*/  FMUL.FTZ R27, R8, R37.reuse ;  /* 0x00000025081b7220 */ /* 0x080fe20000410000 */
[C---:B------:R-:W-:Y:S01]  /*f410*/  FMUL.FTZ R8, R33.reuse, R36 ;  /* 0x0000002421087220 */ /* 0x040fe20000410000 */
[----:B------:R-:W-:Y:S01]  /*f420*/  FFMA.FTZ R41, R4, R37, -R41 ;  /* 0x0000002504297223 */ /* 0x000fe20000010829 */
[----:B------:R-:W-:Y:S01]  /*f430*/  FMUL.FTZ R33, R33, R32 ;  /* 0x0000002021217220 */ /* 0x000fe20000410000 */
[----:B------:R-:W-:-:S02]  /*f440*/  IMAD.U32 R37, R24, 0x10000, RZ ;  /* 0x0001000018257824 */ /* 0x000fc400078e00ff */
[----:B------:R-:W-:Y:S01]  /*f450*/  FFMA.FTZ R39, R4, R39, R27 ;  /* 0x0000002704277223 */ /* 0x000fe2000001001b */
[----:B------:R-:W-:Y:S01]  /*f460*/  LOP3.LUT R10, R10, 0xffff0000, RZ, 0xc0, !PT ;  /* 0xffff00000a0a7812 */ /* 0x000fe200078ec0ff */
[C---:B------:R-:W-:Y:S01]  /*f470*/  FFMA.FTZ R36, R29.reuse, R36, R33 ;  /* 0x000000241d247223 */ /* 0x040fe20000010021 */
[----:B------:R-:W-:Y:S01]  /*f480*/  FFMA.FTZ R42, R29, R32, -R8 ;  /* 0x000000201d2a7223 */ /* 0x000fe20000010808 */
[----:B------:R-:W-:Y:S02]  /*f490*/  IMAD.U32 R27, R12, 0x10000, RZ ;  /* 0x000100000c1b7824 */ /* 0x000fe400078e00ff */
[----:B------:R-:W-:Y:S01]  /*f4a0*/  FMUL.FTZ R43, R34, R37 ;  /* 0x00000025222b7220 */ /* 0x000fe20000410000 */
[----:B------:R-:W-:Y:S01]  /*f4b0*/  LOP3.LUT R33, R24, 0xffff0000, RZ, 0xc0, !PT ;  /* 0xffff000018217812 */ /* 0x000fe200078ec0ff */
[----:B------:R-:W-:Y:S01]  /*f4c0*/  IMAD.U32 R35, R11, 0x10000, RZ ;  /* 0x000100000b237824 */ /* 0x000fe200078e00ff */
[----:B------:R-:W-:Y:S01]  /*f4d0*/  LOP3.LUT R29, R12, 0xffff0000, RZ, 0xc0, !PT ;  /* 0xffff00000c1d7812 */ /* 0x000fe200078ec0ff */
[----:B------:R-:W-:-:S02]  /*f4e0*/  IMAD.U32 R32, R25, 0x10000, RZ ;  /* 0x0001000019207824 */ /* 0x000fc400078e00ff */
[-C--:B------:R-:W-:Y:S01]  /*f4f0*/  FMUL.FTZ R45, R34, R27.reuse ;  /* 0x0000001b222d7220 */ /* 0x080fe20000410000 */
[----:B------:R-:W-:Y:S01]  /*f500*/  FFMA.FTZ R43, R30, R27, -R43 ;  /* 0x0000001b1e2b7223 */ /* 0x000fe2000001082b */
[----:B------:R-:W-:Y:S01]  /*f510*/  FMUL.FTZ R27, R10, R33 ;  /* 0x000000210a1b7220 */ /* 0x000fe20000410000 */
[----:B------:R-:W-:Y:S02]  /*f520*/  IMAD.U32 R4, R14, 0x10000, RZ ;  /* 0x000100000e047824 */ /* 0x000fe400078e00ff */
[-C--:B------:R-:W-:Y:S01]  /*f530*/  FMUL.FTZ R10, R10, R29.reuse ;  /* 0x0000001d0a0a7220 */ /* 0x080fe20000410000 */
[----:B------:R-:W-:Y:S01]  /*f540*/  FMUL.FTZ R8, R35, R32 ;  /* 0x0000002023087220 */ /* 0x000fe20000410000 */
[----:B------:R-:W-:Y:S01]  /*f550*/  FFMA.FTZ R34, R6, R29, -R27 ;  /* 0x0000001d06227223 */ /* 0x000fe2000001081b */
[----:B------:R-:W-:Y:S01]  /*f560*/  FFMA.FTZ R45, R30, R37, R45 ;  /* 0x000000251e2d7223 */ /* 0x000fe2000001002d */
[----:B------:R-:W-:Y:S01]  /*f570*/  FFMA.FTZ R44, R6, R33, R10 ;  /* 0x00000021062c7223 */ /* 0x000fe2000001000a */
[-C--:B------:R-:W-:Y:S01]  /*f580*/  FFMA.FTZ R29, R31, R4.reuse, -R8 ;  /* 0x000000041f1d7223 */ /* 0x080fe20000010808 */
[----:B------:R-:W-:Y:S01]  /*f590*/  LOP3.LUT R11, R11, 0xffff0000, RZ, 0xc0, !PT ;  /* 0xffff00000b0b7812 */ /* 0x000fe200078ec0ff */
[----:B------:R-:W-:Y:S01]  /*f5a0*/  FMUL.FTZ R30, R35, R4 ;  /* 0x00000004231e7220 */ /* 0x000fe20000410000 */
[----:B------:R-:W-:-:S02]  /*f5b0*/  LOP3.LUT R8, R20, 0xffff0000, RZ, 0xc0, !PT ;  /* 0xffff000014087812 */ /* 0x000fc400078ec0ff */
[----:B------:R-:W-:Y:S01]  /*f5c0*/  LOP3.LUT R10, R25, 0xffff0000, RZ, 0xc0, !PT ;  /* 0xffff0000190a7812 */ /* 0x000fe200078ec0ff */
[----:B------:R-:W-:Y:S01]  /*f5d0*/  FFMA.FTZ R31, R31, R32, R30 ;  /* 0x000000201f1f7223 */ /* 0x000fe2000001001e */
[----:B------:R-:W-:Y:S01]  /*f5e0*/  LOP3.LUT R4, R3, 0xffff0000, RZ, 0xc0, !PT ;  /* 0xffff000003047812 */ /* 0x000fe200078ec0ff */
[----:B------:R-:W-:Y:S01]  /*f5f0*/  FMUL.FTZ R30, R9, R8 ;  /* 0x00000008091e7220 */ /* 0x000fe20000410000 */
[----:B------:R-:W-:Y:S01]  /*f600*/  LOP3.LUT R6, R14, 0xffff0000, RZ, 0xc0, !PT ;  /* 0xffff00000e067812 */ /* 0x000fe200078ec0ff */
[----:B------:R-:W-:Y:S02]  /*f610*/  FMUL.FTZ R32, R11, R10 ;  /* 0x0000000a0b207220 */ /* 0x000fe40000410000 */
[-C--:B------:R-:W-:Y:S01]  /*f620*/  FMUL.FTZ R27, R9, R4.reuse ;  /* 0x00000004091b7220 */ /* 0x080fe20000410000 */
[----:B------:R-:W-:Y:S01]  /*f630*/  FFMA.FTZ R9, R5, R4, -R30 ;  /* 0x0000000405097223 */ /* 0x000fe2000001081e */
[-C--:B------:R-:W-:Y:S01]  /*f640*/  FMUL.FTZ R11, R11, R6.reuse ;  /* 0x000000060b0b7220 */ /* 0x080fe20000410000 */
[----:B------:R-:W-:Y:S01]  /*f650*/  FFMA.FTZ R32, R7, R6, -R32 ;  /* 0x0000000607207223 */ /* 0x000fe20000010820 */
[----:B------:R-:W-:Y:S01]  /*f660*/  FFMA.FTZ R27, R5, R8, R27 ;  /* 0x00000008051b7223 */ /* 0x000fe2000001001b */
[----:B------:R-:W-:Y:S01]  /*f670*/  F2FP.BF16.F32.PACK_AB R6, R34, R43 ;  /* 0x0000002b2206723e */ /* 0x000fe200000010ff */
[----:B------:R-:W-:Y:S01]  /*f680*/  FFMA.FTZ R30, R7, R10, R11 ;  /* 0x0000000a071e7223 */ /* 0x000fe2000001000b */
[----:B------:R-:W-:-:S02]  /*f690*/  F2FP.BF16.F32.PACK_AB R4, R41, R40 ;  /* 0x000000282904723e */ /* 0x000fc400000010ff */
[----:B------:R-:W-:Y:S02]  /*f6a0*/  F2FP.BF16.F32.PACK_AB R5, R9, R42 ;  /* 0x0000002a0905723e */ /* 0x000fe400000010ff */
[----:B------:R-:W-:Y:S02]  /*f6b0*/  F2FP.BF16.F32.PACK_AB R7, R32, R29 ;  /* 0x0000001d2007723e */ /* 0x000fe400000010ff */
[----:B------:R-:W-:Y:S02]  /*f6c0*/  F2FP.BF16.F32.PACK_AB R10, R44, R45 ;  /* 0x0000002d2c0a723e */ /* 0x000fe400000010ff */
[----:B------:R-:W-:Y:S01]  /*f6d0*/  F2FP.BF16.F32.PACK_AB R8, R39, R38 ;  /* 0x000000262708723e */ /* 0x000fe200000010ff */
[----:B------:R1:W-:Y:S01]  /*f6e0*/  STS.128 [R21], R4 ;  /* 0x0000000415007388 */ /* 0x0003e20000000c00 */
[----:B------:R-:W-:Y:S02]  /*f6f0*/  F2FP.BF16.F32.PACK_AB R9, R27, R36 ;  /* 0x000000241b09723e */ /* 0x000fe400000010ff */
[----:B------:R-:W-:-:S05]  /*f700*/  F2FP.BF16.F32.PACK_AB R11, R30, R31 ;  /* 0x0000001f1e0b723e */ /* 0x000fca00000010ff */
[----:B------:R1:W-:Y:S02]  /*f710*/  STS.128 [R26+0x16400], R8 ;  /* 0x016400081a007388 */ /* 0x0003e40000000c00 */
.L_x_774:
[----:B------:R-:W-:Y:S05]  /*f720*/  BSYNC B1 ;  /* 0x0000000000017941 */ /* 0x000fea0003800000 */
.L_x_773:
[----:B------:R-:W-:Y:S04]  /*f730*/  BSSY B1, `(.L_x_775) ;  /* 0x0000067000017945 */ /* 0x000fe80003800000 */
[----:B------:R-:W-:Y:S05]  /*f740*/  @P2 BRA `(.L_x_776) ;  /* 0x0000000400942947 */ /* 0x000fea0003800000 */
[----:B-1----:R-:W2:Y:S04]  /*f750*/  LDL R6, [R1+0x40] ;  /* 0x0000400001067983 */ /* 0x002ea80000100800 */
[----:B------:R-:W3:Y:S01]  /*f760*/  LDL R46, [R1+0x78] ;  /* 0x00007800012e7983 */ /* 0x000ee20000100800 */
[----:B------:R-:W1:Y:S01]  /*f770*/  S2R R5, SR_TID.X ;  /* 0x0000000000057919 */ /* 0x000e620000002100 */
[C---:B------:R-:W-:Y:S02]  /*f780*/  VIADD R8, R22.reuse, 0x20 ;  /* 0x0000002016087836 */ /* 0x040fe40000000000 */
[----:B------:R-:W-:Y:S02]  /*f790*/  VIADD R9, R22, 0x20 ;  /* 0x0000002016097836 */ /* 0x000fe40000000000 */
[----:B------:R-:W-:-:S02]  /*f7a0*/  IMAD.SHL.U32 R8, R8, 0x40, RZ ;  /* 0x0000004008087824 */ /* 0x000fc400078e00ff */
[----:B-1----:R-:W-:-:S05]  /*f7b0*/  VIADD R5, R5, 0xffffff80 ;  /* 0xffffff8005057836 */ /* 0x002fca0000000000 */
[----:B------:R-:W-:-:S04]  /*f7c0*/  SHF.R.S32.HI R4, RZ, 0x1f, R5 ;  /* 0x0000001fff047819 */ /* 0x000fc80000011405 */
[----:B------:R-:W-:-:S04]  /*f7d0*/  LEA.HI R4, R4, R5, RZ, 0x3 ;  /* 0x0000000504047211 */ /* 0x000fc800078f18ff */
[----:B------:R-:W-:-:S05]  /*f7e0*/  LOP3.LUT R4, R4, 0xfffffff8, RZ, 0xc0, !PT ;  /* 0xfffffff804047812 */ /* 0x000fca00078ec0ff */
[----:B------:R-:W-:Y:S02]  /*f7f0*/  IMAD.IADD R4, R5, 0x1, -R4 ;  /* 0x0000000105047824 */ /* 0x000fe400078e0a04 */
[----:B------:R-:W-:-:S03]  /*f800*/  IMAD.SHL.U32 R9, R9, 0x40, RZ ;  /* 0x0000004009097824 */ /* 0x000fc600078e00ff */
[----:B------:R-:W-:-:S04]  /*f810*/  LEA.HI R4, R13, R4, RZ, 0x1d ;  /* 0x000000040d047211 */ /* 0x000fc800078fe8ff */
[----:B------:R-:W-:Y:S01]  /*f820*/  SHF.R.S32.HI R7, RZ, 0x1f, R4 ;  /* 0x0000001fff077819 */ /* 0x000fe20000011404 */
[----:B------:R-:W-:Y:S01]  /*f830*/  IMAD.SHL.U32 R5, R4, 0x8, RZ ;  /* 0x0000000804057824 */ /* 0x000fe200078e00ff */
[----:B------:R-:W-:Y:S02]  /*f840*/  LOP3.LUT R9, R9, 0x1c0, RZ, 0xc0, !PT ;  /* 0x000001c009097812 */ /* 0x000fe400078ec0ff */
[----:B------:R-:W-:Y:S02]  /*f850*/  LOP3.LUT R8, R8, 0x1c0, RZ, 0xc0, !PT ;  /* 0x000001c008087812 */ /* 0x000fe400078ec0ff */
[----:B------:R-:W-:Y:S02]  /*f860*/  LEA.HI R7, R7, R4, RZ, 0x3 ;  /* 0x0000000407077211 */ /* 0x000fe400078f18ff */
[----:B------:R-:W-:Y:S02]  /*f870*/  SHF.R.U32.HI R8, RZ, 0x3, R8 ;  /* 0x00000003ff087819 */ /* 0x000fe40000011608 */
[----:B------:R-:W-:-:S02]  /*f880*/  LOP3.LUT R4, R9, 0x38, R5, 0xf8, !PT ;  /* 0x0000003809047812 */ /* 0x000fc400078ef805 */
[----:B------:R-:W-:Y:S02]  /*f890*/  SHF.L.U32 R7, R7, 0xa, RZ ;  /* 0x0000000a07077819 */ /* 0x000fe400000006ff */
[----:B------:R-:W-:Y:S02]  /*f8a0*/  LOP3.LUT R4, R4, R8, RZ, 0x3c, !PT ;  /* 0x0000000804047212 */ /* 0x000fe400078e3cff */
[----:B------:R-:W-:Y:S01]  /*f8b0*/  LOP3.LUT R7, R7, 0x7fffe000, RZ, 0xc0, !PT ;  /* 0x7fffe00007077812 */ /* 0x000fe200078ec0ff */
[C---:B------:R-:W-:Y:S02]  /*f8c0*/  IMAD.U32 R38, R15.reuse, 0x10000, RZ ;  /* 0x000100000f267824 */ /* 0x040fe400078e00ff */
[----:B------:R-:W-:Y:S01]  /*f8d0*/  IMAD.U32 R36, R0, 0x10000, RZ ;  /* 0x0001000000247824 */ /* 0x000fe200078e00ff */
[----:B------:R-:W-:Y:S01]  /*f8e0*/  LOP3.LUT R40, R15, 0xffff0000, RZ, 0xc0, !PT ;  /* 0xffff00000f287812 */ /* 0x000fe200078ec0ff */
[----:B------:R-:W-:Y:S02]  /*f8f0*/  IMAD.U32 R43, R20, 0x10000, RZ ;  /* 0x00010000142b7824 */ /* 0x000fe400078e00ff */
[----:B------:R-:W-:-:S02]  /*f900*/  IMAD.U32 R41, R3, 0x10000, RZ ;  /* 0x0001000003297824 */ /* 0x000fc400078e00ff */
[C---:B------:R-:W-:Y:S01]  /*f910*/  IMAD.U32 R45, R24.reuse, 0x10000, RZ ;  /* 0x00010000182d7824 */ /* 0x040fe200078e00ff */
[----:B------:R-:W-:Y:S01]  /*f920*/  LOP3.LUT R42, R24, 0xffff0000, RZ, 0xc0, !PT ;  /* 0xffff0000182a7812 */ /* 0x000fe200078ec0ff */
[----:B------:R-:W-:Y:S01]  /*f930*/  IMAD.U32 R44, R25, 0x10000, RZ ;  /* 0x00010000192c7824 */ /* 0x000fe200078e00ff */
[----:B--2---:R-:W-:Y:S02]  /*f940*/  IADD3 R9, R4, R7, R6 ;  /* 0x0000000704097210 */ /* 0x004fe40007ffe006 */
[----:B---3--:R-:W1:Y:S03]  /*f950*/  LDS.128 R4, [R46] ;  /* 0x000000002e047984 */ /* 0x008e660000000c00 */
[----:B------:R-:W-:-:S05]  /*f960*/  IMAD R21, R9, 0x2, R2 ;  /* 0x0000000209157824 */ /* 0x000fca00078e0202 */
[----:B------:R-:W2:Y:S01]  /*f970*/  LDS.128 R8, [R21+0x16400] ;  /* 0x0164000015087984 */ /* 0x000ea20000000c00 */
[----:B-1----:R-:W-:Y:S02]  /*f980*/  IMAD.U32 R26, R4, 0x10000, RZ ;  /* 0x00010000041a7824 */ /* 0x002fe400078e00ff */
[C---:B--2---:R-:W-:Y:S01]  /*f990*/  IMAD.U32 R31, R8.reuse, 0x10000, RZ ;  /* 0x00010000081f7824 */ /* 0x044fe200078e00ff */
[----:B------:R-:W-:-:S03]  /*f9a0*/  LOP3.LUT R8, R8, 0xffff0000, RZ, 0xc0, !PT ;  /* 0xffff000008087812 */ /* 0x000fc600078ec0ff */
[-C--:B------:R-:W-:Y:S01]  /*f9b0*/  FMUL.FTZ R35, R38, R31.reuse ;  /* 0x0000001f26237220 */ /* 0x080fe20000410000 */
[----:B------:R-:W-:-:S03]  /*f9c0*/  FMUL.FTZ R31, R36, R31 ;  /* 0x0000001f241f7220 */ /* 0x000fc60000410000 */
[----:B------:R-:W-:Y:S01]  /*f9d0*/  FFMA.FTZ R35, R36, R26, -R35 ;  /* 0x0000001a24237223 */ /* 0x000fe20000010823 */
[----:B------:R-:W-:Y:S01]  /*f9e0*/  LOP3.LUT R36, R0, 0xffff0000, RZ, 0xc0, !PT ;  /* 0xffff000000247812 */ /* 0x000fe200078ec0ff */
[-C--:B------:R-:W-:Y:S01]  /*f9f0*/  FMUL.FTZ R37, R40, R8.reuse ;  /* 0x0000000828257220 */ /* 0x080fe20000410000 */
[----:B------:R-:W-:Y:S01]  /*fa00*/  LOP3.LUT R4, R4, 0xffff0000, RZ, 0xc0, !PT ;  /* 0xffff000004047812 */ /* 0x000fe200078ec0ff */
[----:B------:R-:W-:Y:S02]  /*fa10*/  IMAD.U32 R32, R9, 0x10000, RZ ;  /* 0x0001000009207824 */ /* 0x000fe400078e00ff */
[----:B------:R-:W-:Y:S01]  /*fa20*/  FMUL.FTZ R39, R36, R8 ;  /* 0x0000000824277220 */ /* 0x000fe20000410000 */
[----:B------:R-:W-:Y:S02]  /*fa30*/  IMAD.U32 R33, R10, 0x10000, RZ ;  /* 0x000100000a217824 */ /* 0x000fe400078e00ff */
[----:B------:R-:W-:Y:S01]  /*fa40*/  FFMA.FTZ R8, R36, R4, -R37 ;  /* 0x0000000424087223 */ /* 0x000fe20000010825 */
[----:B------:R-:W-:Y:S01]  /*fa50*/  FFMA.FTZ R31, R38, R26, R31 ;  /* 0x0000001a261f7223 */ /* 0x000fe2000001001f */
[-C--:B------:R-:W-:Y:S01]  /*fa60*/  FMUL.FTZ R36, R43, R32.reuse ;  /* 0x000000202b247220 */ /* 0x080fe20000410000 */
[----:B0-----:R-:W-:Y:S01]  /*fa70*/  IMAD.U32 R27, R5, 0x10000, RZ ;  /* 0x00010000051b7824 */ /* 0x001fe200078e00ff */
[----:B------:R-:W-:Y:S01]  /*fa80*/  LOP3.LUT R10, R10, 0xffff0000, RZ, 0xc0, !PT ;  /* 0xffff00000a0a7812 */ /* 0x000fe200078ec0ff */
[----:B------:R-:W-:Y:S01]  /*fa90*/  FMUL.FTZ R32, R41, R32 ;  /* 0x0000002029207220 */ /* 0x000fe20000410000 */
[----:B------:R-:W-:Y:S01]  /*faa0*/  FFMA.FTZ R26, R40, R4, R39 ;  /* 0x00000004281a7223 */ /* 0x000fe20000010027 */
[----:B------:R-:W-:-:S02]  /*fab0*/  IMAD.U32 R37, R12, 0x10000, RZ ;  /* 0x000100000c257824 */ /* 0x000fc400078e00ff */
[----:B------:R-:W-:Y:S01]  /*fac0*/  FMUL.FTZ R4, R45, R33 ;  /* 0x000000212d047220 */ /* 0x000fe20000410000 */
[----:B------:R-:W-:Y:S01]  /*fad0*/  IMAD.U32 R29, R6, 0x10000, RZ ;  /* 0x00010000061d7824 */ /* 0x000fe200078e00ff */
[----:B------:R-:W-:Y:S01]  /*fae0*/  LOP3.LUT R40, R12, 0xffff0000, RZ, 0xc0, !PT ;  /* 0xffff00000c287812 */ /* 0x000fe200078ec0ff */
[-C--:B------:R-:W-:Y:S01]  /*faf0*/  FFMA.FTZ R36, R41, R27.reuse, -R36 ;  /* 0x0000001b29247223 */ /* 0x080fe20000010824 */
[----:B------:R-:W-:Y:S01]  /*fb00*/  LOP3.LUT R6, R6, 0xffff0000, RZ, 0xc0, !PT ;  /* 0xffff000006067812 */ /* 0x000fe200078ec0ff */
[----:B------:R-:W-:Y:S01]  /*fb10*/  FFMA.FTZ R32, R43, R27, R32 ;  /* 0x0000001b2b207223 */ /* 0x000fe20000010020 */
[----:B------:R-:W-:Y:S01]  /*fb20*/  FMUL.FTZ R38, R37, R33 ;  /* 0x0000002125267220 */ /* 0x000fe20000410000 */
[----:B------:R-:W-:Y:S02]  /*fb30*/  IMAD.U32 R34, R11, 0x10000, RZ ;  /* 0x000100000b227824 */ /* 0x000fe400078e00ff */
[----:B------:R-:W-:Y:S01]  /*fb40*/  FFMA.FTZ R27, R37, R29, -R4 ;  /* 0x0000001d251b7223 */ /* 0x000fe20000010804 */
[----:B------:R-:W-:Y:S01]  /*fb50*/  FMUL.FTZ R33, R42, R10 ;  /* 0x0000000a2a217220 */ /* 0x000fe20000410000 */
[----:B------:R-:W-:-:S02]  /*fb60*/  IMAD.U32 R4, R14, 0x10000, RZ ;  /* 0x000100000e047824 */ /* 0x000fc400078e00ff */
[----:B------:R-:W-:Y:S01]  /*fb70*/  FMUL.FTZ R37, R40, R10 ;  /* 0x0000000a28257220 */ /* 0x000fe20000410000 */
[----:B------:R-:W-:Y:S01]  /*fb80*/  FFMA.FTZ R10, R45, R29, R38 ;  /* 0x0000001d2d0a7223 */ /* 0x000fe20000010026 */
[----:B------:R-:W-:Y:S01]  /*fb90*/  IMAD.U32 R30, R7, 0x10000, RZ ;  /* 0x00010000071e7824 */ /* 0x000fe200078e00ff */
[----:B------:R-:W-:Y:S01]  /*fba0*/  LOP3.LUT R9, R9, 0xffff0000, RZ, 0xc0, !PT ;  /* 0xffff000009097812 */ /* 0x000fe200078ec0ff */
[----:B------:R-:W-:Y:S01]  /*fbb0*/  FMUL.FTZ R29, R44, R34 ;  /* 0x000000222c1d7220 */ /* 0x000fe20000410000 */
[----:B------:R-:W-:Y:S01]  /*fbc0*/  FFMA.FTZ R38, R40, R6, -R33 ;  /* 0x0000000628267223 */ /* 0x000fe20000010821 */
[----:B------:R-:W-:Y:S01]  /*fbd0*/  LOP3.LUT R43, R20, 0xffff0000, RZ, 0xc0, !PT ;  /* 0xffff0000142b7812 */ /* 0x000fe200078ec0ff */
[----:B------:R-:W-:Y:S01]  /*fbe0*/  FMUL.FTZ R33, R4, R34 ;  /* 0x0000002204217220 */ /* 0x000fe20000410000 */
[----:B------:R-:W-:Y:S02]  /*fbf0*/  LOP3.LUT R11, R11, 0xffff0000, RZ, 0xc0, !PT ;  /* 0xffff00000b0b7812 */ /* 0x000fe400078ec0ff */
[----:B------:R-:W-:-:S02]  /*fc00*/  LOP3.LUT R39, R3, 0xffff0000, RZ, 0xc0, !PT ;  /* 0xffff000003277812 */ /* 0x000fc400078ec0ff */
[----:B------:R-:W-:Y:S02]  /*fc10*/  LOP3.LUT R45, R25, 0xffff0000, RZ, 0xc0, !PT ;  /* 0xffff0000192d7812 */ /* 0x000fe400078ec0ff */
[----:B------:R-:W-:Y:S01]  /*fc20*/  LOP3.LUT R41, R14, 0xffff0000, RZ, 0xc0, !PT ;  /* 0xffff00000e297812 */ /* 0x000fe200078ec0ff */
[----:B------:R-:W-:Y:S01]  /*fc30*/  FFMA.FTZ R29, R4, R30, -R29 ;  /* 0x0000001e041d7223 */ /* 0x000fe2000001081d */
[----:B------:R-:W-:Y:S01]  /*fc40*/  LOP3.LUT R5, R5, 0xffff0000, RZ, 0xc0, !PT ;  /* 0xffff000005057812 */ /* 0x000fe200078ec0ff */
[----:B------:R-:W-:Y:S01]  /*fc50*/  FFMA.FTZ R37, R42, R6, R37 ;  /* 0x000000062a257223 */ /* 0x000fe20000010025 */
[----:B------:R-:W-:Y:S01]  /*fc60*/  LOP3.LUT R7, R7, 0xffff0000, RZ, 0xc0, !PT ;  /* 0xffff000007077812 */ /* 0x000fe200078ec0ff */
[----:B------:R-:W-:Y:S01]  /*fc70*/  FFMA.FTZ R33, R44, R30, R33 ;  /* 0x0000001e2c217223 */ /* 0x000fe20000010021 */
[-C--:B------:R-:W-:Y:S01]  /*fc80*/  FMUL.FTZ R4, R43, R9.reuse ;  /* 0x000000092b047220 */ /* 0x080fe20000410000 */
[----:B------:R-:W-:Y:S01]  /*fc90*/  FMUL.FTZ R6, R39, R9 ;  /* 0x0000000927067220 */ /* 0x000fe20000410000 */
[-C--:B------:R-:W-:Y:S01]  /*fca0*/  FMUL.FTZ R30, R45, R11.reuse ;  /* 0x0000000b2d1e7220 */ /* 0x080fe20000410000 */
[----:B------:R-:W-:Y:S01]  /*fcb0*/  FMUL.FTZ R34, R41, R11 ;  /* 0x0000000b29227220 */ /* 0x000fe20000410000 */
[-C--:B------:R-:W-:Y:S01]  /*fcc0*/  FFMA.FTZ R9, R39, R5.reuse, -R4 ;  /* 0x0000000527097223 */ /* 0x080fe20000010804 */
[----:B------:R-:W-:Y:S01]  /*fcd0*/  FFMA.FTZ R11, R43, R5, R6 ;  /* 0x000000052b0b7223 */ /* 0x000fe20000010006 */
[-C--:B------:R-:W-:Y:S01]  /*fce0*/  FFMA.FTZ R30, R41, R7.reuse, -R30 ;  /* 0x00000007291e7223 */ /* 0x080fe2000001081e */
[----:B------:R-:W-:Y:S01]  /*fcf0*/  FFMA.FTZ R34, R45, R7, R34 ;  /* 0x000000072d227223 */ /* 0x000fe20000010022 */
        /* <DEDUP_REMOVED lines=8> */
[----:B------:R2:W-:Y:S04]  /*fd80*/  STS.128 [R46], R4 ;  /* 0x000000042e007388 */ /* 0x0005e80000000c00 */
[----:B------:R2:W-:Y:S02]  /*fd90*/  STS.128 [R21+0x16400], R8 ;  /* 0x0164000815007388 */ /* 0x0005e40000000c00 */
.L_x_776:
[----:B------:R-:W-:Y:S05]  /*fda0*/  BSYNC B1 ;  /* 0x0000000000017941 */ /* 0x000fea0003800000 */
.L_x_775:
[----:B------:R-:W-:Y:S04]  /*fdb0*/  BSSY B1, `(.L_x_777) ;  /* 0x0000067000017945 */ /* 0x000fe80003800000 */
[----:B------:R-:W-:Y:S05]  /*fdc0*/  @P1 BRA `(.L_x_778) ;  /* 0x0000000400941947 */ /* 0x000fea0003800000 */
[----:B-12---:R-:W2:Y:S04]  /*fdd0*/  LDL R6, [R1+0x3c] ;  /* 0x00003c0001067983 */ /* 0x006ea80000100800 */
[----:B------:R-:W3:Y:S01]  /*fde0*/  LDL R46, [R1+0x74] ;  /* 0x00007400012e7983 */ /* 0x000ee20000100800 */
[----:B------:R-:W1:Y:S01]  /*fdf0*/  S2R R5, SR_TID.X ;  /* 0x0000000000057919 */ /* 0x000e620000002100 */
[C---:B------:R-:W-:Y:S02]  /*fe00*/  VIADD R8, R22.reuse, 0x40 ;  /* 0x0000004016087836 */ /* 0x040fe40000000000 */
[----:B------:R-:W-:Y:S02]  /*fe10*/  VIADD R9, R22, 0x40 ;  /* 0x0000004016097836 */ /* 0x000fe40000000000 */
[----:B-1----:R-:W-:-:S05]  /*fe20*/  VIADD R5, R5, 0xffffff80 ;  /* 0xffffff8005057836 */ /* 0x002fca0000000000 */
[----:B------:R-:W-:-:S04]  /*fe30*/  SHF.R.S32.HI R4, RZ, 0x1f, R5 ;  /* 0x0000001fff047819 */ /* 0x000fc80000011405 */
[----:B------:R-:W-:-:S04]  /*fe40*/  LEA.HI R4, R4, R5, RZ, 0x3 ;  /* 0x0000000504047211 */ /* 0x000fc800078f18ff */
[----:B------:R-:W-:-:S05]  /*fe50*/  LOP3.LUT R4, R4, 0xfffffff8, RZ, 0xc0, !PT ;  /* 0xfffffff804047812 */ /* 0x000fca00078ec0ff */
[----:B------:R-:W-:-:S05]  /*fe60*/  IMAD.IADD R4, R5, 0x1, -R4 ;  /* 0x0000000105047824 */ /* 0x000fca00078e0a04 */
[----:B------:R-:W-:Y:S01]  /*fe70*/  LEA.HI R4, R13, R4, RZ, 0x1d ;  /* 0x000000040d047211 */ /* 0x000fe200078fe8ff */
[----:B------:R-:W-:Y:S02]  /*fe80*/  IMAD.SHL.U32 R8, R8, 0x40, RZ ;  /* 0x0000004008087824 */ /* 0x000fe400078e00ff */
[----:B------:R-:W-:Y:S01]  /*fe90*/  IMAD.SHL.U32 R9, R9, 0x40, RZ ;  /* 0x0000004009097824 */ /* 0x000fe200078e00ff */
[----:B------:R-:W-:Y:S01]  /*fea0*/  SHF.R.S32.HI R7, RZ, 0x1f, R4 ;  /* 0x0000001fff077819 */ /* 0x000fe20000011404 */
[----:B------:R-:W-:Y:S01]  /*feb0*/  IMAD.SHL.U32 R5, R4, 0x8, RZ ;  /* 0x0000000804057824 */ /* 0x000fe200078e00ff */
[----:B------:R-:W-:Y:S02]  /*fec0*/  LOP3.LUT R8, R8, 0x1c0, RZ, 0xc0, !PT ;  /* 0x000001c008087812 */ /* 0x000fe400078ec0ff */
[----:B------:R-:W-:Y:S02]  /*fed0*/  LEA.HI R7, R7, R4, RZ, 0x3 ;  /* 0x0000000407077211 */ /* 0x000fe400078f18ff */
[----:B------:R-:W-:-:S02]  /*fee0*/  LOP3.LUT R9, R9, 0x1c0, RZ, 0xc0, !PT ;  /* 0x000001c009097812 */ /* 0x000fc400078ec0ff */
[----:B------:R-:W-:Y:S01]  /*fef0*/  SHF.R.U32.HI R8, RZ, 0x3, R8 ;  /* 0x00000003ff087819 */ /* 0x000fe20000011608 */
[----:B------:R-:W-:Y:S01]  /*ff00*/  IMAD.SHL.U32 R7, R7, 0x400, RZ ;  /* 0x0000040007077824 */ /* 0x000fe200078e00ff */
[----:B------:R-:W-:-:S04]  /*ff10*/  LOP3.LUT R4, R9, 0x38, R5, 0xf8, !PT ;  /* 0x0000003809047812 */ /* 0x000fc800078ef805 */
[----:B------:R-:W-:Y:S02]  /*ff20*/  LOP3.LUT R4, R4, R8, RZ, 0x3c, !PT ;  /* 0x0000000804047212 */ /* 0x000fe400078e3cff */
[----:B------:R-:W-:Y:S01]  /*ff30*/  LOP3.LUT R7, R7, 0x7fffe000, RZ, 0xc0, !PT ;  /* 0x7fffe00007077812 */ /* 0x000fe200078ec0ff */
[C---:B------:R-:W-:Y:S02]  /*ff40*/  IMAD.U32 R38, R15.reuse, 0x10000, RZ ;  /* 0x000100000f267824 */ /* 0x040fe400078e00ff */
[----:B------:R-:W-:Y:S01]  /*ff50*/  IMAD.U32 R36, R0, 0x10000, RZ ;  /* 0x0001000000247824 */ /* 0x000fe200078e00ff */
[----:B------:R-:W-:Y:S01]  /*ff60*/  LOP3.LUT R40, R15, 0xffff0000, RZ, 0xc0, !PT ;  /* 0xffff00000f287812 */ /* 0x000fe200078ec0ff */
[----:B------:R-:W-:Y:S02]  /*ff70*/  IMAD.U32 R43, R20, 0x10000, RZ ;  /* 0x00010000142b7824 */ /* 0x000fe400078e00ff */
[----:B------:R-:W-:Y:S02]  /*ff80*/  IMAD.U32 R41, R3, 0x10000, RZ ;  /* 0x0001000003297824 */ /* 0x000fe400078e00ff */
[C---:B------:R-:W-:Y:S01]  /*ff90*/  IMAD.U32 R45, R24.reuse, 0x10000, RZ ;  /* 0x00010000182d7824 */ /* 0x040fe200078e00ff */
[----:B------:R-:W-:Y:S01]  /*ffa0*/  LOP3.LUT R42, R24, 0xffff0000, RZ, 0xc0, !PT ;  /* 0xffff0000182a7812 */ /* 0x000fe200078ec0ff */
[----:B------:R-:W-:Y:S01]  /*ffb0*/  IMAD.U32 R44, R25, 0x10000, RZ ;  /* 0x00010000192c7824 */ /* 0x000fe200078e00ff */
[----:B--2---:R-:W-:-:S02]  /*ffc0*/  IADD3 R9, R4, R7, R6 ;  /* 0x0000000704097210 */ /* 0x004fc40007ffe006 */
        /* <DEDUP_REMOVED lines=69> */
.L_x_778:
[----:B------:R-:W-:Y:S05]  /*10420*/  BSYNC B1 ;  /* 0x0000000000017941 */ /* 0x000fea0003800000 */
.L_x_777:
[----:B------:R-:W-:Y:S05]  /*10430*/  @P0 BRA `(.L_x_765) ;  /* 0x0000000400940947 */ /* 0x000fea0003800000 */
[----:B-123--:R-:W1:Y:S01]  /*10440*/  S2R R5, SR_TID.X ;  /* 0x0000000000057919 */ /* 0x00ee620000002100 */
[----:B------:R-:W2:Y:S01]  /*10450*/  LDL R42, [R1+0x70] ;  /* 0x00007000012a7983 */ /* 0x000ea20000100800 */
[----:B-1----:R-:W-:-:S05]  /*10460*/  VIADD R5, R5, 0xffffff80 ;  /* 0xffffff8005057836 */ /* 0x002fca0000000000 */
[----:B------:R-:W-:-:S04]  /*10470*/  SHF.R.S32.HI R4, RZ, 0x1f, R5 ;  /* 0x0000001fff047819 */ /* 0x000fc80000011405 */
[----:B------:R-:W-:-:S04]  /*10480*/  LEA.HI R4, R4, R5, RZ, 0x3 ;  /* 0x0000000504047211 */ /* 0x000fc800078f18ff */
[----:B------:R-:W-:-:S04]  /*10490*/  LOP3.LUT R4, R4, 0xfffffff8, RZ, 0xc0, !PT ;  /* 0xfffffff804047812 */ /* 0x000fc800078ec0ff */
[----:B------:R-:W-:Y:S02]  /*104a0*/  IADD3 R4, R5, -R4, RZ ;  /* 0x8000000405047210 */ /* 0x000fe40007ffe0ff */
[----:B------:R-:W3:Y:S01]  /*104b0*/  LDL R5, [R1+0x38] ;  /* 0x0000380001057983 */ /* 0x000ee20000100800 */
[C---:B------:R-:W-:Y:S01]  /*104c0*/  VIADD R7, R22.reuse, 0x60 ;  /* 0x0000006016077836 */ /* 0x040fe20000000000 */
[----:B------:R-:W-:Y:S01]  /*104d0*/  LEA.HI R13, R13, R4, RZ, 0x1d ;  /* 0x000000040d0d7211 */ /* 0x000fe200078fe8ff */
[----:B------:R-:W-:Y:S02]  /*104e0*/  VIADD R8, R22, 0x60 ;  /* 0x0000006016087836 */ /* 0x000fe40000000000 */
[----:B------:R-:W-:Y:S01]  /*104f0*/  IMAD.SHL.U32 R7, R7, 0x40, RZ ;  /* 0x0000004007077824 */ /* 0x000fe200078e00ff */
[----:B------:R-:W-:Y:S01]  /*10500*/  SHF.R.S32.HI R6, RZ, 0x1f, R13 ;  /* 0x0000001fff067819 */ /* 0x000fe2000001140d */
[----:B------:R-:W-:Y:S02]  /*10510*/  IMAD.SHL.U32 R8, R8, 0x40, RZ ;  /* 0x0000004008087824 */ /* 0x000fe400078e00ff */
[----:B------:R-:W-:Y:S01]  /*10520*/  IMAD.SHL.U32 R4, R13, 0x8, RZ ;  /* 0x000000080d047824 */ /* 0x000fe200078e00ff */
[----:B------:R-:W-:-:S02]  /*10530*/  LEA.HI R6, R6, R13, RZ, 0x3 ;  /* 0x0000000d06067211 */ /* 0x000fc400078f18ff */
[----:B------:R-:W-:Y:S02]  /*10540*/  LOP3.LUT R8, R8, 0x1c0, RZ, 0xc0, !PT ;  /* 0x000001c008087812 */ /* 0x000fe400078ec0ff */
[----:B------:R-:W-:Y:S01]  /*10550*/  LOP3.LUT R7, R7, 0x1c0, RZ, 0xc0, !PT ;  /* 0x000001c007077812 */ /* 0x000fe200078ec0ff */
[----:B------:R-:W-:Y:S01]  /*10560*/  IMAD.SHL.U32 R6, R6, 0x400, RZ ;  /* 0x0000040006067824 */ /* 0x000fe200078e00ff */
[----:B------:R-:W-:Y:S02]  /*10570*/  LOP3.LUT R4, R8, 0x38, R4, 0xf8, !PT ;  /* 0x0000003808047812 */ /* 0x000fe400078ef804 */
[----:B------:R-:W-:Y:S02]  /*10580*/  SHF.R.U32.HI R7, RZ, 0x3, R7 ;  /* 0x00000003ff077819 */ /* 0x000fe40000011607 */
[----:B------:R-:W-:Y:S02]  /*10590*/  LOP3.LUT R9, R6, 0x7fffe000, RZ, 0xc0, !PT ;  /* 0x7fffe00006097812 */ /* 0x000fe400078ec0ff */
[----:B------:R-:W-:Y:S01]  /*105a0*/  LOP3.LUT R4, R4, R7, RZ, 0x3c, !PT ;  /* 0x0000000704047212 */ /* 0x000fe200078e3cff */
[C---:B------:R-:W-:Y:S01]  /*105b0*/  IMAD.U32 R37, R15.reuse, 0x10000, RZ ;  /* 0x000100000f257824 */ /* 0x040fe200078e00ff */
[----:B------:R-:W-:Y:S01]  /*105c0*/  LOP3.LUT R38, R15, 0xffff0000, RZ, 0xc0, !PT ;  /* 0xffff00000f267812 */ /* 0x000fe200078ec0ff */
[C---:B------:R-:W-:Y:S01]  /*105d0*/  IMAD.U32 R35, R0.reuse, 0x10000, RZ ;  /* 0x0001000000237824 */ /* 0x040fe200078e00ff */
[----:B------:R-:W-:Y:S01]  /*105e0*/  LOP3.LUT R0, R0, 0xffff0000, RZ, 0xc0, !PT ;  /* 0xffff000000007812 */ /* 0x000fe200078ec0ff */
[C---:B------:R-:W-:Y:S01]  /*105f0*/  IMAD.U32 R43, R24.reuse, 0x10000, RZ ;  /* 0x00010000182b7824 */ /* 0x040fe200078e00ff */
[----:B------:R-:W-:Y:S01]  /*10600*/  LOP3.LUT R24, R24, 0xffff0000, RZ, 0xc0, !PT ;  /* 0xffff000018187812 */ /* 0x000fe200078ec0ff */
[----:B------:R-:W-:-:S02]  /*10610*/  IMAD.U32 R45, R25, 0x10000, RZ ;  /* 0x00010000192d7824 */ /* 0x000fc400078e00ff */
[----:B------:R-:W-:Y:S02]  /*10620*/  IMAD.U32 R41, R14, 0x10000, RZ ;  /* 0x000100000e297824 */ /* 0x000fe400078e00ff */
[C---:B------:R-:W-:Y:S01]  /*10630*/  IMAD.U32 R36, R3.reuse, 0x10000, RZ ;  /* 0x0001000003247824 */ /* 0x040fe200078e00ff */
[----:B------:R-:W-:Y:S01]  /*10640*/  LOP3.LUT R3, R3, 0xffff0000, RZ, 0xc0, !PT ;  /* 0xffff000003037812 */ /* 0x000fe200078ec0ff */
[----:B------:R-:W-:Y:S01]  /*10650*/  IMAD.U32 R40, R20, 0x10000, RZ ;  /* 0x0001000014287824 */ /* 0x000fe200078e00ff */
[----:B---3--:R-:W-:Y:S02]  /*10660*/  IADD3 R9, R4, R9, R5 ;  /* 0x0000000904097210 */ /* 0x008fe40007ffe005 */
[----:B--2---:R-:W1:Y:S03]  /*10670*/  LDS.128 R4, [R42] ;  /* 0x000000002a047984 */ /* 0x004e660000000c00 */
[----:B------:R-:W-:-:S05]  /*10680*/  IMAD R13, R9, 0x2, R2 ;  /* 0x00000002090d7824 */ /* 0x000fca00078e0202 */
[----:B------:R-:W2:Y:S01]  /*10690*/  LDS.128 R8, [R13+0x16400] ;  /* 0x016400000d087984 */ /* 0x000ea20000000c00 */
[C---:B-1----:R-:W-:Y:S01]  /*106a0*/  IMAD.U32 R21, R4.reuse, 0x10000, RZ ;  /* 0x0001000004157824 */ /* 0x042fe200078e00ff */
[----:B------:R-:W-:Y:S01]  /*106b0*/  LOP3.LUT R4, R4, 0xffff0000, RZ, 0xc0, !PT ;  /* 0xffff000004047812 */ /* 0x000fe200078ec0ff */
[C---:B--2---:R-:W-:Y:S01]  /*106c0*/  IMAD.U32 R30, R8.reuse, 0x10000, RZ ;  /* 0x00010000081e7824 */ /* 0x044fe200078e00ff */
[----:B------:R-:W-:-:S03]  /*106d0*/  LOP3.LUT R8, R8, 0xffff0000, RZ, 0xc0, !PT ;  /* 0xffff000008087812 */ /* 0x000fc600078ec0ff */
[-C--:B------:R-:W-:Y:S01]  /*106e0*/  FMUL.FTZ R34, R37, R30.reuse ;  /* 0x0000001e25227220 */ /* 0x080fe20000410000 */
[C---:B------:R-:W-:Y:S01]  /*106f0*/  FMUL.FTZ R30, R35.reuse, R30 ;  /* 0x0000001e231e7220 */ /* 0x040fe20000410000 */
[-C--:B------:R-:W-:Y:S01]  /*10700*/  FMUL.FTZ R15, R38, R8.reuse ;  /* 0x00000008260f7220 */ /* 0x080fe20000410000 */
[----:B------:R-:W-:Y:S02]  /*10710*/  IMAD.U32 R32, R10, 0x10000, RZ ;  /* 0x000100000a207824 */ /* 0x000fe400078e00ff */
[-C--:B------:R-:W-:Y:S01]  /*10720*/  FFMA.FTZ R34, R35, R21.reuse, -R34 ;  /* 0x0000001523227223 */ /* 0x080fe20000010822 */
[----:B------:R-:W-:Y:S01]  /*10730*/  FFMA.FTZ R30, R37, R21, R30 ;  /* 0x00000015251e7223 */ /* 0x000fe2000001001e */
[----:B------:R-:W-:Y:S02]  /*10740*/  IMAD.U32 R37, R12, 0x10000, RZ ;  /* 0x000100000c257824 */ /* 0x000fe400078e00ff */
[C---:B------:R-:W-:Y:S01]  /*10750*/  FMUL.FTZ R21, R0.reuse, R8 ;  /* 0x0000000800157220 */ /* 0x040fe20000410000 */
[----:B------:R-:W-:Y:S01]  /*10760*/  FFMA.FTZ R15, R0, R4, -R15 ;  /* 0x00000004000f7223 */ /* 0x000fe2000001080f */
[----:B0-----:R-:W-:Y:S01]  /*10770*/  IMAD.U32 R27, R6, 0x10000, RZ ;  /* 0x00010000061b7824 */ /* 0x001fe200078e00ff */
[----:B------:R-:W-:Y:S01]  /*10780*/  LOP3.LUT R10, R10, 0xffff0000, RZ, 0xc0, !PT ;  /* 0xffff00000a0a7812 */ /* 0x000fe200078ec0ff */
[-C--:B------:R-:W-:Y:S01]  /*10790*/  FMUL.FTZ R0, R43, R32.reuse ;  /* 0x000000202b007220 */ /* 0x080fe20000410000 */
[----:B------:R-:W-:Y:S01]  /*107a0*/  LOP3.LUT R12, R12, 0xffff0000, RZ, 0xc0, !PT ;  /* 0xffff00000c0c7812 */ /* 0x000fe200078ec0ff */
[----:B------:R-:W-:Y:S01]  /*107b0*/  FMUL.FTZ R32, R37, R32 ;  /* 0x0000002025207220 */ /* 0x000fe20000410000 */
[----:B------:R-:W-:-:S02]  /*107c0*/  IMAD.U32 R33, R11, 0x10000, RZ ;  /* 0x000100000b217824 */ /* 0x000fc400078e00ff */
[-C--:B------:R-:W-:Y:S01]  /*107d0*/  FFMA.FTZ R8, R37, R27.reuse, -R0 ;  /* 0x0000001b25087223 */ /* 0x080fe20000010800 */
[----:B------:R-:W-:Y:S01]  /*107e0*/  LOP3.LUT R6, R6, 0xffff0000, RZ, 0xc0, !PT ;  /* 0xffff000006067812 */ /* 0x000fe200078ec0ff */
[-C--:B------:R-:W-:Y:S01]  /*107f0*/  FMUL.FTZ R37, R24, R10.reuse ;  /* 0x0000000a18257220 */ /* 0x080fe20000410000 */
[----:B------:R-:W-:Y:S01]  /*10800*/  FMUL.FTZ R39, R12, R10 ;  /* 0x0000000a0c277220 */ /* 0x000fe20000410000 */
[----:B------:R-:W-:Y:S02]  /*10810*/  IMAD.U32 R31, R9, 0x10000, RZ ;  /* 0x00010000091f7824 */ /* 0x000fe400078e00ff */
[----:B------:R-:W-:Y:S01]  /*10820*/  FFMA.FTZ R21, R38, R4, R21 ;  /* 0x0000000426157223 */ /* 0x000fe20000010015 */
[----:B------:R-:W-:Y:S01]  /*10830*/  FFMA.FTZ R10, R43, R27, R32 ;  /* 0x0000001b2b0a7223 */ /* 0x000fe20000010020 */
[----:B------:R-:W-:Y:S01]  /*10840*/  IMAD.U32 R29, R7, 0x10000, RZ ;  /* 0x00010000071d7824 */ /* 0x000fe200078e00ff */
[----:B------:R-:W-:Y:S01]  /*10850*/  LOP3.LUT R9, R9, 0xffff0000, RZ, 0xc0, !PT ;  /* 0xffff000009097812 */ /* 0x000fe200078ec0ff */
[-C--:B------:R-:W-:Y:S01]  /*10860*/  FMUL.FTZ R0, R45, R33.reuse ;  /* 0x000000212d007220 */ /* 0x080fe20000410000 */
[----:B------:R-:W-:Y:S01]  /*10870*/  FMUL.FTZ R4, R41, R33 ;  /* 0x0000002129047220 */ /* 0x000fe20000410000 */
[----:B------:R-:W-:-:S02]  /*10880*/  LOP3.LUT R27, R20, 0xffff0000, RZ, 0xc0, !PT ;  /* 0xffff0000141b7812 */ /* 0x000fc400078ec0ff */
[----:B------:R-:W-:Y:S02]  /*10890*/  LOP3.LUT R11, R11, 0xffff0000, RZ, 0xc0, !PT ;  /* 0xffff00000b0b7812 */ /* 0x000fe400078ec0ff */
[----:B------:R-:W-:Y:S01]  /*108a0*/  LOP3.LUT R33, R25, 0xffff0000, RZ, 0xc0, !PT ;  /* 0xffff000019217812 */ /* 0x000fe200078ec0ff */
[C---:B------:R-:W-:Y:S01]  /*108b0*/  IMAD.U32 R26, R5.reuse, 0x10000, RZ ;  /* 0x00010000051a7824 */ /* 0x040fe200078e00ff */
[----:B------:R-:W-:Y:S01]  /*108c0*/  LOP3.LUT R25, R14, 0xffff0000, RZ, 0xc0, !PT ;  /* 0xffff00000e197812 */ /* 0x000fe200078ec0ff */
[-C--:B------:R-:W-:Y:S01]  /*108d0*/  FFMA.FTZ R39, R24, R6.reuse, R39 ;  /* 0x0000000618277223 */ /* 0x080fe20000010027 */
[----:B------:R-:W-:Y:S01]  /*108e0*/  LOP3.LUT R5, R5, 0xffff0000, RZ, 0xc0, !PT ;  /* 0xffff000005057812 */ /* 0x000fe200078ec0ff */
[----:B------:R-:W-:Y:S01]  /*108f0*/  FFMA.FTZ R24, R41, R29, -R0 ;  /* 0x0000001d29187223 */ /* 0x000fe20000010800 */
[----:B------:R-:W-:Y:S01]  /*10900*/  LOP3.LUT R7, R7, 0xffff0000, RZ, 0xc0, !PT ;  /* 0xffff000007077812 */ /* 0x000fe200078ec0ff */
[----:B------:R-:W-:Y:S01]  /*10910*/  FFMA.FTZ R37, R12, R6, -R37 ;  /* 0x000000060c257223 */ /* 0x000fe20000010825 */
[----:B------:R-:W-:Y:S01]  /*10920*/  FMUL.FTZ R0, R27, R9 ;  /* 0x000000091b007220 */ /* 0x000fe20000410000 */
[----:B------:R-:W-:Y:S01]  /*10930*/  FMUL.FTZ R35, R40, R31 ;  /* 0x0000001f28237220 */ /* 0x000fe20000410000 */
[----:B------:R-:W-:Y:S01]  /*10940*/  FFMA.FTZ R29, R45, R29, R4 ;  /* 0x0000001d2d1d7223 */ /* 0x000fe20000010004 */
[----:B------:R-:W-:Y:S01]  /*10950*/  FMUL.FTZ R6, R33, R11 ;  /* 0x0000000b21067220 */ /* 0x000fe20000410000 */
[C---:B------:R-:W-:Y:S01]  /*10960*/  FMUL.FTZ R31, R36.reuse, R31 ;  /* 0x0000001f241f7220 */ /* 0x040fe20000410000 */
[----:B------:R-:W-:Y:S01]  /*10970*/  FMUL.FTZ R4, R3, R9 ;  /* 0x0000000903047220 */ /* 0x000fe20000410000 */
[----:B------:R-:W-:Y:S01]  /*10980*/  FMUL.FTZ R14, R25, R11 ;  /* 0x0000000b190e7220 */ /* 0x000fe20000410000 */
[----:B------:R-:W-:Y:S01]  /*10990*/  FFMA.FTZ R0, R3, R5, -R0 ;  /* 0x0000000503007223 */ /* 0x000fe20000010800 */
[-C--:B------:R-:W-:Y:S01]  /*109a0*/  FFMA.FTZ R35, R36, R26.reuse, -R35 ;  /* 0x0000001a24237223 */ /* 0x080fe20000010823 */
[----:B------:R-:W-:Y:S01]  /*109b0*/  FFMA.FTZ R3, R25, R7, -R6 ;  /* 0x0000000719037223 */ /* 0x000fe20000010806 */
[----:B------:R-:W-:Y:S01]  /*109c0*/  FFMA.FTZ R31, R40, R26, R31 ;  /* 0x0000001a281f7223 */ /* 0x000fe2000001001f */
[----:B------:R-:W-:Y:S01]  /*109d0*/  FFMA.FTZ R12, R27, R5, R4 ;  /* 0x000000051b0c7223 */ /* 0x000fe20000010004 */
        /* <DEDUP_REMOVED lines=11> */
.L_x_765:
[----:B------:R-:W-:Y:S05]  /*10a90*/  BSYNC B0 ;  /* 0x0000000000007941 */ /* 0x000fea0003800000 */
.L_x_746:
[----:B------:R-:W-:Y:S01]  /*10aa0*/  @!PT LDS RZ, [RZ] ;  /* 0x00000000fffff984 */ /* 0x000fe20000000800 */
[----:B------:R-:W-:Y:S01]  /*10ab0*/  @!PT LDS RZ, [RZ] ;  /* 0x00000000fffff984 */ /* 0x000fe20000000800 */
[----:B------:R-:W-:Y:S01]  /*10ac0*/  @!PT LDS RZ, [RZ] ;  /* 0x00000000fffff984 */ /* 0x000fe20000000800 */
[----:B------:R-:W-:Y:S01]  /*10ad0*/  @!PT LDS RZ, [RZ] ;  /* 0x00000000fffff984 */ /* 0x000fe20000000800 */
[----:B------:R5:W-:Y:S06]  /*10ae0*/  MEMBAR.ALL.CTA ;  /* 0x0000000000007992 */ /* 0x000bec0000008000 */
[----:B-----5:R-:W5:Y:S01]  /*10af0*/  FENCE.VIEW.ASYNC.S ;  /* 0x00000000000073c6 */ /* 0x020f620000000000 */
[----:B------:R-:W-:Y:S05]  /*10b00*/  WARPSYNC.ALL ;  /* 0x0000000000007948 */ /* 0x000fea0003800000 */
[----:B-----5:R-:W-:Y:S06]  /*10b10*/  BAR.SYNC.DEFER_BLOCKING 0xd, 0x100 ;  /* 0x0344000000007b1d */ /* 0x020fec0000010000 */
.L_x_744:
[----:B------:R-:W-:-:S13]  /*10b20*/  ISETP.NE.AND P0, PT, R224, 0x3, PT ;  /* 0x00000003e000780c */ /* 0x000fda0003f05270 */
[----:B------:R-:W-:Y:S05]  /*10b30*/  @!P0 BRA `(.L_x_779) ;  /* 0x0000000000048947 */ /* 0x000fea0003800000 */
[----:B------:R-:W-:Y:S01]  /*10b40*/  BPT.TRAP 0x1 ;  /* 0x000000040000795c */ /* 0x000fe20000300000 */
.L_x_779:
[----:B0-2---:R-:W2:Y:S01]  /*10b50*/  LDL R3, [R1] ;  /* 0x0000000001037983 */ /* 0x005ea20000100800 */
[----:B------:R-:W-:Y:S01]  /*10b60*/  IMAD R0, R222, 0x8, R2 ;  /* 0x00000008de007824 */ /* 0x000fe200078e0202 */
[----:B--2---:R-:W-:-:S04]  /*10b70*/  SHF.L.U32 R3, R3, 0x1f, RZ ;  /* 0x0000001f03037819 */ /* 0x004fc800000006ff */
[----:B------:R0:W2:Y:S01]  /*10b80*/  SYNCS.PHASECHK.TRANS64.TRYWAIT P2, [R0+URZ+0x34830], R3 ;  /* 0x03483003000075a7 */ /* 0x0000a2000804017f */
[----:B------:R-:W-:Y:S05]  /*10b90*/  @!P0 BRA `(.L_x_780) ;  /* 0x0000000000048947 */ /* 0x000fea0003800000 */
[----:B------:R-:W-:Y:S01]  /*10ba0*/  BPT.TRAP 0x1 ;  /* 0x000000040000795c */ /* 0x000fe20000300000 */
.L_x_780:
[----:B-1-34-:R-:W1:Y:S01]  /*10bb0*/  S2R R4, SR_TID.X ;  /* 0x0000000000047919 */ /* 0x01ae620000002100 */
[----:B------:R-:W-:Y:S01]  /*10bc0*/  IMAD.MOV.U32 R87, RZ, RZ, RZ ;  /* 0x000000ffff577224 */ /* 0x000fe200078e00ff */
[----:B-1----:R-:W-:-:S04]  /*10bd0*/  LOP3.LUT R4, R4, 0x7f, RZ, 0xc0, !PT ;  /* 0x0000007f04047812 */ /* 0x002fc800078ec0ff */
[----:B------:R-:W-:Y:S01]  /*10be0*/  ISETP.NE.AND P1, PT, R4, RZ, PT ;  /* 0x000000ff0400720c */ /* 0x000fe20003f25270 */
[----:B--2---:R-:W-:-:S12]  /*10bf0*/  @P2 BRA `(.L_x_781) ;  /* 0x0000000000082947 */ /* 0x004fd80003800000 */
[----:B------:R-:W1:Y:S02]  /*10c00*/  SYNCS.PHASECHK.TRANS64.TRYWAIT P2, [R0+URZ+0x34830], R3 ;  /* 0x03483003000075a7 */ /* 0x000e64000804017f */
[----:B-1----:R-:W-:Y:S05]  /*10c10*/  @!P2 BRA `(.L_x_782) ;  /* 0x0000017000cca947 */ /* 0x002fea0003800000 */
.L_x_781:
[----:B------:R-:W-:Y:S05]  /*10c20*/  WARPSYNC.ALL ;  /* 0x0000000000007948 */ /* 0x000fea0003800000 */
[----:B01----:R-:W-:Y:S01]  /*10c30*/  VIADD R3, R2, 0x1e400 ;  /* 0x0001e40002037836 */ /* 0x003fe20000000000 */
[----:B------:R-:W-:Y:S01]  /*10c40*/  R2UR UR56, R28 ;  /* 0x000000001c3872ca */ /* 0x000fe200000e0000 */
[----:B------:R-:W-:Y:S01]  /*10c50*/  IMAD.MOV.U32 R5, RZ, RZ, 0x40000040 ;  /* 0x40000040ff057424 */ /* 0x000fe200078e00ff */
[----:B------:R-:W-:Y:S01]  /*10c60*/  WARPGROUP.ARRIVE ;  /* 0x00000000000079c5 */ /* 0x000fe20000000000 */
[----:B------:R-:W-:Y:S01]  /*10c70*/  UMOV UR9, 0x40000040 ;  /* 0x4000004000097882 */ /* 0x000fe20000000000 */
[----:B------:R-:W-:Y:S01]  /*10c80*/  SHF.R.U32.HI R3, RZ, 0x4, R3 ;  /* 0x00000004ff037819 */ /* 0x000fe20000011603 */
[----:B------:R-:W-:Y:S01]  /*10c90*/  IMAD.MOV.U32 R11, RZ, RZ, 0x40000040 ;  /* 0x40000040ff0b7424 */ /* 0x000fe200078e00ff */
[----:B------:R-:W-:Y:S01]  /*10ca0*/  R2UR UR11, R5 ;  /* 0x00000000050b72ca */ /* 0x000fe200000e0000 */
[----:B------:R-:W-:Y:S01]  /*10cb0*/  IMAD.MOV.U32 R13, RZ, RZ, 0x40000040 ;  /* 0x40000040ff0d7424 */ /* 0x000fe200078e00ff */
[----:B------:R-:W-:Y:S01]  /*10cc0*/  LOP3.LUT R3, R3, 0x3fff, RZ, 0xc0, !PT ;  /* 0x00003fff03037812 */ /* 0x000fe200078ec0ff */
[----:B------:R-:W-:Y:S01]  /*10cd0*/  IMAD.MOV.U32 R15, RZ, RZ, 0x40000040 ;  /* 0x40000040ff0f7424 */ /* 0x000fe200078e00ff */
[----:B------:R-:W-:-:S02]  /*10ce0*/  R2UR UR15, R11 ;  /* 0x000000000b0f72ca */ /* 0x000fc400000e0000 */
[----:B------:R-:W-:Y:S01]  /*10cf0*/  MOV R8, UR37 ;  /* 0x0000002500087c02 */ /* 0x000fe20008000f00 */
[----:B------:R-:W-:Y:S01]  /*10d00*/  ULOP3.LUT UR56, UR56, 0x10000, URZ, 0xfc, !UPT ;  /* 0x0001000038387892 */ /* 0x000fe2000f8efc3f */
[----:B------:R-:W-:Y:S01]  /*10d10*/  LOP3.LUT R4, R3, 0x10000, RZ, 0xfc, !PT ;  /* 0x0001000003047812 */ /* 0x000fe200078efcff */
[----:B------:R-:W-:Y:S01]  /*10d20*/  UMOV UR37, UR9 ;  /* 0x0000000900257c82 */ /* 0x000fe20008000000 */
[----:B------:R-:W-:Y:S01]  /*10d30*/  MOV R9, UR36 ;  /* 0x0000002400097c02 */ /* 0x000fe20008000f00 */
[----:B------:R-:W-:Y:S01]  /*10d40*/  UMOV UR13, UR37 ;  /* 0x00000025000d7c82 */ /* 0x000fe20008000000 */
[----:B------:R-:W-:Y:S01]  /*10d50*/  R2UR UR23, R13 ;  /* 0x000000000d1772ca */ /* 0x000fe200000e0000 */
[----:B------:R0:W-:Y:S01]  /*10d60*/  STL [R1+0x1c], R4 ;  /* 0x00001c0401007387 */ /* 0x0001e20000100800 */
[----:B------:R-:W-:Y:S01]  /*10d70*/  UMOV UR8, UR56 ;  /* 0x0000003800087c82 */ /* 0x000fe20008000000 */
[----:B------:R-:W-:Y:S01]  /*10d80*/  UMOV UR21, UR37 ;  /* 0x0000002500157c82 */ /* 0x000fe20008000000 */
[----:B------:R-:W-:Y:S01]  /*10d90*/  UMOV UR36, UR8 ;  /* 0x0000000800247c82 */ /* 0x000fe20008000000 */
[----:B------:R-:W-:Y:S01]  /*10da0*/  R2UR UR55, R15 ;  /* 0x000000000f3772ca */ /* 0x000fe200000e0000 */
[----:B------:R-:W-:Y:S01]  /*10db0*/  UMOV UR12, UR36 ;  /* 0x00000024000c7c82 */ /* 0x000fe20008000000 */
[----:B------:R-:W-:Y:S01]  /*10dc0*/  UMOV UR20, UR36 ;  /* 0x0000002400147c82 */ /* 0x000fe20008000000 */
[----:B------:R-:W-:Y:S01]  /*10dd0*/  UMOV UR52, UR36 ;  /* 0x0000002400347c82 */ /* 0x000fe20008000000 */
[----:B------:R-:W-:Y:S01]  /*10de0*/  UMOV UR53, UR37 ;  /* 0x0000002500357c82 */ /* 0x000fe20008000000 */
[----:B------:R-:W-:Y:S01]  /*10df0*/  R2UR UR35, R11 ;  /* 0x000000000b2372ca */ /* 0x000fe200000e0000 */
[----:B0-----:R-:W-:Y:S01]  /*10e00*/  IMAD R4, R222, 0xb00, R4 ;  /* 0x00000b00de047824 */ /* 0x001fe200078e0204 */
[----:B------:R-:W-:Y:S01]  /*10e10*/  UMOV UR32, UR36 ;  /* 0x0000002400207c82 */ /* 0x000fe20008000000 */
[----:B------:R-:W-:Y:S01]  /*10e20*/  UMOV UR33, UR37 ;  /* 0x0000002500217c82 */ /* 0x000fe20008000000 */
[----:B------:R-:W-:Y:S01]  /*10e30*/  R2UR UR31, R13 ;  /* 0x000000000d1f72ca */ /* 0x000fe200000e0000 */
[C---:B------:R-:W-:Y:S01]  /*10e40*/  VIADD R10, R4.reuse, 0x80 ;  /* 0x00000080040a7836 */ /* 0x040fe20000000000 */
[C---:B------:R-:W-:Y:S01]  /*10e50*/  R2UR UR10, R4.reuse ;  /* 0x00000000040a72ca */ /* 0x040fe200000e0000 */
[C---:B------:R-:W-:Y:S01]  /*10e60*/  VIADD R12, R4.reuse, 0x100 ;  /* 0x00000100040c7836 */ /* 0x040fe20000000000 */
[----:B------:R-:W-:Y:S01]  /*10e70*/  UMOV UR28, UR36 ;  /* 0x00000024001c7c82 */ /* 0x000fe20008000000 */
[----:B------:R-:W-:Y:S01]  /*10e80*/  VIADD R14, R4, 0x180 ;  /* 0x00000180040e7836 */ /* 0x000fe20000000000 */
[----:B------:R-:W-:Y:S01]  /*10e90*/  R2UR UR14, R10 ;  /* 0x000000000a0e72ca */ /* 0x000fe200000e0000 */
[----:B------:R-:W-:Y:S01]  /*10ea0*/  VIADD R10, R4, 0x200 ;  /* 0x00000200040a7836 */ /* 0x000fe20000000000 */
[----:B------:R-:W-:Y:S01]  /*10eb0*/  R2UR UR22, R12 ;  /* 0x000000000c1672ca */ /* 0x000fe200000e0000 */
[----:B------:R-:W-:Y:S01]  /*10ec0*/  VIADD R12, R4, 0x280 ;  /* 0x00000280040c7836 */ /* 0x000fe20000000000 */
[----:B------:R-:W-:Y:S01]  /*10ed0*/  R2UR UR54, R14 ;  /* 0x000000000e3672ca */ /* 0x000fe200000e0000 */
[----:B------:R-:W-:Y:S01]  /*10ee0*/  UMOV UR29, UR37 ;  /* 0x00000025001d7c82 */ /* 0x000fe20008000000 */
[----:B------:R-:W-:Y:S01]  /*10ef0*/  R2UR UR34, R10 ;  /* 0x000000000a2272ca */ /* 0x000fe200000e0000 */
[----:B------:R-:W-:Y:S01]  /*10f00*/  VIADD R14, R4, 0x300 ;  /* 0x00000300040e7836 */ /* 0x000fe20000000000 */
[----:B------:R-:W-:Y:S01]  /*10f10*/  R2UR UR30, R12 ;  /* 0x000000000c1e72ca */ /* 0x000fe200000e0000 */
[----:B------:R-:W-:Y:S01]  /*10f20*/  HGMMA.64x16x16.F32.BF16 R112, gdesc[UR8], RZ, !UPT, gsb0 ;  /* 0x00200000087079f0 */ /* 0x000fe2000c0018ff */
[----:B------:R-:W-:Y:S01]  /*10f30*/  R2UR UR47, R15 ;  /* 0x000000000f2f72ca */ /* 0x000fe200000e0000 */
[----:B------:R-:W-:Y:S01]  /*10f40*/  UMOV UR44, UR36 ;  /* 0x00000024002c7c82 */ /* 0x000fe20008000000 */
[----:B------:R-:W-:Y:S01]  /*10f50*/  R2UR UR46, R14 ;  /* 0x000000000e2e72ca */ /* 0x000fe200000e0000 */
[----:B------:R-:W-:Y:S01]  /*10f60*/  UMOV UR45, UR37 ;  /* 0x00000025002d7c82 */ /* 0x000fe20008000000 */
[C---:B------:R-:W-:Y:S01]  /*10f70*/  VIADD R10, R4.reuse, 0x380 ;  /* 0x00000380040a7836 */ /* 0x040fe20000000000 */
[----:B------:R-:W-:Y:S01]  /*10f80*/  R2UR UR27, R11 ;  /* 0x000000000b1b72ca */ /* 0x000fe200000e0000 */
[----:B------:R-:W-:Y:S01]  /*10f90*/  UMOV UR24, UR36 ;  /* 0x0000002400187c82 */ /* 0x000fe20008000000 */
[----:B------:R-:W-:Y:S01]  /*10fa0*/  UMOV UR25, UR37 ;  /* 0x0000002500197c82 */ /* 0x000fe20008000000 */
[----:B------:R-:W-:Y:S01]  /*10fb0*/  VIADD R12, R4, 0x400 ;  /* 0x00000400040c7836 */ /* 0x000fe20000000000 */
[----:B------:R-:W-:Y:S01]  /*10fc0*/  R2UR UR26, R10 ;  /* 0x000000000a1a72ca */ /* 0x000fe200000e0000 */
[----:B------:R-:W-:Y:S01]  /*10fd0*/  UMOV UR16, UR36 ;  /* 0x0000002400107c82 */ /* 0x000fe20008000000 */
[----:B------:R-:W-:Y:S01]  /*10fe0*/  R2UR UR19, R13 ;  /* 0x000000000d1372ca */ /* 0x000fe200000e0000 */
[----:B------:R-:W-:Y:S01]  /*10ff0*/  UMOV UR17, UR37 ;  /* 0x0000002500117c82 */ /* 0x000fe20008000000 */
[----:B------:R-:W-:Y:S01]  /*11000*/  R2UR UR18, R12 ;  /* 0x000000000c1272ca */ /* 0x000fe200000e0000 */
        /* <DEDUP_REMOVED lines=10> */
[----:B------:R-:W-:Y:S01]  /*110b0*/  VIADD R10, R4, 0x2 ;  /* 0x00000002040a7836 */ /* 0x000fe20000000000 */
[----:B------:R-:W-:Y:S01]  /*110c0*/  MOV R6, UR39 ;  /* 0x0000002700067c02 */ /* 0x000fe20008000f00 */
[----:B------:R-:W-:Y:S01]  /*110d0*/  IMAD.MOV.U32 R11, RZ, RZ, 0x40000040 ;  /* 0x40000040ff0b7424 */ /* 0x000fe200078e00ff */
[----:B------:R-:W-:Y:S01]  /*110e0*/  MOV R7, UR38 ;  /* 0x0000002600077c02 */ /* 0x000fe20008000f00 */
[----:B------:R-:W-:Y:S01]  /*110f0*/  IMAD.U32 R20, RZ, RZ, UR8 ;  /* 0x00000008ff147e24 */ /* 0x000fe2000f8e00ff */
[----:B------:R-:W-:Y:S01]  /*11100*/  R2UR UR38, R10 ;  /* 0x000000000a2672ca */ /* 0x000fe200000e0000 */
[----:B------:R-:W-:Y:S01]  /*11110*/  UIADD3 UR8, UR56, 0x2, URZ ;  /* 0x0000000238087890 */ /* 0x000fe2000fffe03f */
[----:B------:R-:W-:Y:S01]  /*11120*/  R2UR UR39, R11 ;  /* 0x000000000b2772ca */ /* 0x000fe200000e0000 */
[----:B------:R-:W-:Y:S01]  /*11130*/  UMOV UR37, 0x40000040 ;  /* 0x4000004000257882 */ /* 0x000fe20000000000 */
[----:B------:R-:W-:Y:S01]  /*11140*/  VIADD R14, R4, 0x82 ;  /* 0x00000082040e7836 */ /* 0x000fe20000000000 */
[----:B------:R-:W-:Y:S01]  /*11150*/  MOV R21, UR9 ;  /* 0x0000000900157c02 */ /* 0x000fe20008000f00 */
[----:B------:R-:W-:Y:S01]  /*11160*/  IMAD.MOV.U32 R15, RZ, RZ, 0x40000040 ;  /* 0x40000040ff0f7424 */ /* 0x000fe200078e00ff */
[----:B------:R-:W-:Y:S01]  /*11170*/  ULDC UR61, c[0x0][0x988] ;  /* 0x00026200003d7ab9 */ /* 0x000fe20000000800 */
[----:B------:R-:W-:Y:S01]  /*11180*/  UMOV UR36, UR8 ;  /* 0x0000000800247c82 */ /* 0x000fe20008000000 */
[----:B------:R-:W-:Y:S01]  /*11190*/  R2UR UR10, R14 ;  /* 0x000000000e0a72ca */ /* 0x000fe200000e0000 */
[C---:B------:R-:W-:Y:S01]  /*111a0*/  VIADD R12, R4.reuse, 0x102 ;  /* 0x00000102040c7836 */ /* 0x040fe20000000000 */
[----:B------:R-:W-:Y:S01]  /*111b0*/  R2UR UR11, R15 ;  /* 0x000000000f0b72ca */ /* 0x000fe200000e0000 */
[----:B------:R-:W-:Y:S01]  /*111c0*/  IMAD.MOV.U32 R13, RZ, RZ, 0x40000040 ;  /* 0x40000040ff0d7424 */ /* 0x000fe200078e00ff */
[----:B------:R0:W-:Y:S01]  /*111d0*/  STL.64 [R1+0x10], R20 ;  /* 0x0000101401007387 */ /* 0x0001e20000100a00 */
[----:B------:R-:W-:Y:S01]  /*111e0*/  VIADD R10, R4, 0x182 ;  /* 0x00000182040a7836 */ /* 0x000fe20000000000 */
[----:B------:R-:W-:Y:S01]  /*111f0*/  R2UR UR50, R12 ;  /* 0x000000000c3272ca */ /* 0x000fe200000e0000 */
[----:B------:R-:W-:Y:S01]  /*11200*/  IMAD.MOV.U32 R11, RZ, RZ, 0x40000040 ;  /* 0x40000040ff0b7424 */ /* 0x000fe200078e00ff */
[----:B------:R-:W-:Y:S01]  /*11210*/  R2UR UR51, R13 ;  /* 0x000000000d3372ca */ /* 0x000fe200000e0000 */
[----:B------:R-:W-:Y:S01]  /*11220*/  VIADD R12, R4, 0x202 ;  /* 0x00000202040c7836 */ /* 0x000fe20000000000 */
[----:B------:R-:W2:Y:S01]  /*11230*/  LDL R120, [R1+0x80] ;  /* 0x0000800001787983 */ /* 0x000ea20000100800 */
[----:B------:R-:W-:Y:S01]  /*11240*/  IMAD.MOV.U32 R13, RZ, RZ, 0x40000040 ;  /* 0x40000040ff0d7424 */ /* 0x000fe200078e00ff */
[----:B------:R-:W-:-:S02]  /*11250*/  WARPGROUP.DEPBAR.LE gsb0, 0x0 ;  /* 0x00008000000079c5 */ /* 0x000fc40000010000 */
[----:B------:R-:W-:Y:S01]  /*11260*/  WARPGROUP.ARRIVE ;  /* 0x00000000000079c5 */ /* 0x000fe20000000000 */
[----:B------:R-:W-:Y:S02]  /*11270*/  VIADD R14, R4, 0x4 ;  /* 0x00000004040e7836 */ /* 0x000fe40000000000 */
[----:B------:R-:W-:Y:S02]  /*11280*/  IMAD.MOV.U32 R15, RZ, RZ, 0x40000040 ;  /* 0x40000040ff0f7424 */ /* 0x000fe400078e00ff */
[----:B0-----:R-:W-:Y:S01]  /*11290*/  IMAD.U32 R20, RZ, RZ, UR36 ;  /* 0x00000024ff147e24 */ /* 0x001fe2000f8e00ff */
[----:B------:R-:W-:Y:S01]  /*112a0*/  HGMMA.64x16x16.F32.BF16 R104, gdesc[UR12], RZ, !UPT, gsb0 ;  /* 0x002000000c6879f0 */ /* 0x000fe2000c0018ff */
[----:B------:R-:W-:Y:S01]  /*112b0*/  R2UR UR14, R10 ;  /* 0x000000000a0e72ca */ /* 0x000fe200000e0000 */
[----:B------:R-:W-:Y:S01]  /*112c0*/  VIADD R10, R4, 0x282 ;  /* 0x00000282040a7836 */ /* 0x000fe20000000000 */
[----:B------:R-:W-:Y:S01]  /*112d0*/  R2UR UR15, R11 ;  /* 0x000000000b0f72ca */ /* 0x000fe200000e0000 */
[----:B------:R-:W-:-:S02]  /*112e0*/  IMAD.MOV.U32 R11, RZ, RZ, 0x40000040 ;  /* 0x40000040ff0b7424 */ /* 0x000fc400078e00ff */
[----:B------:R-:W-:Y:S01]  /*112f0*/  IMAD.U32 R21, RZ, RZ, UR37 ;  /* 0x00000025ff157e24 */ /* 0x000fe2000f8e00ff */
[----:B------:R-:W-:Y:S02]  /*11300*/  WARPGROUP.DEPBAR.LE gsb0, 0x0 ;  /* 0x00008000000079c5 */ /* 0x000fe40000010000 */
[----:B------:R-:W-:-:S06]  /*11310*/  WARPGROUP.ARRIVE ;  /* 0x00000000000079c5 */ /* 0x000fcc0000000000 */
[----:B------:R-:W-:Y:S01]  /*11320*/  HGMMA.64x16x16.F32.BF16 R96, gdesc[UR20], RZ, !UPT, gsb0 ;  /* 0x00200000146079f0 */ /* 0x000fe2000c0018ff */
[----:B------:R-:W-:Y:S01]  /*11330*/  R2UR UR22, R12 ;  /* 0x000000000c1672ca */ /* 0x000fe200000e0000 */
[----:B------:R-:W-:Y:S01]  /*11340*/  VIADD R12, R4, 0x302 ;  /* 0x00000302040c7836 */ /* 0x000fe20000000000 */
[----:B------:R-:W-:Y:S01]  /*11350*/  R2UR UR23, R13 ;  /* 0x000000000d1772ca */ /* 0x000fe200000e0000 */
[----:B------:R-:W-:Y:S01]  /*11360*/  IMAD.MOV.U32 R13, RZ, RZ, 0x40000040 ;  /* 0x40000040ff0d7424 */ /* 0x000fe200078e00ff */
[----:B------:R-:W-:Y:S02]  /*11370*/  WARPGROUP.DEPBAR.LE gsb0, 0x0 ;  /* 0x00008000000079c5 */ /* 0x000fe40000010000 */
[----:B------:R-:W-:-:S06]  /*11380*/  WARPGROUP.ARRIVE ;  /* 0x00000000000079c5 */ /* 0x000fcc0000000000 */
[----:B------:R-:W-:Y:S03]  /*11390*/  HGMMA.64x16x16.F32.BF16 R88, gdesc[UR52], RZ, !UPT, gsb0 ;  /* 0x00200000345879f0 */ /* 0x000fe6000c0018ff */
        /* <DEDUP_REMOVED lines=20> */
[----:B------:R-:W-:Y:S01]  /*114e0*/  UMOV UR44, UR36 ;  /* 0x00000024002c7c82 */ /* 0x000fe20008000000 */
[----:B------:R-:W-:Y:S01]  /*114f0*/  UMOV UR45, UR37 ;  /* 0x00000025002d7c82 */ /* 0x000fe20008000000 */
[----:B------:R-:W-:Y:S02]  /*11500*/  R2UR UR26, R10 ;  /* 0x000000000a1a72ca */ /* 0x000fe400000e0000 */
[----:B------:R-:W-:Y:S01]  /*11510*/  R2UR UR27, R11 ;  /* 0x000000000b1b72ca */ /* 0x000fe200000e0000 */
[----:B------:R-:W-:Y:S02]  /*11520*/  WARPGROUP.DEPBAR.LE gsb0, 0x0 ;  /* 0x00008000000079c5 */ /* 0x000fe40000010000 */
[----:B------:R-:W-:Y:S01]  /*11530*/  WARPGROUP.ARRIVE ;  /* 0x00000000000079c5 */ /* 0x000fe20000000000 */
[----:B------:R-:W-:Y:S01]  /*11540*/  UMOV UR8, UR44 ;  /* 0x0000002c00087c82 */ /* 0x000fe20008000000 */
[----:B------:R-:W-:Y:S01]  /*11550*/  UMOV UR9, UR45 ;  /* 0x0000002d00097c82 */ /* 0x000fe20008000000 */
[----:B------:R-:W-:Y:S01]  /*11560*/  UMOV UR48, UR44 ;  /* 0x0000002c00307c82 */ /* 0x000fe20008000000 */
[----:B------:R-:W-:Y:S01]  /*11570*/  UMOV UR49, UR45 ;  /* 0x0000002d00317c82 */ /* 0x000fe20008000000 */
[----:B------:R-:W-:Y:S01]  /*11580*/  UMOV UR12, UR44 ;  /* 0x0000002c000c7c82 */ /* 0x000fe20008000000 */
[----:B------:R-:W-:Y:S01]  /*11590*/  HGMMA.64x16x16.F32.BF16 R40, gdesc[UR16], RZ, !UPT, gsb0 ;  /* 0x00200000102879f0 */ /* 0x000fe2000c0018ff */
        /* <DEDUP_REMOVED lines=9> */
[----:B------:R-:W-:Y:S01]  /*11630*/  R2UR UR18, R12 ;  /* 0x000000000c1272ca */ /* 0x000fe200000e0000 */
[----:B------:R-:W-:Y:S01]  /*11640*/  UMOV UR16, UR44 ;  /* 0x0000002c00107c82 */ /* 0x000fe20008000000 */
[----:B------:R-:W-:Y:S01]  /*11650*/  R2UR UR19, R13 ;  /* 0x000000000d1372ca */ /* 0x000fe200000e0000 */
[----:B------:R-:W-:Y:S01]  /*11660*/  UMOV UR17, UR45 ;  /* 0x0000002d00117c82 */ /* 0x000fe20008000000 */
[----:B------:R-:W-:-:S02]  /*11670*/  VIADD R10, R4, 0x482 ;  /* 0x00000482040a7836 */ /* 0x000fc40000000000 */
[----:B------:R-:W-:Y:S02]  /*11680*/  IMAD.MOV.U32 R11, RZ, RZ, 0x40000040 ;  /* 0x40000040ff0b7424 */ /* 0x000fe400078e00ff */
[----:B------:R-:W-:Y:S01]  /*11690*/  VIADD R12, R4, 0x502 ;  /* 0x00000502040c7836 */ /* 0x000fe20000000000 */
[----:B------:R-:W-:Y:S02]  /*116a0*/  WARPGROUP.DEPBAR.LE gsb0, 0x0 ;  /* 0x00008000000079c5 */ /* 0x000fe40000010000 */
[----:B------:R-:W-:-:S06]  /*116b0*/  WARPGROUP.ARRIVE ;  /* 0x00000000000079c5 */ /* 0x000fcc0000000000 */
[----:B------:R-:W-:Y:S03]  /*116c0*/  HGMMA.64x16x16.F32.BF16 R32, gdesc[UR4], RZ, !UPT, gsb0 ;  /* 0x00200000042079f0 */ /* 0x000fe6000c0018ff */
[----:B------:R-:W-:Y:S02]  /*116d0*/  WARPGROUP.DEPBAR.LE gsb0, 0x0 ;  /* 0x00008000000079c5 */ /* 0x000fe40000010000 */
[----:B------:R-:W-:-:S06]  /*116e0*/  WARPGROUP.ARRIVE ;  /* 0x00000000000079c5 */ /* 0x000fcc0000000000 */
[----:B------:R-:W-:Y:S03]  /*116f0*/  HGMMA.64x16x16.F32.BF16 R24, gdesc[UR40], RZ, !UPT, gsb0 ;  /* 0x00200000281879f0 */ /* 0x000fe6000c0018ff */
        /* <DEDUP_REMOVED lines=27> */
[----:B------:R-:W-:Y:S02]  /*118b0*/  R2UR UR42, R10 ;  /* 0x000000000a2a72ca */ /* 0x000fe400000e0000 */
[----:B------:R-:W-:Y:S01]  /*118c0*/  R2UR UR43, R11 ;  /* 0x000000000b2b72ca */ /* 0x000fe200000e0000 */
[----:B------:R-:W-:Y:S01]  /*118d0*/  UMOV UR40, UR44 ;  /* 0x0000002c00287c82 */ /* 0x000fe20008000000 */
[----:B------:R-:W-:Y:S01]  /*118e0*/  UMOV UR41, UR45 ;  /* 0x0000002d00297c82 */ /* 0x000fe20008000000 */
[----:B------:R-:W-:Y:S02]  /*118f0*/  WARPGROUP.DEPBAR.LE gsb0, 0x0 ;  /* 0x00008000000079c5 */ /* 0x000fe40000010000 */
[----:B------:R-:W-:-:S08]  /*11900*/  WARPGROUP.ARRIVE ;  /* 0x00000000000079c5 */ /* 0x000fd00000000000 */
[----:B------:R-:W-:Y:S01]  /*11910*/  HGMMA.64x16x16.F32.BF16 R32, gdesc[UR40], R32, gsb0 ;  /* 0x00200000282079f0 */ /* 0x000fe20008001820 */
[----:B------:R-:W-:Y:S01]  /*11920*/  IMAD.MOV.U32 R13, RZ, RZ, 0x40000040 ;  /* 0x40000040ff0d7424 */ /* 0x000fe200078e00ff */
[----:B------:R-:W-:-:S04]  /*11930*/  R2UR UR46, R12 ;  /* 0x000000000c2e72ca */ /* 0x000fc800000e0000 */
[----:B------:R-:W-:Y:S01]  /*11940*/  R2UR UR47, R13 ;  /* 0x000000000d2f72ca */ /* 0x000fe200000e0000 */
[----:B------:R-:W-:Y:S02]  /*11950*/  WARPGROUP.DEPBAR.LE gsb0, 0x0 ;  /* 0x00008000000079c5 */ /* 0x000fe40000010000 */
[----:B------:R-:W-:-:S10]  /*11960*/  WARPGROUP.ARRIVE ;  /* 0x00000000000079c5 */ /* 0x000fd40000000000 */
[----:B------:R-:W-:Y:S01]  /*11970*/  HGMMA.64x16x16.F32.BF16 R24, gdesc[UR44], R24, gsb0 ;  /* 0x002000002c1879f0 */ /* 0x000fe20008001818 */
[----:B------:R-:W-:Y:S02]  /*11980*/  R2UR UR54, R14 ;  /* 0x000000000e3672ca */ /* 0x000fe400000e0000 */
[----:B------:R-:W-:Y:S01]  /*11990*/  R2UR UR55, R15 ;  /* 0x000000000f3772ca */ /* 0x000fe200000e0000 */
[----:B------:R-:W-:Y:S01]  /*119a0*/  UIADD3 UR4, UR56, 0x4, URZ ;  /* 0x0000000438047890 */ /* 0x000fe2000fffe03f */
[----:B------:R-:W-:-:S06]  /*119b0*/  UMOV UR53, 0x40000040 ;  /* 0x4000004000357882 */ /* 0x000fcc0000000000 */
[----:B------:R-:W-:Y:S01]  /*119c0*/  UMOV UR52, UR4 ;  /* 0x0000000400347c82 */ /* 0x000fe20008000000 */
[----:B------:R-:W-:Y:S02]  /*119d0*/  WARPGROUP.DEPBAR.LE gsb0, 0x0 ;  /* 0x00008000000079c5 */ /* 0x000fe40000010000 */
[----:B------:R-:W-:-:S06]  /*119e0*/  WARPGROUP.ARRIVE ;  /* 0x00000000000079c5 */ /* 0x000fcc0000000000 */
[----:B------:R-:W-:Y:S01]  /*119f0*/  HGMMA.64x16x16.F32.BF16 R112, gdesc[UR52], R112, gsb0 ;  /* 0x00200000347079f0 */ /* 0x000fe20008001870 */
[----:B------:R-:W-:Y:S01]  /*11a00*/  R2UR UR39, R6 ;  /* 0x00000000062772ca */ /* 0x000fe200000e0000 */
[----:B------:R-:W-:Y:S01]  /*11a10*/  VIADD R6, R4, 0x84 ;  /* 0x0000008404067836 */ /* 0x000fe20000000000 */
[----:B------:R-:W-:Y:S01]  /*11a20*/  R2UR UR38, R7 ;  /* 0x00000000072672ca */ /* 0x000fe200000e0000 */
[----:B------:R-:W-:-:S03]  /*11a30*/  IMAD.MOV.U32 R7, RZ, RZ, 0x40000040 ;  /* 0x40000040ff077424 */ /* 0x000fc600078e00ff */
[----:B------:R-:W-:Y:S02]  /*11a40*/  R2UR UR6, R6 ;  /* 0x00000000060672ca */ /* 0x000fe400000e0000 */
[----:B------:R-:W-:Y:S01]  /*11a50*/  R2UR UR7, R7 ;  /* 0x00000000070772ca */ /* 0x000fe200000e0000 */
[----:B------:R-:W-:Y:S01]  /*11a60*/  UMOV UR40, UR52 ;  /* 0x0000003400287c82 */ /* 0x000fe20008000000 */
[----:B------:R-:W-:Y:S01]  /*11a70*/  UMOV UR41, UR53 ;  /* 0x0000003500297c82 */ /* 0x000fe20008000000 */
[----:B------:R-:W-:Y:S01]  /*11a80*/  UMOV UR4, UR40 ;  /* 0x0000002800047c82 */ /* 0x000fe20008000000 */
        /* <DEDUP_REMOVED lines=12> */
[----:B------:R-:W-:Y:S02]  /*11b50*/  WARPGROUP.DEPBAR.LE gsb0, 0x0 ;  /* 0x00008000000079c5 */ /* 0x000fe40000010000 */
[----:B------:R-:W-:-:S08]  /*11b60*/  WARPGROUP.ARRIVE ;  /* 0x00000000000079c5 */ /* 0x000fd00000000000 */
[----:B------:R-:W-:Y:S01]  /*11b70*/  HGMMA.64x16x16.F32.BF16 R96, gdesc[UR8], R96, gsb0 ;  /* 0x00200000086079f0 */ /* 0x000fe20008001860 */
[----:B------:R-:W-:Y:S02]  /*11b80*/  VIADD R6, R4, 0x184 ;  /* 0x0000018404067836 */ /* 0x000fe40000000000 */
        /* <DEDUP_REMOVED lines=44> */
[----:B------:R-:W-:Y:S01]  /*11e50*/  VIADD R6, R4, 0x404 ;  /* 0x0000040404067836 */ /* 0x000fe20000000000 */
[----:B------:R-:W-:-:S04]  /*11e60*/  MOV R7, 0x40000040 ;  /* 0x4000004000077802 */ /* 0x000fc80000000f00 */
        /* <DEDUP_REMOVED lines=20> */
[----:B------:R-:W-:Y:S02]  /*11fb0*/  WARPGROUP.DEPBAR.LE gsb0, 0x0 ;  /* 0x00008000000079c5 */ /* 0x000fe40000010000 */
[----:B------:R-:W-:-:S10]  /*11fc0*/  WARPGROUP.ARRIVE ;  /* 0x00000000000079c5 */ /* 0x000fd40000000000 */
[----:B------:R-:W-:Y:S01]  /*11fd0*/  HGMMA.64x16x16.F32.BF16 R24, gdesc[UR40], R24, gsb0 ;  /* 0x00200000281879f0 */ /* 0x000fe20008001818 */
[----:B------:R-:W-:Y:S02]  /*11fe0*/  VIADD R6, R4, 0x6 ;  /* 0x0000000604067836 */ /* 0x000fe40000000000 */
[----:B------:R-:W-:-:S03]  /*11ff0*/  IMAD.MOV.U32 R7, RZ, RZ, 0x40000040 ;  /* 0x40000040ff077424 */ /* 0x000fc600078e00ff */
        /* <DEDUP_REMOVED lines=8> */
[----:B------:R-:W-:Y:S02]  /*12080*/  VIADD R6, R4, 0x86 ;  /* 0x0000008604067836 */ /* 0x000fe40000000000 */
        /* <DEDUP_REMOVED lines=167> */
[----:B------:R-:W-:-:S04]  /*12b00*/  IADD3 R6, R4, 0x980, RZ ;  /* 0x0000098004067810 */ /* 0x000fc80007ffe0ff */
        /* <DEDUP_REMOVED lines=130> */
[----:B------:R-:W-:Y:S01]  /*13330*/  UMOV UR5, 0x40000040 ;  /* 0x4000004000057882 */ /* 0x000fe20000000000 */
        /* <DEDUP_REMOVED lines=64> */
[C---:B------:R-:W-:Y:S01]  /*13740*/  VIADD R6, R4.reuse, 0x984 ;  /* 0x0000098404067836 */ /* 0x040fe20000000000 */
[----:B------:R-:W-:Y:S01]  /*13750*/  UMOV UR8, UR4 ;  /* 0x0000000400087c82 */ /* 0x000fe20008000000 */
[----:B------:R-:W-:Y:S01]  /*13760*/  IMAD.MOV.U32 R7, RZ, RZ, 0x40000040 ;  /* 0x40000040ff077424 */ /* 0x000fe200078e00ff */
[----:B------:R-:W-:Y:S01]  /*13770*/  UMOV UR9, UR5 ;  /* 0x0000000500097c82 */ /* 0x000fe20008000000 */
[----:B------:R-:W-:Y:S01]  /*13780*/  VIADD R8, R4, 0xa04 ;  /* 0x00000a0404087836 */ /* 0x000fe20000000000 */
[----:B------:R-:W-:Y:S01]  /*13790*/  R2UR UR10, R6 ;  /* 0x00000000060a72ca */ /* 0x000fe200000e0000 */
[----:B------:R-:W-:Y:S01]  /*137a0*/  IMAD.MOV.U32 R9, RZ, RZ, 0x40000040 ;  /* 0x40000040ff097424 */ /* 0x000fe200078e00ff */
[----:B------:R-:W-:Y:S01]  /*137b0*/  R2UR UR11, R7 ;  /* 0x00000000070b72ca */ /* 0x000fe200000e0000 */
[----:B------:R-:W-:Y:S01]  /*137c0*/  UMOV UR12, UR4 ;  /* 0x00000004000c7c82 */ /* 0x000fe20008000000 */
[----:B------:R-:W-:Y:S01]  /*137d0*/  UMOV UR13, UR5 ;  /* 0x00000005000d7c82 */ /* 0x000fe20008000000 */
[----:B------:R-:W-:Y:S01]  /*137e0*/  UMOV UR16, UR4 ;  /* 0x0000000400107c82 */ /* 0x000fe20008000000 */
[----:B------:R-:W-:Y:S01]  /*137f0*/  UMOV UR17, UR5 ;  /* 0x0000000500117c82 */ /* 0x000fe20008000000 */
[----:B------:R-:W-:Y:S01]  /*13800*/  UIADD3 UR20, UR56, 0x406, URZ ;  /* 0x0000040638147890 */ /* 0x000fe2000fffe03f */
[----:B------:R-:W-:Y:S01]  /*13810*/  UMOV UR21, 0x40000040 ;  /* 0x4000004000157882 */ /* 0x000fe20000000000 */
[----:B------:R-:W-:Y:S01]  /*13820*/  ULDC UR6, c[0x0][0x9d8] ;  /* 0x0002760000067ab9 */ /* 0x000fe20000000800 */
[----:B------:R0:W-:Y:S01]  /*13830*/  STL.64 [R1+0x8], R20 ;  /* 0x0000081401007387 */ /* 0x0001e20000100a00 */
[----:B------:R-:W-:Y:S01]  /*13840*/  IMAD.MOV.U32 R5, RZ, RZ, 0x40000040 ;  /* 0x40000040ff057424 */ /* 0x000fe200078e00ff */
[----:B------:R-:W-:Y:S01]  /*13850*/  ULDC UR7, c[0x0][0x988] ;  /* 0x0002620000077ab9 */ /* 0x000fe20000000800 */
[----:B------:R-:W-:-:S02]  /*13860*/  WARPGROUP.DEPBAR.LE gsb0, 0x0 ;  /* 0x00008000000079c5 */ /* 0x000fc40000010000 */
[----:B------:R-:W-:-:S06]  /*13870*/  WARPGROUP.ARRIVE ;  /* 0x00000000000079c5 */ /* 0x000fcc0000000000 */
[----:B------:R-:W-:Y:S01]  /*13880*/  HGMMA.64x16x16.F32.BF16 R40, gdesc[UR8], R40, gsb0 ;  /* 0x00200000082879f0 */ /* 0x000fe20008001828 */
[----:B------:R-:W-:Y:S02]  /*13890*/  R2UR UR14, R8 ;  /* 0x00000000080e72ca */ /* 0x000fe400000e0000 */
[----:B------:R-:W-:Y:S01]  /*138a0*/  R2UR UR15, R9 ;  /* 0x00000000090f72ca */ /* 0x000fe200000e0000 */
[----:B------:R-:W-:Y:S01]  /*138b0*/  VIADD R6, R4, 0xa84 ;  /* 0x00000a8404067836 */ /* 0x000fe20000000000 */
[----:B------:R-:W-:Y:S02]  /*138c0*/  WARPGROUP.DEPBAR.LE gsb0, 0x0 ;  /* 0x00008000000079c5 */ /* 0x000fe40000010000 */
[----:B------:R-:W-:-:S09]  /*138d0*/  WARPGROUP.ARRIVE ;  /* 0x00000000000079c5 */ /* 0x000fd20000000000 */
[----:B------:R-:W-:Y:S01]  /*138e0*/  HGMMA.64x16x16.F32.BF16 R32, gdesc[UR12], R32, gsb0 ;  /* 0x002000000c2079f0 */ /* 0x000fe20008001820 */
[----:B------:R-:W-:Y:S01]  /*138f0*/  IMAD.MOV.U32 R7, RZ, RZ, 0x40000040 ;  /* 0x40000040ff077424 */ /* 0x000fe200078e00ff */
[----:B------:R-:W-:-:S04]  /*13900*/  R2UR UR18, R6 ;  /* 0x00000000061272ca */ /* 0x000fc800000e0000 */
        /* <DEDUP_REMOVED lines=71> */
[----:B------:R-:W-:Y:S01]  /*13d80*/  UMOV UR8, UR20 ;  /* 0x0000001400087c82 */ /* 0x000fe20008000000 */
[----:B------:R-:W-:Y:S01]  /*13d90*/  UMOV UR9, UR21 ;  /* 0x0000001500097c82 */ /* 0x000fe20008000000 */
[----:B------:R-:W-:Y:S01]  /*13da0*/  FMUL.FTZ R12, R113, UR6 ;  /* 0x00000006710c7c20 */ /* 0x000fe20008410000 */
[----:B0-----:R-:W-:Y:S01]  /*13db0*/  FMUL.FTZ R20, R115, UR6 ;  /* 0x0000000673147c20 */ /* 0x001fe20008410000 */
[----:B------:R-:W-:Y:S01]  /*13dc0*/  FMUL.FTZ R3, R112, UR6 ;  /* 0x0000000670037c20 */ /* 0x000fe20008410000 */
[----:B------:R-:W-:Y:S02]  /*13dd0*/  WARPGROUP.DEPBAR.LE gsb0, 0x0 ;  /* 0x00008000000079c5 */ /* 0x000fe40000010000 */
[----:B------:R-:W-:-:S06]  /*13de0*/  WARPGROUP.ARRIVE ;  /* 0x00000000000079c5 */ /* 0x000fcc0000000000 */
[----:B------:R-:W-:Y:S01]  /*13df0*/  HGMMA.64x16x16.F32.BF16 R32, gdesc[UR8], R32, gsb0 ;  /* 0x00200000082079f0 */ /* 0x000fe20008001820 */
[----:B------:R-:W-:Y:S01]  /*13e00*/  FMUL.FTZ R10, R105, UR6 ;  /* 0x00000006690a7c20 */ /* 0x000fe20008410000 */
[----:B------:R-:W-:Y:S01]  /*13e10*/  MUFU.TANH R12, R12 ;  /* 0x0000000c000c7308 */ /* 0x000fe20000002400 */
[----:B------:R-:W-:Y:S01]  /*13e20*/  FMUL.FTZ R8, R116, UR6 ;  /* 0x0000000674087c20 */ /* 0x000fe20008410000 */
[----:B------:R-:W-:Y:S01]  /*13e30*/  FMUL.FTZ R112, R114, UR6 ;  /* 0x0000000672707c20 */ /* 0x000fe20008410000 */
[----:B------:R-:W-:Y:S01]  /*13e40*/  FMUL.FTZ R11, R117, UR6 ;  /* 0x00000006750b7c20 */ /* 0x000fe20008410000 */
[----:B--2---:R-:W-:-:S04]  /*13e50*/  IMAD.IADD R6, R120, 0x1, R161 ;  /* 0x0000000178067824 */ /* 0x004fc800078e02a1 */
[----:B------:R-:W0:Y:S01]  /*13e60*/  MUFU.TANH R20, R20 ;  /* 0x0000001400147308 */ /* 0x000e220000002400 */
[----:B------:R-:W-:Y:S01]  /*13e70*/  FMUL.FTZ R9, R104, UR6 ;  /* 0x0000000668097c20 */ /* 0x000fe20008410000 */
[----:B------:R-:W-:-:S06]  /*13e80*/  IMAD R6, R163, -0xb0, R6 ;  /* 0xffffff50a3067824 */ /* 0x000fcc00078e0206 */
[----:B------:R-:W1:Y:S01]  /*13e90*/  MUFU.TANH R3, R3 ;  /* 0x0000000300037308 */ /* 0x000e620000002400 */
[----:B------:R-:W-:-:S07]  /*13ea0*/  FMUL.FTZ R84, R118, UR6 ;  /* 0x0000000676547c20 */ /* 0x000fce0008410000 */
[----:B------:R-:W2:Y:S01]  /*13eb0*/  MUFU.TANH R10, R10 ;  /* 0x0000000a000a7308 */ /* 0x000ea20000002400 */
[----:B------:R-:W-:-:S07]  /*13ec0*/  ISETP.GT.AND P3, PT, R6, 0x1, PT ;  /* 0x000000010600780c */ /* 0x000fce0003f64270 */
[----:B------:R-:W3:Y:S01]  /*13ed0*/  MUFU.TANH R8, R8 ;  /* 0x0000000800087308 */ /* 0x000ee20000002400 */
[----:B------:R-:W-:Y:S01]  /*13ee0*/  FMUL.FTZ R21, R119, UR6 ;  /* 0x0000000677157c20 */ /* 0x000fe20008410000 */
[----:B------:R-:W-:-:S06]  /*13ef0*/  ISETP.GT.AND P2, PT, R6, RZ, PT ;  /* 0x000000ff0600720c */ /* 0x000fcc0003f44270 */
[----:B------:R-:W4:Y:S01]  /*13f00*/  MUFU.TANH R112, R112 ;  /* 0x0000007000707308 */ /* 0x000f220000002400 */
[----:B------:R-:W-:-:S07]  /*13f10*/  FMUL.FTZ R13, R108, UR6 ;  /* 0x000000066c0d7c20 */ /* 0x000fce0008410000 */
[----:B------:R-:W4:Y:S01]  /*13f20*/  MUFU.TANH R11, R11 ;  /* 0x0000000b000b7308 */ /* 0x000f220000002400 */
[----:B------:R-:W-:Y:S01]  /*13f30*/  FMUL.FTZ R7, R52, UR6 ;  /* 0x0000000634077c20 */ /* 0x000fe20008410000 */
[----:B0-----:R-:W-:Y:S01]  /*13f40*/  FSEL R20, R20, -INF , P3 ;  /* 0xff80000014147808 */ /* 0x001fe20001800000 */
[----:B------:R-:W-:Y:S02]  /*13f50*/  WARPGROUP.DEPBAR.LE gsb0, 0x0 ;  /* 0x00008000000079c5 */ /* 0x000fe40000010000 */
[----:B------:R-:W-:-:S03]  /*13f60*/  FSEL R12, R12, -INF , P3 ;  /* 0xff8000000c0c7808 */ /* 0x000fc60001800000 */
[----:B------:R-:W0:Y:S01]  /*13f70*/  MUFU.TANH R9, R9 ;  /* 0x0000000900097308 */ /* 0x000e220000002400 */
[----:B------:R-:W-:Y:S01]  /*13f80*/  FMUL.FTZ R52, R33, UR6 ;  /* 0x0000000621347c20 */ /* 0x000fe20008410000 */
[----:B------:R-:W-:Y:S01]  /*13f90*/  ISETP.GT.AND P3, PT, R6, 0x11, PT ;  /* 0x000000110600780c */ /* 0x000fe20003f64270 */
[----:B------:R-:W-:Y:S01]  /*13fa0*/  FMUL.FTZ R83, R106, UR6 ;  /* 0x000000066a537c20 */ /* 0x000fe20008410000 */
[----:B------:R-:W-:Y:S01]  /*13fb0*/  FMUL.FTZ R81, R100, UR6 ;  /* 0x0000000664517c20 */ /* 0x000fe20008410000 */
[----:B------:R-:W-:-:S03]  /*13fc0*/  ISETP.GT.AND P4, PT, R6, 0x8, PT ;  /* 0x000000080600780c */ /* 0x000fc60003f84270 */
[----:B------:R-:W0:Y:S01]  /*13fd0*/  MUFU.TANH R84, R84 ;  /* 0x0000005400547308 */ /* 0x000e220000002400 */
[----:B-1----:R-:W-:Y:S01]  /*13fe0*/  FSEL R33, R3, -INF , P2 ;  /* 0xff80000003217808 */ /* 0x002fe20001000000 */
[----:B------:R-:W-:Y:S01]  /*13ff0*/  FMUL.FTZ R15, R109, UR6 ;  /* 0x000000066d0f7c20 */ /* 0x000fe20008410000 */
[----:B------:R-:W-:Y:S01]  /*14000*/  FMUL.FTZ R100, R102, UR6 ;  /* 0x0000000666647c20 */ /* 0x000fe20008410000 */
[----:B------:R-:W-:Y:S01]  /*14010*/  FMUL.FTZ R50, R50, UR6 ;  /* 0x0000000632327c20 */ /* 0x000fe20008410000 */
[----:B------:R-:W-:Y:S01]  /*14020*/  FMUL.FTZ R109, R43, UR6 ;  /* 0x000000062b6d7c20 */ /* 0x000fe20008410000 */
[----:B------:R-:W-:Y:S01]  /*14030*/  FMUL.FTZ R102, R46, UR6 ;  /* 0x000000062e667c20 */ /* 0x000fe20008410000 */
[----:B------:R-:W-:Y:S01]  /*14040*/  FMUL.FTZ R46, R35, UR6 ;  /* 0x00000006232e7c20 */ /* 0x000fe20008410000 */
[----:B------:R-:W1:Y:S01]  /*14050*/  MUFU.TANH R21, R21 ;  /* 0x0000001500157308 */ /* 0x000e620000002400 */
[----:B--2---:R-:W-:Y:S01]  /*14060*/  FSEL R43, R10, -INF , P3 ;  /* 0xff8000000a2b7808 */ /* 0x004fe20001800000 */
[----:B------:R-:W-:Y:S01]  /*14070*/  FMUL.FTZ R82, R107, UR6 ;  /* 0x000000066b527c20 */ /* 0x000fe20008410000 */
[----:B------:R-:W-:Y:S01]  /*14080*/  FMUL.FTZ R157, R40, UR6 ;  /* 0x00000006289d7c20 */ /* 0x000fe20008410000 */
[----:B------:R-:W-:Y:S01]  /*14090*/  ISETP.GT.AND P5, PT, R6, 0x9, PT ;  /* 0x000000090600780c */ /* 0x000fe20003fa4270 */
[----:B------:R-:W-:Y:S01]  /*140a0*/  FMUL.FTZ R80, R96, UR6 ;  /* 0x0000000660507c20 */ /* 0x000fe20008410000 */
[----:B---3--:R-:W-:-:S02]  /*140b0*/  FSEL R35, R8, -INF , P4 ;  /* 0xff80000008237808 */ /* 0x008fc40002000000 */
[----:B------:R-:W2:Y:S01]  /*140c0*/  MUFU.TANH R13, R13 ;  /* 0x0000000d000d7308 */ /* 0x000ea20000002400 */
[----:B------:R-:W-:Y:S02]  /*140d0*/  FMNMX.FTZ R10, R33, R12, !PT ;  /* 0x0000000c210a7209 */ /* 0x000fe40007810000 */
[----:B------:R-:W-:Y:S01]  /*140e0*/  R2UR UR23, R5 ;  /* 0x00000000051772ca */ /* 0x000fe200000e0000 */
[----:B------:R-:W-:Y:S01]  /*140f0*/  FMUL.FTZ R105, R110, UR6 ;  /* 0x000000066e697c20 */ /* 0x000fe20008410000 */
[----:B----4-:R-:W-:-:S03]  /*14100*/  FSEL R5, R112, -INF , P2 ;  /* 0xff80000070057808 */ /* 0x010fc60001000000 */
[----:B------:R3:W-:Y:S01]  /*14110*/  MUFU.TANH R40, R50 ;  /* 0x0000003200287308 */ /* 0x0007e20000002400 */
[----:B------:R-:W-:Y:S01]  /*14120*/  ISETP.GT.AND P2, PT, R6, 0x10, PT ;  /* 0x000000100600780c */ /* 0x000fe20003f44270 */
[----:B------:R-:W-:Y:S01]  /*14130*/  FMUL.FTZ R14, R97, UR6 ;  /* 0x00000006610e7c20 */ /* 0x000fe20008410000 */
[----:B------:R-:W-:Y:S01]  /*14140*/  FMNMX.FTZ R10, R35, R10, !PT ;  /* 0x0000000a230a7209 */ /* 0x000fe20007810000 */
[----:B------:R-:W-:-:S04]  /*14150*/  FMUL.FTZ R86, R101, UR6 ;  /* 0x0000000665567c20 */ /* 0x000fc80008410000 */
[----:B------:R-:W4:Y:S01]  /*14160*/  MUFU.TANH R83, R83 ;  /* 0x0000005300537308 */ /* 0x000f220000002400 */
[----:B---3--:R-:W-:Y:S01]  /*14170*/  FMUL.FTZ R50, R34, UR6 ;  /* 0x0000000622327c20 */ /* 0x008fe20008410000 */
[----:B------:R-:W-:Y:S01]  /*14180*/  FMUL.FTZ R34, R37, UR6 ;  /* 0x0000000625227c20 */ /* 0x000fe20008410000 */
[----:B------:R-:W-:Y:S01]  /*14190*/  FSEL R37, R11, -INF , P5 ;  /* 0xff8000000b257808 */ /* 0x000fe20002800000 */
[----:B------:R-:W-:-:S04]  /*141a0*/  FMUL.FTZ R101, R90, UR6 ;  /* 0x000000065a657c20 */ /* 0x000fc80008410000 */
[----:B------:R-:W3:Y:S01]  /*141b0*/  MUFU.TANH R15, R15 ;  /* 0x0000000f000f7308 */ /* 0x000ee20000002400 */
[----:B------:R-:W-:Y:S01]  /*141c0*/  FMUL.FTZ R159, R41, UR6 ;  /* 0x00000006299f7c20 */ /* 0x000fe20008410000 */
[----:B------:R-:W-:Y:S01]  /*141d0*/  FMUL.FTZ R104, R111, UR6 ;  /* 0x000000066f687c20 */ /* 0x000fe20008410000 */
[----:B------:R-:W-:Y:S01]  /*141e0*/  FMUL.FTZ R90, R72, UR6 ;  /* 0x00000006485a7c20 */ /* 0x000fe20008410000 */
[----:B0-----:R-:W-:Y:S01]  /*141f0*/  FSEL R41, R9, -INF , P2 ;  /* 0xff80000009297808 */ /* 0x001fe20001000000 */
[----:B------:R-:W-:Y:S01]  /*14200*/  FMUL.FTZ R72, R73, UR6 ;  /* 0x0000000649487c20 */ /* 0x000fe20008410000 */
[----:B------:R-:W-:Y:S02]  /*14210*/  FMNMX.FTZ R10, R37, R10, !PT ;  /* 0x0000000a250a7209 */ /* 0x000fe40007810000 */
[----:B------:R-:W-:Y:S01]  /*14220*/  MUFU.TANH R82, R82 ;  /* 0x0000005200527308 */ /* 0x000fe20000002400 */
[----:B------:R-:W-:Y:S01]  /*14230*/  FMUL.FTZ R73, R76, UR6 ;  /* 0x000000064c497c20 */ /* 0x000fe20008410000 */
[----:B------:R-:W-:Y:S01]  /*14240*/  FMUL.FTZ R76, R64, UR6 ;  /* 0x00000006404c7c20 */ /* 0x000fe20008410000 */
[----:B------:R-:W-:-:S05]  /*14250*/  FSEL R3, R84, -INF , P4 ;  /* 0xff80000054037808 */ /* 0x000fca0002000000 */
[----:B------:R-:W-:Y:S01]  /*14260*/  MUFU.TANH R80, R80 ;  /* 0x0000005000507308 */ /* 0x000fe20000002400 */
[----:B------:R-:W-:Y:S01]  /*14270*/  FMUL.FTZ R98, R98, UR6 ;  /* 0x0000000662627c20 */ /* 0x000fe20008410000 */
[----:B------:R-:W-:Y:S01]  /*14280*/  FMUL.FTZ R64, R65, UR6 ;  /* 0x0000000641407c20 */ /* 0x000fe20008410000 */
[----:B------:R-:W-:Y:S01]  /*14290*/  ISETP.GT.AND P4, PT, R6, 0x18, PT ;  /* 0x000000180600780c */ /* 0x000fe20003f84270 */
[----:B------:R-:W-:Y:S01]  /*142a0*/  FMUL.FTZ R65, R68, UR6 ;  /* 0x0000000644417c20 */ /* 0x000fe20008410000 */
[----:B------:R-:W-:-:S03]  /*142b0*/  FMNMX.FTZ R10, R41, R10, !PT ;  /* 0x0000000a290a7209 */ /* 0x000fc60007810000 */
[----:B------:R-:W0:Y:S01]  /*142c0*/  MUFU.TANH R105, R105 ;  /* 0x0000006900697308 */ /* 0x000e220000002400 */
[----:B------:R-:W-:Y:S01]  /*142d0*/  FMUL.FTZ R68, R70, UR6 ;  /* 0x0000000646447c20 */ /* 0x000fe20008410000 */
[----:B------:R-:W-:Y:S01]  /*142e0*/  FMUL.FTZ R70, R59, UR6 ;  /* 0x000000063b467c20 */ /* 0x000fe20008410000 */
[----:B------:R-:W-:Y:S01]  /*142f0*/  FMUL.FTZ R167, R45, UR6 ;  /* 0x000000062da77c20 */ /* 0x000fe20008410000 */
[----:B-1----:R-:W-:-:S04]  /*14300*/  FSEL R21, R21, -INF , P5 ;  /* 0xff80000015157808 */ /* 0x002fc80002800000 */
[----:B------:R-:W1:Y:S01]  /*14310*/  MUFU.TANH R14, R14 ;  /* 0x0000000e000e7308 */ /* 0x000e620000002400 */
[----:B------:R-:W-:Y:S01]  /*14320*/  FMUL.FTZ R97, R99, UR6 ;  /* 0x0000000663617c20 */ /* 0x000fe20008410000 */
[----:B------:R-:W-:Y:S01]  /*14330*/  FMUL.FTZ R59, R60, UR6 ;  /* 0x000000063c3b7c20 */ /* 0x000fe20008410000 */
[----:B------:R-:W-:Y:S01]  /*14340*/  ISETP.GT.AND P5, PT, R6, 0x19, PT ;  /* 0x000000190600780c */ /* 0x000fe20003fa4270 */
[----:B------:R-:W-:Y:S01]  /*14350*/  FMUL.FTZ R96, R88, UR6 ;  /* 0x0000000658607c20 */ /* 0x000fe20008410000 */
[----:B--2---:R-:W-:-:S03]  /*14360*/  FSEL R45, R13, -INF , P4 ;  /* 0xff8000000d2d7808 */ /* 0x004fc60002000000 */
[----:B------:R-:W2:Y:S01]  /*14370*/  MUFU.TANH R104, R104 ;  /* 0x0000006800687308 */ /* 0x000ea20000002400 */
[----:B------:R-:W-:Y:S01]  /*14380*/  FMNMX.FTZ R10, R43, R10, !PT ;  /* 0x0000000a2b0a7209 */ /* 0x000fe20007810000 */
[----:B------:R-:W-:Y:S01]  /*14390*/  FMUL.FTZ R60, R63, UR6 ;  /* 0x000000063f3c7c20 */ /* 0x000fe20008410000 */
[----:B------:R-:W-:Y:S01]  /*143a0*/  FMUL.FTZ R63, R54, UR6 ;  /* 0x00000006363f7c20 */ /* 0x000fe20008410000 */
[----:B------:R-:W-:-:S04]  /*143b0*/  FMUL.FTZ R51, R51, UR6 ;  /* 0x0000000633337c20 */ /* 0x000fc80008410000 */
[----:B------:R-:W2:Y:S01]  /*143c0*/  MUFU.TANH R81, R81 ;  /* 0x0000005100517308 */ /* 0x000ea20000002400 */
[----:B------:R-:W-:Y:S01]  /*143d0*/  FMUL.FTZ R54, R47, UR6 ;  /* 0x000000062f367c20 */ /* 0x000fe20008410000 */
[----:B----4-:R-:W-:Y:S01]  /*143e0*/  FSEL R83, R83, -INF , P2 ;  /* 0xff80000053537808 */ /* 0x010fe20001000000 */
[----:B------:R-:W-:Y:S01]  /*143f0*/  FMUL.FTZ R165, R44, UR6 ;  /* 0x000000062ca57c20 */ /* 0x000fe20008410000 */
[----:B------:R-:W-:Y:S01]  /*14400*/  ISETP.GT.AND P2, PT, R6, 0x20, PT ;  /* 0x000000200600780c */ /* 0x000fe20003f44270 */
[----:B------:R-:W-:Y:S01]  /*14410*/  FMUL.FTZ R85, R89, UR6 ;  /* 0x0000000659557c20 */ /* 0x000fe20008410000 */
[----:B---3--:R-:W-:Y:S02]  /*14420*/  FSEL R47, R15, -INF , P5 ;  /* 0xff8000000f2f7808 */ /* 0x008fe40002800000 */
[----:B------:R-:W3:Y:S01]  /*14430*/  MUFU.TANH R98, R98 ;  /* 0x0000006200627308 */ /* 0x000ee20000002400 */
[----:B------:R-:W-:Y:S01]  /*14440*/  FMNMX.FTZ R10, R45, R10, !PT ;  /* 0x0000000a2d0a7209 */ /* 0x000fe20007810000 */
[----:B------:R-:W-:Y:S01]  /*14450*/  FMUL.FTZ R44, R36, UR6 ;  /* 0x00000006242c7c20 */ /* 0x000fe20008410000 */
[----:B------:R-:W-:-:S05]  /*14460*/  FMUL.FTZ R107, R42, UR6 ;  /* 0x000000062a6b7c20 */ /* 0x000fca0008410000 */
[----:B------:R-:W-:Y:S01]  /*14470*/  MUFU.TANH R86, R86 ;  /* 0x0000005600567308 */ /* 0x000fe20000002400 */
[----:B------:R-:W-:Y:S01]  /*14480*/  FMUL.FTZ R99, R103, UR6 ;  /* 0x0000000667637c20 */ /* 0x000fe20008410000 */
[----:B------:R-:W-:Y:S01]  /*14490*/  FMNMX.FTZ R10, R47, R10, !PT ;  /* 0x0000000a2f0a7209 */ /* 0x000fe20007810000 */
[----:B------:R-:W-:-:S05]  /*144a0*/  FMUL.FTZ R88, R92, UR6 ;  /* 0x000000065c587c20 */ /* 0x000fca0008410000 */
[----:B------:R-:W4:Y:S01]  /*144b0*/  MUFU.TANH R97, R97 ;  /* 0x0000006100617308 */ /* 0x000f220000002400 */
[----:B------:R-:W-:Y:S01]  /*144c0*/  FMUL.FTZ R103, R55, UR6 ;  /* 0x0000000637677c20 */ /* 0x000fe20008410000 */
[----:B0-----:R-:W-:-:S06]  /*144d0*/  FSEL R105, R105, -INF , P4 ;  /* 0xff80000069697808 */ /* 0x001fcc0002000000 */
[----:B------:R0:W-:Y:S01]  /*144e0*/  MUFU.TANH R36, R7 ;  /* 0x0000000700247308 */ /* 0x0001e20000002400 */
[----:B------:R-:W-:Y:S01]  /*144f0*/  ISETP.GT.AND P4, PT, R6, 0x28, PT ;  /* 0x000000280600780c */ /* 0x000fe20003f84270 */
[----:B------:R-:W-:-:S06]  /*14500*/  FMUL.FTZ R89, R93, UR6 ;  /* 0x000000065d597c20 */ /* 0x000fcc0008410000 */
[----:B------:R-:W4:Y:S01]  /*14510*/  MUFU.TANH R96, R96 ;  /* 0x0000006000607308 */ /* 0x000f220000002400 */
[----:B0-----:R-:W-:Y:S02]  /*14520*/  FSEL R7, R82, -INF , P3 ;  /* 0xff80000052077808 */ /* 0x001fe40001800000 */
[----:B------:R-:W-:-:S05]  /*14530*/  ISETP.GT.AND P3, PT, R6, 0x21, PT ;  /* 0x000000210600780c */ /* 0x000fca0003f64270 */
[----:B------:R0:W-:Y:S01]  /*14540*/  MUFU.TANH R42, R51 ;  /* 0x00000033002a7308 */ /* 0x0001e20000002400 */
[----:B-1----:R-:W-:Y:S02]  /*14550*/  FSEL R55, R14, -INF , P3 ;  /* 0xff8000000e377808 */ /* 0x002fe40001800000 */
[----:B0-----:R-:W-:-:S05]  /*14560*/  FSEL R51, R80, -INF , P2 ;  /* 0xff80000050337808 */ /* 0x001fca0001000000 */
[----:B------:R-:W0:Y:S01]  /*14570*/  MUFU.TANH R100, R100 ;  /* 0x0000006400647308 */ /* 0x000e220000002400 */
[----:B------:R-:W-:-:S07]  /*14580*/  FMNMX.FTZ R10, R51, R10, !PT ;  /* 0x0000000a330a7209 */ /* 0x000fce0007810000 */
[----:B------:R-:W1:Y:S01]  /*14590*/  MUFU.TANH R85, R85 ;  /* 0x0000005500557308 */ /* 0x000e620000002400 */
[----:B--2---:R-:W-:Y:S01]  /*145a0*/  FSEL R9, R104, -INF , P5 ;  /* 0xff80000068097808 */ /* 0x004fe20002800000 */
[----:B------:R-:W-:Y:S01]  /*145b0*/  FMUL.FTZ R91, R91, UR6 ;  /* 0x000000065b5b7c20 */ /* 0x000fe20008410000 */
[----:B------:R-:W-:Y:S02]  /*145c0*/  ISETP.GT.AND P5, PT, R6, 0x29, PT ;  /* 0x000000290600780c */ /* 0x000fe40003fa4270 */
[----:B------:R-:W-:-:S03]  /*145d0*/  FSEL R81, R81, -INF , P4 ;  /* 0xff80000051517808 */ /* 0x000fc60002000000 */
[----:B------:R-:W2:Y:S01]  /*145e0*/  MUFU.TANH R99, R99 ;  /* 0x0000006300637308 */ /* 0x000ea20000002400 */
[----:B------:R-:W-:Y:S01]  /*145f0*/  FMNMX.FTZ R10, R55, R10, !PT ;  /* 0x0000000a370a7209 */ /* 0x000fe20007810000 */
[----:B------:R-:W-:Y:S01]  /*14600*/  FMUL.FTZ R94, R94, UR6 ;  /* 0x000000065e5e7c20 */ /* 0x000fe20008410000 */
[----:B---3--:R-:W-:-:S05]  /*14610*/  FSEL R11, R98, -INF , P2 ;  /* 0xff800000620b7808 */ /* 0x008fca0001000000 */
[----:B------:R-:W3:Y:S01]  /*14620*/  MUFU.TANH R88, R88 ;  /* 0x0000005800587308 */ /* 0x000ee20000002400 */
[----:B------:R-:W-:Y:S02]  /*14630*/  ISETP.GT.AND P2, PT, R6, 0x30, PT ;  /* 0x000000300600780c */ /* 0x000fe40003f44270 */
[----:B------:R-:W-:-:S05]  /*14640*/  FMNMX.FTZ R10, R81, R10, !PT ;  /* 0x0000000a510a7209 */ /* 0x000fca0007810000 */
[----:B------:R-:W3:Y:S01]  /*14650*/  MUFU.TANH R101, R101 ;  /* 0x0000006500657308 */ /* 0x000ee20000002400 */
[----:B------:R-:W-:Y:S01]  /*14660*/  FMUL.FTZ R92, R95, UR6 ;  /* 0x000000065f5c7c20 */ /* 0x000fe20008410000 */
[----:B----4-:R-:W-:-:S06]  /*14670*/  FSEL R97, R97, -INF , P3 ;  /* 0xff80000061617808 */ /* 0x010fcc0001800000 */
[----:B------:R-:W4:Y:S01]  /*14680*/  MUFU.TANH R89, R89 ;  /* 0x0000005900597308 */ /* 0x000f220000002400 */
[----:B------:R-:W-:Y:S02]  /*14690*/  ISETP.GT.AND P3, PT, R6, 0x31, PT ;  /* 0x000000310600780c */ /* 0x000fe40003f64270 */
[----:B------:R-:W-:-:S05]  /*146a0*/  FSEL R95, R96, -INF , P2 ;  /* 0xff800000605f7808 */ /* 0x000fca0001000000 */
[----:B------:R1:W-:Y:S01]  /*146b0*/  MUFU.TANH R8, R63 ;  /* 0x0000003f00087308 */ /* 0x0003e20000002400 */
[----:B0-----:R-:W-:Y:S02]  /*146c0*/  FSEL R13, R100, -INF , P4 ;  /* 0xff800000640d7808 */ /* 0x001fe40002000000 */
[----:B-1----:R-:W-:-:S05]  /*146d0*/  FSEL R63, R86, -INF , P5 ;  /* 0xff800000563f7808 */ /* 0x002fca0002800000 */
[----:B------:R-:W0:Y:S01]  /*146e0*/  MUFU.TANH R91, R91 ;  /* 0x0000005b005b7308 */ /* 0x000e220000002400 */
[----:B------:R-:W-:-:S07]  /*146f0*/  FMNMX.FTZ R10, R63, R10, !PT ;  /* 0x0000000a3f0a7209 */ /* 0x000fce0007810000 */
[----:B------:R-:W1:Y:S01]  /*14700*/  MUFU.TANH R90, R90 ;  /* 0x0000005a005a7308 */ /* 0x000e620000002400 */
[----:B------:R-:W-:Y:S01]  /*14710*/  FMUL.FTZ R93, R74, UR6 ;  /* 0x000000064a5d7c20 */ /* 0x000fe20008410000 */
[C---:B------:R-:W-:Y:S01]  /*14720*/  ISETP.GT.AND P4, PT, R6.reuse, 0x38, PT ;  /* 0x000000380600780c */ /* 0x040fe20003f84270 */
[----:B------:R-:W-:Y:S01]  /*14730*/  FMUL.FTZ R74, R77, UR6 ;  /* 0x000000064d4a7c20 */ /* 0x000fe20008410000 */
[----:B------:R-:W-:Y:S02]  /*14740*/  FSEL R119, R85, -INF , P3 ;  /* 0xff80000055777808 */ /* 0x000fe40001800000 */
[----:B------:R-:W-:Y:S02]  /*14750*/  FMNMX.FTZ R10, R95, R10, !PT ;  /* 0x0000000a5f0a7209 */ /* 0x000fe40007810000 */
[----:B------:R-:W1:Y:S01]  /*14760*/  MUFU.TANH R94, R94 ;  /* 0x0000005e005e7308 */ /* 0x000e620000002400 */
[----:B--2---:R-:W-:Y:S01]  /*14770*/  FSEL R99, R99, -INF , P5 ;  /* 0xff80000063637808 */ /* 0x004fe20002800000 */
[----:B------:R-:W-:Y:S01]  /*14780*/  FMUL.FTZ R75, R75, UR6 ;  /* 0x000000064b4b7c20 */ /* 0x000fe20008410000 */
[----:B------:R-:W-:-:S05]  /*14790*/  ISETP.GT.AND P5, PT, R6, 0x39, PT ;  /* 0x000000390600780c */ /* 0x000fca0003fa4270 */
[----:B------:R-:W2:Y:S01]  /*147a0*/  MUFU.TANH R72, R72 ;  /* 0x0000004800487308 */ /* 0x000ea20000002400 */
[----:B---3--:R-:W-:Y:S02]  /*147b0*/  FSEL R121, R88, -INF , P4 ;  /* 0xff80000058797808 */ /* 0x008fe40002000000 */
[----:B------:R-:W-:-:S05]  /*147c0*/  FMNMX.FTZ R10, R119, R10, !PT ;  /* 0x0000000a770a7209 */ /* 0x000fca0007810000 */
[----:B------:R-:W3:Y:S01]  /*147d0*/  MUFU.TANH R92, R92 ;  /* 0x0000005c005c7308 */ /* 0x000ee20000002400 */
[----:B------:R-:W-:Y:S01]  /*147e0*/  FSEL R101, R101, -INF , P2 ;  /* 0xff80000065657808 */ /* 0x000fe20001000000 */
[----:B------:R-:W-:Y:S01]  /*147f0*/  FMUL.FTZ R78, R78, UR6 ;  /* 0x000000064e4e7c20 */ /* 0x000fe20008410000 */
[----:B------:R-:W-:-:S05]  /*14800*/  ISETP.GT.AND P2, PT, R6, 0x40, PT ;  /* 0x000000400600780c */ /* 0x000fca0003f44270 */
[----:B------:R-:W3:Y:S01]  /*14810*/  MUFU.TANH R73, R73 ;  /* 0x0000004900497308 */ /* 0x000ee20000002400 */
[----:B----4-:R-:W-:Y:S02]  /*14820*/  FSEL R123, R89, -INF , P5 ;  /* 0xff800000597b7808 */ /* 0x010fe40002800000 */
[----:B------:R-:W-:Y:S01]  /*14830*/  FMNMX.FTZ R10, R121, R10, !PT ;  /* 0x0000000a790a7209 */ /* 0x000fe20007810000 */
[----:B------:R-:W-:-:S04]  /*14840*/  FMUL.FTZ R77, R79, UR6 ;  /* 0x000000064f4d7c20 */ /* 0x000fc80008410000 */
[----:B------:R-:W4:Y:S01]  /*14850*/  MUFU.TANH R93, R93 ;  /* 0x0000005d005d7308 */ /* 0x000f220000002400 */
[----:B------:R-:W-:Y:S01]  /*14860*/  FMUL.FTZ R79, R66, UR6 ;  /* 0x00000006424f7c20 */ /* 0x000fe20008410000 */
[----:B0-----:R-:W-:Y:S01]  /*14870*/  FSEL R91, R91, -INF , P3 ;  /* 0xff8000005b5b7808 */ /* 0x001fe20001800000 */
[----:B------:R-:W-:-:S05]  /*14880*/  FMUL.FTZ R66, R69, UR6 ;  /* 0x0000000645427c20 */ /* 0x000fca0008410000 */
[----:B------:R-:W0:Y:S01]  /*14890*/  MUFU.TANH R74, R74 ;  /* 0x0000004a004a7308 */ /* 0x000e220000002400 */
[----:B------:R-:W-:Y:S01]  /*148a0*/  ISETP.GT.AND P3, PT, R6, 0x41, PT ;  /* 0x000000410600780c */ /* 0x000fe20003f64270 */
[----:B------:R-:W-:Y:S01]  /*148b0*/  FMUL.FTZ R69, R71, UR6 ;  /* 0x0000000647457c20 */ /* 0x000fe20008410000 */
[----:B-1----:R-:W-:Y:S02]  /*148c0*/  FSEL R125, R90, -INF , P2 ;  /* 0xff8000005a7d7808 */ /* 0x002fe40001000000 */
[----:B------:R-:W-:-:S03]  /*148d0*/  FMNMX.FTZ R10, R123, R10, !PT ;  /* 0x0000000a7b0a7209 */ /* 0x000fc60007810000 */
[----:B------:R-:W1:Y:S01]  /*148e0*/  MUFU.TANH R75, R75 ;  /* 0x0000004b004b7308 */ /* 0x000e620000002400 */
[----:B------:R-:W-:Y:S01]  /*148f0*/  FMUL.FTZ R71, R58, UR6 ;  /* 0x000000063a477c20 */ /* 0x000fe20008410000 */
[----:B------:R-:W-:Y:S02]  /*14900*/  VIADD R4, R4, 0xa86 ;  /* 0x00000a8604047836 */ /* 0x000fe40000000000 */
[----:B------:R-:W-:Y:S01]  /*14910*/  FMUL.FTZ R58, R61, UR6 ;  /* 0x000000063d3a7c20 */ /* 0x000fe20008410000 */
[----:B------:R-:W-:-:S03]  /*14920*/  FSEL R15, R94, -INF , P4 ;  /* 0xff8000005e0f7808 */ /* 0x000fc60002000000 */
[----:B------:R-:W1:Y:S01]  /*14930*/  MUFU.TANH R76, R76 ;  /* 0x0000004c004c7308 */ /* 0x000e620000002400 */
[----:B------:R-:W-:Y:S01]  /*14940*/  FMUL.FTZ R61, R62, UR6 ;  /* 0x000000063e3d7c20 */ /* 0x000fe20008410000 */
[----:B------:R-:W-:Y:S01]  /*14950*/  ISETP.GT.AND P4, PT, R6, 0x48, PT ;  /* 0x000000480600780c */ /* 0x000fe20003f84270 */
[----:B------:R-:W-:Y:S01]  /*14960*/  FMUL.FTZ R62, R32, UR6 ;  /* 0x00000006203e7c20 */ /* 0x000fe20008410000 */
[----:B--2---:R-:W-:Y:S02]  /*14970*/  FSEL R127, R72, -INF , P3 ;  /* 0xff800000487f7808 */ /* 0x004fe40001800000 */
[----:B------:R-:W-:Y:S02]  /*14980*/  FMNMX.FTZ R10, R125, R10, !PT ;  /* 0x0000000a7d0a7209 */ /* 0x000fe40007810000 */
[----:B------:R-:W-:Y:S01]  /*14990*/  MUFU.TANH R78, R78 ;  /* 0x0000004e004e7308 */ /* 0x000fe20000002400 */
[----:B------:R-:W-:Y:S01]  /*149a0*/  FMUL.FTZ R32, R39, UR6 ;  /* 0x0000000627207c20 */ /* 0x000fe20008410000 */
[----:B------:R-:W-:Y:S01]  /*149b0*/  R2UR UR22, R4 ;  /* 0x00000000041672ca */ /* 0x000fe200000e0000 */
[----:B------:R-:W-:Y:S01]  /*149c0*/  FMUL.FTZ R67, R67, UR6 ;  /* 0x0000000643437c20 */ /* 0x000fe20008410000 */
[----:B---3--:R-:W-:-:S04]  /*149d0*/  FSEL R39, R92, -INF , P5 ;  /* 0xff8000005c277808 */ /* 0x008fc80002800000 */
[----:B------:R-:W2:Y:S01]  /*149e0*/  MUFU.TANH R64, R64 ;  /* 0x0000004000407308 */ /* 0x000ea20000002400 */
[----:B------:R-:W-:Y:S01]  /*149f0*/  ISETP.GT.AND P5, PT, R6, 0x49, PT ;  /* 0x000000490600780c */ /* 0x000fe20003fa4270 */
[----:B------:R-:W-:Y:S01]  /*14a00*/  FMUL.FTZ R56, R56, UR6 ;  /* 0x0000000638387c20 */ /* 0x000fe20008410000 */
[----:B------:R-:W-:Y:S02]  /*14a10*/  FSEL R129, R73, -INF , P4 ;  /* 0xff80000049817808 */ /* 0x000fe40002000000 */
[----:B------:R-:W-:-:S03]  /*14a20*/  FMNMX.FTZ R10, R127, R10, !PT ;  /* 0x0000000a7f0a7209 */ /* 0x000fc60007810000 */
[----:B------:R-:W3:Y:S01]  /*14a30*/  MUFU.TANH R77, R77 ;  /* 0x0000004d004d7308 */ /* 0x000ee20000002400 */
[----:B----4-:R-:W-:Y:S01]  /*14a40*/  FSEL R93, R93, -INF , P2 ;  /* 0xff8000005d5d7808 */ /* 0x010fe20001000000 */
[----:B------:R-:W-:Y:S01]  /*14a50*/  FMUL.FTZ R57, R57, UR6 ;  /* 0x0000000639397c20 */ /* 0x000fe20008410000 */
[----:B------:R-:W-:-:S05]  /*14a60*/  ISETP.GT.AND P2, PT, R6, 0x50, PT ;  /* 0x000000500600780c */ /* 0x000fca0003f44270 */
[----:B------:R-:W4:Y:S01]  /*14a70*/  MUFU.TANH R65, R65 ;  /* 0x0000004100417308 */ /* 0x000f220000002400 */
[----:B0-----:R-:W-:Y:S02]  /*14a80*/  FSEL R131, R74, -INF , P5 ;  /* 0xff8000004a837808 */ /* 0x001fe40002800000 */
[----:B------:R-:W-:Y:S01]  /*14a90*/  FMNMX.FTZ R10, R129, R10, !PT ;  /* 0x0000000a810a7209 */ /* 0x000fe20007810000 */
[----:B------:R-:W-:-:S04]  /*14aa0*/  FMUL.FTZ R53, R53, UR6 ;  /* 0x0000000635357c20 */ /* 0x000fc80008410000 */
[----:B------:R-:W0:Y:S01]  /*14ab0*/  MUFU.TANH R79, R79 ;  /* 0x0000004f004f7308 */ /* 0x000e220000002400 */
[----:B------:R-:W-:Y:S01]  /*14ac0*/  WARPGROUP.ARRIVE ;  /* 0x00000000000079c5 */ /* 0x000fe20000000000 */
[----:B-1----:R-:W-:-:S06]  /*14ad0*/  FSEL R75, R75, -INF , P3 ;  /* 0xff8000004b4b7808 */ /* 0x002fcc0001800000 */
[----:B------:R-:W1:Y:S01]  /*14ae0*/  MUFU.TANH R66, R66 ;  /* 0x0000004200427308 */ /* 0x000e620000002400 */
[----:B------:R-:W-:Y:S01]  /*14af0*/  ISETP.GT.AND P3, PT, R6, 0x51, PT ;  /* 0x000000510600780c */ /* 0x000fe20003f64270 */
[----:B------:R-:W-:Y:S01]  /*14b00*/  HGMMA.64x16x16.F32.BF16 R24, gdesc[UR20], R24, gsb0 ;  /* 0x00200000141879f0 */ /* 0x000fe20008001818 */
[----:B------:R-:W-:Y:S02]  /*14b10*/  FSEL R133, R76, -INF , P2 ;  /* 0xff8000004c857808 */ /* 0x000fe40001000000 */
[----:B------:R-:W-:-:S03]  /*14b20*/  FMNMX.FTZ R10, R131, R10, !PT ;  /* 0x0000000a830a7209 */ /* 0x000fc60007810000 */
[----:B------:R-:W1:Y:S01]  /*14b30*/  MUFU.TANH R67, R67 ;  /* 0x0000004300437308 */ /* 0x000e620000002400 */
[----:B--2---:R-:W-:Y:S02]  /*14b40*/  FSEL R135, R64, -INF , P3 ;  /* 0xff80000040877808 */ /* 0x004fe40001800000 */
[----:B------:R-:W-:-:S05]  /*14b50*/  FMNMX.FTZ R10, R133, R10, !PT ;  /* 0x0000000a850a7209 */ /* 0x000fca0007810000 */
[----:B------:R-:W2:Y:S01]  /*14b60*/  MUFU.TANH R56, R56 ;  /* 0x0000003800387308 */ /* 0x000ea20000002400 */
[----:B---3--:R-:W-:-:S07]  /*14b70*/  FSEL R77, R77, -INF , P5 ;  /* 0xff8000004d4d7808 */ /* 0x008fce0002800000 */
[----:B------:R-:W3:Y:S01]  /*14b80*/  MUFU.TANH R68, R68 ;  /* 0x0000004400447308 */ /* 0x000ee20000002400 */
[----:B------:R-:W-:-:S07]  /*14b90*/  ISETP.GT.AND P5, PT, R6, 0x59, PT ;  /* 0x000000590600780c */ /* 0x000fce0003fa4270 */
[----:B------:R4:W-:Y:S01]  /*14ba0*/  MUFU.TANH R4, R53 ;  /* 0x0000003500047308 */ /* 0x0009e20000002400 */
[----:B------:R-:W-:Y:S01]  /*14bb0*/  FMNMX.FTZ R10, R135, R10, !PT ;  /* 0x0000000a870a7209 */ /* 0x000fe20007810000 */
[----:B------:R-:W-:-:S06]  /*14bc0*/  FMUL.FTZ R48, R48, UR6 ;  /* 0x0000000630307c20 */ /* 0x000fcc0008410000 */
[----:B------:R-:W3:Y:S01]  /*14bd0*/  MUFU.TANH R57, R57 ;  /* 0x0000003900397308 */ /* 0x000ee20000002400 */
[----:B----4-:R-:W-:Y:S02]  /*14be0*/  FSEL R53, R78, -INF , P4 ;  /* 0xff8000004e357808 */ /* 0x010fe40002000000 */
[----:B------:R-:W-:-:S05]  /*14bf0*/  ISETP.GT.AND P4, PT, R6, 0x58, PT ;  /* 0x000000580600780c */ /* 0x000fca0003f84270 */
[----:B------:R-:W4:Y:S01]  /*14c00*/  MUFU.TANH R69, R69 ;  /* 0x0000004500457308 */ /* 0x000f220000002400 */
[----:B------:R-:W-:Y:S02]  /*14c10*/  FSEL R137, R65, -INF , P4 ;  /* 0xff80000041897808 */ /* 0x000fe40002000000 */
[----:B0-----:R-:W-:-:S05]  /*14c20*/  FSEL R79, R79, -INF , P2 ;  /* 0xff8000004f4f7808 */ /* 0x001fca0001000000 */
[----:B------:R-:W0:Y:S01]  /*14c30*/  MUFU.TANH R59, R59 ;  /* 0x0000003b003b7308 */ /* 0x000e220000002400 */
[----:B------:R-:W-:Y:S01]  /*14c40*/  ISETP.GT.AND P2, PT, R6, 0x60, PT ;  /* 0x000000600600780c */ /* 0x000fe20003f44270 */
[----:B------:R-:W-:Y:S01]  /*14c50*/  FMUL.FTZ R49, R49, UR6 ;  /* 0x0000000631317c20 */ /* 0x000fe20008410000 */
[----:B-1----:R-:W-:Y:S02]  /*14c60*/  FSEL R139, R66, -INF , P5 ;  /* 0xff800000428b7808 */ /* 0x002fe40002800000 */
[----:B------:R-:W-:-:S03]  /*14c70*/  FMNMX.FTZ R10, R137, R10, !PT ;  /* 0x0000000a890a7209 */ /* 0x000fc60007810000 */
[----:B------:R-:W1:Y:S01]  /*14c80*/  MUFU.TANH R71, R71 ;  /* 0x0000004700477308 */ /* 0x000e620000002400 */
[----:B------:R-:W-:Y:S02]  /*14c90*/  FSEL R67, R67, -INF , P3 ;  /* 0xff80000043437808 */ /* 0x000fe40001800000 */
[----:B------:R-:W-:-:S05]  /*14ca0*/  ISETP.GT.AND P3, PT, R6, 0x61, PT ;  /* 0x000000610600780c */ /* 0x000fca0003f64270 */
[----:B------:R-:W1:Y:S01]  /*14cb0*/  MUFU.TANH R58, R58 ;  /* 0x0000003a003a7308 */ /* 0x000e620000002400 */
[----:B--2---:R-:W-:Y:S02]  /*14cc0*/  FSEL R141, R56, -INF , P2 ;  /* 0xff800000388d7808 */ /* 0x004fe40001000000 */
[----:B------:R-:W-:-:S05]  /*14cd0*/  FMNMX.FTZ R10, R139, R10, !PT ;  /* 0x0000000a8b0a7209 */ /* 0x000fca0007810000 */
[----:B------:R-:W2:Y:S01]  /*14ce0*/  MUFU.TANH R70, R70 ;  /* 0x0000004600467308 */ /* 0x000ea20000002400 */
[----:B---3--:R-:W-:Y:S02]  /*14cf0*/  FSEL R73, R68, -INF , P4 ;  /* 0xff80000044497808 */ /* 0x008fe40002000000 */
[----:B------:R-:W-:-:S05]  /*14d00*/  ISETP.GT.AND P4, PT, R6, 0x68, PT ;  /* 0x000000680600780c */ /* 0x000fca0003f84270 */
[----:B------:R-:W3:Y:S01]  /*14d10*/  MUFU.TANH R48, R48 ;  /* 0x0000003000307308 */ /* 0x000ee20000002400 */
[----:B------:R-:W-:Y:S02]  /*14d20*/  FSEL R143, R57, -INF , P3 ;  /* 0xff800000398f7808 */ /* 0x000fe40001800000 */
[----:B------:R-:W-:-:S05]  /*14d30*/  FMNMX.FTZ R10, R141, R10, !PT ;  /* 0x0000000a8d0a7209 */ /* 0x000fca0007810000 */
[----:B------:R-:W3:Y:S01]  /*14d40*/  MUFU.TANH R61, R61 ;  /* 0x0000003d003d7308 */ /* 0x000ee20000002400 */
[----:B----4-:R-:W-:Y:S02]  /*14d50*/  FSEL R69, R69, -INF , P5 ;  /* 0xff80000045457808 */ /* 0x010fe40002800000 */
[----:B------:R-:W-:-:S05]  /*14d60*/  ISETP.GT.AND P5, PT, R6, 0x69, PT ;  /* 0x000000690600780c */ /* 0x000fca0003fa4270 */
[----:B------:R-:W4:Y:S01]  /*14d70*/  MUFU.TANH R49, R49 ;  /* 0x0000003100317308 */ /* 0x000f220000002400 */
[----:B0-----:R-:W-:Y:S02]  /*14d80*/  FSEL R145, R59, -INF , P4 ;  /* 0xff8000003b917808 */ /* 0x001fe40002000000 */
[----:B------:R-:W-:-:S05]  /*14d90*/  FMNMX.FTZ R10, R143, R10, !PT ;  /* 0x0000000a8f0a7209 */ /* 0x000fca0007810000 */
[----:B------:R-:W0:Y:S01]  /*14da0*/  MUFU.TANH R60, R60 ;  /* 0x0000003c003c7308 */ /* 0x000e220000002400 */
[----:B-1----:R-:W-:Y:S02]  /*14db0*/  FSEL R71, R71, -INF , P2 ;  /* 0xff80000047477808 */ /* 0x002fe40001000000 */
[----:B------:R-:W-:Y:S02]  /*14dc0*/  ISETP.GT.AND P2, PT, R6, 0x70, PT ;  /* 0x000000700600780c */ /* 0x000fe40003f44270 */
[----:B------:R-:W-:Y:S02]  /*14dd0*/  FSEL R147, R58, -INF , P5 ;  /* 0xff8000003a937808 */ /* 0x000fe40002800000 */
[----:B------:R-:W-:Y:S01]  /*14de0*/  FMNMX.FTZ R10, R145, R10, !PT ;  /* 0x0000000a910a7209 */ /* 0x000fe20007810000 */
[----:B------:R-:W1:Y:S01]  /*14df0*/  MUFU.TANH R157, R157 ;  /* 0x0000009d009d7308 */ /* 0x000e620000002400 */
[----:B--2---:R-:W-:Y:S02]  /*14e00*/  FSEL R65, R70, -INF , P3 ;  /* 0xff80000046417808 */ /* 0x004fe40001800000 */
[----:B------:R-:W-:-:S02]  /*14e10*/  ISETP.GT.AND P3, PT, R6, 0x71, PT ;  /* 0x000000710600780c */ /* 0x000fc40003f64270 */
[----:B---3--:R-:W-:Y:S02]  /*14e20*/  FSEL R151, R48, -INF , P2 ;  /* 0xff80000030977808 */ /* 0x008fe40001000000 */
[----:B------:R-:W-:Y:S01]  /*14e30*/  FMNMX.FTZ R10, R147, R10, !PT ;  /* 0x0000000a930a7209 */ /* 0x000fe20007810000 */
[----:B------:R-:W2:Y:S01]  /*14e40*/  MUFU.TANH R159, R159 ;  /* 0x0000009f009f7308 */ /* 0x000ea20000002400 */
[----:B------:R-:W-:Y:S02]  /*14e50*/  FSEL R61, R61, -INF , P4 ;  /* 0xff8000003d3d7808 */ /* 0x000fe40002000000 */
[----:B------:R-:W-:Y:S02]  /*14e60*/  ISETP.GT.AND P4, PT, R6, 0x78, PT ;  /* 0x000000780600780c */ /* 0x000fe40003f84270 */
[----:B----4-:R-:W-:Y:S02]  /*14e70*/  FSEL R149, R49, -INF , P3 ;  /* 0xff80000031957808 */ /* 0x010fe40001800000 */
[----:B------:R-:W-:Y:S01]  /*14e80*/  FMNMX.FTZ R10, R151, R10, !PT ;  /* 0x0000000a970a7209 */ /* 0x000fe20007810000 */
[----:B------:R-:W3:Y:S01]  /*14e90*/  MUFU.TANH R103, R103 ;  /* 0x0000006700677308 */ /* 0x000ee20000002400 */
[----:B0-----:R-:W-:-:S02]  /*14ea0*/  FSEL R57, R60, -INF , P5 ;  /* 0xff8000003c397808 */ /* 0x001fc40002800000 */
[----:B------:R-:W-:Y:S02]  /*14eb0*/  ISETP.GT.AND P5, PT, R6, 0x79, PT ;  /* 0x000000790600780c */ /* 0x000fe40003fa4270 */
[----:B------:R-:W-:Y:S02]  /*14ec0*/  FSEL R153, R36, -INF , P4 ;  /* 0xff80000024997808 */ /* 0x000fe40002000000 */
[----:B------:R-:W-:Y:S01]  /*14ed0*/  FMNMX.FTZ R10, R149, R10, !PT ;  /* 0x0000000a950a7209 */ /* 0x000fe20007810000 */
[----:B------:R-:W0:Y:S01]  /*14ee0*/  MUFU.TANH R165, R165 ;  /* 0x000000a500a57308 */ /* 0x000e220000002400 */
[----:B------:R-:W-:Y:S02]  /*14ef0*/  FSEL R59, R40, -INF , P2 ;  /* 0xff800000283b7808 */ /* 0x000fe40001000000 */
[----:B------:R-:W-:Y:S02]  /*14f00*/  ISETP.GT.AND P2, PT, R6, 0x80, PT ;  /* 0x000000800600780c */ /* 0x000fe40003f44270 */
[----:B------:R-:W-:-:S03]  /*14f10*/  FSEL R155, R4, -INF , P5 ;  /* 0xff800000049b7808 */ /* 0x000fc60002800000 */
[----:B------:R-:W4:Y:S01]  /*14f20*/  MUFU.TANH R107, R107 ;  /* 0x0000006b006b7308 */ /* 0x000f220000002400 */
[----:B------:R-:W-:Y:S02]  /*14f30*/  FMNMX.FTZ R10, R153, R10, !PT ;  /* 0x0000000a990a7209 */ /* 0x000fe40007810000 */
[----:B------:R-:W-:-:S05]  /*14f40*/  FSEL R85, R42, -INF , P3 ;  /* 0xff8000002a557808 */ /* 0x000fca0001800000 */
[----:B------:R-:W4:Y:S01]  /*14f50*/  MUFU.TANH R167, R167 ;  /* 0x000000a700a77308 */ /* 0x000f220000002400 */
[----:B------:R-:W-:Y:S02]  /*14f60*/  ISETP.GT.AND P3, PT, R6, 0x81, PT ;  /* 0x000000810600780c */ /* 0x000fe40003f64270 */
        /* <DEDUP_REMOVED lines=9> */
[----:B---3--:R-:W-:Y:S01]  /*15000*/  FSEL R103, R103, -INF , P5 ;  /* 0xff80000067677808 */ /* 0x008fe20002800000 */
[----:B------:R-:W-:-:S06]  /*15010*/  WARPGROUP.DEPBAR.LE gsb0, 0x0 ;  /* 0x00008000000079c5 */ /* 0x000fcc0000010000 */
[----:B------:R-:W3:Y:S01]  /*15020*/  MUFU.TANH R52, R52 ;  /* 0x0000003400347308 */ /* 0x000ee20000002400 */
[----:B------:R-:W-:Y:S01]  /*15030*/  ISETP.GT.AND P5, PT, R6, 0x89, PT ;  /* 0x000000890600780c */ /* 0x000fe20003fa4270 */
[----:B------:R-:W-:Y:S01]  /*15040*/  FMUL.FTZ R24, R24, UR6 ;  /* 0x0000000618187c20 */ /* 0x000fe20008410000 */
[----:B0-----:R-:W-:Y:S02]  /*15050*/  FSEL R165, R165, -INF , P4 ;  /* 0xff800000a5a57808 */ /* 0x001fe40002000000 */
[----:B------:R-:W-:-:S03]  /*15060*/  FMNMX.FTZ R10, R159, R10, !PT ;  /* 0x0000000a9f0a7209 */ /* 0x000fc60007810000 */
[----:B------:R-:W0:Y:S01]  /*15070*/  MUFU.TANH R54, R54 ;  /* 0x0000003600367308 */ /* 0x000e220000002400 */
[----:B----4-:R-:W-:Y:S01]  /*15080*/  FSEL R107, R107, -INF , P2 ;  /* 0xff8000006b6b7808 */ /* 0x010fe20001000000 */
[----:B------:R-:W-:Y:S01]  /*15090*/  FMUL.FTZ R38, R38, UR6 ;  /* 0x0000000626267c20 */ /* 0x000fe20008410000 */
[----:B------:R-:W-:-:S05]  /*150a0*/  ISETP.GT.AND P2, PT, R6, 0x90, PT ;  /* 0x000000900600780c */ /* 0x000fca0003f44270 */
[----:B------:R-:W4:Y:S01]  /*150b0*/  MUFU.TANH R44, R44 ;  /* 0x0000002c002c7308 */ /* 0x000f220000002400 */
[----:B------:R-:W-:Y:S01]  /*150c0*/  FSEL R167, R167, -INF , P5 ;  /* 0xff800000a7a77808 */ /* 0x000fe20002800000 */
[----:B------:R-:W-:Y:S01]  /*150d0*/  FMUL.FTZ R4, R25, UR6 ;  /* 0x0000000619047c20 */ /* 0x000fe20008410000 */
[----:B------:R-:W-:-:S05]  /*150e0*/  FMNMX.FTZ R10, R165, R10, !PT ;  /* 0x0000000aa50a7209 */ /* 0x000fca0007810000 */
[----:B------:R-:W4:Y:S01]  /*150f0*/  MUFU.TANH R50, R50 ;  /* 0x0000003200327308 */ /* 0x000f220000002400 */
[----:B-1----:R-:W-:Y:S01]  /*15100*/  FSEL R109, R109, -INF , P3 ;  /* 0xff8000006d6d7808 */ /* 0x002fe20001800000 */
[----:B------:R-:W-:Y:S01]  /*15110*/  FMUL.FTZ R28, R28, UR6 ;  /* 0x000000061c1c7c20 */ /* 0x000fe20008410000 */
[----:B------:R-:W-:-:S05]  /*15120*/  ISETP.GT.AND P3, PT, R6, 0x91, PT ;  /* 0x000000910600780c */ /* 0x000fca0003f64270 */
[----:B------:R-:W1:Y:S01]  /*15130*/  MUFU.TANH R34, R34 ;  /* 0x0000002200227308 */ /* 0x000e620000002400 */
[----:B------:R-:W-:Y:S02]  /*15140*/  FSEL R169, R62, -INF , P2 ;  /* 0xff8000003ea97808 */ /* 0x000fe40001000000 */
[----:B------:R-:W-:-:S05]  /*15150*/  FMNMX.FTZ R10, R167, R10, !PT ;  /* 0x0000000aa70a7209 */ /* 0x000fca0007810000 */
        /* <DEDUP_REMOVED lines=8> */
[----:B0-----:R-:W-:Y:S02]  /*151e0*/  FSEL R111, R54, -INF , P5 ;  /* 0xff800000366f7808 */ /* 0x001fe40002800000 */
[----:B------:R-:W-:-:S05]  /*151f0*/  ISETP.GT.AND P5, PT, R6, 0x99, PT ;  /* 0x000000990600780c */ /* 0x000fca0003fa4270 */
[----:B------:R-:W0:Y:S01]  /*15200*/  MUFU.TANH R4, R4 ;  /* 0x0000000400047308 */ /* 0x000e220000002400 */
[----:B----4-:R-:W-:Y:S02]  /*15210*/  FSEL R173, R44, -INF , P4 ;  /* 0xff8000002cad7808 */ /* 0x010fe40002000000 */
[----:B------:R-:W-:-:S05]  /*15220*/  FMNMX.FTZ R10, R171, R10, !PT ;  /* 0x0000000aab0a7209 */ /* 0x000fca0007810000 */
[----:B------:R-:W4:Y:S01]  /*15230*/  MUFU.TANH R32, R32 ;  /* 0x0000002000207308 */ /* 0x000f220000002400 */
[----:B------:R-:W-:Y:S02]  /*15240*/  FSEL R29, R50, -INF , P2 ;  /* 0xff800000321d7808 */ /* 0x000fe40001000000 */
[----:B------:R-:W-:-:S05]  /*15250*/  ISETP.GT.AND P2, PT, R6, 0xa0, PT ;  /* 0x000000a00600780c */ /* 0x000fca0003f44270 */
[----:B------:R-:W4:Y:S01]  /*15260*/  MUFU.TANH R28, R28 ;  /* 0x0000001c001c7308 */ /* 0x000f220000002400 */
[----:B-1----:R-:W-:Y:S02]  /*15270*/  FSEL R175, R34, -INF , P5 ;  /* 0xff80000022af7808 */ /* 0x002fe40002800000 */
[----:B------:R-:W-:-:S05]  /*15280*/  FMNMX.FTZ R10, R173, R10, !PT ;  /* 0x0000000aad0a7209 */ /* 0x000fca0007810000 */
[----:B------:R-:W1:Y:S01]  /*15290*/  MUFU.TANH R8, R8 ;  /* 0x0000000800087308 */ /* 0x000e620000002400 */
[----:B------:R-:W-:Y:S02]  /*152a0*/  FSEL R115, R46, -INF , P3 ;  /* 0xff8000002e737808 */ /* 0x000fe40001800000 */
[----:B------:R-:W-:Y:S02]  /*152b0*/  ISETP.GT.AND P3, PT, R6, 0xa1, PT ;  /* 0x000000a10600780c */ /* 0x000fe40003f64270 */
[----:B--2---:R-:W-:Y:S02]  /*152c0*/  FSEL R177, R24, -INF , P2 ;  /* 0xff80000018b17808 */ /* 0x004fe40001000000 */
[----:B------:R-:W-:Y:S02]  /*152d0*/  FMNMX.FTZ R10, R175, R10, !PT ;  /* 0x0000000aaf0a7209 */ /* 0x000fe40007810000 */
[----:B---3--:R-:W-:Y:S02]  /*152e0*/  FSEL R117, R38, -INF , P4 ;  /* 0xff80000026757808 */ /* 0x008fe40002000000 */
[----:B------:R-:W-:-:S02]  /*152f0*/  ISETP.GT.AND P4, PT, R6, 0xa8, PT ;  /* 0x000000a80600780c */ /* 0x000fc40003f84270 */
[----:B0-----:R-:W-:Y:S02]  /*15300*/  FSEL R179, R4, -INF , P3 ;  /* 0xff80000004b37808 */ /* 0x001fe40001800000 */
[----:B------:R-:W-:Y:S02]  /*15310*/  FMNMX.FTZ R10, R177, R10, !PT ;  /* 0x0000000ab10a7209 */ /* 0x000fe40007810000 */
[----:B----4-:R-:W-:Y:S02]  /*15320*/  FSEL R113, R32, -INF , P5 ;  /* 0xff80000020717808 */ /* 0x010fe40002800000 */
[----:B------:R-:W-:Y:S02]  /*15330*/  ISETP.GT.AND P5, PT, R6, 0xa9, PT ;  /* 0x000000a90600780c */ /* 0x000fe40003fa4270 */
[----:B------:R-:W-:Y:S02]  /*15340*/  FSEL R183, R28, -INF , P4 ;  /* 0xff8000001cb77808 */ /* 0x000fe40002000000 */
[----:B------:R-:W-:-:S02]  /*15350*/  FMNMX.FTZ R10, R179, R10, !PT ;  /* 0x0000000ab30a7209 */ /* 0x000fc40007810000 */
[----:B-1----:R-:W-:Y:S02]  /*15360*/  FSEL R181, R8, -INF , P5 ;  /* 0xff80000008b57808 */ /* 0x002fe40002800000 */
[----:B------:R-:W-:-:S04]  /*15370*/  FMNMX.FTZ R10, R183, R10, !PT ;  /* 0x0000000ab70a7209 */ /* 0x000fc80007810000 */
[----:B------:R-:W-:-:S05]  /*15380*/  FMNMX.FTZ R6, R181, R10, !PT ;  /* 0x0000000ab5067209 */ /* 0x000fca0007810000 */
[----:B------:R-:W0:Y:S02]  /*15390*/  SHFL.BFLY PT, R89, R6, 0x2, 0x1f ;  /* 0x0c401f0006597f89 */ /* 0x000e2400000e0000 */
[----:B0-----:R-:W-:-:S05]  /*153a0*/  FMNMX.FTZ R8, R6, R89, !PT ;  /* 0x0000005906087209 */ /* 0x001fca0007810000 */
[----:B------:R-:W0:Y:S01]  /*153b0*/  SHFL.BFLY PT, R89, R8, 0x1, 0x1f ;  /* 0x0c201f0008597f89 */ /* 0x000e2200000e0000 */
[----:B------:R-:W-:Y:S02]  /*153c0*/  IMAD.U32 R88, RZ, RZ, UR7 ;  /* 0x00000007ff587e24 */ /* 0x000fe4000f8e00ff */
[----:B------:R-:W-:Y:S01]  /*153d0*/  FMUL.FTZ R14, R27, UR6 ;  /* 0x000000061b0e7c20 */ /* 0x000fe20008410000 */
[----:B0-----:R-:W-:-:S04]  /*153e0*/  FMNMX.FTZ R89, R8, R89, !PT ;  /* 0x0000005908597209 */ /* 0x001fc80007810000 */
[C---:B------:R-:W-:Y:S01]  /*153f0*/  FSETP.NEU.FTZ.AND P6, PT, R89.reuse, -INF , PT ;  /* 0xff8000005900780b */ /* 0x040fe20003fdd000 */
[----:B------:R-:W-:-:S05]  /*15400*/  FMUL.FTZ R4, R89, R88 ;  /* 0x0000005859047220 */ /* 0x000fca0000410000 */
[----:B------:R-:W-:-:S05]  /*15410*/  FSEL R4, R4, RZ, P6 ;  /* 0x000000ff04047208 */ /* 0x000fca0003000000 */
[----:B------:R-:W-:Y:S01]  /*15420*/  FFMA.FTZ R27, R12, R88, -R4 ;  /* 0x000000580c1b7223 */ /* 0x000fe20000010804 */
        /* <DEDUP_REMOVED lines=32> */
[----:B------:R-:W-:-:S03]  /*15630*/  FMUL.FTZ R10, R26, UR6 ;  /* 0x000000061a0a7c20 */ /* 0x000fc60008410000 */
[----:B------:R-:W-:-:S04]  /*15640*/  FMNMX.FTZ R12, R109, R12, !PT ;  /* 0x0000000c6d0c7209 */ /* 0x000fc80007810000 */
[----:B------:R-:W-:Y:S01]  /*15650*/  FMNMX.FTZ R12, R25, R12, !PT ;  /* 0x0000000c190c7209 */ /* 0x000fe20007810000 */
[----:B------:R-:W0:Y:S01]  /*15660*/  MUFU.TANH R10, R10 ;  /* 0x0000000a000a7308 */ /* 0x000e220000002400 */
[----:B------:R-:W-:Y:S02]  /*15670*/  FMUL.FTZ R6, R30, UR6 ;  /* 0x000000061e067c20 */ /* 0x000fe40008410000 */
[----:B------:R-:W-:Y:S01]  /*15680*/  FMNMX.FTZ R12, R111, R12, !PT ;  /* 0x0000000c6f0c7209 */ /* 0x000fe20007810000 */
[----:B------:R-:W-:-:S03]  /*15690*/  FMUL.FTZ R8, R31, UR6 ;  /* 0x000000061f087c20 */ /* 0x000fc60008410000 */
[----:B------:R-:W-:Y:S01]  /*156a0*/  FMNMX.FTZ R12, R29, R12, !PT ;  /* 0x0000000c1d0c7209 */ /* 0x000fe20007810000 */
[----:B------:R-:W1:Y:S03]  /*156b0*/  MUFU.TANH R14, R14 ;  /* 0x0000000e000e7308 */ /* 0x000e660000002400 */
[----:B------:R-:W-:-:S05]  /*156c0*/  FMNMX.FTZ R12, R115, R12, !PT ;  /* 0x0000000c730c7209 */ /* 0x000fca0007810000 */
[----:B------:R-:W2:Y:S01]  /*156d0*/  MUFU.TANH R6, R6 ;  /* 0x0000000600067308 */ /* 0x000ea20000002400 */
[----:B------:R-:W-:Y:S01]  /*156e0*/  FMNMX.FTZ R12, R117, R12, !PT ;  /* 0x0000000c750c7209 */ /* 0x000fe20007810000 */
[-CC-:B------:R-:W-:Y:S01]  /*156f0*/  FFMA.FTZ R182, R45, R88.reuse, -R4.reuse ;  /* 0x000000582db67223 */ /* 0x180fe20000010804 */
[----:B------:R-:W-:-:S05]  /*15700*/  FFMA.FTZ R45, R123, R88, -R4 ;  /* 0x000000587b2d7223 */ /* 0x000fca0000010804 */
[----:B------:R-:W3:Y:S01]  /*15710*/  MUFU.TANH R8, R8 ;  /* 0x0000000800087308 */ /* 0x000ee20000002400 */
[----:B0-----:R-:W-:Y:S01]  /*15720*/  FSEL R123, R10, -INF , P2 ;  /* 0xff8000000a7b7808 */ /* 0x001fe20001000000 */
[--C-:B------:R-:W-:Y:S01]  /*15730*/  FFMA.FTZ R178, R35, R88, -R4.reuse ;  /* 0x0000005823b27223 */ /* 0x100fe20000010804 */
[----:B------:R-:W-:Y:S01]  /*15740*/  FMNMX.FTZ R12, R113, R12, !PT ;  /* 0x0000000c710c7209 */ /* 0x000fe20007810000 */
[-CC-:B------:R-:W-:Y:S01]  /*15750*/  FFMA.FTZ R35, R47, R88.reuse, -R4.reuse ;  /* 0x000000582f237223 */ /* 0x180fe20000010804 */
[--C-:B------:R-:W-:Y:S01]  /*15760*/  FFMA.FTZ R47, R127, R88, -R4.reuse ;  /* 0x000000587f2f7223 */ /* 0x100fe20000010804 */
[----:B-1----:R-:W-:Y:S02]  /*15770*/  FSEL R127, R14, -INF , P3 ;  /* 0xff8000000e7f7808 */ /* 0x002fe40001800000 */
[----:B------:R-:W-:Y:S01]  /*15780*/  FMNMX.FTZ R12, R123, R12, !PT ;  /* 0x0000000c7b0c7209 */ /* 0x000fe20007810000 */
[-CC-:B------:R-:W-:Y:S01]  /*15790*/  FFMA.FTZ R184, R51, R88.reuse, -R4.reuse ;  /* 0x0000005833b87223 */ /* 0x180fe20000010804 */
[----:B------:R-:W-:Y:S01]  /*157a0*/  FFMA.FTZ R51, R131, R88, -R4 ;  /* 0x0000005883337223 */ /* 0x000fe20000010804 */
[----:B--2---:R-:W-:-:S02]  /*157b0*/  FSEL R131, R6, -INF , P4 ;  /* 0xff80000006837808 */ /* 0x004fc40002000000 */
[----:B------:R-:W-:Y:S01]  /*157c0*/  FMNMX.FTZ R12, R127, R12, !PT ;  /* 0x0000000c7f0c7209 */ /* 0x000fe20007810000 */
[--C-:B------:R-:W-:Y:S01]  /*157d0*/  FFMA.FTZ R196, R133, R88, -R4.reuse ;  /* 0x0000005885c47223 */ /* 0x100fe20000010804 */
[----:B---3--:R-:W-:Y:S02]  /*157e0*/  FSEL R133, R8, -INF , P5 ;  /* 0xff80000008857808 */ /* 0x008fe40002800000 */
[----:B------:R-:W-:Y:S01]  /*157f0*/  FMNMX.FTZ R12, R131, R12, !PT ;  /* 0x0000000c830c7209 */ /* 0x000fe20007810000 */
[----:B------:R-:W-:-:S03]  /*15800*/  FFMA.FTZ R31, R37, R88, -R4 ;  /* 0x00000058251f7223 */ /* 0x000fc60000010804 */
[----:B------:R-:W-:Y:S01]  /*15810*/  FMNMX.FTZ R12, R133, R12, !PT ;  /* 0x0000000c850c7209 */ /* 0x000fe20007810000 */
[-CC-:B------:R-:W-:Y:S01]  /*15820*/  FFMA.FTZ R37, R55, R88.reuse, -R4.reuse ;  /* 0x0000005837257223 */ /* 0x180fe20000010804 */
[----:B------:R-:W-:-:S03]  /*15830*/  FFMA.FTZ R55, R135, R88, -R4 ;  /* 0x0000005887377223 */ /* 0x000fc60000010804 */
[----:B------:R-:W0:Y:S01]  /*15840*/  SHFL.BFLY PT, R135, R12, 0x2, 0x1f ;  /* 0x0c401f000c877f89 */ /* 0x000e2200000e0000 */
[-CC-:B------:R-:W-:Y:S01]  /*15850*/  FFMA.FTZ R180, R41, R88.reuse, -R4.reuse ;  /* 0x0000005829b47223 */ /* 0x180fe20000010804 */
[-CC-:B------:R-:W-:Y:S01]  /*15860*/  FFMA.FTZ R41, R63, R88.reuse, -R4.reuse ;  /* 0x000000583f297223 */ /* 0x180fe20000010804 */
[----:B------:R-:W-:Y:S01]  /*15870*/  FFMA.FTZ R63, R139, R88, -R4 ;  /* 0x000000588b3f7223 */ /* 0x000fe20000010804 */
[----:B0-----:R-:W-:-:S05]  /*15880*/  FMNMX.FTZ R6, R12, R135, !PT ;  /* 0x000000870c067209 */ /* 0x001fca0007810000 */
[----:B------:R-:W0:Y:S01]  /*15890*/  SHFL.BFLY PT, R139, R6, 0x1, 0x1f ;  /* 0x0c201f00068b7f89 */ /* 0x000e2200000e0000 */
[-CC-:B------:R-:W-:Y:S01]  /*158a0*/  FFMA.FTZ R176, R33, R88.reuse, -R4.reuse ;  /* 0x0000005821b07223 */ /* 0x180fe20000010804 */
[----:B------:R-:W-:Y:S08]  /*158b0*/  MUFU.EX2 R27, R27 ;  /* 0x0000001b001b7308 */ /* 0x000ff00000000800 */
[----:B------:R-:W1:Y:S01]  /*158c0*/  MUFU.EX2 R176, R176 ;  /* 0x000000b000b07308 */ /* 0x000e620000000800 */
[----:B------:R-:W-:-:S07]  /*158d0*/  FFMA.FTZ R33, R43, R88, -R4 ;  /* 0x000000582b217223 */ /* 0x000fce0000010804 */
[----:B------:R-:W2:Y:S01]  /*158e0*/  MUFU.EX2 R178, R178 ;  /* 0x000000b200b27308 */ /* 0x000ea20000000800 */
[----:B0-----:R-:W-:-:S07]  /*158f0*/  FMNMX.FTZ R92, R6, R139, !PT ;  /* 0x0000008b065c7209 */ /* 0x001fce0007810000 */
[----:B------:R-:W0:Y:S01]  /*15900*/  MUFU.EX2 R31, R31 ;  /* 0x0000001f001f7308 */ /* 0x000e220000000800 */
[C---:B------:R-:W-:Y:S01]  /*15910*/  FSETP.NEU.FTZ.AND P2, PT, R92.reuse, -INF , PT ;  /* 0xff8000005c00780b */ /* 0x040fe20003f5d000 */
[-C--:B------:R-:W-:Y:S01]  /*15920*/  FMUL.FTZ R26, R92, R88.reuse ;  /* 0x000000585c1a7220 */ /* 0x080fe20000410000 */
[----:B------:R-:W-:-:S04]  /*15930*/  FFMA.FTZ R179, R179, R88, -R4 ;  /* 0x00000058b3b37223 */ /* 0x000fc80000010804 */
[----:B------:R-:W-:Y:S01]  /*15940*/  FSEL R26, R26, RZ, P2 ;  /* 0x000000ff1a1a7208 */ /* 0x000fe20001000000 */
[----:B------:R-:W3:Y:S01]  /*15950*/  MUFU.EX2 R180, R180 ;  /* 0x000000b400b47308 */ /* 0x000ee20000000800 */
[-CC-:B------:R-:W-:Y:S01]  /*15960*/  FFMA.FTZ R186, R81, R88.reuse, -R4.reuse ;  /* 0x0000005851ba7223 */ /* 0x180fe20000010804 */
[-CC-:B------:R-:W-:Y:S01]  /*15970*/  FFMA.FTZ R188, R95, R88.reuse, -R4.reuse ;  /* 0x000000585fbc7223 */ /* 0x180fe20000010804 */
[-CC-:B------:R-:W-:Y:S01]  /*15980*/  FFMA.FTZ R43, R119, R88.reuse, -R4.reuse ;  /* 0x00000058772b7223 */ /* 0x180fe20000010804 */
[-CC-:B------:R-:W-:Y:S01]  /*15990*/  FFMA.FTZ R190, R121, R88.reuse, -R4.reuse ;  /* 0x0000005879be7223 */ /* 0x180fe20000010804 */
[----:B------:R-:W-:-:S03]  /*159a0*/  FFMA.FTZ R192, R125, R88, -R4 ;  /* 0x000000587dc07223 */ /* 0x000fc60000010804 */
[----:B------:R4:W-:Y:S01]  /*159b0*/  MUFU.EX2 R139, R179 ;  /* 0x000000b3008b7308 */ /* 0x0009e20000000800 */
[-CC-:B------:R-:W-:Y:S01]  /*159c0*/  FFMA.FTZ R194, R129, R88.reuse, -R4.reuse ;  /* 0x0000005881c27223 */ /* 0x180fe20000010804 */
[-CC-:B------:R-:W-:Y:S01]  /*159d0*/  FFMA.FTZ R198, R137, R88.reuse, -R4.reuse ;  /* 0x0000005889c67223 */ /* 0x180fe20000010804 */
[-CC-:B------:R-:W-:Y:S01]  /*159e0*/  FFMA.FTZ R200, R141, R88.reuse, -R4.reuse ;  /* 0x000000588dc87223 */ /* 0x180fe20000010804 */
[-CC-:B------:R-:W-:Y:S01]  /*159f0*/  FFMA.FTZ R81, R143, R88.reuse, -R4.reuse ;  /* 0x000000588f517223 */ /* 0x180fe20000010804 */
[----:B------:R-:W-:-:S03]  /*15a00*/  FFMA.FTZ R202, R145, R88, -R4 ;  /* 0x0000005891ca7223 */ /* 0x000fc60000010804 */
[----:B------:R-:W3:Y:S01]  /*15a10*/  MUFU.EX2 R33, R33 ;  /* 0x0000002100217308 */ /* 0x000ee20000000800 */
[-C--:B----4-:R-:W-:Y:S01]  /*15a20*/  FFMA.FTZ R179, R3, R88.reuse, -R26 ;  /* 0x0000005803b37223 */ /* 0x090fe2000001081a */
[----:B-1----:R-:W-:Y:S01]  /*15a30*/  FADD.FTZ R3, R176, R27 ;  /* 0x0000001bb0037221 */ /* 0x002fe20000010000 */
        /* <DEDUP_REMOVED lines=16> */
[----:B------:R-:W1:Y:S01]  /*15b40*/  MUFU.EX2 R182, R182 ;  /* 0x000000b600b67308 */ /* 0x000e620000000800 */
[-CC-:B------:R-:W-:Y:S01]  /*15b50*/  FFMA.FTZ R4, R20, R88.reuse, -R26.reuse ;  /* 0x0000005814047223 */ /* 0x180fe2000001081a */
[----:B--2---:R-:W-:Y:S01]  /*15b60*/  FADD.FTZ R20, R178, R3 ;  /* 0x00000003b2147221 */ /* 0x004fe20000010000 */
[----:B------:R-:W-:-:S03]  /*15b70*/  FFMA.FTZ R177, R5, R88, -R26 ;  /* 0x0000005805b17223 */ /* 0x000fc6000001081a */
[----:B0-----:R-:W-:Y:S02]  /*15b80*/  FADD.FTZ R3, R31, R20 ;  /* 0x000000141f037221 */ /* 0x001fe40000010000 */
[----:B------:R-:W0:Y:S02]  /*15b90*/  MUFU.EX2 R35, R35 ;  /* 0x0000002300237308 */ /* 0x000e240000000800 */
[----:B---3--:R-:W-:Y:S01]  /*15ba0*/  FADD.FTZ R20, R180, R3 ;  /* 0x00000003b4147221 */ /* 0x008fe20000010000 */
[----:B------:R-:W-:-:S05]  /*15bb0*/  FFMA.FTZ R6, R21, R88, -R26 ;  /* 0x0000005815067223 */ /* 0x000fca000001081a */
[----:B------:R-:W2:Y:S01]  /*15bc0*/  MUFU.EX2 R184, R184 ;  /* 0x000000b800b87308 */ /* 0x000ea20000000800 */
[----:B------:R-:W-:Y:S01]  /*15bd0*/  FADD.FTZ R3, R33, R20 ;  /* 0x0000001421037221 */ /* 0x000fe20000010000 */
[----:B------:R-:W-:-:S06]  /*15be0*/  FFMA.FTZ R181, R83, R88, -R26 ;  /* 0x0000005853b57223 */ /* 0x000fcc000001081a */
[----:B------:R-:W-:Y:S01]  /*15bf0*/  MUFU.EX2 R177, R177 ;  /* 0x000000b100b17308 */ /* 0x000fe20000000800 */
[----:B-1----:R-:W-:-:S07]  /*15c00*/  FADD.FTZ R20, R182, R3 ;  /* 0x00000003b6147221 */ /* 0x002fce0000010000 */
[----:B------:R-:W1:Y:S08]  /*15c10*/  MUFU.EX2 R4, R4 ;  /* 0x0000000400047308 */ /* 0x000e700000000800 */
[----:B------:R-:W3:Y:S01]  /*15c20*/  MUFU.EX2 R37, R37 ;  /* 0x0000002500257308 */ /* 0x000ee20000000800 */
[----:B------:R-:W-:-:S07]  /*15c30*/  FFMA.FTZ R8, R7, R88, -R26 ;  /* 0x0000005807087223 */ /* 0x000fce000001081a */
[----:B------:R-:W4:Y:S01]  /*15c40*/  MUFU.EX2 R179, R179 ;  /* 0x000000b300b37308 */ /* 0x000f220000000800 */
[----:B0-----:R-:W-:-:S07]  /*15c50*/  FADD.FTZ R3, R35, R20 ;  /* 0x0000001423037221 */ /* 0x001fce0000010000 */
[----:B------:R-:W0:Y:S01]  /*15c60*/  MUFU.EX2 R186, R186 ;  /* 0x000000ba00ba7308 */ /* 0x000e220000000800 */
[----:B------:R-:W-:-:S07]  /*15c70*/  FFMA.FTZ R183, R105, R88, -R26 ;  /* 0x0000005869b77223 */ /* 0x000fce000001081a */
[----:B------:R-:W0:Y:S01]  /*15c80*/  MUFU.EX2 R6, R6 ;  /* 0x0000000600067308 */ /* 0x000e220000000800 */
[----:B--2---:R-:W-:-:S07]  /*15c90*/  FADD.FTZ R38, R184, R3 ;  /* 0x00000003b8267221 */ /* 0x004fce0000010000 */
[----:B------:R-:W2:Y:S01]  /*15ca0*/  MUFU.EX2 R41, R41 ;  /* 0x0000002900297308 */ /* 0x000ea20000000800 */
[----:B-1----:R-:W-:Y:S01]  /*15cb0*/  FADD.FTZ R20, R177, R4 ;  /* 0x00000004b1147221 */ /* 0x002fe20000010000 */
[----:B------:R-:W-:-:S06]  /*15cc0*/  FFMA.FTZ R10, R9, R88, -R26 ;  /* 0x00000058090a7223 */ /* 0x000fcc000001081a */
[----:B------:R-:W1:Y:S01]  /*15cd0*/  MUFU.EX2 R181, R181 ;  /* 0x000000b500b57308 */ /* 0x000e620000000800 */
[----:B---3--:R-:W-:-:S07]  /*15ce0*/  FADD.FTZ R5, R37, R38 ;  /* 0x0000002625057221 */ /* 0x008fce0000010000 */
[----:B------:R-:W3:Y:S01]  /*15cf0*/  MUFU.EX2 R188, R188 ;  /* 0x000000bc00bc7308 */ /* 0x000ee20000000800 */
[----:B----4-:R-:W-:Y:S01]  /*15d00*/  FADD.FTZ R3, R179, R20 ;  /* 0x00000014b3037221 */ /* 0x010fe20000010000 */
[----:B------:R-:W-:-:S06]  /*15d10*/  FFMA.FTZ R185, R11, R88, -R26 ;  /* 0x000000580bb97223 */ /* 0x000fcc000001081a */
[----:B------:R-:W4:Y:S01]  /*15d20*/  MUFU.EX2 R8, R8 ;  /* 0x0000000800087308 */ /* 0x000f220000000800 */
[----:B0-----:R-:W-:-:S07]  /*15d30*/  FADD.FTZ R40, R186, R5 ;  /* 0x00000005ba287221 */ /* 0x001fce0000010000 */
[----:B------:R-:W0:Y:S01]  /*15d40*/  MUFU.EX2 R43, R43 ;  /* 0x0000002b002b7308 */ /* 0x000e220000000800 */
[----:B------:R-:W-:Y:S01]  /*15d50*/  FADD.FTZ R20, R6, R3 ;  /* 0x0000000306147221 */ /* 0x000fe20000010000 */
[----:B------:R-:W-:-:S06]  /*15d60*/  FFMA.FTZ R12, R97, R88, -R26 ;  /* 0x00000058610c7223 */ /* 0x000fcc000001081a */
        /* <DEDUP_REMOVED lines=26> */
[----:B0-----:R-:W-:Y:S01]  /*15f10*/  FADD.FTZ R42, R192, R5 ;  /* 0x00000005c02a7221 */ /* 0x001fe20000010000 */
[----:B------:R-:W-:-:S06]  /*15f20*/  FADD.FTZ R20, R12, R3 ;  /* 0x000000030c147221 */ /* 0x000fcc0000010000 */
[----:B------:R-:W0:Y:S01]  /*15f30*/  MUFU.EX2 R189, R189 ;  /* 0x000000bd00bd7308 */ /* 0x000e220000000800 */
[----:B------:R-:W-:Y:S01]  /*15f40*/  FFMA.FTZ R28, R39, R88, -R26 ;  /* 0x00000058271c7223 */ /* 0x000fe2000001081a */
[----:B--2---:R-:W-:Y:S01]  /*15f50*/  FADD.FTZ R3, R47, R42 ;  /* 0x0000002a2f037221 */ /* 0x004fe20000010000 */
[----:B------:R-:W-:-:S05]  /*15f60*/  @!P1 VIADD R0, R0, 0x34840 ;  /* 0x0003484000009836 */ /* 0x000fca0000000000 */
[----:B------:R-:W2:Y:S01]  /*15f70*/  MUFU.EX2 R24, R24 ;  /* 0x0000001800187308 */ /* 0x000ea20000000800 */
[----:B-1----:R-:W-:Y:S01]  /*15f80*/  FADD.FTZ R5, R187, R20 ;  /* 0x00000014bb057221 */ /* 0x002fe20000010000 */
[----:B------:R-:W-:Y:S01]  /*15f90*/  FFMA.FTZ R193, R93, R88, -R26 ;  /* 0x000000585dc17223 */ /* 0x000fe2000001081a */
[----:B---3--:R-:W-:Y:S01]  /*15fa0*/  FADD.FTZ R42, R194, R3 ;  /* 0x00000003c22a7221 */ /* 0x008fe20000010000 */
[----:B------:R-:W-:-:S04]  /*15fb0*/  @!P1 PRMT R3, RZ, 0x654, R0 ;  /* 0x00000654ff039816 */ /* 0x000fc80000000000 */
[----:B------:R-:W1:Y:S01]  /*15fc0*/  MUFU.EX2 R191, R191 ;  /* 0x000000bf00bf7308 */ /* 0x000e620000000800 */
[----:B----4-:R-:W-:Y:S01]  /*15fd0*/  FADD.FTZ R20, R14, R5 ;  /* 0x000000050e147221 */ /* 0x010fe20000010000 */
[-CC-:B------:R-:W-:Y:S01]  /*15fe0*/  FFMA.FTZ R30, R75, R88.reuse, -R26.reuse ;  /* 0x000000584b1e7223 */ /* 0x180fe2000001081a */
[----:B------:R0:W-:Y:S05]  /*15ff0*/  @!P1 SYNCS.ARRIVE.TRANS64.RED.A1T0 RZ, [R3+URZ], RZ ;  /* 0x000000ff03ff99a7 */ /* 0x0001ea000810043f */
[----:B------:R-:W3:Y:S01]  /*16000*/  MUFU.EX2 R51, R51 ;  /* 0x0000003300337308 */ /* 0x000ee20000000800 */
[----:B------:R-:W-:Y:S01]  /*16010*/  FFMA.FTZ R195, R53, R88, -R26 ;  /* 0x0000005835c37223 */ /* 0x000fe2000001081a */
[----:B0-----:R-:W-:-:S06]  /*16020*/  FADD.FTZ R3, R189, R20 ;  /* 0x00000014bd037221 */ /* 0x001fcc0000010000 */
[----:B------:R-:W0:Y:S08]  /*16030*/  MUFU.EX2 R28, R28 ;  /* 0x0000001c001c7308 */ /* 0x000e300000000800 */
[----:B------:R-:W4:Y:S01]  /*16040*/  MUFU.EX2 R196, R196 ;  /* 0x000000c400c47308 */ /* 0x000f220000000800 */
[----:B--2---:R-:W-:Y:S01]  /*16050*/  FADD.FTZ R20, R24, R3 ;  /* 0x0000000318147221 */ /* 0x004fe20000010000 */
[----:B------:R-:W-:-:S06]  /*16060*/  FFMA.FTZ R32, R77, R88, -R26 ;  /* 0x000000584d207223 */ /* 0x000fcc000001081a */
[----:B------:R-:W2:Y:S08]  /*16070*/  MUFU.EX2 R193, R193 ;  /* 0x000000c100c17308 */ /* 0x000eb00000000800 */
[----:B------:R-:W2:Y:S01]  /*16080*/  MUFU.EX2 R55, R55 ;  /* 0x0000003700377308 */ /* 0x000ea20000000800 */
[----:B-1----:R-:W-:Y:S01]  /*16090*/  FADD.FTZ R3, R191, R20 ;  /* 0x00000014bf037221 */ /* 0x002fe20000010000 */
[----:B------:R-:W-:-:S06]  /*160a0*/  FFMA.FTZ R197, R79, R88, -R26 ;  /* 0x000000584fc57223 */ /* 0x000fcc000001081a */
[----:B------:R-:W1:Y:S01]  /*160b0*/  MUFU.EX2 R30, R30 ;  /* 0x0000001e001e7308 */ /* 0x000e620000000800 */
[----:B---3--:R-:W-:-:S07]  /*160c0*/  FADD.FTZ R5, R51, R42 ;  /* 0x0000002a33057221 */ /* 0x008fce0000010000 */
[----:B------:R-:W3:Y:S01]  /*160d0*/  MUFU.EX2 R198, R198 ;  /* 0x000000c600c67308 */ /* 0x000ee20000000800 */
[----:B0-----:R-:W-:Y:S01]  /*160e0*/  FADD.FTZ R20, R28, R3 ;  /* 0x000000031c147221 */ /* 0x001fe20000010000 */
[----:B------:R-:W-:-:S06]  /*160f0*/  FFMA.FTZ R34, R67, R88, -R26 ;  /* 0x0000005843227223 */ /* 0x000fcc000001081a */
[----:B------:R-:W0:Y:S01]  /*16100*/  MUFU.EX2 R195, R195 ;  /* 0x000000c300c37308 */ /* 0x000e220000000800 */
[----:B----4-:R-:W-:-:S07]  /*16110*/  FADD.FTZ R44, R196, R5 ;  /* 0x00000005c42c7221 */ /* 0x010fce0000010000 */
[----:B------:R-:W4:Y:S01]  /*16120*/  MUFU.EX2 R63, R63 ;  /* 0x0000003f003f7308 */ /* 0x000f220000000800 */
[----:B--2---:R-:W-:Y:S01]  /*16130*/  FADD.FTZ R3, R193, R20 ;  /* 0x00000014c1037221 */ /* 0x004fe20000010000 */
[----:B------:R-:W-:-:S06]  /*16140*/  FFMA.FTZ R199, R73, R88, -R26 ;  /* 0x0000005849c77223 */ /* 0x000fcc000001081a */
[----:B------:R-:W2:Y:S01]  /*16150*/  MUFU.EX2 R32, R32 ;  /* 0x0000002000207308 */ /* 0x000ea20000000800 */
[----:B------:R-:W-:-:S07]  /*16160*/  FADD.FTZ R5, R55, R44 ;  /* 0x0000002c37057221 */ /* 0x000fce0000010000 */
        /* <DEDUP_REMOVED lines=32> */
[----:B---3--:R-:W-:-:S06]  /*16370*/  FADD.FTZ R46, R204, R5 ;  /* 0x00000005cc2e7221 */ /* 0x008fcc0000010000 */
[----:B------:R-:W1:Y:S01]  /*16380*/  MUFU.EX2 R203, R203 ;  /* 0x000000cb00cb7308 */ /* 0x000e620000000800 */
[----:B------:R-:W-:-:S07]  /*16390*/  FFMA.FTZ R85, R85, R88, -R26 ;  /* 0x0000005855557223 */ /* 0x000fce000001081a */
        /* <DEDUP_REMOVED lines=34> */
[----:B----4-:R-:W-:Y:S01]  /*165c0*/  FADD.FTZ R5, R129, R48 ;  /* 0x0000003081057221 */ /* 0x010fe20000010000 */
[----:B------:R-:W-:-:S06]  /*165d0*/  FFMA.FTZ R115, R115, R88, -R26 ;  /* 0x0000005873737223 */ /* 0x000fcc000001081a */
[----:B------:R-:W4:Y:S01]  /*165e0*/  MUFU.EX2 R214, R214 ;  /* 0x000000d600d67308 */ /* 0x000f220000000800 */
[-CC-:B------:R-:W-:Y:S01]  /*165f0*/  FFMA.FTZ R117, R117, R88.reuse, -R26.reuse ;  /* 0x0000005875757223 */ /* 0x180fe2000001081a */
[-CC-:B------:R-:W-:Y:S01]  /*16600*/  FFMA.FTZ R113, R113, R88.reuse, -R26.reuse ;  /* 0x0000005871717223 */ /* 0x180fe2000001081a */
[-CC-:B------:R-:W-:Y:S01]  /*16610*/  FFMA.FTZ R123, R123, R88.reuse, -R26.reuse ;  /* 0x000000587b7b7223 */ /* 0x180fe2000001081a */
[-CC-:B------:R-:W-:Y:S01]  /*16620*/  FFMA.FTZ R127, R127, R88.reuse, -R26.reuse ;  /* 0x000000587f7f7223 */ /* 0x180fe2000001081a */
[----:B------:R-:W-:-:S03]  /*16630*/  FFMA.FTZ R131, R131, R88, -R26 ;  /* 0x0000005883837223 */ /* 0x000fc6000001081a */
[----:B------:R-:W4:Y:S01]  /*16640*/  MUFU.EX2 R211, R211 ;  /* 0x000000d300d37308 */ /* 0x000f220000000800 */
[----:B------:R-:W-:Y:S01]  /*16650*/  FFMA.FTZ R133, R133, R88, -R26 ;  /* 0x0000005885857223 */ /* 0x000fe2000001081a */
[----:B--2---:R-:W-:Y:S01]  /*16660*/  FADD.FTZ R20, R42, R3 ;  /* 0x000000032a147221 */ /* 0x004fe20000010000 */
[----:B------:R-:W-:-:S05]  /*16670*/  FADD.FTZ R48, R212, R5 ;  /* 0x00000005d4307221 */ /* 0x000fca0000010000 */
[----:B------:R-:W2:Y:S01]  /*16680*/  MUFU.EX2 R137, R137 ;  /* 0x0000008900897308 */ /* 0x000ea20000000800 */
[----:B-1----:R-:W-:Y:S01]  /*16690*/  FADD.FTZ R3, R209, R20 ;  /* 0x00000014d1037221 */ /* 0x002fe20000010000 */
[----:B---3--:R-:W-:-:S06]  /*166a0*/  FADD.FTZ R5, R135, R48 ;  /* 0x0000003087057221 */ /* 0x008fcc0000010000 */
[----:B------:R-:W1:Y:S08]  /*166b0*/  MUFU.EX2 R26, R111 ;  /* 0x0000006f001a7308 */ /* 0x000e700000000800 */
[----:B------:R-:W3:Y:S01]  /*166c0*/  MUFU.EX2 R216, R216 ;  /* 0x000000d800d87308 */ /* 0x000ee20000000800 */
[----:B0-----:R-:W-:Y:S01]  /*166d0*/  FADD.FTZ R20, R44, R3 ;  /* 0x000000032c147221 */ /* 0x001fe20000010000 */
[----:B----4-:R-:W-:-:S06]  /*166e0*/  FADD.FTZ R50, R214, R5 ;  /* 0x00000005d6327221 */ /* 0x010fcc0000010000 */
[----:B------:R-:W0:Y:S01]  /*166f0*/  MUFU.EX2 R29, R29 ;  /* 0x0000001d001d7308 */ /* 0x000e220000000800 */
[----:B------:R-:W-:Y:S01]  /*16700*/  FADD.FTZ R3, R211, R20 ;  /* 0x00000014d3037221 */ /* 0x000fe20000010000 */
[----:B--2---:R-:W-:-:S06]  /*16710*/  FADD.FTZ R5, R137, R50 ;  /* 0x0000003289057221 */ /* 0x004fcc0000010000 */
[----:B------:R-:W2:Y:S01]  /*16720*/  MUFU.EX2 R46, R115 ;  /* 0x00000073002e7308 */ /* 0x000ea20000000800 */
[----:B-1----:R-:W-:Y:S01]  /*16730*/  FADD.FTZ R52, R26, R3 ;  /* 0x000000031a347221 */ /* 0x002fe20000010000 */
[----:B---3--:R-:W-:-:S06]  /*16740*/  FADD.FTZ R50, R216, R5 ;  /* 0x00000005d8327221 */ /* 0x008fcc0000010000 */
[----:B------:R-:W1:Y:S01]  /*16750*/  MUFU.EX2 R117, R117 ;  /* 0x0000007500757308 */ /* 0x000e620000000800 */
[----:B0-----:R-:W-:-:S07]  /*16760*/  FADD.FTZ R3, R29, R52 ;  /* 0x000000341d037221 */ /* 0x001fce0000010000 */
[----:B------:R-:W0:Y:S01]  /*16770*/  MUFU.EX2 R48, R113 ;  /* 0x0000007100307308 */ /* 0x000e220000000800 */
[----:B------:R-:W-:Y:S01]  /*16780*/  FADD.FTZ R5, R139, R50 ;  /* 0x000000328b057221 */ /* 0x000fe20000010000 */
[----:B------:R-:W-:Y:S01]  /*16790*/  F2FP.BF16.F32.PACK_AB R177, R4, R177 ;  /* 0x000000b104b1723e */ /* 0x000fe200000010ff */
[----:B--2---:R-:W-:-:S05]  /*167a0*/  FADD.FTZ R4, R46, R3 ;  /* 0x000000032e047221 */ /* 0x004fca0000010000 */
[----:B------:R-:W2:Y:S01]  /*167b0*/  MUFU.EX2 R123, R123 ;  /* 0x0000007b007b7308 */ /* 0x000ea20000000800 */
[----:B-1----:R-:W-:-:S07]  /*167c0*/  FADD.FTZ R3, R117, R4 ;  /* 0x0000000475037221 */ /* 0x002fce0000010000 */
[----:B------:R-:W1:Y:S01]  /*167d0*/  MUFU.EX2 R50, R127 ;  /* 0x0000007f00327308 */ /* 0x000e620000000800 */
[----:B------:R-:W-:Y:S01]  /*167e0*/  F2FP.BF16.F32.PACK_AB R179, R6, R179 ;  /* 0x000000b306b3723e */ /* 0x000fe200000010ff */
[----:B0-----:R-:W-:-:S06]  /*167f0*/  FADD.FTZ R6, R48, R3 ;  /* 0x0000000330067221 */ /* 0x001fcc0000010000 */
[----:B------:R-:W0:Y:S01]  /*16800*/  MUFU.EX2 R218, R218 ;  /* 0x000000da00da7308 */ /* 0x000e220000000800 */
[----:B------:R-:W-:-:S07]  /*16810*/  ISETP.GE.AND P2, PT, R161, 0xb1, PT ;  /* 0x000000b1a100780c */ /* 0x000fce0003f46270 */
[----:B------:R-:W3:Y:S01]  /*16820*/  MUFU.EX2 R131, R131 ;  /* 0x0000008300837308 */ /* 0x000ee20000000800 */
[----:B--2---:R-:W-:-:S07]  /*16830*/  FADD.FTZ R3, R123, R6 ;  /* 0x000000067b037221 */ /* 0x004fce0000010000 */
[----:B------:R-:W2:Y:S08]  /*16840*/  MUFU.EX2 R141, R141 ;  /* 0x0000008d008d7308 */ /* 0x000eb00000000800 */
[----:B------:R-:W4:Y:S01]  /*16850*/  MUFU.EX2 R4, R133 ;  /* 0x0000008500047308 */ /* 0x000f220000000800 */
[----:B------:R-:W-:Y:S01]  /*16860*/  F2FP.BF16.F32.PACK_AB R205, R0, R205 ;  /* 0x000000cd00cd723e */ /* 0x000fe200000010ff */
[----:B-1----:R-:W-:Y:S01]  /*16870*/  FADD.FTZ R0, R50, R3 ;  /* 0x0000000332007221 */ /* 0x002fe20000010000 */
[----:B0-----:R-:W-:Y:S01]  /*16880*/  FADD.FTZ R20, R218, R5 ;  /* 0x00000005da147221 */ /* 0x001fe20000010000 */
[----:B------:R-:W-:-:S02]  /*16890*/  IMAD.U32 R236, RZ, RZ, UR52 ;  /* 0x00000034ffec7e24 */ /* 0x000fc4000f8e00ff */
[----:B---3--:R-:W-:Y:S01]  /*168a0*/  FADD.FTZ R15, R131, R0 ;  /* 0x00000000830f7221 */ /* 0x008fe20000010000 */
[----:B------:R-:W-:Y:S02]  /*168b0*/  IMAD.U32 R237, RZ, RZ, UR53 ;  /* 0x00000035ffed7e24 */ /* 0x000fe4000f8e00ff */
[----:B------:R-:W-:Y:S02]  /*168c0*/  IMAD.U32 R234, RZ, RZ, UR48 ;  /* 0x00000030ffea7e24 */ /* 0x000fe4000f8e00ff */
[----:B------:R-:W-:Y:S02]  /*168d0*/  IMAD.U32 R235, RZ, RZ, UR49 ;  /* 0x00000031ffeb7e24 */ /* 0x000fe4000f8e00ff */
[----:B------:R-:W-:Y:S02]  /*168e0*/  IMAD.U32 R232, RZ, RZ, UR44 ;  /* 0x0000002cffe87e24 */ /* 0x000fe4000f8e00ff */
[----:B------:R-:W-:Y:S02]  /*168f0*/  IMAD.U32 R233, RZ, RZ, UR45 ;  /* 0x0000002dffe97e24 */ /* 0x000fe4000f8e00ff */
[----:B------:R-:W-:-:S02]  /*16900*/  IMAD.U32 R230, RZ, RZ, UR40 ;  /* 0x00000028ffe67e24 */ /* 0x000fc4000f8e00ff */
[----:B------:R-:W-:Y:S01]  /*16910*/  IMAD.U32 R231, RZ, RZ, UR41 ;  /* 0x00000029ffe77e24 */ /* 0x000fe2000f8e00ff */
[----:B------:R-:W-:Y:S01]  /*16920*/  F2FP.BF16.F32.PACK_AB R176, R27, R176 ;  /* 0x000000b01bb0723e */ /* 0x000fe200000010ff */
[----:B--2---:R-:W-:Y:S01]  /*16930*/  FADD.FTZ R20, R141, R20 ;  /* 0x000000148d147221 */ /* 0x004fe20000010000 */
[----:B------:R-:W-:Y:S01]  /*16940*/  F2FP.BF16.F32.PACK_AB R178, R31, R178 ;  /* 0x000000b21fb2723e */ /* 0x000fe200000010ff */
[----:B----4-:R-:W-:Y:S01]  /*16950*/  FADD.FTZ R15, R4, R15 ;  /* 0x0000000f040f7221 */ /* 0x010fe20000010000 */
[----:B------:R-:W-:Y:S01]  /*16960*/  F2FP.BF16.F32.PACK_AB R180, R33, R180 ;  /* 0x000000b421b4723e */ /* 0x000fe200000010ff */
[--C-:B------:R-:W-:Y:S01]  /*16970*/  IMAD.MOV.U32 R86, RZ, RZ, R87.reuse ;  /* 0x000000ffff567224 */ /* 0x100fe200078e0057 */
        /* <DEDUP_REMOVED lines=76> */
[-C--:B------:R-:W-:Y:S01]  /*16e40*/  MOV R76, R87.reuse ;  /* 0x00000057004c7202 */ /* 0x080fe20000000f00 */
[--C-:B------:R-:W-:Y:S01]  /*16e50*/  IMAD.MOV.U32 R46, RZ, RZ, R87.reuse ;  /* 0x000000ffff2e7224 */ /* 0x100fe200078e0057 */
[----:B------:R-:W-:Y:S01]  /*16e60*/  MOV R32, R87 ;  /* 0x0000005700207202 */ /* 0x000fe20000000f00 */
[----:B------:R-:W-:-:S02]  /*16e70*/  IMAD.MOV.U32 R45, RZ, RZ, R87 ;  /* 0x000000ffff2d7224 */ /* 0x000fc400078e0057 */
[--C-:B------:R-:W-:Y:S02]  /*16e80*/  IMAD.MOV.U32 R44, RZ, RZ, R87.reuse ;  /* 0x000000ffff2c7224 */ /* 0x100fe400078e0057 */
[--C-:B------:R-:W-:Y:S02]  /*16e90*/  IMAD.MOV.U32 R43, RZ, RZ, R87.reuse ;  /* 0x000000ffff2b7224 */ /* 0x100fe400078e0057 */
[--C-:B------:R-:W-:Y:S02]  /*16ea0*/  IMAD.MOV.U32 R42, RZ, RZ, R87.reuse ;  /* 0x000000ffff2a7224 */ /* 0x100fe400078e0057 */
[--C-:B------:R-:W-:Y:S02]  /*16eb0*/  IMAD.MOV.U32 R41, RZ, RZ, R87.reuse ;  /* 0x000000ffff297224 */ /* 0x100fe400078e0057 */
[--C-:B------:R-:W-:Y:S02]  /*16ec0*/  IMAD.MOV.U32 R40, RZ, RZ, R87.reuse ;  /* 0x000000ffff287224 */ /* 0x100fe400078e0057 */
        /* <DEDUP_REMOVED lines=14> */
[----:B------:R-:W-:Y:S01]  /*16fb0*/  IMAD.MOV.U32 R24, RZ, RZ, R87 ;  /* 0x000000ffff187224 */ /* 0x000fe200078e0057 */
[----:B------:R-:W-:Y:S06]  /*16fc0*/  @!P2 BRA `(.L_x_783) ;  /* 0x00000068000ca947 */ /* 0x000fec0003800000 */
[----:B------:R0:W5:Y:S01]  /*16fd0*/  LDL.LU R5, [R1] ;  /* 0x0000000001057983 */ /* 0x0001620000300800 */
[----:B------:R-:W-:Y:S01]  /*16fe0*/  VIADD R0, R163, 0xfffffffe ;  /* 0xfffffffea3007836 */ /* 0x000fe20000000000 */
[----:B------:R-:W-:Y:S01]  /*16ff0*/  CS2R R86, SRZ ;  /* 0x0000000000567805 */ /* 0x000fe2000001ff00 */
[----:B------:R-:W-:Y:S01]  /*17000*/  IMAD.MOV.U32 R3, RZ, RZ, R92 ;  /* 0x000000ffff037224 */ /* 0x000fe200078e005c */
[----:B------:R-:W-:Y:S01]  /*17010*/  CS2R R84, SRZ ;  /* 0x0000000000547805 */ /* 0x000fe2000001ff00 */
[----:B------:R-:W-:Y:S01]  /*17020*/  IMAD.MOV.U32 R4, RZ, RZ, R89 ;  /* 0x000000ffff047224 */ /* 0x000fe200078e0059 */
[----:B------:R-:W-:Y:S01]  /*17030*/  CS2R R82, SRZ ;  /* 0x0000000000527805 */ /* 0x000fe2000001ff00 */
[----:B------:R-:W-:Y:S01]  /*17040*/  IMAD.MOV.U32 R6, RZ, RZ, R222 ;  /* 0x000000ffff067224 */ /* 0x000fe200078e00de */
        /* <DEDUP_REMOVED lines=28> */
[----:B0-----:R-:W-:-:S07]  /*17210*/  CS2R R24, SRZ ;  /* 0x0000000000187805 */ /* 0x001fce000001ff00 */
.L_x_793:
[----:B------:R-:W2:Y:S01]  /*17220*/  LDL R7, [R1+0x18] ;  /* 0x0000180001077983 */ /* 0x000ea20000100800 */
[----:B------:R-:W-:Y:S01]  /*17230*/  VIADD R222, R6, 0x1 ;  /* 0x0000000106de7836 */ /* 0x000fe20000000000 */
[----:B------:R-:W-:Y:S05]  /*17240*/  YIELD ;  /* 0x0000000000007946 */ /* 0x000fea0003800000 */
[----:B------:R-:W-:-:S04]  /*17250*/  ISETP.NE.AND P3, PT, R222, 0x2, PT ;  /* 0x00000002de00780c */ /* 0x000fc80003f65270 */
[----:B------:R-:W-:Y:S02]  /*17260*/  SEL R8, RZ, 0x1, P3 ;  /* 0x00000001ff087807 */ /* 0x000fe40001800000 */
[----:B------:R-:W-:Y:S02]  /*17270*/  SEL R222, R222, RZ, P3 ;  /* 0x000000ffdede7207 */ /* 0x000fe40001800000 */
[----:B-----5:R-:W-:-:S05]  /*17280*/  LOP3.LUT R8, R5, R8, RZ, 0x3c, !PT ;  /* 0x0000000805087212 */ /* 0x020fca00078e3cff */
[----:B------:R0:W-:Y:S01]  /*17290*/  STL [R1], R8 ;  /* 0x0000000801007387 */ /* 0x0001e20000100800 */
[----:B--2---:R-:W-:-:S13]  /*172a0*/  ISETP.NE.AND P2, PT, R7, RZ, PT ;  /* 0x000000ff0700720c */ /* 0x004fda0003f45270 */
[----:B0-----:R-:W-:Y:S05]  /*172b0*/  @P2 BRA `(.L_x_784) ;  /* 0x0000000000302947 */ /* 0x001fea0003800000 */
[----:B------:R-:W-:Y:S05]  /*172c0*/  @!P0 BRA `(.L_x_785) ;  /* 0x0000000000048947 */ /* 0x000fea0003800000 */
[----:B------:R-:W-:Y:S01]  /*172d0*/  BPT.TRAP 0x1 ;  /* 0x000000040000795c */ /* 0x000fe20000300000 */
.L_x_785:
[----:B------:R-:W-:Y:S01]  /*172e0*/  IMAD R7, R222, 0x8, R2 ;  /* 0x00000008de077824 */ /* 0x000fe200078e0202 */
[----:B------:R-:W-:-:S04]  /*172f0*/  SHF.L.U32 R8, R8, 0x1f, RZ ;  /* 0x0000001f08087819 */ /* 0x000fc800000006ff */
[----:B------:R0:W1:Y:S01]  /*17300*/  SYNCS.PHASECHK.TRANS64.TRYWAIT P3, [R7+URZ+0x34830], R8 ;  /* 0x03483008070075a7 */ /* 0x000062000806017f */
[----:B------:R-:W-:Y:S05]  /*17310*/  @!P0 BRA `(.L_x_786) ;  /* 0x0000000000048947 */ /* 0x000fea0003800000 */
[----:B------:R-:W-:Y:S01]  /*17320*/  BPT.TRAP 0x1 ;  /* 0x000000040000795c */ /* 0x000fe20000300000 */
.L_x_786:
[----:B------:R-:W-:Y:S04]  /*17330*/  BSSY B0, `(.L_x_784) ;  /* 0x0000004000007945 */ /* 0x000fe80003800000 */
[----:B-1----:R-:W-:Y:S05]  /*17340*/  @P3 BRA `(.L_x_787) ;  /* 0x0000000000083947 */ /* 0x002fea0003800000 */
[----:B------:R-:W1:Y:S02]  /*17350*/  SYNCS.PHASECHK.TRANS64.TRYWAIT P3, [R7+URZ+0x34830], R8 ;  /* 0x03483008070075a7 */ /* 0x000e64000806017f */
[----:B-1----:R-:W-:Y:S05]  /*17360*/  @!P3 BRA `(.L_x_788) ;  /* 0x0000010c000cb947 */ /* 0x002fea0003800000 */
.L_x_787:
[----:B------:R-:W-:Y:S05]  /*17370*/  BSYNC B0 ;  /* 0x0000000000007941 */ /* 0x000fea0003800000 */
.L_x_784:
[----:B------:R-:W2:Y:S04]  /*17380*/  LDL R10, [R1+0x1c] ;  /* 0x00001c00010a7983 */ /* 0x000ea80000100800 */
[----:B01----:R-:W3:Y:S01]  /*17390*/  LDL.64 R8, [R1+0x10] ;  /* 0x0000100001087983 */ /* 0x003ee20000100a00 */
[----:B------:R-:W0:Y:S01]  /*173a0*/  S2R R7, SR_TID.X ;  /* 0x0000000000077919 */ /* 0x000e220000002100 */
[----:B------:R-:W-:Y:S05]  /*173b0*/  WARPSYNC.ALL ;  /* 0x0000000000007948 */ /* 0x000fea0003800000 */
[----:B------:R-:W-:Y:S01]  /*173c0*/  IMAD.MOV.U32 R11, RZ, RZ, 0x40000040 ;  /* 0x40000040ff0b7424 */ /* 0x000fe200078e00ff */
[----:B------:R-:W4:Y:S01]  /*173d0*/  LDL.64 R92, [R1+0x8] ;  /* 0x00000800015c7983 */ /* 0x000f220000100a00 */
[----:B0-----:R-:W-:-:S05]  /*173e0*/  SHF.R.U32.HI R7, RZ, 0x7, R7 ;  /* 0x00000007ff077819 */ /* 0x001fca0000011607 */
[----:B------:R-:W-:-:S05]  /*173f0*/  VIADD R7, R7, 0x8 ;  /* 0x0000000807077836 */ /* 0x000fca0000000000 */
[----:B------:R0:W-:Y:S01]  /*17400*/  BAR.SYNC.DEFER_BLOCKING R7, 0x100 ;  /* 0x000400070000751d */ /* 0x0001e20000010000 */
[----:B------:R-:W-:-:S05]  /*17410*/  R2UR UR15, R11 ;  /* 0x000000000b0f72ca */ /* 0x000fca00000e0000 */
[----:B------:R-:W-:Y:S01]  /*17420*/  WARPGROUP.ARRIVE ;  /* 0x00000000000079c5 */ /* 0x000fe20000000000 */
[----:B------:R-:W-:-:S05]  /*17430*/  IMAD.MOV.U32 R89, RZ, RZ, 0x40000040 ;  /* 0x40000040ff597424 */ /* 0x000fca00078e00ff */
[----:B------:R-:W-:Y:S01]  /*17440*/  R2UR UR19, R89 ;  /* 0x00000000591372ca */ /* 0x000fe200000e0000 */
[----:B------:R-:W-:Y:S01]  /*17450*/  IMAD.MOV.U32 R13, RZ, RZ, 0x40000040 ;  /* 0x40000040ff0d7424 */ /* 0x000fe200078e00ff */
[----:B------:R-:W-:Y:S02]  /*17460*/  MOV R229, UR39 ;  /* 0x0000002700e57c02 */ /* 0x000fe40008000f00 */
[----:B------:R-:W-:Y:S02]  /*17470*/  MOV R228, UR38 ;  /* 0x0000002600e47c02 */ /* 0x000fe40008000f00 */
[----:B------:R-:W-:Y:S02]  /*17480*/  R2UR UR39, R13 ;  /* 0x000000000d2772ca */ /* 0x000fe400000e0000 */
[----:B------:R-:W-:Y:S02]  /*17490*/  MOV R227, UR37 ;  /* 0x0000002500e37c02 */ /* 0x000fe40008000f00 */
[----:B------:R-:W-:Y:S01]  /*174a0*/  MOV R226, UR36 ;  /* 0x0000002400e27c02 */ /* 0x000fe20008000f00 */
[----:B------:R-:W-:Y:S01]  /*174b0*/  IMAD.MOV.U32 R91, RZ, RZ, 0x40000040 ;  /* 0x40000040ff5b7424 */ /* 0x000fe200078e00ff */
[----:B------:R-:W-:-:S04]  /*174c0*/  R2UR UR25, R89 ;  /* 0x00000000591972ca */ /* 0x000fc800000e0000 */
[----:B------:R-:W-:Y:S02]  /*174d0*/  R2UR UR59, R91 ;  /* 0x000000005b3b72ca */ /* 0x000fe400000e0000 */
[----:B------:R-:W-:-:S11]  /*174e0*/  R2UR UR27, R89 ;  /* 0x00000000591b72ca */ /* 0x000fd600000e0000 */
[----:B0-----:R-:W-:Y:S01]  /*174f0*/  MOV R7, UR59 ;  /* 0x0000003b00077c02 */ /* 0x001fe20008000f00 */
[----:B--2---:R-:W-:Y:S01]  /*17500*/  IMAD R10, R222, 0xb00, R10 ;  /* 0x00000b00de0a7824 */ /* 0x004fe200078e020a */
[----:B---3--:R-:W-:Y:S02]  /*17510*/  R2UR UR8, R8 ;  /* 0x00000000080872ca */ /* 0x008fe400000e0000 */
[----:B------:R-:W-:Y:S02]  /*17520*/  R2UR UR9, R9 ;  /* 0x00000000090972ca */ /* 0x000fe400000e0000 */
[----:B------:R-:W-:-:S09]  /*17530*/  R2UR UR14, R10 ;  /* 0x000000000a0e72ca */ /* 0x000fd200000e0000 */
[----:B------:R-:W-:Y:S02]  /*17540*/  UMOV UR12, UR8 ;  /* 0x00000008000c7c82 */ /* 0x000fe40008000000 */
[----:B------:R-:W-:Y:S02]  /*17550*/  UMOV UR13, UR9 ;  /* 0x00000009000d7c82 */ /* 0x000fe40008000000 */
[----:B------:R-:W-:Y:S01]  /*17560*/  HGMMA.64x16x16.F32.BF16 R168, gdesc[UR12], RZ, !UPT, gsb0 ;  /* 0x002000000ca879f0 */ /* 0x000fe2000c0018ff */
[----:B------:R-:W-:-:S05]  /*17570*/  VIADD R88, R10, 0x80 ;  /* 0x000000800a587836 */ /* 0x000fca0000000000 */
[----:B------:R-:W-:Y:S01]  /*17580*/  R2UR UR18, R88 ;  /* 0x00000000581272ca */ /* 0x000fe200000e0000 */
[----:B------:R-:W-:Y:S01]  /*17590*/  UMOV UR16, UR8 ;  /* 0x0000000800107c82 */ /* 0x000fe20008000000 */
[----:B------:R-:W-:Y:S01]  /*175a0*/  UMOV UR17, UR9 ;  /* 0x0000000900117c82 */ /* 0x000fe20008000000 */
[----:B------:R-:W-:Y:S02]  /*175b0*/  WARPGROUP.DEPBAR.LE gsb0, 0x0 ;  /* 0x00008000000079c5 */ /* 0x000fe40000010000 */
[----:B------:R-:W-:-:S08]  /*175c0*/  WARPGROUP.ARRIVE ;  /* 0x00000000000079c5 */ /* 0x000fd00000000000 */
[----:B------:R-:W-:Y:S01]  /*175d0*/  HGMMA.64x16x16.F32.BF16 R160, gdesc[UR16], RZ, !UPT, gsb0 ;  /* 0x0020000010a079f0 */ /* 0x000fe2000c0018ff */
[----:B------:R-:W-:-:S05]  /*175e0*/  VIADD R12, R10, 0x100 ;  /* 0x000001000a0c7836 */ /* 0x000fca0000000000 */
[----:B------:R-:W-:Y:S01]  /*175f0*/  R2UR UR38, R12 ;  /* 0x000000000c2672ca */ /* 0x000fe200000e0000 */
[----:B------:R-:W-:Y:S01]  /*17600*/  UMOV UR36, UR8 ;  /* 0x0000000800247c82 */ /* 0x000fe20008000000 */
[----:B------:R-:W-:Y:S01]  /*17610*/  UMOV UR37, UR9 ;  /* 0x0000000900257c82 */ /* 0x000fe20008000000 */
[C---:B------:R-:W-:Y:S02]  /*17620*/  VIADD R88, R10.reuse, 0x180 ;  /* 0x000001800a587836 */ /* 0x040fe40000000000 */
[----:B------:R-:W-:-:S03]  /*17630*/  VIADD R90, R10, 0x280 ;  /* 0x000002800a5a7836 */ /* 0x000fc60000000000 */
[----:B------:R-:W-:Y:S01]  /*17640*/  R2UR UR26, R88 ;  /* 0x00000000581a72ca */ /* 0x000fe200000e0000 */
[----:B------:R-:W-:Y:S01]  /*17650*/  VIADD R88, R10, 0x300 ;  /* 0x000003000a587836 */ /* 0x000fe20000000000 */
[----:B------:R-:W-:Y:S02]  /*17660*/  WARPGROUP.DEPBAR.LE gsb0, 0x0 ;  /* 0x00008000000079c5 */ /* 0x000fe40000010000 */
[----:B------:R-:W-:-:S06]  /*17670*/  WARPGROUP.ARRIVE ;  /* 0x00000000000079c5 */ /* 0x000fcc0000000000 */
[----:B------:R-:W-:Y:S01]  /*17680*/  HGMMA.64x16x16.F32.BF16 R152, gdesc[UR36], RZ, !UPT, gsb0 ;  /* 0x00200000249879f0 */ /* 0x000fe2000c0018ff */
[----:B------:R-:W-:Y:S01]  /*17690*/  R2UR UR34, R90 ;  /* 0x000000005a2272ca */ /* 0x000fe200000e0000 */
[----:B------:R-:W-:Y:S01]  /*176a0*/  VIADD R90, R10, 0x480 ;  /* 0x000004800a5a7836 */ /* 0x000fe20000000000 */
[----:B------:R-:W-:Y:S01]  /*176b0*/  R2UR UR42, R88 ;  /* 0x00000000582a72ca */ /* 0x000fe200000e0000 */
[----:B------:R-:W-:-:S03]  /*176c0*/  VIADD R88, R10, 0x400 ;  /* 0x000004000a587836 */ /* 0x000fc60000000000 */
[----:B------:R-:W-:Y:S01]  /*176d0*/  R2UR UR54, R90 ;  /* 0x000000005a3672ca */ /* 0x000fe200000e0000 */
[----:B------:R-:W-:Y:S01]  /*176e0*/  VIADD R90, R10, 0x82 ;  /* 0x000000820a5a7836 */ /* 0x000fe20000000000 */
[----:B------:R-:W-:Y:S01]  /*176f0*/  R2UR UR50, R88 ;  /* 0x00000000583272ca */ /* 0x000fe200000e0000 */
[----:B------:R-:W-:-:S03]  /*17700*/  VIADD R88, R10, 0x2 ;  /* 0x000000020a587836 */ /* 0x000fc60000000000 */
[----:B------:R-:W-:Y:S02]  /*17710*/  R2UR UR58, R90 ;  /* 0x000000005a3a72ca */ /* 0x000fe400000e0000 */
[----:B------:R-:W-:Y:S01]  /*17720*/  R2UR UR24, R88 ;  /* 0x00000000581872ca */ /* 0x000fe200000e0000 */
[----:B------:R-:W-:Y:S01]  /*17730*/  UMOV UR59, UR25 ;  /* 0x00000019003b7c82 */ /* 0x000fe20008000000 */
[----:B------:R-:W-:-:S09]  /*17740*/  UMOV UR25, UR9 ;  /* 0x0000000900197c82 */ /* 0x000fd20008000000 */
[----:B------:R-:W-:Y:S02]  /*17750*/  MOV R8, UR58 ;  /* 0x0000003a00087c02 */ /* 0x000fe40008000f00 */
[----:B------:R-:W-:Y:S01]  /*17760*/  UMOV UR58, UR24 ;  /* 0x00000018003a7c82 */ /* 0x000fe20008000000 */
[----:B------:R-:W-:Y:S01]  /*17770*/  UMOV UR24, UR8 ;  /* 0x0000000800187c82 */ /* 0x000fe20008000000 */
[----:B------:R-:W-:Y:S02]  /*17780*/  WARPGROUP.DEPBAR.LE gsb0, 0x0 ;  /* 0x00008000000079c5 */ /* 0x000fe40000010000 */
[----:B------:R-:W-:-:S06]  /*17790*/  WARPGROUP.ARRIVE ;  /* 0x00000000000079c5 */ /* 0x000fcc0000000000 */
[----:B------:R-:W-:Y:S01]  /*177a0*/  HGMMA.64x16x16.F32.BF16 R144, gdesc[UR24], RZ, !UPT, gsb0 ;  /* 0x00200000189079f0 */ /* 0x000fe2000c0018ff */
[----:B------:R-:W-:Y:S01]  /*177b0*/  VIADD R12, R10, 0x200 ;  /* 0x000002000a0c7836 */ /* 0x000fe20000000000 */
[----:B------:R-:W-:-:S04]  /*177c0*/  R2UR UR31, R13 ;  /* 0x000000000d1f72ca */ /* 0x000fc800000e0000 */
[----:B------:R-:W-:Y:S01]  /*177d0*/  R2UR UR30, R12 ;  /* 0x000000000c1e72ca */ /* 0x000fe200000e0000 */
[----:B------:R-:W-:Y:S01]  /*177e0*/  UMOV UR28, UR8 ;  /* 0x00000008001c7c82 */ /* 0x000fe20008000000 */
[----:B------:R-:W-:Y:S01]  /*177f0*/  UMOV UR29, UR9 ;  /* 0x00000009001d7c82 */ /* 0x000fe20008000000 */
[----:B------:R-:W-:Y:S02]  /*17800*/  WARPGROUP.DEPBAR.LE gsb0, 0x0 ;  /* 0x00008000000079c5 */ /* 0x000fe40000010000 */
[----:B------:R-:W-:-:S08]  /*17810*/  WARPGROUP.ARRIVE ;  /* 0x00000000000079c5 */ /* 0x000fd00000000000 */
[----:B------:R-:W-:Y:S01]  /*17820*/  HGMMA.64x16x16.F32.BF16 R136, gdesc[UR28], RZ, !UPT, gsb0 ;  /* 0x002000001c8879f0 */ /* 0x000fe2000c0018ff */
        /* <DEDUP_REMOVED lines=9> */
[----:B------:R-:W-:Y:S01]  /*178c0*/  VIADD R12, R10, 0x380 ;  /* 0x000003800a0c7836 */ /* 0x000fe20000000000 */
[----:B------:R-:W-:Y:S02]  /*178d0*/  WARPGROUP.DEPBAR.LE gsb0, 0x0 ;  /* 0x00008000000079c5 */ /* 0x000fe40000010000 */
[----:B------:R-:W-:-:S07]  /*178e0*/  WARPGROUP.ARRIVE ;  /* 0x00000000000079c5 */ /* 0x000fce0000000000 */
[----:B------:R-:W-:Y:S01]  /*178f0*/  HGMMA.64x16x16.F32.BF16 R120, gdesc[UR40], RZ, !UPT, gsb0 ;  /* 0x00200000287879f0 */ /* 0x000fe2000c0018ff */
[----:B------:R-:W-:Y:S02]  /*17900*/  R2UR UR46, R12 ;  /* 0x000000000c2e72ca */ /* 0x000fe400000e0000 */
        /* <DEDUP_REMOVED lines=16> */
[----:B------:R-:W-:Y:S01]  /*17a10*/  R2UR UR11, R89 ;  /* 0x00000000590b72ca */ /* 0x000fe200000e0000 */
[----:B------:R-:W-:-:S03]  /*17a20*/  IMAD.MOV.U32 R89, RZ, RZ, 0x40000040 ;  /* 0x40000040ff597424 */ /* 0x000fc600078e00ff */
[----:B------:R-:W-:Y:S01]  /*17a30*/  R2UR UR10, R88 ;  /* 0x00000000580a72ca */ /* 0x000fe200000e0000 */
[----:B------:R-:W-:Y:S01]  /*17a40*/  VIADD R88, R10, 0x282 ;  /* 0x000002820a587836 */ /* 0x000fe20000000000 */
[----:B------:R-:W-:Y:S01]  /*17a50*/  R2UR UR19, R89 ;  /* 0x00000000591372ca */ /* 0x000fe200000e0000 */
[----:B------:R-:W-:Y:S02]  /*17a60*/  WARPGROUP.DEPBAR.LE gsb0, 0x0 ;  /* 0x00008000000079c5 */ /* 0x000fe40000010000 */
[----:B------:R-:W-:-:S06]  /*17a70*/  WARPGROUP.ARRIVE ;  /* 0x00000000000079c5 */ /* 0x000fcc0000000000 */
[----:B------:R-:W-:Y:S01]  /*17a80*/  HGMMA.64x16x16.F32.BF16 R96, gdesc[UR52], RZ, !UPT, gsb0 ;  /* 0x00200000346079f0 */ /* 0x000fe2000c0018ff */
[----:B------:R-:W-:Y:S01]  /*17a90*/  R2UR UR18, R88 ;  /* 0x00000000581272ca */ /* 0x000fe200000e0000 */
[C---:B------:R-:W-:Y:S02]  /*17aa0*/  VIADD R88, R10.reuse, 0x382 ;  /* 0x000003820a587836 */ /* 0x040fe40000000000 */
[----:B------:R-:W-:Y:S02]  /*17ab0*/  IMAD.MOV.U32 R89, RZ, RZ, 0x40000040 ;  /* 0x40000040ff597424 */ /* 0x000fe400078e00ff */
[----:B------:R-:W-:Y:S01]  /*17ac0*/  VIADD R12, R10, 0x500 ;  /* 0x000005000a0c7836 */ /* 0x000fe20000000000 */
[----:B------:R-:W-:Y:S01]  /*17ad0*/  R2UR UR26, R88 ;  /* 0x00000000581a72ca */ /* 0x000fe200000e0000 */
[----:B------:R-:W-:Y:S01]  /*17ae0*/  VIADD R88, R10, 0x482 ;  /* 0x000004820a587836 */ /* 0x000fe20000000000 */
[----:B------:R-:W-:Y:S01]  /*17af0*/  R2UR UR27, R89 ;  /* 0x00000000591b72ca */ /* 0x000fe200000e0000 */
[----:B------:R-:W-:Y:S01]  /*17b00*/  IMAD.MOV.U32 R89, RZ, RZ, 0x40000040 ;  /* 0x40000040ff597424 */ /* 0x000fe200078e00ff */
[----:B------:R-:W-:-:S02]  /*17b10*/  R2UR UR22, R12 ;  /* 0x000000000c1672ca */ /* 0x000fc400000e0000 */
[----:B------:R-:W-:Y:S02]  /*17b20*/  R2UR UR23, R13 ;  /* 0x000000000d1772ca */ /* 0x000fe400000e0000 */
[----:B------:R-:W-:Y:S01]  /*17b30*/  R2UR UR34, R88 ;  /* 0x00000000582272ca */ /* 0x000fe200000e0000 */
[----:B------:R-:W-:Y:S01]  /*17b40*/  VIADD R88, R10, 0x4 ;  /* 0x000000040a587836 */ /* 0x000fe20000000000 */
[----:B------:R-:W-:Y:S01]  /*17b50*/  R2UR UR35, R89 ;  /* 0x00000000592372ca */ /* 0x000fe200000e0000 */
[----:B------:R-:W-:Y:S01]  /*17b60*/  IMAD.MOV.U32 R89, RZ, RZ, 0x40000040 ;  /* 0x40000040ff597424 */ /* 0x000fe200078e00ff */
[----:B------:R-:W-:Y:S02]  /*17b70*/  MOV R225, UR5 ;  /* 0x0000000500e17c02 */ /* 0x000fe40008000f00 */
[----:B------:R-:W-:Y:S02]  /*17b80*/  MOV R21, UR4 ;  /* 0x0000000400157c02 */ /* 0x000fe40008000f00 */
[----:B----4-:R-:W-:-:S02]  /*17b90*/  R2UR UR4, R92 ;  /* 0x000000005c0472ca */ /* 0x010fc400000e0000 */
[----:B------:R-:W-:Y:S02]  /*17ba0*/  R2UR UR5, R93 ;  /* 0x000000005d0572ca */ /* 0x000fe400000e0000 */
[----:B------:R-:W-:Y:S02]  /*17bb0*/  R2UR UR46, R88 ;  /* 0x00000000582e72ca */ /* 0x000fe400000e0000 */
[----:B------:R-:W-:Y:S02]  /*17bc0*/  R2UR UR47, R89 ;  /* 0x00000000592f72ca */ /* 0x000fe400000e0000 */
[----:B------:R-:W-:Y:S01]  /*17bd0*/  MOV R14, UR21 ;  /* 0x00000015000e7c02 */ /* 0x000fe20008000f00 */
[----:B------:R-:W-:Y:S01]  /*17be0*/  UMOV UR21, UR9 ;  /* 0x0000000900157c82 */ /* 0x000fe20008000000 */
[----:B------:R-:W-:Y:S01]  /*17bf0*/  MOV R9, UR20 ;  /* 0x0000001400097c02 */ /* 0x000fe20008000f00 */
[----:B------:R-:W-:Y:S01]  /*17c00*/  UMOV UR20, UR8 ;  /* 0x0000000800147c82 */ /* 0x000fe20008000000 */
[----:B------:R-:W-:-:S02]  /*17c10*/  WARPGROUP.DEPBAR.LE gsb0, 0x0 ;  /* 0x00008000000079c5 */ /* 0x000fc40000010000 */
[----:B------:R-:W-:-:S06]  /*17c20*/  WARPGROUP.ARRIVE ;  /* 0x00000000000079c5 */ /* 0x000fcc0000000000 */
[----:B------:R-:W-:Y:S01]  /*17c30*/  HGMMA.64x16x16.F32.BF16 R88, gdesc[UR20], RZ, !UPT, gsb0 ;  /* 0x00200000145879f0 */ /* 0x000fe2000c0018ff */
[----:B------:R-:W-:Y:S01]  /*17c40*/  UMOV UR56, UR4 ;  /* 0x0000000400387c82 */ /* 0x000fe20008000000 */
[----:B------:R-:W-:Y:S01]  /*17c50*/  UMOV UR57, UR5 ;  /* 0x0000000500397c82 */ /* 0x000fe20008000000 */
[----:B------:R-:W-:Y:S02]  /*17c60*/  WARPGROUP.DEPBAR.LE gsb0, 0x0 ;  /* 0x00008000000079c5 */ /* 0x000fe40000010000 */
[----:B------:R-:W-:-:S06]  /*17c70*/  WARPGROUP.ARRIVE ;  /* 0x00000000000079c5 */ /* 0x000fcc0000000000 */
[----:B------:R-:W-:Y:S01]  /*17c80*/  HGMMA.64x16x16.F32.BF16 R168, gdesc[UR56], R168, gsb0 ;  /* 0x0020000038a879f0 */ /* 0x000fe200080018a8 */
[----:B------:R-:W-:Y:S01]  /*17c90*/  VIADD R12, R10, 0x102 ;  /* 0x000001020a0c7836 */ /* 0x000fe20000000000 */
[----:B------:R-:W-:Y:S02]  /*17ca0*/  R2UR UR59, R7 ;  /* 0x00000000073b72ca */ /* 0x000fe400000e0000 */
[----:B------:R-:W-:Y:S02]  /*17cb0*/  R2UR UR58, R8 ;  /* 0x00000000083a72ca */ /* 0x000fe400000e0000 */
[----:B------:R-:W-:Y:S01]  /*17cc0*/  R2UR UR6, R12 ;  /* 0x000000000c0672ca */ /* 0x000fe200000e0000 */
[----:B------:R-:W-:Y:S01]  /*17cd0*/  VIADD R12, R10, 0x202 ;  /* 0x000002020a0c7836 */ /* 0x000fe20000000000 */
[C---:B------:R-:W-:Y:S02]  /*17ce0*/  R2UR UR7, R13.reuse ;  /* 0x000000000d0772ca */ /* 0x040fe400000e0000 */
[----:B------:R-:W-:Y:S01]  /*17cf0*/  R2UR UR15, R13 ;  /* 0x000000000d0f72ca */ /* 0x000fe200000e0000 */
[----:B------:R-:W-:Y:S01]  /*17d00*/  IMAD.MOV.U32 R13, RZ, RZ, 0x40000040 ;  /* 0x40000040ff0d7424 */ /* 0x000fe200078e00ff */
[----:B------:R-:W-:Y:S01]  /*17d10*/  R2UR UR14, R12 ;  /* 0x000000000c0e72ca */ /* 0x000fe200000e0000 */
[----:B------:R-:W-:Y:S01]  /*17d20*/  VIADD R12, R10, 0x302 ;  /* 0x000003020a0c7836 */ /* 0x000fe20000000000 */
[----:B------:R-:W-:Y:S01]  /*17d30*/  UMOV UR56, UR4 ;  /* 0x0000000400387c82 */ /* 0x000fe20008000000 */
[----:B------:R-:W-:Y:S01]  /*17d40*/  UMOV UR57, UR5 ;  /* 0x0000000500397c82 */ /* 0x000fe20008000000 */
[----:B------:R-:W-:Y:S01]  /*17d50*/  R2UR UR39, R13 ;  /* 0x000000000d2772ca */ /* 0x000fe200000e0000 */
[----:B------:R-:W-:Y:S01]  /*17d60*/  IMAD.MOV.U32 R13, RZ, RZ, 0x40000040 ;  /* 0x40000040ff0d7424 */ /* 0x000fe200078e00ff */
[----:B------:R-:W-:Y:S01]  /*17d70*/  R2UR UR38, R12 ;  /* 0x000000000c2672ca */ /* 0x000fe200000e0000 */
[----:B------:R-:W-:-:S03]  /*17d80*/  VIADD R12, R10, 0x402 ;  /* 0x000004020a0c7836 */ /* 0x000fc60000000000 */
[----:B------:R-:W-:Y:S01]  /*17d90*/  R2UR UR31, R13 ;  /* 0x000000000d1f72ca */ /* 0x000fe200000e0000 */
[----:B------:R-:W-:Y:S01]  /*17da0*/  IMAD.MOV.U32 R13, RZ, RZ, 0x40000040 ;  /* 0x40000040ff0d7424 */ /* 0x000fe200078e00ff */
[----:B------:R-:W-:Y:S02]  /*17db0*/  R2UR UR30, R12 ;  /* 0x000000000c1e72ca */ /* 0x000fe400000e0000 */
[----:B------:R-:W-:Y:S02]  /*17dc0*/  IADD3 R12, R10, 0x502, RZ ;  /* 0x000005020a0c7810 */ /* 0x000fe40007ffe0ff */
[----:B------:R-:W-:Y:S01]  /*17dd0*/  R2UR UR43, R13 ;  /* 0x000000000d2b72ca */ /* 0x000fe200000e0000 */
[----:B------:R-:W-:Y:S01]  /*17de0*/  IMAD.MOV.U32 R13, RZ, RZ, 0x40000040 ;  /* 0x40000040ff0d7424 */ /* 0x000fe200078e00ff */
[----:B------:R-:W-:Y:S01]  /*17df0*/  R2UR UR42, R12 ;  /* 0x000000000c2a72ca */ /* 0x000fe200000e0000 */
[----:B------:R-:W-:Y:S01]  /*17e00*/  VIADD R12, R10, 0x84 ;  /* 0x000000840a0c7836 */ /* 0x000fe20000000000 */
[----:B------:R-:W-:-:S02]  /*17e10*/  WARPGROUP.DEPBAR.LE gsb0, 0x0 ;  /* 0x00008000000079c5 */ /* 0x000fc40000010000 */
[----:B------:R-:W-:-:S06]  /*17e20*/  WARPGROUP.ARRIVE ;  /* 0x00000000000079c5 */ /* 0x000fcc0000000000 */
[----:B------:R-:W-:Y:S01]  /*17e30*/  HGMMA.64x16x16.F32.BF16 R160, gdesc[UR56], R160, gsb0 ;  /* 0x0020000038a079f0 */ /* 0x000fe200080018a0 */
[----:B------:R-:W-:Y:S01]  /*17e40*/  R2UR UR50, R12 ;  /* 0x000000000c3272ca */ /* 0x000fe200000e0000 */
[----:B------:R-:W-:Y:S01]  /*17e50*/  VIADD R12, R10, 0x104 ;  /* 0x000001040a0c7836 */ /* 0x000fe20000000000 */
[----:B------:R-:W-:Y:S01]  /*17e60*/  R2UR UR51, R13 ;  /* 0x000000000d3372ca */ /* 0x000fe200000e0000 */
[----:B------:R-:W-:-:S03]  /*17e70*/  IMAD.MOV.U32 R13, RZ, RZ, 0x40000040 ;  /* 0x40000040ff0d7424 */ /* 0x000fc600078e00ff */
        /* <DEDUP_REMOVED lines=12> */
[----:B------:R-:W-:Y:S02]  /*17f40*/  R2UR UR58, R12 ;  /* 0x000000000c3a72ca */ /* 0x000fe400000e0000 */
[----:B------:R-:W-:Y:S01]  /*17f50*/  R2UR UR59, R13 ;  /* 0x000000000d3b72ca */ /* 0x000fe200000e0000 */
[----:B------:R-:W-:Y:S01]  /*17f60*/  UMOV UR56, UR4 ;  /* 0x0000000400387c82 */ /* 0x000fe20008000000 */
[----:B------:R-:W-:-:S09]  /*17f70*/  UMOV UR57, UR5 ;  /* 0x0000000500397c82 */ /* 0x000fd20008000000 */
[----:B------:R-:W-:Y:S01]  /*17f80*/  MOV R8, UR58 ;  /* 0x0000003a00087c02 */ /* 0x000fe20008000f00 */
[----:B------:R-:W-:Y:S01]  /*17f90*/  UMOV UR58, UR6 ;  /* 0x00000006003a7c82 */ /* 0x000fe20008000000 */
[----:B------:R-:W-:Y:S01]  /*17fa0*/  MOV R7, UR59 ;  /* 0x0000003b00077c02 */ /* 0x000fe20008000f00 */
[----:B------:R-:W-:Y:S01]  /*17fb0*/  UMOV UR59, UR7 ;  /* 0x00000007003b7c82 */ /* 0x000fe20008000000 */
[----:B------:R-:W-:Y:S02]  /*17fc0*/  WARPGROUP.DEPBAR.LE gsb0, 0x0 ;  /* 0x00008000000079c5 */ /* 0x000fe40000010000 */
[----:B------:R-:W-:-:S06]  /*17fd0*/  WARPGROUP.ARRIVE ;  /* 0x00000000000079c5 */ /* 0x000fcc0000000000 */
[----:B------:R-:W-:Y:S01]  /*17fe0*/  HGMMA.64x16x16.F32.BF16 R152, gdesc[UR56], R152, gsb0 ;  /* 0x00200000389879f0 */ /* 0x000fe20008001898 */
[----:B------:R-:W-:Y:S01]  /*17ff0*/  UMOV UR8, UR4 ;  /* 0x0000000400087c82 */ /* 0x000fe20008000000 */
        /* <DEDUP_REMOVED lines=39> */
[----:B------:R-:W-:Y:S02]  /*18270*/  R2UR UR36, R236 ;  /* 0x00000000ec2472ca */ /* 0x000fe400000e0000 */
[----:B------:R-:W-:-:S11]  /*18280*/  R2UR UR37, R237 ;  /* 0x00000000ed2572ca */ /* 0x000fd600000e0000 */
[----:B------:R-:W-:Y:S02]  /*18290*/  UMOV UR44, UR36 ;  /* 0x00000024002c7c82 */ /* 0x000fe40008000000 */
        /* <DEDUP_REMOVED lines=77> */
[----:B------:R-:W-:Y:S01]  /*18770*/  IMAD.MOV.U32 R13, RZ, RZ, 0x40000040 ;  /* 0x40000040ff0d7424 */ /* 0x000fe200078e00ff */
[----:B------:R-:W-:Y:S02]  /*18780*/  R2UR UR4, R234 ;  /* 0x00000000ea0472ca */ /* 0x000fe400000e0000 */
[----:B------:R-:W-:Y:S02]  /*18790*/  R2UR UR5, R235 ;  /* 0x00000000eb0572ca */ /* 0x000fe400000e0000 */
[----:B------:R-:W-:Y:S02]  /*187a0*/  R2UR UR26, R12 ;  /* 0x000000000c1a72ca */ /* 0x000fe400000e0000 */
[----:B------:R-:W-:-:S07]  /*187b0*/  R2UR UR27, R13 ;  /* 0x000000000d1b72ca */ /* 0x000fce00000e0000 */
[----:B------:R-:W-:Y:S02]  /*187c0*/  UMOV UR24, UR4 ;  /* 0x0000000400187c82 */ /* 0x000fe40008000000 */
        /* <DEDUP_REMOVED lines=55> */
[----:B------:R-:W-:Y:S02]  /*18b40*/  VIADD R12, R10, 0x386 ;  /* 0x000003860a0c7836 */ /* 0x000fe40000000000 */
[----:B------:R-:W-:Y:S01]  /*18b50*/  IMAD.MOV.U32 R13, RZ, RZ, 0x40000040 ;  /* 0x40000040ff0d7424 */ /* 0x000fe200078e00ff */
[----:B------:R-:W-:Y:S02]  /*18b60*/  WARPGROUP.DEPBAR.LE gsb0, 0x0 ;  /* 0x00008000000079c5 */ /* 0x000fe40000010000 */
        /* <DEDUP_REMOVED lines=8> */
[----:B------:R-:W-:Y:S02]  /*18bf0*/  R2UR UR21, R13 ;  /* 0x000000000d1572ca */ /* 0x000fe400000e0000 */
[----:B------:R-:W-:Y:S02]  /*18c00*/  MOV R13, 0x40000040 ;  /* 0x40000040000d7802 */ /* 0x000fe40000000f00 */
[----:B------:R-:W-:Y:S02]  /*18c10*/  R2UR UR58, R12 ;  /* 0x000000000c3a72ca */ /* 0x000fe400000e0000 */
[----:B------:R-:W-:-:S11]  /*18c20*/  R2UR UR59, R13 ;  /* 0x000000000d3b72ca */ /* 0x000fd600000e0000 */
[----:B------:R-:W-:Y:S01]  /*18c30*/  MOV R8, UR58 ;  /* 0x0000003a00087c02 */ /* 0x000fe20008000f00 */
[----:B------:R-:W-:Y:S01]  /*18c40*/  UMOV UR58, UR20 ;  /* 0x00000014003a7c82 */ /* 0x000fe20008000000 */
[----:B------:R-:W-:Y:S01]  /*18c50*/  MOV R7, UR59 ;  /* 0x0000003b00077c02 */ /* 0x000fe20008000f00 */
        /* <DEDUP_REMOVED lines=97> */
[----:B------:R-:W-:Y:S01]  /*19270*/  UMOV UR24, UR20 ;  /* 0x0000001400187c82 */ /* 0x000fe20008000000 */
[----:B------:R-:W-:Y:S01]  /*19280*/  UMOV UR25, UR21 ;  /* 0x0000001500197c82 */ /* 0x000fe20008000000 */
[----:B------:R-:W-:Y:S01]  /*19290*/  R2UR UR28, R12 ;  /* 0x000000000c1c72ca */ /* 0x000fe200000e0000 */
[----:B------:R-:W-:Y:S01]  /*192a0*/  VIADD R12, R10, 0x682 ;  /* 0x000006820a0c7836 */ /* 0x000fe20000000000 */
[----:B------:R-:W-:Y:S01]  /*192b0*/  R2UR UR29, R13 ;  /* 0x000000000d1d72ca */ /* 0x000fe200000e0000 */
[----:B------:R-:W-:Y:S01]  /*192c0*/  IMAD.MOV.U32 R13, RZ, RZ, 0x40000040 ;  /* 0x40000040ff0d7424 */ /* 0x000fe200078e00ff */
        /* <DEDUP_REMOVED lines=29> */
[----:B------:R-:W-:Y:S02]  /*194a0*/  WARPGROUP.DEPBAR.LE gsb0, 0x0 ;  /* 0x00008000000079c5 */ /* 0x000fe40000010000 */
[----:B------:R-:W-:-:S10]  /*194b0*/  WARPGROUP.ARRIVE ;  /* 0x00000000000079c5 */ /* 0x000fd40000000000 */
[----:B------:R-:W-:Y:S01]  /*194c0*/  MOV R7, UR27 ;  /* 0x0000001b00077c02 */ /* 0x000fe20008000f00 */
[----:B------:R-:W-:Y:S01]  /*194d0*/  UMOV UR27, UR29 ;  /* 0x0000001d001b7c82 */ /* 0x000fe20008000000 */
[----:B------:R-:W-:Y:S01]  /*194e0*/  MOV R11, UR26 ;  /* 0x0000001a000b7c02 */ /* 0x000fe20008000f00 */
[----:B------:R-:W-:Y:S01]  /*194f0*/  UMOV UR26, UR28 ;  /* 0x0000001c001a7c82 */ /* 0x000fe20008000000 */
[----:B------:R-:W-:Y:S01]  /*19500*/  UMOV UR28, UR20 ;  /* 0x00000014001c7c82 */ /* 0x000fe20008000000 */
[----:B------:R-:W-:Y:S02]  /*19510*/  UMOV UR29, UR21 ;  /* 0x00000015001d7c82 */ /* 0x000fe40008000000 */
[----:B------:R-:W-:Y:S01]  /*19520*/  HGMMA.64x16x16.F32.BF16 R128, gdesc[UR28], R128, gsb0 ;  /* 0x002000001c8079f0 */ /* 0x000fe20008001880 */
[----:B------:R-:W-:Y:S01]  /*19530*/  UMOV UR32, UR20 ;  /* 0x0000001400207c82 */ /* 0x000fe20008000000 */
[----:B------:R-:W-:Y:S01]  /*19540*/  UMOV UR33, UR21 ;  /* 0x0000001500217c82 */ /* 0x000fe20008000000 */
[----:B------:R-:W-:-:S02]  /*19550*/  WARPGROUP.DEPBAR.LE gsb0, 0x0 ;  /* 0x00008000000079c5 */ /* 0x000fc40000010000 */
        /* <DEDUP_REMOVED lines=126> */
[----:B------:R-:W-:Y:S01]  /*19d40*/  R2UR UR20, R9 ;  /* 0x00000000091472ca */ /* 0x000fe200000e0000 */
[----:B------:R-:W-:Y:S01]  /*19d50*/  VIADD R8, R10, 0x784 ;  /* 0x000007840a087836 */ /* 0x000fe20000000000 */
[----:B------:R-:W-:Y:S02]  /*19d60*/  WARPGROUP.DEPBAR.LE gsb0, 0x0 ;  /* 0x00008000000079c5 */ /* 0x000fe40000010000 */
[----:B------:R-:W-:-:S06]  /*19d70*/  WARPGROUP.ARRIVE ;  /* 0x00000000000079c5 */ /* 0x000fcc0000000000 */
[----:B------:R-:W-:Y:S01]  /*19d80*/  HGMMA.64x16x16.F32.BF16 R144, gdesc[UR52], R144, gsb0 ;  /* 0x00200000349079f0 */ /* 0x000fe20008001890 */
[----:B------:R-:W-:Y:S01]  /*19d90*/  IMAD.MOV.U32 R9, RZ, RZ, 0x40000040 ;  /* 0x40000040ff097424 */ /* 0x000fe200078e00ff */
[----:B------:R-:W-:Y:S01]  /*19da0*/  R2UR UR22, R8 ;  /* 0x00000000081672ca */ /* 0x000fe200000e0000 */
[----:B------:R-:W-:-:S03]  /*19db0*/  VIADD R8, R10, 0x804 ;  /* 0x000008040a087836 */ /* 0x000fc60000000000 */
[----:B------:R-:W-:Y:S01]  /*19dc0*/  R2UR UR23, R9 ;  /* 0x00000000091772ca */ /* 0x000fe200000e0000 */
[----:B------:R-:W-:Y:S01]  /*19dd0*/  IMAD.MOV.U32 R9, RZ, RZ, 0x40000040 ;  /* 0x40000040ff097424 */ /* 0x000fe200078e00ff */
[----:B------:R-:W-:-:S04]  /*19de0*/  R2UR UR38, R8 ;  /* 0x00000000082672ca */ /* 0x000fc800000e0000 */
[----:B------:R-:W-:Y:S01]  /*19df0*/  R2UR UR39, R9 ;  /* 0x00000000092772ca */ /* 0x000fe200000e0000 */
[----:B------:R-:W-:Y:S01]  /*19e00*/  UMOV UR36, UR4 ;  /* 0x0000000400247c82 */ /* 0x000fe20008000000 */
[----:B------:R-:W-:-:S07]  /*19e10*/  UMOV UR37, UR5 ;  /* 0x0000000500257c82 */ /* 0x000fce0008000000 */
[----:B------:R-:W-:Y:S01]  /*19e20*/  MOV R12, UR38 ;  /* 0x00000026000c7c02 */ /* 0x000fe20008000f00 */
[----:B------:R-:W-:-:S03]  /*19e30*/  UMOV UR38, UR22 ;  /* 0x0000001600267c82 */ /* 0x000fc60008000000 */
[----:B------:R-:W-:Y:S01]  /*19e40*/  MOV R13, UR39 ;  /* 0x00000027000d7c02 */ /* 0x000fe20008000f00 */
        /* <DEDUP_REMOVED lines=152> */
[----:B------:R-:W-:Y:S02]  /*1a7d0*/  R2UR UR39, R229 ;  /* 0x00000000e52772ca */ /* 0x000fe400000e0000 */
[----:B------:R-:W-:Y:S02]  /*1a7e0*/  R2UR UR38, R228 ;  /* 0x00000000e42672ca */ /* 0x000fe400000e0000 */
[----:B------:R-:W-:Y:S02]  /*1a7f0*/  R2UR UR37, R227 ;  /* 0x00000000e32572ca */ /* 0x000fe400000e0000 */
[----:B------:R-:W-:Y:S01]  /*1a800*/  R2UR UR36, R226 ;  /* 0x00000000e22472ca */ /* 0x000fe200000e0000 */
[----:B------:R-:W-:Y:S02]  /*1a810*/  WARPGROUP.DEPBAR.LE gsb0, 0x0 ;  /* 0x00008000000079c5 */ /* 0x000fe40000010000 */
[----:B------:R-:W-:-:S12]  /*1a820*/  @P2 BRA `(.L_x_789) ;  /* 0x0000000000282947 */ /* 0x000fd80003800000 */
[----:B------:R-:W-:Y:S05]  /*1a830*/  @!P0 BRA `(.L_x_790) ;  /* 0x0000000000048947 */ /* 0x000fea0003800000 */
[----:B------:R-:W-:Y:S01]  /*1a840*/  BPT.TRAP 0x1 ;  /* 0x000000040000795c */ /* 0x000fe20000300000 */
.L_x_790:
[----:B------:R-:W-:Y:S01]  /*1a850*/  SHF.L.U32 R5, R5, 0x1f, RZ ;  /* 0x0000001f05057819 */ /* 0x000fe200000006ff */
[----:B------:R-:W-:-:S04]  /*1a860*/  IMAD R7, R6, 0x8, R2 ;  /* 0x0000000806077824 */ /* 0x000fc800078e0202 */
[----:B------:R0:W1:Y:S01]  /*1a870*/  SYNCS.PHASECHK.TRANS64.TRYWAIT P2, [R7+URZ+0x34850], R5 ;  /* 0x03485005070075a7 */ /* 0x000062000804017f */
[----:B------:R-:W-:Y:S05]  /*1a880*/  @!P0 BRA `(.L_x_791) ;  /* 0x0000000000048947 */ /* 0x000fea0003800000 */
[----:B------:R-:W-:Y:S01]  /*1a890*/  BPT.TRAP 0x1 ;  /* 0x000000040000795c */ /* 0x000fe20000300000 */
.L_x_791:
[----:B-1----:R-:W-:Y:S05]  /*1a8a0*/  @P2 BRA `(.L_x_789) ;  /* 0x0000000000082947 */ /* 0x002fea0003800000 */
[----:B------:R-:W1:Y:S02]  /*1a8b0*/  SYNCS.PHASECHK.TRANS64.TRYWAIT P2, [R7+URZ+0x34850], R5 ;  /* 0x03485005070075a7 */ /* 0x000e64000804017f */
[----:B-1----:R-:W-:Y:S05]  /*1a8c0*/  @!P2 BRA `(.L_x_792) ;  /* 0x000000d400c8a947 */ /* 0x002fea0003800000 */
.L_x_789:
[----:B01----:R-:W-:Y:S01]  /*1a8d0*/  VIADD R5, R2, 0x400 ;  /* 0x0000040002057836 */ /* 0x003fe20000000000 */
[----:B------:R-:W-:Y:S05]  /*1a8e0*/  WARPSYNC.ALL ;  /* 0x0000000000007948 */ /* 0x000fea0003800000 */
[----:B------:R-:W-:Y:S01]  /*1a8f0*/  SHF.R.U32.HI R5, RZ, 0x4, R5 ;  /* 0x00000004ff057819 */ /* 0x000fe20000011605 */
[----:B------:R-:W-:Y:S01]  /*1a900*/  IMAD.MOV.U32 R9, RZ, RZ, 0x40000040 ;  /* 0x40000040ff097424 */ /* 0x000fe200078e00ff */
[----:B------:R-:W-:Y:S01]  /*1a910*/  WARPGROUP.ARRIVE ;  /* 0x00000000000079c5 */ /* 0x000fe20000000000 */
[----:B------:R-:W-:Y:S01]  /*1a920*/  IMAD.MOV.U32 R11, RZ, RZ, 0x40000040 ;  /* 0x40000040ff0b7424 */ /* 0x000fe200078e00ff */
[----:B------:R-:W-:Y:S01]  /*1a930*/  LOP3.LUT R5, R5, 0x3fff, RZ, 0xc0, !PT ;  /* 0x00003fff05057812 */ /* 0x000fe200078ec0ff */
[----:B------:R-:W-:Y:S01]  /*1a940*/  ULDC UR8, c[0x0][0x9d8] ;  /* 0x0002760000087ab9 */ /* 0x000fe20000000800 */
[----:B------:R-:W-:Y:S01]  /*1a950*/  R2UR UR7, R9 ;  /* 0x00000000090772ca */ /* 0x000fe200000e0000 */
[----:B------:R-:W-:Y:S01]  /*1a960*/  FMUL.FTZ R7, R169, UR8 ;  /* 0x00000008a9077c20 */ /* 0x000fe20008410000 */
[----:B------:R-:W-:Y:S01]  /*1a970*/  LOP3.LUT R5, R5, 0x5800000, RZ, 0xfc, !PT ;  /* 0x0580000005057812 */ /* 0x000fe200078efcff */
[----:B------:R-:W-:Y:S01]  /*1a980*/  FMUL.FTZ R12, R173, UR8 ;  /* 0x00000008ad0c7c20 */ /* 0x000fe20008410000 */
[----:B------:R-:W-:Y:S01]  /*1a990*/  FMUL.FTZ R21, R160, UR8 ;  /* 0x00000008a0157c20 */ /* 0x000fe20008410000 */
[----:B------:R-:W-:Y:S01]  /*1a9a0*/  FMUL.FTZ R160, R161, UR8 ;  /* 0x00000008a1a07c20 */ /* 0x000fe20008410000 */
[----:B------:R-:W-:Y:S01]  /*1a9b0*/  FMUL.FTZ R161, R162, UR8 ;  /* 0x00000008a2a17c20 */ /* 0x000fe20008410000 */
[----:B------:R-:W-:-:S02]  /*1a9c0*/  IMAD R8, R6, 0xb00, R5 ;  /* 0x00000b0006087824 */ /* 0x000fc400078e0205 */
[----:B------:R-:W-:Y:S01]  /*1a9d0*/  FMUL.FTZ R5, R168, UR8 ;  /* 0x00000008a8057c20 */ /* 0x000fe20008410000 */
[----:B------:R-:W-:Y:S01]  /*1a9e0*/  MUFU.TANH R7, R7 ;  /* 0x0000000700077308 */ /* 0x000fe20000002400 */
[----:B------:R-:W-:Y:S01]  /*1a9f0*/  FMUL.FTZ R162, R163, UR8 ;  /* 0x00000008a3a27c20 */ /* 0x000fe20008410000 */
[C---:B------:R-:W-:Y:S01]  /*1aa00*/  VIADD R10, R8.reuse, 0x80 ;  /* 0x00000080080a7836 */ /* 0x040fe20000000000 */
[----:B------:R-:W-:Y:S01]  /*1aa10*/  R2UR UR6, R8 ;  /* 0x00000000080672ca */ /* 0x000fe200000e0000 */
        /* <DEDUP_REMOVED lines=12> */
[----:B------:R-:W-:Y:S01]  /*1aae0*/  HGMMA.64x128x16.F32.BF16 R24, R176, gdesc[UR4].tnspB, R24, gsb0 ;  /* 0x41e00004b0187df0 */ /* 0x000fe20008001818 */
[----:B------:R-:W-:Y:S01]  /*1aaf0*/  R2UR UR6, R10 ;  /* 0x000000000a0672ca */ /* 0x000fe200000e0000 */
[----:B------:R-:W-:Y:S01]  /*1ab00*/  VIADD R10, R8, 0x100 ;  /* 0x00000100080a7836 */ /* 0x000fe20000000000 */
[----:B------:R-:W-:Y:S01]  /*1ab10*/  R2UR UR7, R11 ;  /* 0x000000000b0772ca */ /* 0x000fe200000e0000 */
[----:B------:R-:W-:Y:S01]  /*1ab20*/  IMAD.MOV.U32 R11, RZ, RZ, 0x40000040 ;  /* 0x40000040ff0b7424 */ /* 0x000fe200078e00ff */
[----:B------:R-:W-:Y:S01]  /*1ab30*/  MUFU.TANH R12, R12 ;  /* 0x0000000c000c7308 */ /* 0x000fe20000002400 */
[----:B------:R-:W-:Y:S01]  /*1ab40*/  FMUL.FTZ R149, R149, UR8 ;  /* 0x0000000895957c20 */ /* 0x000fe20008410000 */
[----:B------:R-:W-:Y:S01]  /*1ab50*/  FMUL.FTZ R136, R136, UR8 ;  /* 0x0000000888887c20 */ /* 0x000fe20008410000 */
[----:B------:R-:W-:Y:S01]  /*1ab60*/  FMUL.FTZ R137, R137, UR8 ;  /* 0x0000000889897c20 */ /* 0x000fe20008410000 */
[----:B0-----:R-:W-:Y:S01]  /*1ab70*/  FMNMX.FTZ R167, R5, R4, !PT ;  /* 0x0000000405a77209 */ /* 0x001fe20007810000 */
[----:B------:R-:W-:Y:S01]  /*1ab80*/  FMUL.FTZ R140, R140, UR8 ;  /* 0x000000088c8c7c20 */ /* 0x000fe20008410000 */
[----:B------:R-:W-:Y:S01]  /*1ab90*/  FMUL.FTZ R141, R141, UR8 ;  /* 0x000000088d8d7c20 */ /* 0x000fe20008410000 */
[----:B------:R-:W-:Y:S01]  /*1aba0*/  FMUL.FTZ R128, R128, UR8 ;  /* 0x0000000880807c20 */ /* 0x000fe20008410000 */
[----:B------:R-:W-:Y:S01]  /*1abb0*/  MUFU.TANH R21, R21 ;  /* 0x0000001500157308 */ /* 0x000fe20000002400 */
[----:B------:R-:W-:Y:S01]  /*1abc0*/  FMNMX.FTZ R167, R7, R167, !PT ;  /* 0x000000a707a77209 */ /* 0x000fe20007810000 */
[----:B------:R-:W-:Y:S01]  /*1abd0*/  FMUL.FTZ R129, R129, UR8 ;  /* 0x0000000881817c20 */ /* 0x000fe20008410000 */
[----:B------:R-:W-:Y:S01]  /*1abe0*/  FMUL.FTZ R132, R132, UR8 ;  /* 0x0000000884847c20 */ /* 0x000fe20008410000 */
[----:B------:R-:W-:Y:S01]  /*1abf0*/  FMUL.FTZ R133, R133, UR8 ;  /* 0x0000000885857c20 */ /* 0x000fe20008410000 */
[----:B------:R-:W-:Y:S01]  /*1ac00*/  FMUL.FTZ R120, R120, UR8 ;  /* 0x0000000878787c20 */ /* 0x000fe20008410000 */
[----:B------:R-:W-:Y:S01]  /*1ac10*/  FMUL.FTZ R121, R121, UR8 ;  /* 0x0000000879797c20 */ /* 0x000fe20008410000 */
[----:B------:R-:W-:Y:S01]  /*1ac20*/  FMUL.FTZ R124, R124, UR8 ;  /* 0x000000087c7c7c20 */ /* 0x000fe20008410000 */
[----:B------:R-:W-:Y:S01]  /*1ac30*/  MUFU.TANH R160, R160 ;  /* 0x000000a000a07308 */ /* 0x000fe20000002400 */
[----:B------:R-:W-:Y:S01]  /*1ac40*/  FMUL.FTZ R125, R125, UR8 ;  /* 0x000000087d7d7c20 */ /* 0x000fe20008410000 */
        /* <DEDUP_REMOVED lines=61> */
[----:B------:R-:W0:Y:S01]  /*1b020*/  S2R R225, SR_TID.X ;  /* 0x0000000000e17919 */ /* 0x000e220000002100 */
[----:B------:R-:W-:Y:S01]  /*1b030*/  MUFU.TANH R145, R145 ;  /* 0x0000009100917308 */ /* 0x000fe20000002400 */
[C---:B------:R-:W-:Y:S01]  /*1b040*/  ISETP.GT.AND P2, PT, R0.reuse, RZ, PT ;  /* 0x000000ff0000720c */ /* 0x040fe20003f44270 */
[----:B------:R-:W-:-:S06]  /*1b050*/  VIADD R0, R0, 0xffffffff ;  /* 0xffffffff00007836 */ /* 0x000fcc0000000000 */
[----:B------:R-:W-:Y:S08]  /*1b060*/  MUFU.TANH R148, R148 ;  /* 0x0000009400947308 */ /* 0x000ff00000002400 */
[----:B------:R-:W-:Y:S08]  /*1b070*/  MUFU.TANH R149, R149 ;  /* 0x0000009500957308 */ /* 0x000ff00000002400 */
[----:B------:R-:W-:Y:S01]  /*1b080*/  MUFU.TANH R136, R136 ;  /* 0x0000008800887308 */ /* 0x000fe20000002400 */
[----:B0-----:R-:W-:-:S07]  /*1b090*/  SHF.R.U32.HI R225, RZ, 0x7, R225 ;  /* 0x00000007ffe17819 */ /* 0x001fce00000116e1 */
[----:B------:R-:W-:Y:S08]  /*1b0a0*/  MUFU.TANH R137, R137 ;  /* 0x0000008900897308 */ /* 0x000ff00000002400 */
[----:B------:R-:W-:Y:S08]  /*1b0b0*/  MUFU.TANH R140, R140 ;  /* 0x0000008c008c7308 */ /* 0x000ff00000002400 */
[----:B------:R-:W-:Y:S08]  /*1b0c0*/  MUFU.TANH R141, R141 ;  /* 0x0000008d008d7308 */ /* 0x000ff00000002400 */
[----:B------:R-:W-:Y:S01]  /*1b0d0*/  MUFU.TANH R128, R128 ;  /* 0x0000008000807308 */ /* 0x000fe20000002400 */
[----:B------:R-:W-:-:S02]  /*1b0e0*/  WARPGROUP.DEPBAR.LE gsb0, 0x0 ;  /* 0x00008000000079c5 */ /* 0x000fc40000010000 */
[----:B------:R-:W-:-:S05]  /*1b0f0*/  WARPGROUP.ARRIVE ;  /* 0x00000000000079c5 */ /* 0x000fca0000000000 */
[----:B------:R-:W-:Y:S01]  /*1b100*/  MUFU.TANH R129, R129 ;  /* 0x0000008100817308 */ /* 0x000fe20000002400 */
[----:B------:R-:W-:Y:S01]  /*1b110*/  HGMMA.64x128x16.F32.BF16 R24, R180, gdesc[UR4].tnspB, R24, gsb0 ;  /* 0x41e00004b4187df0 */ /* 0x000fe20008001818 */
[----:B------:R-:W-:Y:S01]  /*1b120*/  R2UR UR6, R10 ;  /* 0x000000000a0672ca */ /* 0x000fe200000e0000 */
[----:B------:R-:W-:Y:S01]  /*1b130*/  VIADD R10, R8, 0x180 ;  /* 0x00000180080a7836 */ /* 0x000fe20000000000 */
[----:B------:R-:W-:Y:S01]  /*1b140*/  R2UR UR7, R11 ;  /* 0x000000000b0772ca */ /* 0x000fe200000e0000 */
[----:B------:R-:W-:-:S03]  /*1b150*/  IMAD.MOV.U32 R11, RZ, RZ, 0x40000040 ;  /* 0x40000040ff0b7424 */ /* 0x000fc600078e00ff */
        /* <DEDUP_REMOVED lines=48> */
[----:B------:R-:W-:Y:S01]  /*1b460*/  FMUL.FTZ R11, R172, UR8 ;  /* 0x00000008ac0b7c20 */ /* 0x000fe20008410000 */
[----:B------:R-:W-:Y:S01]  /*1b470*/  R2UR UR6, R10 ;  /* 0x000000000a0672ca */ /* 0x000fe200000e0000 */
[----:B------:R-:W-:-:S03]  /*1b480*/  FMUL.FTZ R10, R171, UR8 ;  /* 0x00000008ab0a7c20 */ /* 0x000fc60008410000 */
[----:B------:R-:W-:Y:S08]  /*1b490*/  MUFU.TANH R142, R142 ;  /* 0x0000008e008e7308 */ /* 0x000ff00000002400 */
[----:B------:R-:W0:Y:S08]  /*1b4a0*/  MUFU.TANH R11, R11 ;  /* 0x0000000b000b7308 */ /* 0x000e300000002400 */
[----:B------:R-:W-:Y:S08]  /*1b4b0*/  MUFU.TANH R10, R10 ;  /* 0x0000000a000a7308 */ /* 0x000ff00000002400 */
[----:B------:R-:W-:Y:S01]  /*1b4c0*/  MUFU.TANH R143, R143 ;  /* 0x0000008f008f7308 */ /* 0x000fe20000002400 */
[----:B0-----:R-:W-:-:S04]  /*1b4d0*/  FMNMX.FTZ R167, R11, R167, !PT ;  /* 0x000000a70ba77209 */ /* 0x001fc80007810000 */
[----:B------:R-:W-:-:S03]  /*1b4e0*/  FMNMX.FTZ R167, R12, R167, !PT ;  /* 0x000000a70ca77209 */ /* 0x000fc60007810000 */
[----:B------:R-:W-:Y:S01]  /*1b4f0*/  MUFU.TANH R130, R130 ;  /* 0x0000008200827308 */ /* 0x000fe20000002400 */
[----:B------:R-:W-:-:S04]  /*1b500*/  FMNMX.FTZ R167, R21, R167, !PT ;  /* 0x000000a715a77209 */ /* 0x000fc80007810000 */
        /* <DEDUP_REMOVED lines=36> */
[----:B------:R-:W-:Y:S01]  /*1b750*/  FMNMX.FTZ R167, R113, R167, !PT ;  /* 0x000000a771a77209 */ /* 0x000fe20007810000 */
[----:B------:R-:W-:Y:S02]  /*1b760*/  WARPGROUP.DEPBAR.LE gsb0, 0x0 ;  /* 0x00008000000079c5 */ /* 0x000fe40000010000 */
[----:B------:R-:W-:Y:S01]  /*1b770*/  WARPGROUP.ARRIVE ;  /* 0x00000000000079c5 */ /* 0x000fe20000000000 */
[----:B------:R-:W-:Y:S01]  /*1b780*/  FMNMX.FTZ R167, R116, R167, !PT ;  /* 0x000000a774a77209 */ /* 0x000fe20007810000 */
[----:B------:R-:W-:Y:S03]  /*1b790*/  MUFU.TANH R107, R107 ;  /* 0x0000006b006b7308 */ /* 0x000fe60000002400 */
[----:B------:R-:W-:Y:S01]  /*1b7a0*/  FMNMX.FTZ R168, R117, R167, !PT ;  /* 0x000000a775a87209 */ /* 0x000fe20007810000 */
[----:B------:R-:W-:Y:S03]  /*1b7b0*/  HGMMA.64x128x16.F32.BF16 R24, R192, gdesc[UR4].tnspB, R24, gsb0 ;  /* 0x41e00004c0187df0 */ /* 0x000fe60008001818 */
[----:B------:R-:W-:Y:S01]  /*1b7c0*/  FMNMX.FTZ R168, R104, R168, !PT ;  /* 0x000000a868a87209 */ /* 0x000fe20007810000 */
[----:B------:R0:W1:Y:S08]  /*1b7d0*/  MUFU.TANH R167, R88 ;  /* 0x0000005800a77308 */ /* 0x0000700000002400 */
[----:B------:R-:W-:Y:S01]  /*1b7e0*/  MUFU.TANH R110, R110 ;  /* 0x0000006e006e7308 */ /* 0x000fe20000002400 */
[----:B0-----:R-:W-:-:S04]  /*1b7f0*/  FMNMX.FTZ R88, R105, R168, !PT ;  /* 0x000000a869587209 */ /* 0x001fc80007810000 */
[----:B------:R-:W-:-:S03]  /*1b800*/  FMNMX.FTZ R88, R108, R88, !PT ;  /* 0x000000586c587209 */ /* 0x000fc60007810000 */
[----:B------:R0:W2:Y:S01]  /*1b810*/  MUFU.TANH R168, R89 ;  /* 0x0000005900a87308 */ /* 0x0000a20000002400 */
[----:B------:R-:W-:-:S04]  /*1b820*/  FMNMX.FTZ R88, R109, R88, !PT ;  /* 0x000000586d587209 */ /* 0x000fc80007810000 */
[----:B------:R-:W-:-:S03]  /*1b830*/  FMNMX.FTZ R88, R96, R88, !PT ;  /* 0x0000005860587209 */ /* 0x000fc60007810000 */
[----:B------:R-:W-:Y:S01]  /*1b840*/  MUFU.TANH R111, R111 ;  /* 0x0000006f006f7308 */ /* 0x000fe20000002400 */
[----:B------:R-:W-:-:S04]  /*1b850*/  FMNMX.FTZ R88, R97, R88, !PT ;  /* 0x0000005861587209 */ /* 0x000fc80007810000 */
[----:B------:R-:W-:-:S03]  /*1b860*/  FMNMX.FTZ R88, R100, R88, !PT ;  /* 0x0000005864587209 */ /* 0x000fc60007810000 */
[----:B------:R-:W-:Y:S01]  /*1b870*/  MUFU.TANH R98, R98 ;  /* 0x0000006200627308 */ /* 0x000fe20000002400 */
[----:B0-----:R-:W-:Y:S01]  /*1b880*/  FMNMX.FTZ R89, R101, R88, !PT ;  /* 0x0000005865597209 */ /* 0x001fe20007810000 */
[----:B------:R-:W-:-:S03]  /*1b890*/  VIADD R88, R8, 0x280 ;  /* 0x0000028008587836 */ /* 0x000fc60000000000 */
[----:B-1----:R-:W-:Y:S02]  /*1b8a0*/  FMNMX.FTZ R89, R167, R89, !PT ;  /* 0x00000059a7597209 */ /* 0x002fe40007810000 */
[----:B------:R-:W-:Y:S01]  /*1b8b0*/  R2UR UR6, R88 ;  /* 0x00000000580672ca */ /* 0x000fe200000e0000 */
[----:B------:R-:W-:Y:S01]  /*1b8c0*/  MUFU.TANH R99, R99 ;  /* 0x0000006300637308 */ /* 0x000fe20000002400 */
[----:B--2---:R-:W-:Y:S01]  /*1b8d0*/  FMNMX.FTZ R169, R168, R89, !PT ;  /* 0x00000059a8a97209 */ /* 0x004fe20007810000 */
[----:B------:R-:W-:-:S03]  /*1b8e0*/  IMAD.MOV.U32 R89, RZ, RZ, 0x40000040 ;  /* 0x40000040ff597424 */ /* 0x000fc600078e00ff */
[----:B------:R-:W-:Y:S01]  /*1b8f0*/  FMNMX.FTZ R88, R92, R169, !PT ;  /* 0x000000a95c587209 */ /* 0x000fe20007810000 */
[----:B------:R-:W-:Y:S01]  /*1b900*/  FMUL.FTZ R169, R90, UR8 ;  /* 0x000000085aa97c20 */ /* 0x000fe20008410000 */
[----:B------:R-:W-:Y:S01]  /*1b910*/  R2UR UR7, R89 ;  /* 0x00000000590772ca */ /* 0x000fe200000e0000 */
[----:B------:R-:W-:Y:S01]  /*1b920*/  MUFU.TANH R102, R102 ;  /* 0x0000006600667308 */ /* 0x000fe20000002400 */
[----:B------:R-:W-:-:S05]  /*1b930*/  FMNMX.FTZ R88, R93, R88, !PT ;  /* 0x000000585d587209 */ /* 0x000fca0007810000 */
[----:B------:R-:W0:Y:S02]  /*1b940*/  SHFL.BFLY PT, R89, R88, 0x2, 0x1f ;  /* 0x0c401f0058597f89 */ /* 0x000e2400000e0000 */
[----:B------:R-:W-:Y:S08]  /*1b950*/  MUFU.TANH R103, R103 ;  /* 0x0000006700677308 */ /* 0x000ff00000002400 */
[----:B------:R-:W-:Y:S08]  /*1b960*/  MUFU.TANH R169, R169 ;  /* 0x000000a900a97308 */ /* 0x000ff00000002400 */
[----:B------:R-:W-:Y:S01]  /*1b970*/  MUFU.TANH R91, R91 ;  /* 0x0000005b005b7308 */ /* 0x000fe20000002400 */
[----:B0-----:R-:W-:-:S07]  /*1b980*/  FMNMX.FTZ R89, R88, R89, !PT ;  /* 0x0000005958597209 */ /* 0x001fce0007810000 */
[----:B------:R-:W-:Y:S01]  /*1b990*/  MUFU.TANH R94, R94 ;  /* 0x0000005e005e7308 */ /* 0x000fe20000002400 */
[----:B------:R-:W0:Y:S07]  /*1b9a0*/  SHFL.BFLY PT, R88, R89, 0x1, 0x1f ;  /* 0x0c201f0059587f89 */ /* 0x000e2e00000e0000 */
[----:B------:R-:W-:Y:S01]  /*1b9b0*/  MUFU.TANH R95, R95 ;  /* 0x0000005f005f7308 */ /* 0x000fe20000002400 */
[----:B0-----:R-:W-:Y:S01]  /*1b9c0*/  FMNMX.FTZ R89, R89, R88, !PT ;  /* 0x0000005859597209 */ /* 0x001fe20007810000 */
[----:B------:R-:W-:-:S04]  /*1b9d0*/  IMAD.U32 R88, RZ, RZ, UR61 ;  /* 0x0000003dff587e24 */ /* 0x000fc8000f8e00ff */
[CC--:B------:R-:W-:Y:S01]  /*1b9e0*/  FMUL.FTZ R171, R89.reuse, R88.reuse ;  /* 0x0000005859ab7220 */ /* 0x0c0fe20000410000 */
[----:B------:R-:W-:Y:S01]  /*1b9f0*/  FADD.FTZ R90, -R89, R4 ;  /* 0x00000004595a7221 */ /* 0x000fe20000010100 */
[----:B------:R-:W-:Y:S02]  /*1ba00*/  VIADD R4, R8, 0x300 ;  /* 0x0000030008047836 */ /* 0x000fe40000000000 */
[-CC-:B------:R-:W-:Y:S01]  /*1ba10*/  FFMA.FTZ R176, R5, R88.reuse, -R171.reuse ;  /* 0x0000005805b07223 */ /* 0x180fe200000108ab */
[----:B------:R-:W-:Y:S02]  /*1ba20*/  IMAD.MOV.U32 R5, RZ, RZ, 0x40000040 ;  /* 0x40000040ff057424 */ /* 0x000fe400078e00ff */
[-CC-:B------:R-:W-:Y:S01]  /*1ba30*/  FFMA.FTZ R93, R93, R88.reuse, -R171.reuse ;  /* 0x000000585d5d7223 */ /* 0x180fe200000108ab */
[-C--:B------:R-:W-:Y:S01]  /*1ba40*/  FMUL.FTZ R90, R90, R88.reuse ;  /* 0x000000585a5a7220 */ /* 0x080fe20000410000 */
        /* <DEDUP_REMOVED lines=10> */
[----:B------:R-:W0:Y:S01]  /*1baf0*/  MUFU.EX2 R90, R90 ;  /* 0x0000005a005a7308 */ /* 0x000e220000000800 */
[-CC-:B------:R-:W-:Y:S01]  /*1bb00*/  FFMA.FTZ R186, R156, R88.reuse, -R171.reuse ;  /* 0x000000589cba7223 */ /* 0x180fe200000108ab */
[-CC-:B------:R-:W-:Y:S01]  /*1bb10*/  FFMA.FTZ R21, R157, R88.reuse, -R171.reuse ;  /* 0x000000589d157223 */ /* 0x180fe200000108ab */
[-CC-:B------:R-:W-:Y:S01]  /*1bb20*/  FFMA.FTZ R188, R144, R88.reuse, -R171.reuse ;  /* 0x0000005890bc7223 */ /* 0x180fe200000108ab */
[-CC-:B------:R-:W-:Y:S01]  /*1bb30*/  FFMA.FTZ R144, R145, R88.reuse, -R171.reuse ;  /* 0x0000005891907223 */ /* 0x180fe200000108ab */
[-CC-:B------:R-:W-:Y:S01]  /*1bb40*/  FFMA.FTZ R190, R148, R88.reuse, -R171.reuse ;  /* 0x0000005894be7223 */ /* 0x180fe200000108ab */
[-CC-:B------:R-:W-:Y:S01]  /*1bb50*/  FFMA.FTZ R145, R149, R88.reuse, -R171.reuse ;  /* 0x0000005895917223 */ /* 0x180fe200000108ab */
[----:B------:R-:W-:Y:S01]  /*1bb60*/  FFMA.FTZ R141, R141, R88, -R171 ;  /* 0x000000588d8d7223 */ /* 0x000fe200000108ab */
[----:B------:R-:W-:-:S02]  /*1bb70*/  WARPGROUP.DEPBAR.LE gsb0, 0x0 ;  /* 0x00008000000079c5 */ /* 0x000fc40000010000 */
[----:B------:R-:W-:Y:S01]  /*1bb80*/  WARPGROUP.ARRIVE ;  /* 0x00000000000079c5 */ /* 0x000fe20000000000 */
[-CC-:B------:R-:W-:Y:S01]  /*1bb90*/  FFMA.FTZ R192, R136, R88.reuse, -R171.reuse ;  /* 0x0000005888c07223 */ /* 0x180fe200000108ab */
[-CC-:B------:R-:W-:Y:S01]  /*1bba0*/  FFMA.FTZ R136, R137, R88.reuse, -R171.reuse ;  /* 0x0000005889887223 */ /* 0x180fe200000108ab */
[----:B------:R-:W1:Y:S01]  /*1bbb0*/  MUFU.EX2 R7, R7 ;  /* 0x0000000700077308 */ /* 0x000e620000000800 */
[-CC-:B------:R-:W-:Y:S01]  /*1bbc0*/  FFMA.FTZ R194, R140, R88.reuse, -R171.reuse ;  /* 0x000000588cc27223 */ /* 0x180fe200000108ab */
[--C-:B------:R-:W-:Y:S01]  /*1bbd0*/  FFMA.FTZ R129, R129, R88, -R171.reuse ;  /* 0x0000005881817223 */ /* 0x100fe200000108ab */
[----:B------:R-:W-:Y:S01]  /*1bbe0*/  HGMMA.64x128x16.F32.BF16 R24, R196, gdesc[UR4].tnspB, R24, gsb0 ;  /* 0x41e00004c4187df0 */ /* 0x000fe20008001818 */
[----:B------:R-:W-:Y:S01]  /*1bbf0*/  R2UR UR6, R4 ;  /* 0x00000000040672ca */ /* 0x000fe200000e0000 */
[----:B0-----:R-:W-:Y:S01]  /*1bc00*/  FFMA.FTZ R20, R90, R20, R176 ;  /* 0x000000145a147223 */ /* 0x001fe200000100b0 */
[----:B------:R-:W-:Y:S01]  /*1bc10*/  R2UR UR7, R5 ;  /* 0x00000000050772ca */ /* 0x000fe200000e0000 */
[-CC-:B------:R-:W-:Y:S01]  /*1bc20*/  FFMA.FTZ R96, R96, R88.reuse, -R171.reuse ;  /* 0x0000005860607223 */ /* 0x180fe200000108ab */
[----:B------:R-:W-:Y:S01]  /*1bc30*/  FMNMX.FTZ R4, R9, R3, !PT ;  /* 0x0000000309047209 */ /* 0x000fe20007810000 */
[----:B------:R-:W-:Y:S01]  /*1bc40*/  MUFU.EX2 R178, R178 ;  /* 0x000000b200b27308 */ /* 0x000fe20000000800 */
[-CC-:B------:R-:W-:Y:S01]  /*1bc50*/  FFMA.FTZ R97, R97, R88.reuse, -R171.reuse ;  /* 0x0000005861617223 */ /* 0x180fe200000108ab */
[--C-:B------:R-:W-:Y:S01]  /*1bc60*/  FFMA.FTZ R100, R100, R88, -R171.reuse ;  /* 0x0000005864647223 */ /* 0x100fe200000108ab */
[----:B------:R-:W-:Y:S01]  /*1bc70*/  FMNMX.FTZ R4, R10, R4, !PT ;  /* 0x000000040a047209 */ /* 0x000fe20007810000 */
[----:B------:R-:W-:-:S03]  /*1bc80*/  FFMA.FTZ R101, R101, R88, -R171 ;  /* 0x0000005865657223 */ /* 0x000fc600000108ab */
[----:B------:R-:W-:Y:S01]  /*1bc90*/  FMNMX.FTZ R4, R13, R4, !PT ;  /* 0x000000040d047209 */ /* 0x000fe20007810000 */
[----:B------:R-:W-:Y:S01]  /*1bca0*/  MUFU.EX2 R11, R11 ;  /* 0x0000000b000b7308 */ /* 0x000fe20000000800 */
[----:B-1----:R-:W-:Y:S02]  /*1bcb0*/  F2FP.BF16.F32.PACK_AB R176, R7, R176 ;  /* 0x000000b007b0723e */ /* 0x002fe400000010ff */
[----:B------:R-:W-:-:S04]  /*1bcc0*/  FMNMX.FTZ R4, R14, R4, !PT ;  /* 0x000000040e047209 */ /* 0x000fc80007810000 */
[----:B------:R-:W-:Y:S01]  /*1bcd0*/  FMNMX.FTZ R4, R161, R4, !PT ;  /* 0x00000004a1047209 */ /* 0x000fe20007810000 */
[----:B------:R-:W-:Y:S03]  /*1bce0*/  MUFU.EX2 R180, R180 ;  /* 0x000000b400b47308 */ /* 0x000fe60000000800 */
        /* <DEDUP_REMOVED lines=12> */
[----:B------:R-:W-:Y:S01]  /*1bdb0*/  FMNMX.FTZ R5, R147, R4, !PT ;  /* 0x0000000493057209 */ /* 0x000fe20007810000 */
[----:B------:R-:W-:-:S03]  /*1bdc0*/  VIADD R4, R8, 0x380 ;  /* 0x0000038008047836 */ /* 0x000fc60000000000 */
[----:B------:R-:W-:Y:S01]  /*1bdd0*/  FMNMX.FTZ R5, R150, R5, !PT ;  /* 0x0000000596057209 */ /* 0x000fe20007810000 */
[----:B------:R-:W-:Y:S03]  /*1bde0*/  MUFU.EX2 R152, R152 ;  /* 0x0000009800987308 */ /* 0x000fe60000000800 */
[----:B------:R-:W-:Y:S01]  /*1bdf0*/  FMNMX.FTZ R137, R151, R5, !PT ;  /* 0x0000000597897209 */ /* 0x000fe20007810000 */
[----:B------:R-:W-:-:S03]  /*1be00*/  IMAD.MOV.U32 R5, RZ, RZ, 0x40000040 ;  /* 0x40000040ff057424 */ /* 0x000fc600078e00ff */
[----:B------:R-:W-:Y:S01]  /*1be10*/  FMNMX.FTZ R137, R138, R137, !PT ;  /* 0x000000898a897209 */ /* 0x000fe20007810000 */
[----:B------:R-:W-:Y:S03]  /*1be20*/  MUFU.EX2 R186, R186 ;  /* 0x000000ba00ba7308 */ /* 0x000fe60000000800 */
[----:B------:R-:W-:-:S04]  /*1be30*/  FMNMX.FTZ R137, R139, R137, !PT ;  /* 0x000000898b897209 */ /* 0x000fc80007810000 */
[----:B------:R-:W-:Y:S01]  /*1be40*/  FMNMX.FTZ R137, R142, R137, !PT ;  /* 0x000000898e897209 */ /* 0x000fe20007810000 */
        /* <DEDUP_REMOVED lines=10> */
[-CC-:B------:R-:W-:Y:S01]  /*1bef0*/  FFMA.FTZ R196, R128, R88.reuse, -R171.reuse ;  /* 0x0000005880c47223 */ /* 0x180fe200000108ab */
[-CC-:B------:R-:W-:Y:S01]  /*1bf00*/  FFMA.FTZ R128, R133, R88.reuse, -R171.reuse ;  /* 0x0000005885807223 */ /* 0x180fe200000108ab */
[----:B------:R-:W-:Y:S02]  /*1bf10*/  FFMA.FTZ R198, R132, R88, -R171 ;  /* 0x0000005884c67223 */ /* 0x000fe400000108ab */
[----:B------:R-:W-:Y:S01]  /*1bf20*/  MUFU.EX2 R129, R129 ;  /* 0x0000008100817308 */ /* 0x000fe20000000800 */
[----:B------:R-:W-:Y:S01]  /*1bf30*/  HGMMA.64x128x16.F32.BF16 R24, R200, gdesc[UR4].tnspB, R24, gsb0 ;  /* 0x41e00004c8187df0 */ /* 0x000fe20008001818 */
[----:B------:R-:W-:Y:S02]  /*1bf40*/  R2UR UR6, R4 ;  /* 0x00000000040672ca */ /* 0x000fe400000e0000 */
[----:B------:R-:W-:Y:S02]  /*1bf50*/  R2UR UR7, R5 ;  /* 0x00000000050772ca */ /* 0x000fe400000e0000 */
[----:B------:R-:W-:-:S02]  /*1bf60*/  FMNMX.FTZ R4, R143, R137, !PT ;  /* 0x000000898f047209 */ /* 0x000fc40007810000 */
        /* <DEDUP_REMOVED lines=26> */
[----:B------:R-:W-:Y:S01]  /*1c110*/  FMNMX.FTZ R5, R102, R4, !PT ;  /* 0x0000000466057209 */ /* 0x000fe20007810000 */
[----:B------:R-:W-:-:S03]  /*1c120*/  VIADD R4, R8, 0x400 ;  /* 0x0000040008047836 */ /* 0x000fc60000000000 */
[----:B------:R-:W-:Y:S01]  /*1c130*/  FMNMX.FTZ R5, R103, R5, !PT ;  /* 0x0000000567057209 */ /* 0x000fe20007810000 */
[----:B------:R-:W-:Y:S02]  /*1c140*/  WARPGROUP.DEPBAR.LE gsb0, 0x0 ;  /* 0x00008000000079c5 */ /* 0x000fe40000010000 */
[----:B------:R-:W-:Y:S01]  /*1c150*/  WARPGROUP.ARRIVE ;  /* 0x00000000000079c5 */ /* 0x000fe20000000000 */
[-CC-:B------:R-:W-:Y:S01]  /*1c160*/  FFMA.FTZ R202, R124, R88.reuse, -R171.reuse ;  /* 0x000000587cca7223 */ /* 0x180fe200000108ab */
[-CC-:B------:R-:W-:Y:S01]  /*1c170*/  FFMA.FTZ R200, R120, R88.reuse, -R171.reuse ;  /* 0x0000005878c87223 */ /* 0x180fe200000108ab */
[-CC-:B------:R-:W-:Y:S01]  /*1c180*/  FFMA.FTZ R120, R121, R88.reuse, -R171.reuse ;  /* 0x0000005879787223 */ /* 0x180fe200000108ab */
[----:B------:R-:W-:Y:S02]  /*1c190*/  FFMA.FTZ R121, R125, R88, -R171 ;  /* 0x000000587d797223 */ /* 0x000fe400000108ab */
[----:B------:R-:W-:Y:S01]  /*1c1a0*/  HGMMA.64x128x16.F32.BF16 R24, R204, gdesc[UR4].tnspB, R24, gsb0 ;  /* 0x41e00004cc187df0 */ /* 0x000fe20008001818 */
[----:B------:R-:W-:Y:S01]  /*1c1b0*/  R2UR UR6, R4 ;  /* 0x00000000040672ca */ /* 0x000fe200000e0000 */
[----:B------:R-:W-:Y:S08]  /*1c1c0*/  MUFU.EX2 R200, R200 ;  /* 0x000000c800c87308 */ /* 0x000ff00000000800 */
[----:B------:R-:W-:Y:S08]  /*1c1d0*/  MUFU.EX2 R120, R120 ;  /* 0x0000007800787308 */ /* 0x000ff00000000800 */
[----:B------:R-:W-:Y:S08]  /*1c1e0*/  MUFU.EX2 R202, R202 ;  /* 0x000000ca00ca7308 */ /* 0x000ff00000000800 */
[----:B------:R-:W-:Y:S01]  /*1c1f0*/  MUFU.EX2 R121, R121 ;  /* 0x0000007900797308 */ /* 0x000fe20000000800 */
[----:B------:R-:W-:-:S02]  /*1c200*/  WARPGROUP.DEPBAR.LE gsb0, 0x0 ;  /* 0x00008000000079c5 */ /* 0x000fc40000010000 */
[-CC-:B------:R-:W-:Y:S01]  /*1c210*/  FFMA.FTZ R204, R112, R88.reuse, -R171.reuse ;  /* 0x0000005870cc7223 */ /* 0x180fe200000108ab */
[-CC-:B------:R-:W-:Y:S01]  /*1c220*/  FFMA.FTZ R112, R113, R88.reuse, -R171.reuse ;  /* 0x0000005871707223 */ /* 0x180fe200000108ab */
[----:B------:R-:W-:Y:S01]  /*1c230*/  FMNMX.FTZ R113, R169, R5, !PT ;  /* 0x00000005a9717209 */ /* 0x000fe20007810000 */
[----:B------:R-:W-:Y:S01]  /*1c240*/  IMAD.MOV.U32 R5, RZ, RZ, 0x40000040 ;  /* 0x40000040ff057424 */ /* 0x000fe200078e00ff */
[----:B------:R-:W-:Y:S01]  /*1c250*/  WARPGROUP.ARRIVE ;  /* 0x00000000000079c5 */ /* 0x000fe20000000000 */
[-CC-:B------:R-:W-:Y:S01]  /*1c260*/  FFMA.FTZ R206, R116, R88.reuse, -R171.reuse ;  /* 0x0000005874ce7223 */ /* 0x180fe200000108ab */
[----:B------:R-:W-:Y:S01]  /*1c270*/  FMNMX.FTZ R113, R91, R113, !PT ;  /* 0x000000715b717209 */ /* 0x000fe20007810000 */
[-CC-:B------:R-:W-:Y:S01]  /*1c280*/  FFMA.FTZ R116, R92, R88.reuse, -R171.reuse ;  /* 0x000000585c747223 */ /* 0x180fe200000108ab */
[----:B------:R-:W-:Y:S01]  /*1c290*/  R2UR UR7, R5 ;  /* 0x00000000050772ca */ /* 0x000fe200000e0000 */
[----:B------:R-:W-:Y:S01]  /*1c2a0*/  MUFU.EX2 R204, R204 ;  /* 0x000000cc00cc7308 */ /* 0x000fe20000000800 */
[----:B------:R-:W-:Y:S01]  /*1c2b0*/  FMNMX.FTZ R4, R94, R113, !PT ;  /* 0x000000715e047209 */ /* 0x000fe20007810000 */
[----:B------:R-:W-:-:S03]  /*1c2c0*/  FFMA.FTZ R113, R117, R88, -R171 ;  /* 0x0000005875717223 */ /* 0x000fc600000108ab */
[----:B------:R-:W-:-:S03]  /*1c2d0*/  FMNMX.FTZ R4, R95, R4, !PT ;  /* 0x000000045f047209 */ /* 0x000fc60007810000 */
[----:B------:R-:W-:Y:S02]  /*1c2e0*/  MUFU.EX2 R112, R112 ;  /* 0x0000007000707308 */ /* 0x000fe40000000800 */
[----:B------:R-:W0:Y:S02]  /*1c2f0*/  SHFL.BFLY PT, R5, R4, 0x2, 0x1f ;  /* 0x0c401f0004057f89 */ /* 0x000e2400000e0000 */
[----:B------:R-:W-:Y:S04]  /*1c300*/  HGMMA.64x128x16.F32.BF16 R24, R208, gdesc[UR4].tnspB, R24, gsb0 ;  /* 0x41e00004d0187df0 */ /* 0x000fe80008001818 */
[----:B------:R-:W-:Y:S08]  /*1c310*/  MUFU.EX2 R206, R206 ;  /* 0x000000ce00ce7308 */ /* 0x000ff00000000800 */
[----:B------:R-:W-:Y:S08]  /*1c320*/  MUFU.EX2 R113, R113 ;  /* 0x0000007100717308 */ /* 0x000ff00000000800 */
[----:B------:R-:W-:Y:S01]  /*1c330*/  MUFU.EX2 R116, R116 ;  /* 0x0000007400747308 */ /* 0x000fe20000000800 */
[----:B0-----:R-:W-:-:S05]  /*1c340*/  FMNMX.FTZ R4, R4, R5, !PT ;  /* 0x0000000504047209 */ /* 0x001fca0007810000 */
[----:B------:R-:W0:Y:S02]  /*1c350*/  SHFL.BFLY PT, R5, R4, 0x1, 0x1f ;  /* 0x0c201f0004057f89 */ /* 0x000e2400000e0000 */
[----:B0-----:R-:W-:Y:S01]  /*1c360*/  FMNMX.FTZ R92, R4, R5, !PT ;  /* 0x00000005045c7209 */ /* 0x001fe20007810000 */
[----:B------:R-:W-:-:S04]  /*1c370*/  IMAD.MOV.U32 R5, RZ, RZ, 0x40000040 ;  /* 0x40000040ff057424 */ /* 0x000fc800078e00ff */
[C---:B------:R-:W-:Y:S01]  /*1c380*/  FADD.FTZ R4, -R92.reuse, R3 ;  /* 0x000000035c047221 */ /* 0x040fe20000010100 */
[----:B------:R-:W-:Y:S01]  /*1c390*/  R2UR UR7, R5 ;  /* 0x00000000050772ca */ /* 0x000fe200000e0000 */
[----:B------:R-:W-:Y:S01]  /*1c3a0*/  MUFU.EX2 R3, R93 ;  /* 0x0000005d00037308 */ /* 0x000fe20000000800 */
[-C--:B------:R-:W-:Y:S01]  /*1c3b0*/  FMUL.FTZ R117, R92, R88.reuse ;  /* 0x000000585c757220 */ /* 0x080fe20000410000 */
[----:B------:R-:W-:-:S03]  /*1c3c0*/  FMUL.FTZ R4, R4, R88 ;  /* 0x0000005804047220 */ /* 0x000fc60000410000 */
[-CC-:B------:R-:W-:Y:S01]  /*1c3d0*/  FFMA.FTZ R177, R9, R88.reuse, -R117.reuse ;  /* 0x0000005809b17223 */ /* 0x180fe20000010875 */
[----:B------:R-:W-:Y:S02]  /*1c3e0*/  IMAD.MOV.U32 R9, RZ, RZ, 0x40000040 ;  /* 0x40000040ff097424 */ /* 0x000fe400078e00ff */
[-CC-:B------:R-:W-:Y:S01]  /*1c3f0*/  FFMA.FTZ R10, R10, R88.reuse, -R117.reuse ;  /* 0x000000580a0a7223 */ /* 0x180fe20000010875 */
[----:B------:R0:W-:Y:S01]  /*1c400*/  MUFU.EX2 R93, R4 ;  /* 0x00000004005d7308 */ /* 0x0001e20000000800 */
[-CC-:B------:R-:W-:Y:S01]  /*1c410*/  FFMA.FTZ R179, R13, R88.reuse, -R117.reuse ;  /* 0x000000580db37223 */ /* 0x180fe20000010875 */
[-CC-:B------:R-:W-:Y:S01]  /*1c420*/  FFMA.FTZ R181, R161, R88.reuse, -R117.reuse ;  /* 0x00000058a1b57223 */ /* 0x180fe20000010875 */
[-CC-:B------:R-:W-:Y:S01]  /*1c430*/  FFMA.FTZ R197, R130, R88.reuse, -R117.reuse ;  /* 0x0000005882c57223 */ /* 0x180fe20000010875 */
[----:B------:R-:W-:Y:S01]  /*1c440*/  IADD3 R130, -R225, 0xb, RZ ;  /* 0x0000000be1827810 */ /* 0x000fe20007ffe1ff */
[-CC-:B------:R-:W-:Y:S01]  /*1c450*/  FFMA.FTZ R5, R162, R88.reuse, -R117.reuse ;  /* 0x00000058a2057223 */ /* 0x180fe20000010875 */
[-CC-:B------:R-:W-:Y:S01]  /*1c460*/  FFMA.FTZ R183, R165, R88.reuse, -R117.reuse ;  /* 0x00000058a5b77223 */ /* 0x180fe20000010875 */
[----:B------:R-:W-:Y:S01]  /*1c470*/  FFMA.FTZ R201, R122, R88, -R117 ;  /* 0x000000587ac97223 */ /* 0x000fe20000010875 */
[----:B------:R-:W1:Y:S01]  /*1c480*/  MUFU.EX2 R177, R177 ;  /* 0x000000b100b17308 */ /* 0x000e620000000800 */
[----:B0-----:R-:W-:-:S02]  /*1c490*/  VIADD R4, R8, 0x480 ;  /* 0x0000048008047836 */ /* 0x001fc40000000000 */
[-CC-:B------:R-:W-:Y:S01]  /*1c4a0*/  FFMA.FTZ R140, R166, R88.reuse, -R117.reuse ;  /* 0x00000058a68c7223 */ /* 0x180fe20000010875 */
[----:B------:R-:W-:Y:S02]  /*1c4b0*/  VIADD R8, R8, 0x500 ;  /* 0x0000050008087836 */ /* 0x000fe40000000000 */
[-CC-:B------:R-:W-:Y:S01]  /*1c4c0*/  FFMA.FTZ R199, R134, R88.reuse, -R117.reuse ;  /* 0x0000005886c77223 */ /* 0x180fe20000010875 */
[----:B------:R-:W-:Y:S01]  /*1c4d0*/  @!P1 IMAD R134, R6, 0x8, R2 ;  /* 0x0000000806869824 */ /* 0x000fe200078e0202 */
[----:B------:R-:W-:Y:S01]  /*1c4e0*/  R2UR UR6, R4 ;  /* 0x00000000040672ca */ /* 0x000fe200000e0000 */
        /* <DEDUP_REMOVED lines=8> */
[-C--:B------:R-:W-:Y:S01]  /*1c570*/  FFMA.FTZ R205, R114, R88.reuse, -R117 ;  /* 0x0000005872cd7223 */ /* 0x080fe20000010875 */
[----:B------:R-:W-:Y:S01]  /*1c580*/  MUFU.EX2 R179, R179 ;  /* 0x000000b300b37308 */ /* 0x000fe20000000800 */
[----:B-1----:R-:W-:Y:S01]  /*1c590*/  FFMA.FTZ R15, R93, R15, R177 ;  /* 0x0000000f5d0f7223 */ /* 0x002fe200000100b1 */
        /* <DEDUP_REMOVED lines=8> */
[----:B0-----:R-:W-:Y:S01]  /*1c620*/  F2FP.BF16.F32.PACK_AB R177, R10, R177 ;  /* 0x000000b10ab1723e */ /* 0x001fe200000010ff */
        /* <DEDUP_REMOVED lines=12> */
[----:B------:R-:W-:Y:S01]  /*1c6f0*/  FFMA.FTZ R95, R95, R88, -R117 ;  /* 0x000000585f5f7223 */ /* 0x000fe20000010875 */
[----:B------:R-:W-:Y:S01]  /*1c700*/  MUFU.EX2 R5, R5 ;  /* 0x0000000500057308 */ /* 0x000fe20000000800 */
[----:B------:R-:W-:-:S05]  /*1c710*/  @!P1 VIADD R134, R134, 0x34860 ;  /* 0x0003486086869836 */ /* 0x000fca0000000000 */
[----:B------:R-:W-:Y:S02]  /*1c720*/  @!P1 PRMT R134, RZ, 0x654, R134 ;  /* 0x00000654ff869816 */ /* 0x000fe40000000086 */
[----:B------:R-:W-:Y:S08]  /*1c730*/  MUFU.EX2 R183, R183 ;  /* 0x000000b700b77308 */ /* 0x000ff00000000800 */
[----:B------:R-:W-:Y:S08]  /*1c740*/  MUFU.EX2 R140, R140 ;  /* 0x0000008c008c7308 */ /* 0x000ff00000000800 */
[----:B------:R-:W-:Y:S01]  /*1c750*/  MUFU.EX2 R185, R185 ;  /* 0x000000b900b97308 */ /* 0x000fe20000000800 */
[----:B------:R-:W-:-:S02]  /*1c760*/  WARPGROUP.DEPBAR.LE gsb0, 0x0 ;  /* 0x00008000000079c5 */ /* 0x000fc40000010000 */
[----:B------:R-:W-:Y:S01]  /*1c770*/  WARPGROUP.ARRIVE ;  /* 0x00000000000079c5 */ /* 0x000fe20000000000 */
[----:B------:R-:W-:-:S04]  /*1c780*/  FFMA.FTZ R211, R110, R88, -R117 ;  /* 0x000000586ed37223 */ /* 0x000fc80000010875 */
[----:B------:R-:W-:Y:S01]  /*1c790*/  MUFU.EX2 R13, R13 ;  /* 0x0000000d000d7308 */ /* 0x000fe20000000800 */
[-CC-:B------:R-:W-:Y:S01]  /*1c7a0*/  FFMA.FTZ R209, R106, R88.reuse, -R117.reuse ;  /* 0x000000586ad17223 */ /* 0x180fe20000010875 */
[-C--:B------:R-:W-:Y:S01]  /*1c7b0*/  FFMA.FTZ R106, R98, R88.reuse, -R117 ;  /* 0x00000058626a7223 */ /* 0x080fe20000010875 */
[-C--:B------:R-:W-:Y:S01]  /*1c7c0*/  FFMA.FTZ R208, R104, R88.reuse, -R171 ;  /* 0x0000005868d07223 */ /* 0x080fe200000108ab */
[----:B------:R-:W-:Y:S01]  /*1c7d0*/  HGMMA.64x128x16.F32.BF16 R24, R212, gdesc[UR4].tnspB, R24, gsb0 ;  /* 0x41e00004d4187df0 */ /* 0x000fe20008001818 */
[----:B------:R-:W-:Y:S01]  /*1c7e0*/  R2UR UR6, R8 ;  /* 0x00000000080672ca */ /* 0x000fe200000e0000 */
[-C--:B------:R-:W-:Y:S01]  /*1c7f0*/  FFMA.FTZ R8, R131, R88.reuse, -R117 ;  /* 0x0000005883087223 */ /* 0x080fe20000010875 */
[----:B------:R-:W-:Y:S01]  /*1c800*/  R2UR UR7, R9 ;  /* 0x00000000090772ca */ /* 0x000fe200000e0000 */
[----:B------:R-:W-:Y:S01]  /*1c810*/  @!P1 IMAD R9, R222, 0x8, R2 ;  /* 0x00000008de099824 */ /* 0x000fe200078e0202 */
[----:B------:R-:W-:Y:S01]  /*1c820*/  MUFU.EX2 R187, R187 ;  /* 0x000000bb00bb7308 */ /* 0x000fe20000000800 */
[-CC-:B------:R-:W-:Y:S01]  /*1c830*/  FFMA.FTZ R104, R105, R88.reuse, -R171.reuse ;  /* 0x0000005869687223 */ /* 0x180fe200000108ab */
[----:B------:R-:W-:Y:S01]  /*1c840*/  FFMA.FTZ R210, R108, R88, -R171 ;  /* 0x000000586cd27223 */ /* 0x000fe200000108ab */
[----:B------:R-:W-:-:S02]  /*1c850*/  @!P1 VIADD R9, R9, 0x34840 ;  /* 0x0003484009099836 */ /* 0x000fc40000000000 */
[-CC-:B------:R-:W-:Y:S01]  /*1c860*/  FFMA.FTZ R105, R109, R88.reuse, -R171.reuse ;  /* 0x000000586d697223 */ /* 0x180fe200000108ab */
[-CC-:B------:R-:W-:Y:S01]  /*1c870*/  FFMA.FTZ R108, R167, R88.reuse, -R171.reuse ;  /* 0x00000058a76c7223 */ /* 0x180fe200000108ab */
[----:B------:R-:W-:Y:S01]  /*1c880*/  FFMA.FTZ R109, R168, R88, -R171 ;  /* 0x00000058a86d7223 */ /* 0x000fe200000108ab */
[----:B------:R-:W-:Y:S01]  /*1c890*/  @!P1 PRMT R131, RZ, 0x654, R9 ;  /* 0x00000654ff839816 */ /* 0x000fe20000000009 */
        /* <DEDUP_REMOVED lines=39> */
[----:B-1----:R-:W-:Y:S01]  /*1cb10*/  F2FP.BF16.F32.PACK_AB R215, R103, R102 ;  /* 0x0000006667d7723e */ /* 0x002fe200000010ff */
[----:B------:R-:W-:-:S02]  /*1cb20*/  WARPGROUP.DEPBAR.LE gsb0, 0x0 ;  /* 0x00008000000079c5 */ /* 0x000fc40000010000 */
[----:B------:R0:W-:Y:S06]  /*1cb30*/  BAR.ARV R130, 0x100 ;  /* 0x000400820000751d */ /* 0x0001ec0000002000 */
[----:B------:R1:W-:Y:S01]  /*1cb40*/  @!P1 SYNCS.ARRIVE.TRANS64.RED.A1T0 RZ, [R131+URZ], RZ ;  /* 0x000000ff83ff99a7 */ /* 0x0003e2000810043f */
[----:B------:R-:W-:Y:S01]  /*1cb50*/  MUFU.EX2 R219, R94 ;  /* 0x0000005e00db7308 */ /* 0x000fe20000000800 */
[----:B------:R-:W-:Y:S01]  /*1cb60*/  F2FP.BF16.F32.PACK_AB R218, R3, R116 ;  /* 0x0000007403da723e */ /* 0x000fe200000010ff */
[----:B------:R-:W-:Y:S01]  /*1cb70*/  FMUL.FTZ R24, R24, R90 ;  /* 0x0000005a18187220 */ /* 0x000fe20000410000 */
[----:B------:R-:W-:Y:S01]  /*1cb80*/  F2FP.BF16.F32.PACK_AB R216, R109, R108 ;  /* 0x0000006c6dd8723e */ /* 0x000fe200000010ff */
[-C--:B------:R-:W-:Y:S01]  /*1cb90*/  FMUL.FTZ R25, R25, R90.reuse ;  /* 0x0000005a19197220 */ /* 0x080fe20000410000 */
[-C--:B------:R-:W-:Y:S01]  /*1cba0*/  FMUL.FTZ R28, R28, R90.reuse ;  /* 0x0000005a1c1c7220 */ /* 0x080fe20000410000 */
[-C--:B------:R-:W-:Y:S01]  /*1cbb0*/  FMUL.FTZ R29, R29, R90.reuse ;  /* 0x0000005a1d1d7220 */ /* 0x080fe20000410000 */
[----:B-1----:R-:W-:Y:S01]  /*1cbc0*/  FADD.FTZ R131, R7, R20 ;  /* 0x0000001407837221 */ /* 0x002fe20000010000 */
[----:B------:R-:W-:Y:S01]  /*1cbd0*/  FADD.FTZ R20, R10, R15 ;  /* 0x0000000f0a147221 */ /* 0x000fe20000010000 */
[----:B------:R0:W-:Y:S01]  /*1cbe0*/  @!P1 SYNCS.ARRIVE.TRANS64.RED.A1T0 RZ, [R134+URZ], RZ ;  /* 0x000000ff86ff99a7 */ /* 0x0001e2000810043f */
[----:B------:R-:W-:Y:S01]  /*1cbf0*/  FMUL.FTZ R32, R32, R90 ;  /* 0x0000005a20207220 */ /* 0x000fe20000410000 */
[----:B------:R-:W-:Y:S01]  /*1cc00*/  FADD.FTZ R122, R178, R131 ;  /* 0x00000083b27a7221 */ /* 0x000fe20000010000 */
[----:B------:R-:W-:Y:S01]  /*1cc10*/  FADD.FTZ R15, R179, R20 ;  /* 0x00000014b30f7221 */ /* 0x000fe20000010000 */
[----:B------:R-:W-:Y:S01]  /*1cc20*/  F2FP.BF16.F32.PACK_AB R178, R11, R178 ;  /* 0x000000b20bb2723e */ /* 0x000fe200000010ff */
[----:B------:R-:W-:Y:S01]  /*1cc30*/  FMUL.FTZ R33, R33, R90 ;  /* 0x0000005a21217220 */ /* 0x000fe20000410000 */
[----:B------:R-:W-:Y:S01]  /*1cc40*/  FADD.FTZ R123, R11, R122 ;  /* 0x0000007a0b7b7221 */ /* 0x000fe20000010000 */
[C---:B------:R-:W-:Y:S01]  /*1cc50*/  FADD.FTZ R20, R4.reuse, R15 ;  /* 0x0000000f04147221 */ /* 0x040fe20000010000 */
[----:B------:R-:W-:Y:S01]  /*1cc60*/  FFMA.FTZ R15, R127, R88, -R117 ;  /* 0x000000587f0f7223 */ /* 0x000fe20000010875 */
[----:B------:R-:W-:Y:S01]  /*1cc70*/  F2FP.BF16.F32.PACK_AB R179, R4, R179 ;  /* 0x000000b304b3723e */ /* 0x000fe200000010ff */
[----:B------:R-:W-:Y:S01]  /*1cc80*/  FADD.FTZ R123, R180, R123 ;  /* 0x0000007bb47b7221 */ /* 0x000fe20000010000 */
[----:B------:R-:W-:Y:S01]  /*1cc90*/  FADD.FTZ R20, R181, R20 ;  /* 0x00000014b5147221 */ /* 0x000fe20000010000 */
[C---:B------:R-:W-:Y:S01]  /*1cca0*/  F2FP.BF16.F32.PACK_AB R180, R12.reuse, R180 ;  /* 0x000000b40cb4723e */ /* 0x040fe200000010ff */
[----:B------:R-:W-:Y:S01]  /*1ccb0*/  MUFU.EX2 R4, R107 ;  /* 0x0000006b00047308 */ /* 0x000fe20000000800 */
[----:B------:R-:W-:Y:S01]  /*1ccc0*/  FADD.FTZ R123, R12, R123 ;  /* 0x0000007b0c7b7221 */ /* 0x000fe20000010000 */
[----:B------:R-:W-:Y:S01]  /*1ccd0*/  FADD.FTZ R122, R5, R20 ;  /* 0x00000014057a7221 */ /* 0x000fe20000010000 */
[----:B------:R-:W-:Y:S01]  /*1cce0*/  FFMA.FTZ R20, R115, R88, -R117 ;  /* 0x0000005873147223 */ /* 0x000fe20000010875 */
[----:B------:R-:W-:Y:S01]  /*1ccf0*/  F2FP.BF16.F32.PACK_AB R181, R5, R181 ;  /* 0x000000b505b5723e */ /* 0x000fe200000010ff */
[----:B------:R-:W-:Y:S01]  /*1cd00*/  FADD.FTZ R123, R182, R123 ;  /* 0x0000007bb67b7221 */ /* 0x000fe20000010000 */
[----:B------:R-:W-:Y:S01]  /*1cd10*/  FADD.FTZ R115, R183, R122 ;  /* 0x0000007ab7737221 */ /* 0x000fe20000010000 */
[C---:B------:R-:W-:Y:S01]  /*1cd20*/  F2FP.BF16.F32.PACK_AB R182, R160.reuse, R182 ;  /* 0x000000b6a0b6723e */ /* 0x040fe200000010ff */
[----:B------:R-:W1:Y:S01]  /*1cd30*/  MUFU.EX2 R15, R15 ;  /* 0x0000000f000f7308 */ /* 0x000e620000000800 */
[----:B------:R-:W-:Y:S01]  /*1cd40*/  FADD.FTZ R123, R160, R123 ;  /* 0x0000007ba07b7221 */ /* 0x000fe20000010000 */
[C---:B------:R-:W-:Y:S01]  /*1cd50*/  FADD.FTZ R114, R140.reuse, R115 ;  /* 0x000000738c727221 */ /* 0x040fe20000010000 */
[----:B------:R-:W-:Y:S01]  /*1cd60*/  F2FP.BF16.F32.PACK_AB R183, R140, R183 ;  /* 0x000000b78cb7723e */ /* 0x000fe200000010ff */
[----:B------:R-:W-:Y:S01]  /*1cd70*/  FMUL.FTZ R36, R36, R90 ;  /* 0x0000005a24247220 */ /* 0x000fe20000410000 */
[----:B------:R-:W-:Y:S01]  /*1cd80*/  FADD.FTZ R123, R184, R123 ;  /* 0x0000007bb87b7221 */ /* 0x000fe20000010000 */
[----:B------:R-:W-:Y:S01]  /*1cd90*/  FADD.FTZ R114, R185, R114 ;  /* 0x00000072b9727221 */ /* 0x000fe20000010000 */
[C---:B------:R-:W-:Y:S01]  /*1cda0*/  F2FP.BF16.F32.PACK_AB R184, R152.reuse, R184 ;  /* 0x000000b898b8723e */ /* 0x040fe200000010ff */
[----:B------:R-:W2:Y:S01]  /*1cdb0*/  MUFU.EX2 R20, R20 ;  /* 0x0000001400147308 */ /* 0x000ea20000000800 */
[----:B------:R-:W-:Y:S01]  /*1cdc0*/  FADD.FTZ R123, R152, R123 ;  /* 0x0000007b987b7221 */ /* 0x000fe20000010000 */
[C---:B------:R-:W-:Y:S01]  /*1cdd0*/  FADD.FTZ R114, R13.reuse, R114 ;  /* 0x000000720d727221 */ /* 0x040fe20000010000 */
[----:B------:R-:W-:Y:S01]  /*1cde0*/  F2FP.BF16.F32.PACK_AB R185, R13, R185 ;  /* 0x000000b90db9723e */ /* 0x000fe200000010ff */
[----:B------:R-:W-:Y:S01]  /*1cdf0*/  FMUL.FTZ R37, R37, R90 ;  /* 0x0000005a25257220 */ /* 0x000fe20000410000 */
[----:B------:R-:W-:Y:S01]  /*1ce00*/  FADD.FTZ R110, R186, R123 ;  /* 0x0000007bba6e7221 */ /* 0x000fe20000010000 */
[----:B------:R-:W-:Y:S01]  /*1ce10*/  FADD.FTZ R115, R187, R114 ;  /* 0x00000072bb737221 */ /* 0x000fe20000010000 */
[C---:B------:R-:W-:Y:S01]  /*1ce20*/  F2FP.BF16.F32.PACK_AB R186, R21.reuse, R186 ;  /* 0x000000ba15ba723e */ /* 0x040fe200000010ff */
[-C--:B------:R-:W-:Y:S01]  /*1ce30*/  FMUL.FTZ R40, R40, R90.reuse ;  /* 0x0000005a28287220 */ /* 0x080fe20000410000 */
[----:B------:R-:W-:Y:S01]  /*1ce40*/  FADD.FTZ R123, R21, R110 ;  /* 0x0000006e157b7221 */ /* 0x000fe20000010000 */
[C---:B------:R-:W-:Y:S01]  /*1ce50*/  FADD.FTZ R98, R14.reuse, R115 ;  /* 0x000000730e627221 */ /* 0x040fe20000010000 */
[----:B------:R-:W-:Y:S01]  /*1ce60*/  F2FP.BF16.F32.PACK_AB R187, R14, R187 ;  /* 0x000000bb0ebb723e */ /* 0x000fe200000010ff */
[----:B------:R-:W-:Y:S01]  /*1ce70*/  FMUL.FTZ R41, R41, R90 ;  /* 0x0000005a29297220 */ /* 0x000fe20000410000 */
[----:B------:R-:W-:Y:S01]  /*1ce80*/  FADD.FTZ R123, R188, R123 ;  /* 0x0000007bbc7b7221 */ /* 0x000fe20000010000 */
[----:B------:R-:W-:Y:S01]  /*1ce90*/  FADD.FTZ R98, R189, R98 ;  /* 0x00000062bd627221 */ /* 0x000fe20000010000 */
[----:B------:R-:W-:Y:S01]  /*1cea0*/  F2FP.BF16.F32.PACK_AB R188, R144, R188 ;  /* 0x000000bc90bc723e */ /* 0x000fe200000010ff */
[----:B------:R-:W-:Y:S01]  /*1ceb0*/  FMUL.FTZ R44, R44, R90 ;  /* 0x0000005a2c2c7220 */ /* 0x000fe20000410000 */
[----:B------:R-:W-:Y:S01]  /*1cec0*/  FADD.FTZ R123, R144, R123 ;  /* 0x0000007b907b7221 */ /* 0x000fe20000010000 */
[----:B------:R-:W-:Y:S01]  /*1ced0*/  FADD.FTZ R110, R133, R98 ;  /* 0x00000062856e7221 */ /* 0x000fe20000010000 */
[----:B------:R-:W-:Y:S01]  /*1cee0*/  FFMA.FTZ R98, R91, R88, -R117 ;  /* 0x000000585b627223 */ /* 0x000fe20000010875 */
[----:B------:R-:W-:Y:S01]  /*1cef0*/  F2FP.BF16.F32.PACK_AB R189, R133, R189 ;  /* 0x000000bd85bd723e */ /* 0x000fe200000010ff */
[----:B------:R-:W-:Y:S01]  /*1cf00*/  FADD.FTZ R114, R190, R123 ;  /* 0x0000007bbe727221 */ /* 0x000fe20000010000 */
[----:B------:R-:W-:Y:S01]  /*1cf10*/  FADD.FTZ R115, R191, R110 ;  /* 0x0000006ebf737221 */ /* 0x000fe20000010000 */
[----:B------:R-:W3:Y:S01]  /*1cf20*/  MUFU.EX2 R91, R119 ;  /* 0x00000077005b7308 */ /* 0x000ee20000000800 */
[C---:B------:R-:W-:Y:S01]  /*1cf30*/  F2FP.BF16.F32.PACK_AB R190, R145.reuse, R190 ;  /* 0x000000be91be723e */ /* 0x040fe200000010ff */
[----:B------:R-:W-:Y:S01]  /*1cf40*/  FADD.FTZ R123, R145, R114 ;  /* 0x00000072917b7221 */ /* 0x000fe20000010000 */
[C---:B------:R-:W-:Y:S01]  /*1cf50*/  FADD.FTZ R110, R124.reuse, R115 ;  /* 0x000000737c6e7221 */ /* 0x040fe20000010000 */
[----:B------:R-:W-:Y:S01]  /*1cf60*/  F2FP.BF16.F32.PACK_AB R191, R124, R191 ;  /* 0x000000bf7cbf723e */ /* 0x000fe200000010ff */
[----:B------:R-:W-:Y:S01]  /*1cf70*/  FMUL.FTZ R45, R45, R90 ;  /* 0x0000005a2d2d7220 */ /* 0x000fe20000410000 */
[----:B------:R-:W-:Y:S01]  /*1cf80*/  FADD.FTZ R123, R192, R123 ;  /* 0x0000007bc07b7221 */ /* 0x000fe20000010000 */
[----:B------:R-:W-:Y:S01]  /*1cf90*/  FADD.FTZ R110, R193, R110 ;  /* 0x0000006ec16e7221 */ /* 0x000fe20000010000 */
[----:B------:R-:W4:Y:S01]  /*1cfa0*/  MUFU.EX2 R98, R98 ;  /* 0x0000006200627308 */ /* 0x000f220000000800 */
[C---:B------:R-:W-:Y:S01]  /*1cfb0*/  F2FP.BF16.F32.PACK_AB R192, R136.reuse, R192 ;  /* 0x000000c088c0723e */ /* 0x040fe200000010ff */
[----:B------:R-:W-:Y:S01]  /*1cfc0*/  FADD.FTZ R123, R136, R123 ;  /* 0x0000007b887b7221 */ /* 0x000fe20000010000 */
[C---:B------:R-:W-:Y:S01]  /*1cfd0*/  FADD.FTZ R110, R125.reuse, R110 ;  /* 0x0000006e7d6e7221 */ /* 0x040fe20000010000 */
[----:B------:R-:W-:Y:S01]  /*1cfe0*/  F2FP.BF16.F32.PACK_AB R193, R125, R193 ;  /* 0x000000c17dc1723e */ /* 0x000fe200000010ff */
[----:B------:R-:W-:Y:S01]  /*1cff0*/  FMUL.FTZ R48, R48, R90 ;  /* 0x0000005a30307220 */ /* 0x000fe20000410000 */
[----:B------:R-:W-:Y:S01]  /*1d000*/  FADD.FTZ R10, R194, R123 ;  /* 0x0000007bc20a7221 */ /* 0x000fe20000010000 */
[----:B------:R-:W-:Y:S01]  /*1d010*/  FADD.FTZ R7, R195, R110 ;  /* 0x0000006ec3077221 */ /* 0x000fe20000010000 */
[----:B------:R-:W-:Y:S01]  /*1d020*/  F2FP.BF16.F32.PACK_AB R194, R137, R194 ;  /* 0x000000c289c2723e */ /* 0x000fe200000010ff */
[-C--:B------:R-:W-:Y:S01]  /*1d030*/  FMUL.FTZ R49, R49, R90.reuse ;  /* 0x0000005a31317220 */ /* 0x080fe20000410000 */
[----:B------:R-:W-:Y:S01]  /*1d040*/  FADD.FTZ R11, R137, R10 ;  /* 0x0000000a890b7221 */ /* 0x000fe20000010000 */
[C---:B------:R-:W-:Y:S01]  /*1d050*/  FADD.FTZ R10, R132.reuse, R7 ;  /* 0x00000007840a7221 */ /* 0x040fe20000010000 */
[----:B------:R-:W-:Y:S01]  /*1d060*/  F2FP.BF16.F32.PACK_AB R195, R132, R195 ;  /* 0x000000c384c3723e */ /* 0x000fe200000010ff */
[-C--:B------:R-:W-:Y:S01]  /*1d070*/  FMUL.FTZ R52, R52, R90.reuse ;  /* 0x0000005a34347220 */ /* 0x080fe20000410000 */
[----:B------:R-:W-:Y:S01]  /*1d080*/  FADD.FTZ R12, R196, R11 ;  /* 0x0000000bc40c7221 */ /* 0x000fe20000010000 */
[----:B------:R-:W-:Y:S01]  /*1d090*/  FADD.FTZ R5, R197, R10 ;  /* 0x0000000ac5057221 */ /* 0x000fe20000010000 */
[C---:B------:R-:W-:Y:S01]  /*1d0a0*/  F2FP.BF16.F32.PACK_AB R197, R8.reuse, R197 ;  /* 0x000000c508c5723e */ /* 0x040fe200000010ff */
[----:B------:R-:W-:Y:S01]  /*1d0b0*/  FMUL.FTZ R53, R53, R90 ;  /* 0x0000005a35357220 */ /* 0x000fe20000410000 */
[C---:B------:R-:W-:Y:S01]  /*1d0c0*/  FADD.FTZ R7, R129.reuse, R12 ;  /* 0x0000000c81077221 */ /* 0x040fe20000010000 */
[----:B------:R-:W-:Y:S01]  /*1d0d0*/  FADD.FTZ R10, R8, R5 ;  /* 0x00000005080a7221 */ /* 0x000fe20000010000 */
        /* <DEDUP_REMOVED lines=9> */
[-C--:B------:R-:W-:Y:S01]  /*1d170*/  FMUL.FTZ R60, R60, R90.reuse ;  /* 0x0000005a3c3c7220 */ /* 0x080fe20000410000 */
[----:B------:R-:W-:Y:S01]  /*1d180*/  FADD.FTZ R7, R200, R7 ;  /* 0x00000007c8077221 */ /* 0x000fe20000010000 */
[----:B------:R-:W-:Y:S01]  /*1d190*/  FADD.FTZ R5, R201, R10 ;  /* 0x0000000ac9057221 */ /* 0x000fe20000010000 */
[----:B------:R-:W-:Y:S01]  /*1d1a0*/  F2FP.BF16.F32.PACK_AB R201, R6, R201 ;  /* 0x000000c906c9723e */ /* 0x000fe200000010ff */
[----:B------:R-:W-:Y:S01]  /*1d1b0*/  FMUL.FTZ R61, R61, R90 ;  /* 0x0000005a3d3d7220 */ /* 0x000fe20000410000 */
[----:B------:R-:W-:Y:S01]  /*1d1c0*/  FADD.FTZ R7, R120, R7 ;  /* 0x0000000778077221 */ /* 0x000fe20000010000 */
[----:B------:R-:W-:Y:S01]  /*1d1d0*/  FADD.FTZ R10, R6, R5 ;  /* 0x00000005060a7221 */ /* 0x000fe20000010000 */
[----:B------:R-:W-:Y:S01]  /*1d1e0*/  F2FP.BF16.F32.PACK_AB R200, R120, R200 ;  /* 0x000000c878c8723e */ /* 0x000fe200000010ff */
[-C--:B------:R-:W-:Y:S01]  /*1d1f0*/  FMUL.FTZ R64, R64, R90.reuse ;  /* 0x0000005a40407220 */ /* 0x080fe20000410000 */
[----:B------:R-:W-:Y:S01]  /*1d200*/  FADD.FTZ R12, R202, R7 ;  /* 0x00000007ca0c7221 */ /* 0x000fe20000010000 */
[----:B------:R-:W-:Y:S01]  /*1d210*/  FADD.FTZ R10, R203, R10 ;  /* 0x0000000acb0a7221 */ /* 0x000fe20000010000 */
[----:B-1----:R-:W-:Y:S01]  /*1d220*/  F2FP.BF16.F32.PACK_AB R203, R15, R203 ;  /* 0x000000cb0fcb723e */ /* 0x002fe200000010ff */
[----:B------:R-:W-:Y:S01]  /*1d230*/  FMUL.FTZ R65, R65, R90 ;  /* 0x0000005a41417220 */ /* 0x000fe20000410000 */
[----:B------:R-:W-:Y:S01]  /*1d240*/  FADD.FTZ R5, R121, R12 ;  /* 0x0000000c79057221 */ /* 0x000fe20000010000 */
[----:B------:R-:W-:Y:S01]  /*1d250*/  FADD.FTZ R10, R15, R10 ;  /* 0x0000000a0f0a7221 */ /* 0x000fe20000010000 */
[----:B------:R-:W-:Y:S01]  /*1d260*/  F2FP.BF16.F32.PACK_AB R202, R121, R202 ;  /* 0x000000ca79ca723e */ /* 0x000fe200000010ff */
[-C--:B------:R-:W-:Y:S01]  /*1d270*/  FMUL.FTZ R68, R68, R90.reuse ;  /* 0x0000005a44447220 */ /* 0x080fe20000410000 */
[----:B------:R-:W-:Y:S01]  /*1d280*/  FADD.FTZ R5, R204, R5 ;  /* 0x00000005cc057221 */ /* 0x000fe20000010000 */
[----:B------:R-:W-:Y:S01]  /*1d290*/  FADD.FTZ R7, R205, R10 ;  /* 0x0000000acd077221 */ /* 0x000fe20000010000 */
[----:B--2---:R-:W-:Y:S01]  /*1d2a0*/  F2FP.BF16.F32.PACK_AB R205, R20, R205 ;  /* 0x000000cd14cd723e */ /* 0x004fe200000010ff */
[----:B------:R-:W-:Y:S01]  /*1d2b0*/  FMUL.FTZ R69, R69, R90 ;  /* 0x0000005a45457220 */ /* 0x000fe20000410000 */
        /* <DEDUP_REMOVED lines=9> */
[C---:B---3--:R-:W-:Y:S01]  /*1d350*/  FADD.FTZ R10, R91.reuse, R10 ;  /* 0x0000000a5b0a7221 */ /* 0x048fe20000010000 */
        /* <DEDUP_REMOVED lines=20> */
[----:B----4-:R-:W-:Y:S01]  /*1d4a0*/  F2FP.BF16.F32.PACK_AB R217, R98, R169 ;  /* 0x000000a962d9723e */ /* 0x010fe200000010ff */
[----:B------:R-:W-:Y:S01]  /*1d4b0*/  FMUL.FTZ R85, R85, R90 ;  /* 0x0000005a55557220 */ /* 0x000fe20000410000 */
[----:B------:R-:W-:Y:S01]  /*1d4c0*/  FADD.FTZ R5, R97, R6 ;  /* 0x0000000661057221 */ /* 0x000fe20000010000 */
[----:B------:R-:W-:Y:S01]  /*1d4d0*/  FADD.FTZ R7, R99, R8 ;  /* 0x0000000863077221 */ /* 0x000fe20000010000 */
[-C--:B------:R-:W-:Y:S01]  /*1d4e0*/  FMUL.FTZ R26, R26, R93.reuse ;  /* 0x0000005d1a1a7220 */ /* 0x080fe20000410000 */
[-C--:B------:R-:W-:Y:S01]  /*1d4f0*/  FMUL.FTZ R27, R27, R93.reuse ;  /* 0x0000005d1b1b7220 */ /* 0x080fe20000410000 */
        /* <DEDUP_REMOVED lines=15> */
[----:B------:R-:W-:Y:S01]  /*1d5f0*/  FMUL.FTZ R43, R43, R93 ;  /* 0x0000005d2b2b7220 */ /* 0x000fe20000410000 */
[----:B------:R-:W-:Y:S01]  /*1d600*/  FADD.FTZ R20, R116, R5 ;  /* 0x0000000574147221 */ /* 0x000fe20000010000 */
[----:B------:R-:W-:Y:S01]  /*1d610*/  FADD.FTZ R4, R219, R4 ;  /* 0x00000004db047221 */ /* 0x000fe20000010000 */
[----:B------:R0:W5:Y:S01]  /*1d620*/  LDL R5, [R1] ;  /* 0x0000000001057983 */ /* 0x0001620000100800 */
[----:B------:R-:W-:Y:S01]  /*1d630*/  F2FP.BF16.F32.PACK_AB R219, R95, R219 ;  /* 0x000000db5fdb723e */ /* 0x000fe200000010ff */
[----:B------:R-:W-:Y:S01]  /*1d640*/  FADD.FTZ R20, R3, R20 ;  /* 0x0000001403147221 */ /* 0x000fe20000010000 */
[----:B------:R-:W-:Y:S01]  /*1d650*/  FADD.FTZ R15, R95, R4 ;  /* 0x000000045f0f7221 */ /* 0x000fe20000010000 */
        /* <DEDUP_REMOVED lines=25> */
[----:B0-----:R-:W-:Y:S06]  /*1d7f0*/  @P2 BRA `(.L_x_793) ;  /* 0xffffff9800882947 */ /* 0x001fec000383ffff */
.L_x_783:
[----:B------:R-:W-:Y:S05]  /*1d800*/  WARPSYNC.ALL ;  /* 0x0000000000007948 */ /* 0x000fea0003800000 */
[----:B------:R-:W-:Y:S06]  /*1d810*/  BAR.ARV 0x8, 0x180 ;  /* 0x0206000000007b1d */ /* 0x000fec0000002000 */
[----:B------:R-:W-:Y:S05]  /*1d820*/  @!P0 BRA `(.L_x_794) ;  /* 0x0000000000048947 */ /* 0x000fea0003800000 */
[----:B------:R-:W-:Y:S01]  /*1d830*/  BPT.TRAP 0x1 ;  /* 0x000000040000795c */ /* 0x000fe20000300000 */
.L_x_794:
[----:B------:R-:W2:Y:S01]  /*1d840*/  LDL R0, [R1] ;  /* 0x0000000001007983 */ /* 0x000ea20000100800 */
[----:B------:R-:W-:Y:S01]  /*1d850*/  IMAD R9, R222, 0x8, R2 ;  /* 0x00000008de097824 */ /* 0x000fe200078e0202 */
[----:B--2---:R-:W-:-:S04]  /*1d860*/  SHF.L.U32 R0, R0, 0x1f, RZ ;  /* 0x0000001f00007819 */ /* 0x004fc800000006ff */
[----:B------:R0:W1:Y:S01]  /*1d870*/  SYNCS.PHASECHK.TRANS64.TRYWAIT P2, [R9+URZ+0x34850], R0 ;  /* 0x03485000090075a7 */ /* 0x000062000804017f */
[----:B------:R-:W-:Y:S05]  /*1d880*/  @!P0 BRA `(.L_x_795) ;  /* 0x0000000000048947 */ /* 0x000fea0003800000 */
[----:B------:R-:W-:Y:S01]  /*1d890*/  BPT.TRAP 0x1 ;  /* 0x000000040000795c */ /* 0x000fe20000300000 */
.L_x_795:
[----:B------:R-:W-:-:S05]  /*1d8a0*/  VIADD R2, R2, 0x400 ;  /* 0x0000040002027836 */ /* 0x000fca0000000000 */
[----:B------:R-:W-:-:S04]  /*1d8b0*/  SHF.R.U32.HI R2, RZ, 0x4, R2 ;  /* 0x00000004ff027819 */ /* 0x000fc80000011602 */
[----:B------:R-:W-:-:S04]  /*1d8c0*/  LOP3.LUT R2, R2, 0x3fff, RZ, 0xc0, !PT ;  /* 0x00003fff02027812 */ /* 0x000fc800078ec0ff */
[----:B------:R-:W-:Y:S01]  /*1d8d0*/  LOP3.LUT R3, R2, 0x5800000, RZ, 0xfc, !PT ;  /* 0x0580000002037812 */ /* 0x000fe200078efcff */
[----:B-1----:R-:W-:Y:S06]  /*1d8e0*/  @P2 BRA `(.L_x_796) ;  /* 0x0000000000082947 */ /* 0x002fec0003800000 */
[----:B------:R-:W1:Y:S02]  /*1d8f0*/  SYNCS.PHASECHK.TRANS64.TRYWAIT P0, [R9+URZ+0x34850], R0 ;  /* 0x03485000090075a7 */ /* 0x000e64000800017f */
[----:B-1----:R-:W-:Y:S05]  /*1d900*/  @!P0 BRA `(.L_x_797) ;  /* 0x000000a400cc8947 */ /* 0x002fea0003800000 */
.L_x_796:
[----:B------:R-:W-:Y:S01]  /*1d910*/  IMAD R2, R222, 0xb00, R3 ;  /* 0x00000b00de027824 */ /* 0x000fe200078e0203 */
[----:B------:R-:W2:Y:S01]  /*1d920*/  LDL.LU R6, [R1] ;  /* 0x0000000001067983 */ /* 0x000ea20000300800 */
[----:B------:R-:W-:Y:S01]  /*1d930*/  IMAD.MOV.U32 R3, RZ, RZ, 0x40000040 ;  /* 0x40000040ff037424 */ /* 0x000fe200078e00ff */
[----:B------:R-:W-:Y:S05]  /*1d940*/  WARPSYNC.ALL ;  /* 0x0000000000007948 */ /* 0x000fea0003800000 */
[C---:B------:R-:W-:Y:S01]  /*1d950*/  R2UR UR6, R2.reuse ;  /* 0x00000000020672ca */ /* 0x040fe200000e0000 */
[----:B------:R-:W-:Y:S01]  /*1d960*/  WARPGROUP.ARRIVE ;  /* 0x00000000000079c5 */ /* 0x000fe20000000000 */
[----:B------:R-:W-:Y:S01]  /*1d970*/  R2UR UR7, R3 ;  /* 0x00000000030772ca */ /* 0x000fe200000e0000 */
[----:B------:R-:W-:Y:S01]  /*1d980*/  VIADD R4, R2, 0x80 ;  /* 0x0000008002047836 */ /* 0x000fe20000000000 */
[----:B------:R-:W3:Y:S01]  /*1d990*/  LDL.LU R13, [R1+0x64] ;  /* 0x00006400010d7983 */ /* 0x000ee20000300800 */
[----:B-----5:R-:W-:-:S02]  /*1d9a0*/  IMAD.MOV.U32 R5, RZ, RZ, 0x40000040 ;  /* 0x40000040ff057424 */ /* 0x020fc400078e00ff */
[----:B------:R-:W-:Y:S01]  /*1d9b0*/  IMAD.MOV.U32 R3, RZ, RZ, 0x40000040 ;  /* 0x40000040ff037424 */ /* 0x000fe200078e00ff */
[----:B01----:R-:W0:Y:S01]  /*1d9c0*/  SHFL.BFLY PT, R0, R15, 0x2, 0x1f ;  /* 0x0c401f000f007f89 */ /* 0x003e2200000e0000 */
[----:B------:R-:W-:-:S05]  /*1d9d0*/  VIADD R222, R222, 0x1 ;  /* 0x00000001dede7836 */ /* 0x000fca0000000000 */
[----:B------:R-:W-:Y:S01]  /*1d9e0*/  ISETP.NE.AND P0, PT, R222, 0x2, PT ;  /* 0x00000002de00780c */ /* 0x000fe20003f05270 */
        /* <DEDUP_REMOVED lines=15> */
[----:B------:R-:W-:Y:S02]  /*1dae0*/  R2UR UR6, R4 ;  /* 0x00000000040672ca */ /* 0x000fe400000e0000 */
[----:B------:R-:W-:Y:S01]  /*1daf0*/  R2UR UR7, R5 ;  /* 0x00000000050772ca */ /* 0x000fe200000e0000 */
[----:B------:R-:W-:Y:S01]  /*1db00*/  IMAD.MOV.U32 R5, RZ, RZ, 0x40000040 ;  /* 0x40000040ff057424 */ /* 0x000fe200078e00ff */
[----:B------:R-:W-:Y:S01]  /*1db10*/  IADD3 R4, R2, 0x200, RZ ;  /* 0x0000020002047810 */ /* 0x000fe20007ffe0ff */
        /* <DEDUP_REMOVED lines=34> */
[----:B------:R-:W-:Y:S02]  /*1dd40*/  IMAD.MOV.U32 R5, RZ, RZ, 0x40000040 ;  /* 0x40000040ff057424 */ /* 0x000fe400078e00ff */
[----:B------:R-:W-:Y:S01]  /*1dd50*/  VIADD R2, R2, 0x500 ;  /* 0x0000050002027836 */ /* 0x000fe20000000000 */
[----:B------:R-:W-:Y:S02]  /*1dd60*/  WARPGROUP.DEPBAR.LE gsb0, 0x0 ;  /* 0x00008000000079c5 */ /* 0x000fe40000010000 */
[----:B------:R-:W-:-:S07]  /*1dd70*/  WARPGROUP.ARRIVE ;  /* 0x00000000000079c5 */ /* 0x000fce0000000000 */
[----:B------:R-:W-:Y:S01]  /*1dd80*/  HGMMA.64x128x16.F32.BF16 R24, R208, gdesc[UR4].tnspB, R24, gsb0 ;  /* 0x41e00004d0187df0 */ /* 0x000fe20008001818 */
[----:B------:R-:W-:Y:S01]  /*1dd90*/  R2UR UR6, R4 ;  /* 0x00000000040672ca */ /* 0x000fe200000e0000 */
[----:B------:R-:W-:Y:S01]  /*1dda0*/  IMAD.MOV.U32 R4, RZ, RZ, RZ ;  /* 0x000000ffff047224 */ /* 0x000fe200078e00ff */
[----:B------:R-:W-:Y:S01]  /*1ddb0*/  R2UR UR7, R5 ;  /* 0x00000000050772ca */ /* 0x000fe200000e0000 */
[----:B------:R-:W-:Y:S02]  /*1ddc0*/  WARPGROUP.DEPBAR.LE gsb0, 0x0 ;  /* 0x00008000000079c5 */ /* 0x000fe40000010000 */
[----:B------:R-:W-:-:S10]  /*1ddd0*/  WARPGROUP.ARRIVE ;  /* 0x00000000000079c5 */ /* 0x000fd40000000000 */
[----:B------:R-:W-:Y:S01]  /*1dde0*/  HGMMA.64x128x16.F32.BF16 R24, R212, gdesc[UR4].tnspB, R24, gsb0 ;  /* 0x41e00004d4187df0 */ /* 0x000fe20008001818 */
[----:B------:R-:W-:Y:S01]  /*1ddf0*/  R2UR UR6, R2 ;  /* 0x00000000020672ca */ /* 0x000fe200000e0000 */
[----:B0-----:R-:W-:Y:S01]  /*1de00*/  FADD.FTZ R2, R0, R15 ;  /* 0x0000000f00027221 */ /* 0x001fe20000010000 */
[----:B------:R-:W-:Y:S02]  /*1de10*/  R2UR UR7, R3 ;  /* 0x00000000030772ca */ /* 0x000fe400000e0000 */
[----:B------:R-:W0:Y:S04]  /*1de20*/  SHFL.BFLY PT, R3, R20, 0x2, 0x1f ;  /* 0x0c401f0014037f89 */ /* 0x000e2800000e0000 */
[----:B------:R-:W1:Y:S01]  /*1de30*/  SHFL.BFLY PT, R5, R2, 0x1, 0x1f ;  /* 0x0c201f0002057f89 */ /* 0x000e6200000e0000 */
[----:B0-----:R-:W-:Y:S01]  /*1de40*/  FADD.FTZ R3, R3, R20 ;  /* 0x0000001403037221 */ /* 0x001fe20000010000 */
[----:B-1----:R-:W-:-:S04]  /*1de50*/  FADD.FTZ R12, R2, R5 ;  /* 0x00000005020c7221 */ /* 0x002fc80000010000 */
[----:B------:R-:W0:Y:S01]  /*1de60*/  SHFL.BFLY PT, R0, R3, 0x1, 0x1f ;  /* 0x0c201f0003007f89 */ /* 0x000e2200000e0000 */
[----:B------:R-:W-:Y:S01]  /*1de70*/  FSETP.NE.FTZ.AND P3, PT, R12, RZ, PT ;  /* 0x000000ff0c00720b */ /* 0x000fe20003f75000 */
[----:B---3--:R-:W-:-:S12]  /*1de80*/  VIADD R13, R13, 0x1 ;  /* 0x000000010d0d7836 */ /* 0x008fd80000000000 */
[----:B------:R-:W-:Y:S01]  /*1de90*/  @P3 MUFU.LG2 R7, R12 ;  /* 0x0000000c00073308 */ /* 0x000fe20000000c00 */
[----:B0-----:R-:W-:Y:S01]  /*1dea0*/  FADD.FTZ R10, R3, R0 ;  /* 0x00000000030a7221 */ /* 0x001fe20000010000 */
[----:B------:R-:W-:-:S04]  /*1deb0*/  SEL R0, RZ, 0x1, P0 ;  /* 0x00000001ff007807 */ /* 0x000fc80000000000 */
[----:B------:R-:W-:Y:S02]  /*1dec0*/  FSETP.NE.FTZ.AND P2, PT, R10, RZ, PT ;  /* 0x000000ff0a00720b */ /* 0x000fe40003f55000 */
[----:B--2---:R-:W-:Y:S01]  /*1ded0*/  LOP3.LUT R6, R6, R0, RZ, 0x3c, !PT ;  /* 0x0000000006067212 */ /* 0x004fe200078e3cff */
[----:B------:R-:W-:Y:S02]  /*1dee0*/  WARPGROUP.DEPBAR.LE gsb0, 0x0 ;  /* 0x00008000000079c5 */ /* 0x000fe40000010000 */
[----:B------:R-:W-:-:S08]  /*1def0*/  WARPGROUP.ARRIVE ;  /* 0x00000000000079c5 */ /* 0x000fd00000000000 */
[----:B------:R-:W0:Y:S01]  /*1df00*/  @P2 MUFU.LG2 R5, R10 ;  /* 0x0000000a00052308 */ /* 0x000e220000000c00 */
[----:B------:R-:W-:Y:S01]  /*1df10*/  HGMMA.64x128x16.F32.BF16 R24, R216, gdesc[UR4].tnspB, R24, gsb0 ;  /* 0x41e00004d8187df0 */ /* 0x000fe20008001818 */
[----:B------:R1:W-:Y:S06]  /*1df20*/  STL [R1], R6 ;  /* 0x0000000601007387 */ /* 0x0003ec0000100800 */
[----:B------:R-:W2:Y:S01]  /*1df30*/  @P2 MUFU.RCP R4, R10 ;  /* 0x0000000a00042308 */ /* 0x000ea20000001000 */
[----:B------:R3:W-:Y:S01]  /*1df40*/  STL [R1+0x64], R13 ;  /* 0x0000640d01007387 */ /* 0x0007e20000100800 */
[----:B-1----:R-:W-:-:S06]  /*1df50*/  IMAD.MOV.U32 R6, RZ, RZ, RZ ;  /* 0x000000ffff067224 */ /* 0x002fcc00078e00ff */
[----:B------:R-:W1:Y:S01]  /*1df60*/  @P3 MUFU.RCP R6, R12 ;  /* 0x0000000c00063308 */ /* 0x000e620000001000 */
[----:B------:R-:W-:Y:S02]  /*1df70*/  @!P1 VIADD R8, R9, 0x34860 ;  /* 0x0003486009089836 */ /* 0x000fe40000000000 */
[C---:B------:R-:W-:Y:S01]  /*1df80*/  @P2 FMUL.FTZ R2, R88.reuse, 0.69314718246459960938 ;  /* 0x3f31721858022820 */ /* 0x040fe20000410000 */
[----:B------:R-:W-:Y:S01]  /*1df90*/  @P3 FMUL.FTZ R88, R88, 0.69314718246459960938 ;  /* 0x3f31721858583820 */ /* 0x000fe20000410000 */
[----:B0-----:R-:W-:Y:S01]  /*1dfa0*/  @P2 FMUL.FTZ R5, R5, 0.69314718246459960938 ;  /* 0x3f31721805052820 */ /* 0x001fe20000410000 */
[----:B------:R-:W-:Y:S01]  /*1dfb0*/  @P3 FMUL.FTZ R7, R7, 0.69314718246459960938 ;  /* 0x3f31721807073820 */ /* 0x000fe20000410000 */
[----:B------:R-:W-:Y:S01]  /*1dfc0*/  IMAD.MOV.U32 R0, RZ, RZ, -0x800000 ;  /* 0xff800000ff007424 */ /* 0x000fe200078e00ff */
[----:B------:R-:W-:Y:S01]  /*1dfd0*/  @!P1 PRMT R8, RZ, 0x654, R8 ;  /* 0x00000654ff089816 */ /* 0x000fe20000000008 */
[----:B------:R-:W-:Y:S02]  /*1dfe0*/  IMAD.MOV.U32 R3, RZ, RZ, -0x800000 ;  /* 0xff800000ff037424 */ /* 0x000fe400078e00ff */
[----:B------:R-:W-:Y:S01]  /*1dff0*/  @P2 FFMA.FTZ R0, R2, R89, R5 ;  /* 0x0000005902002223 */ /* 0x000fe20000010005 */
[----:B------:R-:W-:Y:S01]  /*1e000*/  @P3 FFMA.FTZ R3, R88, R92, R7 ;  /* 0x0000005c58033223 */ /* 0x000fe20000010007 */
[----:B------:R-:W-:Y:S01]  /*1e010*/  SEL R222, R222, RZ, P0 ;  /* 0x000000ffdede7207 */ /* 0x000fe20000000000 */
[----:B------:R-:W-:-:S02]  /*1e020*/  WARPGROUP.DEPBAR.LE gsb0, 0x0 ;  /* 0x00008000000079c5 */ /* 0x000fc40000010000 */
        /* <DEDUP_REMOVED lines=27> */
[----:B------:R-:W-:Y:S01]  /*1e1e0*/  FMUL.FTZ R36, R84, R4 ;  /* 0x0000000454247220 */ /* 0x000fe20000410000 */
        /* <DEDUP_REMOVED lines=14> */
[-C--:B------:R-:W-:Y:S01]  /*1e2d0*/  FMUL.FTZ R11, R24, R4.reuse ;  /* 0x00000004180b7220 */ /* 0x080fe20000410000 */
[-C--:B------:R-:W-:Y:S01]  /*1e2e0*/  FMUL.FTZ R102, R25, R4.reuse ;  /* 0x0000000419667220 */ /* 0x080fe20000410000 */
[-C--:B------:R-:W-:Y:S01]  /*1e2f0*/  FMUL.FTZ R10, R28, R4.reuse ;  /* 0x000000041c0a7220 */ /* 0x080fe20000410000 */
[-C--:B------:R-:W-:Y:S01]  /*1e300*/  FMUL.FTZ R103, R29, R4.reuse ;  /* 0x000000041d677220 */ /* 0x080fe20000410000 */
[----:B------:R-:W-:Y:S01]  /*1e310*/  FMUL.FTZ R91, R44, R4 ;  /* 0x000000042c5b7220 */ /* 0x000fe20000410000 */
[----:B------:R-:W-:Y:S01]  /*1e320*/  PLOP3.LUT P1, PT, PT, PT, PT, 0x8, 0x0 ;  /* 0x000000000000781c */ /* 0x000fe20003f2e170 */
        /* <DEDUP_REMOVED lines=17> */
[----:B---3--:R-:W-:-:S07]  /*1e440*/  FMUL.FTZ R87, R87, R6 ;  /* 0x0000000657577220 */ /* 0x008fce0000410000 */
.L_x_737:
[----:B------:R-:W2:Y:S01]  /*1e450*/  LDL R82, [R1+0x54] ;  /* 0x0000540001527983 */ /* 0x000ea20000100800 */
[----:B------:R-:W-:Y:S05]  /*1e460*/  WARPSYNC.ALL ;  /* 0x0000000000007948 */ /* 0x000fea0003800000 */
[----:B------:R-:W0:Y:S01]  /*1e470*/  S2UR UR5, SR_CgaCtaId ;  /* 0x00000000000579c3 */ /* 0x000e220000008800 */
[----:B------:R-:W-:Y:S01]  /*1e480*/  UMOV UR4, 0x400 ;  /* 0x0000040000047882 */ /* 0x000fe20000000000 */
[----:B------:R-:W-:Y:S01]  /*1e490*/  BSSY B0, `(.L_x_798) ;  /* 0x0000228000007945 */ /* 0x000fe20003800000 */
[----:B------:R-:W-:Y:S01]  /*1e4a0*/  SHF.R.S32.HI R44, RZ, 0x1f, R221 ;  /* 0x0000001fff2c7819 */ /* 0x000fe200000114dd */
[----:B0-----:R-:W-:-:S06]  /*1e4b0*/  ULEA UR4, UR5, UR4, 0x18 ;  /* 0x0000000405047291 */ /* 0x001fcc000f8ec03f */
[----:B------:R-:W-:Y:S01]  /*1e4c0*/  IMAD.U32 R2, RZ, RZ, UR4 ;  /* 0x00000004ff027e24 */ /* 0x000fe2000f8e00ff */
[----:B------:R-:W-:Y:S06]  /*1e4d0*/  BAR.SYNC.DEFER_BLOCKING 0x5, 0x180 ;  /* 0x0146000000007b1d */ /* 0x000fec0000010000 */
[----:B------:R0:W1:Y:S02]  /*1e4e0*/  LDS.128 R124, [R2+0x348d0] ;  /* 0x0348d000027c7984 */ /* 0x0000640000000c00 */
[----:B------:R-:W-:Y:S06]  /*1e4f0*/  BAR.ARV 0x4, 0x180 ;  /* 0x0106000000007b1d */ /* 0x000fec0000002000 */
[----:B--2---:R-:W-:Y:S01]  /*1e500*/  SHF.R.S32.HI R38, RZ, 0x1f, R82 ;  /* 0x0000001fff267819 */ /* 0x004fe20000011452 */
[----:B------:R-:W-:-:S03]  /*1e510*/  IMAD.SHL.U32 R74, R82, 0x4, RZ ;  /* 0x00000004524a7824 */ /* 0x000fc600078e00ff */
[----:B------:R-:W-:Y:S01]  /*1e520*/  SHF.L.U64.HI R78, R82, 0x2, R38 ;  /* 0x00000002524e7819 */ /* 0x000fe20000010226 */
[----:B01----:R-:W-:Y:S06]  /*1e530*/  @P1 BRA `(.L_x_799) ;  /* 0x0000001400681947 */ /* 0x003fec0003800000 */
[----:B------:R-:W2:Y:S04]  /*1e540*/  LDL R4, [R1+0x88] ;  /* 0x0000880001047983 */ /* 0x000ea80000100800 */
[----:B------:R-:W3:Y:S04]  /*1e550*/  LDL R107, [R1+0x84] ;  /* 0x00008400016b7983 */ /* 0x000ee80000100800 */
[----:B------:R-:W3:Y:S01]  /*1e560*/  LDL R86, [R1+0x68] ;  /* 0x0000680001567983 */ /* 0x000ee20000100800 */
[----:B------:R-:W0:Y:S01]  /*1e570*/  S2R R5, SR_SWINHI ;  /* 0x0000000000057919 */ /* 0x000e220000002f00 */
[----:B------:R-:W-:Y:S05]  /*1e580*/  WARPSYNC.ALL ;  /* 0x0000000000007948 */ /* 0x000fea0003800000 */
[----:B------:R-:W-:Y:S01]  /*1e590*/  F2FP.BF16.F32.PACK_AB R32, R53, R32 ;  /* 0x000000203520723e */ /* 0x000fe200000010ff */
[----:B------:R-:W-:Y:S01]  /*1e5a0*/  ULDC.64 UR4, c[0x0][0xc00] ;  /* 0x0003000000047ab9 */ /* 0x000fe20000000a00 */
[----:B------:R-:W1:Y:S01]  /*1e5b0*/  LDC R53, c[0x0][0xbe8] ;  /* 0x0002fa00ff357b82 */ /* 0x000e620000000800 */
[----:B------:R-:W-:-:S02]  /*1e5c0*/  MOV R20, R2 ;  /* 0x0000000200147202 */ /* 0x000fc40000000f00 */
[----:B0-----:R-:W-:Y:S02]  /*1e5d0*/  MOV R21, R5 ;  /* 0x0000000500157202 */ /* 0x001fe40000000f00 */
[----:B------:R-:W-:Y:S02]  /*1e5e0*/  F2FP.BF16.F32.PACK_AB R10, R103, R10 ;  /* 0x0000000a670a723e */ /* 0x000fe400000010ff */
[----:B------:R-:W-:Y:S02]  /*1e5f0*/  F2FP.BF16.F32.PACK_AB R31, R31, R54 ;  /* 0x000000361f1f723e */ /* 0x000fe400000010ff */
[----:B------:R-:W-:Y:S01]  /*1e600*/  F2FP.BF16.F32.PACK_AB R35, R35, R50 ;  /* 0x000000322323723e */ /* 0x000fe200000010ff */
[----:B------:R-:W-:Y:S01]  /*1e610*/  ULDC.64 UR6, c[0x0][0x208] ;  /* 0x0000820000067ab9 */ /* 0x000fe20000000a00 */
[----:B------:R-:W-:Y:S01]  /*1e620*/  BAR.SYNC.DEFER_BLOCKING 0x1, 0x100 ;  /* 0x0044000000007b1d */ /* 0x000fe20000010000 */
[----:B--2---:R-:W-:-:S03]  /*1e630*/  IMAD.WIDE R8, R4, 0x2, R20 ;  /* 0x0000000204087825 */ /* 0x004fc600078e0214 */
[C---:B------:R-:W-:Y:S02]  /*1e640*/  IADD3 R71, P2, R8.reuse, 0x4000, RZ ;  /* 0x0000400008477810 */ /* 0x040fe40007f5e0ff */
[C---:B------:R-:W-:Y:S02]  /*1e650*/  LOP3.LUT R29, R8.reuse, 0x380, RZ, 0xc0, !PT ;  /* 0x00000380081d7812 */ /* 0x040fe400078ec0ff */
[C---:B------:R-:W-:Y:S02]  /*1e660*/  IADD3 R59, P5, R8.reuse, 0x20, RZ ;  /* 0x00000020083b7810 */ /* 0x040fe40007fbe0ff */
[C---:B------:R-:W-:Y:S02]  /*1e670*/  IADD3 R63, P0, R8.reuse, 0x40, RZ ;  /* 0x00000040083f7810 */ /* 0x040fe40007f1e0ff */
[----:B------:R-:W-:Y:S02]  /*1e680*/  LOP3.LUT R14, R71, 0x380, RZ, 0xc0, !PT ;  /* 0x00000380470e7812 */ /* 0x000fe400078ec0ff */
[----:B------:R-:W-:Y:S01]  /*1e690*/  SHF.R.U64 R29, R29, 0x3, RZ ;  /* 0x000000031d1d7819 */ /* 0x000fe200000012ff */
[----:B------:R-:W-:Y:S01]  /*1e6a0*/  IMAD.X R5, RZ, RZ, R9, P5 ;  /* 0x000000ffff057224 */ /* 0x000fe200028e0609 */
[----:B------:R-:W-:-:S02]  /*1e6b0*/  IADD3 R67, P1, R8, 0x60, RZ ;  /* 0x0000006008437810 */ /* 0x000fc40007f3e0ff */
[----:B------:R-:W-:Y:S02]  /*1e6c0*/  LOP3.LUT R4, R59, 0x380, RZ, 0xc0, !PT ;  /* 0x000003803b047812 */ /* 0x000fe400078ec0ff */
[----:B------:R-:W-:Y:S02]  /*1e6d0*/  LOP3.LUT R6, R63, 0x380, RZ, 0xc0, !PT ;  /* 0x000003803f067812 */ /* 0x000fe400078ec0ff */
[C---:B------:R-:W-:Y:S02]  /*1e6e0*/  IADD3 R75, P3, R8.reuse, 0x4020, RZ ;  /* 0x00004020084b7810 */ /* 0x040fe40007f7e0ff */
[C---:B------:R-:W-:Y:S02]  /*1e6f0*/  IADD3 R79, P4, R8.reuse, 0x4040, RZ ;  /* 0x00004040084f7810 */ /* 0x040fe40007f9e0ff */
[----:B------:R-:W-:Y:S02]  /*1e700*/  IADD3 R83, P5, R8, 0x4060, RZ ;  /* 0x0000406008537810 */ /* 0x000fe40007fbe0ff */
[----:B------:R-:W-:-:S02]  /*1e710*/  SHF.R.U64 R14, R14, 0x3, RZ ;  /* 0x000000030e0e7819 */ /* 0x000fc400000012ff */
[----:B------:R-:W-:Y:S02]  /*1e720*/  LOP3.LUT R8, R29, R8, RZ, 0x3c, !PT ;  /* 0x000000081d087212 */ /* 0x000fe400078e3cff */
[----:B------:R-:W-:Y:S02]  /*1e730*/  LOP3.LUT R12, R67, 0x380, RZ, 0xc0, !PT ;  /* 0x00000380430c7812 */ /* 0x000fe400078ec0ff */
[----:B------:R-:W-:Y:S02]  /*1e740*/  SHF.R.U64 R4, R4, 0x3, RZ ;  /* 0x0000000304047819 */ /* 0x000fe400000012ff */
[----:B------:R-:W-:Y:S02]  /*1e750*/  SHF.R.U64 R6, R6, 0x3, RZ ;  /* 0x0000000306067819 */ /* 0x000fe400000012ff */
[----:B------:R-:W-:Y:S01]  /*1e760*/  LOP3.LUT R14, R14, R71, RZ, 0x3c, !PT ;  /* 0x000000470e0e7212 */ /* 0x000fe200078e3cff */
[--C-:B------:R-:W-:Y:S01]  /*1e770*/  IMAD.X R7, RZ, RZ, R9.reuse, P0 ;  /* 0x000000ffff077224 */ /* 0x100fe200000e0609 */
[----:B------:R-:W-:Y:S01]  /*1e780*/  LOP3.LUT R26, R79, 0x380, RZ, 0xc0, !PT ;  /* 0x000003804f1a7812 */ /* 0x000fe200078ec0ff */
[--C-:B------:R-:W-:Y:S01]  /*1e790*/  IMAD.X R13, RZ, RZ, R9.reuse, P1 ;  /* 0x000000ffff0d7224 */ /* 0x100fe200008e0609 */
[----:B------:R-:W-:Y:S01]  /*1e7a0*/  MOV R71, R8 ;  /* 0x0000000800477202 */ /* 0x000fe20000000f00 */
[--C-:B------:R-:W-:Y:S01]  /*1e7b0*/  IMAD.X R15, RZ, RZ, R9.reuse, P2 ;  /* 0x000000ffff0f7224 */ /* 0x100fe200010e0609 */
[----:B------:R-:W-:Y:S01]  /*1e7c0*/  SHF.R.U64 R12, R12, 0x3, RZ ;  /* 0x000000030c0c7819 */ /* 0x000fe200000012ff */
[--C-:B------:R-:W-:Y:S01]  /*1e7d0*/  IMAD.X R25, RZ, RZ, R9.reuse, P3 ;  /* 0x000000ffff197224 */ /* 0x100fe200018e0609 */
[----:B------:R-:W-:Y:S01]  /*1e7e0*/  F2FP.BF16.F32.PACK_AB R8, R102, R11 ;  /* 0x0000000b6608723e */ /* 0x000fe200000010ff */
[--C-:B------:R-:W-:Y:S01]  /*1e7f0*/  IMAD.X R27, RZ, RZ, R9.reuse, P4 ;  /* 0x000000ffff1b7224 */ /* 0x100fe200020e0609 */
[----:B------:R-:W-:Y:S01]  /*1e800*/  LOP3.LUT R4, R4, R59, RZ, 0x3c, !PT ;  /* 0x0000003b04047212 */ /* 0x000fe200078e3cff */
[----:B------:R-:W-:Y:S01]  /*1e810*/  IMAD.X R29, RZ, RZ, R9, P5 ;  /* 0x000000ffff1d7224 */ /* 0x000fe200028e0609 */
[----:B------:R-:W-:-:S02]  /*1e820*/  LOP3.LUT R6, R6, R63, RZ, 0x3c, !PT ;  /* 0x0000003f06067212 */ /* 0x000fc400078e3cff */
[----:B------:R-:W-:Y:S02]  /*1e830*/  LOP3.LUT R28, R83, 0x380, RZ, 0xc0, !PT ;  /* 0x00000380531c7812 */ /* 0x000fe400078ec0ff */
[----:B------:R-:W-:Y:S02]  /*1e840*/  F2FP.BF16.F32.PACK_AB R9, R105, R108 ;  /* 0x0000006c6909723e */ /* 0x000fe400000010ff */
[----:B------:R-:W-:Y:S02]  /*1e850*/  F2FP.BF16.F32.PACK_AB R11, R85, R106 ;  /* 0x0000006a550b723e */ /* 0x000fe400000010ff */
[----:B------:R-:W-:Y:S02]  /*1e860*/  LOP3.LUT R24, R75, 0x380, RZ, 0xc0, !PT ;  /* 0x000003804b187812 */ /* 0x000fe400078ec0ff */
[----:B------:R-:W-:Y:S02]  /*1e870*/  SHF.R.U64 R26, R26, 0x3, RZ ;  /* 0x000000031a1a7819 */ /* 0x000fe400000012ff */
[----:B------:R-:W-:Y:S01]  /*1e880*/  LOP3.LUT R12, R12, R67, RZ, 0x3c, !PT ;  /* 0x000000430c0c7212 */ /* 0x000fe200078e3cff */
[----:B------:R0:W-:Y:S01]  /*1e890*/  STSM.16.M88.4 [R71], R8 ;  /* 0x0000000847007844 */ /* 0x0001e20000000200 */
[----:B------:R-:W-:-:S02]  /*1e8a0*/  SHF.R.U64 R28, R28, 0x3, RZ ;  /* 0x000000031c1c7819 */ /* 0x000fc400000012ff */
[----:B------:R-:W-:Y:S02]  /*1e8b0*/  MOV R70, R4 ;  /* 0x0000000400467202 */ /* 0x000fe40000000f00 */
[----:B------:R-:W-:Y:S02]  /*1e8c0*/  MOV R67, R6 ;  /* 0x0000000600437202 */ /* 0x000fe40000000f00 */
[----:B------:R-:W-:Y:S02]  /*1e8d0*/  SHF.R.U64 R24, R24, 0x3, RZ ;  /* 0x0000000318187819 */ /* 0x000fe400000012ff */
[----:B------:R-:W-:Y:S02]  /*1e8e0*/  F2FP.BF16.F32.PACK_AB R4, R95, R94 ;  /* 0x0000005e5f04723e */ /* 0x000fe400000010ff */
[----:B------:R-:W-:Y:S02]  /*1e8f0*/  F2FP.BF16.F32.PACK_AB R5, R81, R104 ;  /* 0x000000685105723e */ /* 0x000fe400000010ff */
[----:B------:R-:W-:-:S02]  /*1e900*/  F2FP.BF16.F32.PACK_AB R6, R100, R93 ;  /* 0x0000005d6406723e */ /* 0x000fc400000010ff */
[----:B------:R-:W-:Y:S02]  /*1e910*/  F2FP.BF16.F32.PACK_AB R7, R77, R84 ;  /* 0x000000544d07723e */ /* 0x000fe400000010ff */
[----:B------:R-:W-:Y:S02]  /*1e920*/  LOP3.LUT R26, R26, R79, RZ, 0x3c, !PT ;  /* 0x0000004f1a1a7212 */ /* 0x000fe400078e3cff */
[----:B0-----:R-:W-:Y:S02]  /*1e930*/  F2FP.BF16.F32.PACK_AB R8, R101, R92 ;  /* 0x0000005c6508723e */ /* 0x001fe400000010ff */
[----:B------:R-:W-:Y:S02]  /*1e940*/  F2FP.BF16.F32.PACK_AB R9, R73, R80 ;  /* 0x000000504909723e */ /* 0x000fe400000010ff */
[----:B------:R-:W-:Y:S02]  /*1e950*/  F2FP.BF16.F32.PACK_AB R10, R98, R91 ;  /* 0x0000005b620a723e */ /* 0x000fe400000010ff */
[----:B------:R-:W-:-:S02]  /*1e960*/  F2FP.BF16.F32.PACK_AB R11, R69, R76 ;  /* 0x0000004c450b723e */ /* 0x000fc400000010ff */
[----:B------:R-:W-:Y:S01]  /*1e970*/  LOP3.LUT R28, R28, R83, RZ, 0x3c, !PT ;  /* 0x000000531c1c7212 */ /* 0x000fe200078e3cff */
[----:B------:R-:W-:Y:S01]  /*1e980*/  STSM.16.M88.4 [R70], R4 ;  /* 0x0000000446007844 */ /* 0x000fe20000000200 */
[----:B------:R-:W-:Y:S02]  /*1e990*/  LOP3.LUT R24, R24, R75, RZ, 0x3c, !PT ;  /* 0x0000004b18187212 */ /* 0x000fe400078e3cff */
[----:B------:R-:W-:Y:S01]  /*1e9a0*/  MOV R59, R26 ;  /* 0x0000001a003b7202 */ /* 0x000fe20000000f00 */
[----:B------:R0:W-:Y:S01]  /*1e9b0*/  STSM.16.M88.4 [R67], R8 ;  /* 0x0000000843007844 */ /* 0x0001e20000000200 */
[----:B------:R-:W-:Y:S02]  /*1e9c0*/  F2FP.BF16.F32.PACK_AB R27, R51, R58 ;  /* 0x0000003a331b723e */ /* 0x000fe400000010ff */
[----:B------:R-:W-:Y:S02]  /*1e9d0*/  MOV R66, R12 ;  /* 0x0000000c00427202 */ /* 0x000fe40000000f00 */
[----:B------:R-:W-:-:S02]  /*1e9e0*/  MOV R63, R14 ;  /* 0x0000000e003f7202 */ /* 0x000fc40000000f00 */
[----:B------:R-:W-:Y:S02]  /*1e9f0*/  MOV R51, R28 ;  /* 0x0000001c00337202 */ /* 0x000fe40000000f00 */
[----:B------:R-:W-:Y:S02]  /*1ea00*/  MOV R62, R24 ;  /* 0x00000018003e7202 */ /* 0x000fe40000000f00 */
[----:B------:R-:W-:Y:S02]  /*1ea10*/  F2FP.BF16.F32.PACK_AB R12, R99, R90 ;  /* 0x0000005a630c723e */ /* 0x000fe400000010ff */
[----:B------:R-:W-:Y:S02]  /*1ea20*/  F2FP.BF16.F32.PACK_AB R13, R65, R72 ;  /* 0x00000048410d723e */ /* 0x000fe400000010ff */
[----:B------:R-:W-:Y:S02]  /*1ea30*/  F2FP.BF16.F32.PACK_AB R14, R96, R89 ;  /* 0x00000059600e723e */ /* 0x000fe400000010ff */
[----:B0-----:R-:W-:-:S02]  /*1ea40*/  IADD3 R10, P1, R74, UR4, RZ ;  /* 0x000000044a0a7c10 */ /* 0x001fc4000ff3e0ff */
[----:B------:R-:W-:Y:S02]  /*1ea50*/  F2FP.BF16.F32.PACK_AB R15, R61, R68 ;  /* 0x000000443d0f723e */ /* 0x000fe400000010ff */
[----:B------:R-:W-:Y:S02]  /*1ea60*/  F2FP.BF16.F32.PACK_AB R29, R30, R47 ;  /* 0x0000002f1e1d723e */ /* 0x000fe400000010ff */
[----:B------:R-:W-:Y:S02]  /*1ea70*/  F2FP.BF16.F32.PACK_AB R24, R97, R88 ;  /* 0x000000586118723e */ /* 0x000fe400000010ff */
[----:B------:R-:W-:Y:S02]  /*1ea80*/  F2FP.BF16.F32.PACK_AB R25, R55, R64 ;  /* 0x000000403719723e */ /* 0x000fe400000010ff */
[----:B------:R-:W-:Y:S02]  /*1ea90*/  F2FP.BF16.F32.PACK_AB R26, R60, R57 ;  /* 0x000000393c1a723e */ /* 0x000fe400000010ff */
[----:B------:R-:W-:-:S02]  /*1eaa0*/  F2FP.BF16.F32.PACK_AB R30, R52, R33 ;  /* 0x00000021341e723e */ /* 0x000fc400000010ff */
[----:B------:R-:W-:Y:S02]  /*1eab0*/  ISETP.NE.U32.AND P0, PT, RZ, UR4, PT ;  /* 0x00000004ff007c0c */ /* 0x000fe4000bf05070 */
[----:B------:R-:W-:Y:S02]  /*1eac0*/  F2FP.BF16.F32.PACK_AB R28, R56, R45 ;  /* 0x0000002d381c723e */ /* 0x000fe400000010ff */
[----:B------:R-:W-:Y:S02]  /*1ead0*/  F2FP.BF16.F32.PACK_AB R33, R34, R43 ;  /* 0x0000002b2221723e */ /* 0x000fe400000010ff */
[----:B------:R-:W-:Y:S02]  /*1eae0*/  F2FP.BF16.F32.PACK_AB R34, R48, R41 ;  /* 0x000000293022723e */ /* 0x000fe400000010ff */
[----:B------:R-:W-:Y:S01]  /*1eaf0*/  IADD3.X R11, R78, UR5, RZ, P1, !PT ;  /* 0x000000054e0b7c10 */ /* 0x000fe20008ffe4ff */
[----:B------:R0:W-:Y:S01]  /*1eb00*/  STSM.16.M88.4 [R66], R12 ;  /* 0x0000000c42007844 */ /* 0x0001e20000000200 */
[----:B------:R-:W-:-:S02]  /*1eb10*/  F2FP.BF16.F32.PACK_AB R4, R49, R40 ;  /* 0x000000283104723e */ /* 0x000fc400000010ff */
[----:B------:R-:W-:Y:S02]  /*1eb20*/  F2FP.BF16.F32.PACK_AB R5, R39, R46 ;  /* 0x0000002e2705723e */ /* 0x000fe400000010ff */
[----:B------:R-:W-:Y:S02]  /*1eb30*/  F2FP.BF16.F32.PACK_AB R6, R37, R36 ;  /* 0x000000242506723e */ /* 0x000fe400000010ff */
[----:B------:R-:W-:Y:S02]  /*1eb40*/  F2FP.BF16.F32.PACK_AB R7, R87, R42 ;  /* 0x0000002a5707723e */ /* 0x000fe400000010ff */
[----:B-1----:R-:W-:Y:S01]  /*1eb50*/  ISETP.NE.AND P1, PT, R53, 0x1, PT ;  /* 0x000000013500780c */ /* 0x002fe20003f25270 */
[----:B------:R-:W-:Y:S01]  /*1eb60*/  STSM.16.M88.4 [R63], R24 ;  /* 0x000000183f007844 */ /* 0x000fe20000000200 */
[----:B------:R-:W-:Y:S01]  /*1eb70*/  ISETP.NE.AND.EX P0, PT, RZ, UR5, PT, P0 ;  /* 0x00000005ff007c0c */ /* 0x000fe2000bf05300 */
[----:B------:R-:W-:Y:S02]  /*1eb80*/  ULDC.64 UR4, c[0x0][0xc08] ;  /* 0x0003020000047ab9 */ /* 0x000fe40000000a00 */
[----:B------:R-:W-:Y:S01]  /*1eb90*/  STSM.16.M88.4 [R62], R28 ;  /* 0x0000001c3e007844 */ /* 0x000fe20000000200 */
[----:B------:R-:W-:-:S03]  /*1eba0*/  ISETP.NE.U32.AND P2, PT, RZ, UR4, PT ;  /* 0x00000004ff007c0c */ /* 0x000fc6000bf45070 */
[----:B------:R-:W-:Y:S01]  /*1ebb0*/  STSM.16.M88.4 [R59], R32 ;  /* 0x000000203b007844 */ /* 0x000fe20000000200 */
[----:B------:R-:W-:-:S03]  /*1ebc0*/  ISETP.NE.AND.EX P2, PT, RZ, UR5, PT, P2 ;  /* 0x00000005ff007c0c */ /* 0x000fc6000bf45320 */
[----:B------:R1:W-:Y:S01]  /*1ebd0*/  STSM.16.M88.4 [R51], R4 ;  /* 0x0000000433007844 */ /* 0x0003e20000000200 */
[----:B0-----:R-:W0:Y:S08]  /*1ebe0*/  @P1 LDC R12, c[0x0][0xbec] ;  /* 0x0002fb00ff0c1b82 */ /* 0x001e300000000800 */
[----:B------:R-:W2:Y:S08]  /*1ebf0*/  @P1 LDC R13, c[0x0][0xbf0] ;  /* 0x0002fc00ff0d1b82 */ /* 0x000eb00000000800 */
[----:B------:R-:W-:Y:S01]  /*1ec00*/  BAR.SYNC.DEFER_BLOCKING 0x1, 0x100 ;  /* 0x0044000000007b1d */ /* 0x000fe20000010000 */
[----:B------:R-:W-:Y:S01]  /*1ec10*/  @P2 IADD3 R8, P3, R74, UR4, RZ ;  /* 0x000000044a082c10 */ /* 0x000fe2000ff7e0ff */
[----:B------:R-:W-:-:S04]  /*1ec20*/  IMAD.MOV.U32 R46, RZ, RZ, RZ ;  /* 0x000000ffff2e7224 */ /* 0x000fc800078e00ff */
[----:B------:R-:W-:Y:S01]  /*1ec30*/  ULDC UR4, c[0x0][0xa88] ;  /* 0x0002a20000047ab9 */ /* 0x000fe20000000800 */
[----:B------:R-:W-:Y:S01]  /*1ec40*/  @P2 IADD3.X R9, R78, UR5, RZ, P3, !PT ;  /* 0x000000054e092c10 */ /* 0x000fe20009ffe4ff */
[----:B-1----:R-:W-:Y:S02]  /*1ec50*/  IMAD.U32 R6, RZ, RZ, UR4 ;  /* 0x00000004ff067e24 */ /* 0x002fe4000f8e00ff */
[----:B---3--:R-:W-:Y:S01]  /*1ec60*/  IMAD R15, R86, 0x80, R107 ;  /* 0x00000080560f7824 */ /* 0x008fe200078e026b */
[----:B------:R1:W5:Y:S04]  /*1ec70*/  @P0 LDG.E R46, desc[UR6][R10.64] ;  /* 0x000000060a2e0981 */ /* 0x000368000c1e1900 */
[----:B------:R1:W5:Y:S01]  /*1ec80*/  @P2 LDG.E R6, desc[UR6][R8.64] ;  /* 0x0000000608062981 */ /* 0x000362000c1e1900 */
[----:B------:R-:W-:Y:S05]  /*1ec90*/  @P2 BRA `(.L_x_800) ;  /* 0x0000000000142947 */ /* 0x000fea0003800000 */
[----:B------:R-:W-:Y:S05]  /*1eca0*/  @!P0 BRA `(.L_x_800) ;  /* 0x0000000000108947 */ /* 0x000fea0003800000 */
[----:B------:R-:W-:Y:S02]  /*1ecb0*/  ULDC.64 UR4, c[0x0][0x208] ;  /* 0x0000820000047ab9 */ /* 0x000fe40000000a00 */
[----:B------:R-:W3:Y:S04]  /*1ecc0*/  LDG.E R5, desc[UR4][R10.64] ;  /* 0x000000040a057981 */ /* 0x000ee8000c1e1900 */
[----:B-----5:R-:W3:Y:S02]  /*1ecd0*/  LDG.E R6, desc[UR4][R10.64+0x4] ;  /* 0x000004040a067981 */ /* 0x020ee4000c1e1900 */
[----:B---3--:R-:W-:-:S07]  /*1ece0*/  IMAD.IADD R6, R6, 0x1, -R5 ;  /* 0x0000000106067824 */ /* 0x008fce00078e0a05 */
.L_x_800:
[----:B------:R-:W3:Y:S01]  /*1ecf0*/  LDL.LU R54, [R1+0x58] ;  /* 0x0000580001367983 */ /* 0x000ee20000300800 */
[----:B0-----:R-:W-:Y:S01]  /*1ed00*/  @P1 IMAD.HI.U32 R4, R15, R12, RZ ;  /* 0x0000000c0f041227 */ /* 0x001fe200078e00ff */
[----:B------:R-:W-:Y:S01]  /*1ed10*/  ULDC.64 UR4, c[0x0][0xb90] ;  /* 0x0002e40000047ab9 */ /* 0x000fe20000000a00 */
[----:B-----5:R-:W-:Y:S01]  /*1ed20*/  SHF.R.S32.HI R47, RZ, 0x1f, R46 ;  /* 0x0000001fff2f7819 */ /* 0x020fe2000001142e */
[----:B------:R-:W4:Y:S01]  /*1ed30*/  LDL R14, [R1+0x7c] ;  /* 0x00007c00010e7983 */ /* 0x000f220000100800 */
[----:B------:R-:W-:Y:S01]  /*1ed40*/  IMAD.MOV.U32 R7, RZ, RZ, R15 ;  /* 0x000000ffff077224 */ /* 0x000fe200078e000f */
[----:B--2---:R-:W-:Y:S01]  /*1ed50*/  @P1 SHF.R.U32.HI R7, RZ, R13, R4 ;  /* 0x0000000dff071219 */ /* 0x004fe20000011604 */
[----:B-1----:R-:W-:Y:S01]  /*1ed60*/  IMAD.SHL.U32 R10, R22, 0x40, RZ ;  /* 0x00000040160a7824 */ /* 0x002fe200078e00ff */
[----:B------:R-:W0:Y:S01]  /*1ed70*/  S2R R27, SR_TID.X ;  /* 0x00000000001b7919 */ /* 0x000e220000002100 */
[----:B------:R-:W-:Y:S02]  /*1ed80*/  SEL R45, R38, RZ, !P0 ;  /* 0x000000ff262d7207 */ /* 0x000fe40004000000 */
[----:B------:R-:W-:Y:S01]  /*1ed90*/  SEL R55, R82, RZ, !P0 ;  /* 0x000000ff52377207 */ /* 0x000fe20004000000 */
[----:B------:R-:W-:-:S04]  /*1eda0*/  IMAD.IADD R11, R16, 0x1, R10 ;  /* 0x00000001100b7824 */ /* 0x000fc800078e020a */
[----:B------:R-:W-:Y:S01]  /*1edb0*/  IMAD.WIDE R20, R11, 0x2, R20 ;  /* 0x000000020b147825 */ /* 0x000fe200078e0214 */
[----:B------:R-:W-:Y:S01]  /*1edc0*/  SHF.R.S32.HI R11, RZ, 0x1f, R7 ;  /* 0x0000001fff0b7819 */ /* 0x000fe20000011407 */
[----:B------:R-:W1:Y:S02]  /*1edd0*/  S2R R58, SR_TID.X ;  /* 0x00000000003a7919 */ /* 0x000e640000002100 */
[----:B0-----:R-:W-:-:S05]  /*1ede0*/  VIADD R27, R27, 0xffffff80 ;  /* 0xffffff801b1b7836 */ /* 0x001fca0000000000 */
[----:B------:R-:W-:-:S04]  /*1edf0*/  SHF.R.S32.HI R26, RZ, 0x1f, R27 ;  /* 0x0000001fff1a7819 */ /* 0x000fc8000001141b */
[----:B------:R-:W-:-:S04]  /*1ee00*/  LEA.HI R26, R26, R27, RZ, 0x7 ;  /* 0x0000001b1a1a7211 */ /* 0x000fc800078f38ff */
[----:B------:R-:W-:Y:S01]  /*1ee10*/  LOP3.LUT R26, R26, 0xffffff80, RZ, 0xc0, !PT ;  /* 0xffffff801a1a7812 */ /* 0x000fe200078ec0ff */
[----:B------:R-:W-:-:S04]  /*1ee20*/  IMAD R57, R6, R53, RZ ;  /* 0x0000003506397224 */ /* 0x000fc800078e02ff */
[----:B------:R-:W-:Y:S01]  /*1ee30*/  IMAD.IADD R26, R27, 0x1, -R26 ;  /* 0x000000011b1a7824 */ /* 0x000fe200078e0a1a */
[C---:B------:R-:W-:Y:S02]  /*1ee40*/  IADD3 R29, P3, R20.reuse, 0x4000, RZ ;  /* 0x00004000141d7810 */ /* 0x040fe40007f7e0ff */
[----:B------:R-:W-:Y:S02]  /*1ee50*/  IADD3 R13, P4, R20, 0x2000, RZ ;  /* 0x00002000140d7810 */ /* 0x000fe40007f9e0ff */
[----:B------:R-:W-:Y:S01]  /*1ee60*/  LOP3.LUT R28, R29, 0x380, RZ, 0xc0, !PT ;  /* 0x000003801d1c7812 */ /* 0x000fe200078ec0ff */
[----:B-1----:R-:W-:-:S03]  /*1ee70*/  VIADD R58, R58, 0xffffff80 ;  /* 0xffffff803a3a7836 */ /* 0x002fc60000000000 */
[----:B------:R-:W-:Y:S01]  /*1ee80*/  SHF.R.U64 R28, R28, 0x3, RZ ;  /* 0x000000031c1c7819 */ /* 0x000fe200000012ff */
[----:B------:R-:W-:Y:S01]  /*1ee90*/  ULDC.64 UR6, c[0x0][0x208] ;  /* 0x0000820000067ab9 */ /* 0x000fe20000000a00 */
[----:B------:R-:W-:Y:S02]  /*1eea0*/  SHF.R.S32.HI R56, RZ, 0x1f, R58 ;  /* 0x0000001fff387819 */ /* 0x000fe4000001143a */
[----:B------:R-:W-:Y:S01]  /*1eeb0*/  LOP3.LUT R28, R28, R29, RZ, 0x3c, !PT ;  /* 0x0000001d1c1c7212 */ /* 0x000fe200078e3cff */
[----:B------:R-:W-:Y:S01]  /*1eec0*/  IMAD.X R29, RZ, RZ, R21, P3 ;  /* 0x000000ffff1d7224 */ /* 0x000fe200018e0615 */
[----:B------:R-:W-:Y:S02]  /*1eed0*/  IADD3 R33, P5, R20, 0x5000, RZ ;  /* 0x0000500014217810 */ /* 0x000fe40007fbe0ff */
[----:B------:R-:W-:Y:S02]  /*1eee0*/  LEA.HI R56, R56, R58, RZ, 0x3 ;  /* 0x0000003a38387211 */ /* 0x000fe400078f18ff */
[----:B------:R-:W-:-:S02]  /*1eef0*/  LOP3.LUT R32, R33, 0x380, RZ, 0xc0, !PT ;  /* 0x0000038021207812 */ /* 0x000fc400078ec0ff */
[----:B------:R-:W-:Y:S02]  /*1ef00*/  LOP3.LUT R56, R56, 0xfffffff8, RZ, 0xc0, !PT ;  /* 0xfffffff838387812 */ /* 0x000fe400078ec0ff */
[----:B------:R-:W-:-:S03]  /*1ef10*/  SHF.R.U64 R32, R32, 0x3, RZ ;  /* 0x0000000320207819 */ /* 0x000fc600000012ff */
[----:B------:R-:W-:Y:S01]  /*1ef20*/  IMAD.IADD R56, R58, 0x1, -R56 ;  /* 0x000000013a387824 */ /* 0x000fe200078e0a38 */
[----:B------:R-:W-:Y:S01]  /*1ef30*/  LOP3.LUT R32, R32, R33, RZ, 0x3c, !PT ;  /* 0x0000002120207212 */ /* 0x000fe200078e3cff */
[----:B------:R-:W-:Y:S01]  /*1ef40*/  IMAD.X R33, RZ, RZ, R21, P5 ;  /* 0x000000ffff217224 */ /* 0x000fe200028e0615 */
[----:B------:R-:W-:Y:S01]  /*1ef50*/  BSSY B1, `(.L_x_801) ;  /* 0x0000088000017945 */ /* 0x000fe20003800000 */
[----:B---3--:R-:W-:Y:S01]  /*1ef60*/  SHF.R.S32.HI R52, RZ, 0x1f, R54 ;  /* 0x0000001fff347819 */ /* 0x008fe20000011436 */
[----:B------:R-:W-:-:S04]  /*1ef70*/  IMAD.WIDE.U32 R4, R54, UR4, R46 ;  /* 0x0000000436047c25 */ /* 0x000fc8000f8e002e */
[----:B------:R-:W-:-:S04]  /*1ef80*/  IMAD R8, R52, UR4, RZ ;  /* 0x0000000434087c24 */ /* 0x000fc8000f8e02ff */
[----:B------:R-:W-:Y:S01]  /*1ef90*/  IMAD R9, R54, UR5, R8 ;  /* 0x0000000536097c24 */ /* 0x000fe2000f8e0208 */
[----:B------:R-:W-:Y:S01]  /*1efa0*/  ULDC.64 UR4, c[0x0][0xb98] ;  /* 0x0002e60000047ab9 */ /* 0x000fe20000000a00 */
[----:B------:R-:W-:Y:S02]  /*1efb0*/  IMAD.MOV R8, RZ, RZ, -R7 ;  /* 0x000000ffff087224 */ /* 0x000fe400078e0a07 */
[----:B------:R-:W-:Y:S02]  /*1efc0*/  IMAD.IADD R5, R5, 0x1, R9 ;  /* 0x0000000105057824 */ /* 0x000fe400078e0209 */
[----:B------:R-:W-:Y:S02]  /*1efd0*/  IMAD R9, R53, R8, R15 ;  /* 0x0000000835097224 */ /* 0x000fe400078e020f */
[----:B------:R-:W-:Y:S02]  /*1efe0*/  IMAD R8, R45, UR4, RZ ;  /* 0x000000042d087c24 */ /* 0x000fe4000f8e02ff */
[----:B------:R-:W-:-:S04]  /*1eff0*/  IMAD.WIDE.U32 R4, R55, UR4, R4 ;  /* 0x0000000437047c25 */ /* 0x000fc8000f8e0004 */
[----:B------:R-:W-:Y:S01]  /*1f000*/  IMAD R10, R55, UR5, R8 ;  /* 0x00000005370a7c24 */ /* 0x000fe2000f8e0208 */
[----:B------:R-:W-:Y:S01]  /*1f010*/  SHF.R.S32.HI R8, RZ, 0x1f, R9 ;  /* 0x0000001fff087819 */ /* 0x000fe20000011409 */
[----:B------:R-:W-:Y:S01]  /*1f020*/  ULDC.64 UR4, c[0x0][0xb88] ;  /* 0x0002e20000047ab9 */ /* 0x000fe20000000a00 */
[----:B------:R-:W-:-:S03]  /*1f030*/  IADD3 R4, P2, R7, R4, RZ ;  /* 0x0000000407047210 */ /* 0x000fc60007f5e0ff */
[----:B------:R-:W-:Y:S01]  /*1f040*/  IMAD R12, R8, UR4, RZ ;  /* 0x00000004080c7c24 */ /* 0x000fe2000f8e02ff */
[----:B------:R-:W-:-:S03]  /*1f050*/  IADD3.X R5, R11, R5, R10, P2, !PT ;  /* 0x000000050b057210 */ /* 0x000fc600017fe40a */
[C---:B------:R-:W-:Y:S02]  /*1f060*/  IMAD R11, R9.reuse, UR5, R12 ;  /* 0x00000005090b7c24 */ /* 0x040fe4000f8e020c */
[----:B------:R-:W-:Y:S01]  /*1f070*/  IMAD.WIDE.U32 R4, R9, UR4, R4 ;  /* 0x0000000409047c25 */ /* 0x000fe2000f8e0004 */
[----:B------:R-:W-:-:S03]  /*1f080*/  ULDC.64 UR4, c[0x0][0xb50] ;  /* 0x0002d40000047ab9 */ /* 0x000fc60000000a00 */
[----:B------:R-:W-:Y:S01]  /*1f090*/  IMAD.IADD R5, R5, 0x1, R11 ;  /* 0x0000000105057824 */ /* 0x000fe200078e020b */
[----:B------:R-:W-:-:S04]  /*1f0a0*/  LEA R10, P2, R4, UR4, 0x2 ;  /* 0x00000004040a7c11 */ /* 0x000fc8000f8410ff */
[----:B------:R-:W-:Y:S01]  /*1f0b0*/  LEA.HI.X R11, R4, UR5, R5, 0x2, P2 ;  /* 0x00000005040b7c11 */ /* 0x000fe200090f1405 */
[----:B------:R-:W-:Y:S01]  /*1f0c0*/  SHFL.IDX PT, R48, R10, RZ, 0x1c1f ;  /* 0x001c1fff0a307589 */ /* 0x000fe200000e0000 */
[C---:B------:R-:W-:Y:S02]  /*1f0d0*/  IADD3 R25, P2, R20.reuse, 0x3000, RZ ;  /* 0x0000300014197810 */ /* 0x040fe40007f5e0ff */
[----:B------:R-:W-:Y:S01]  /*1f0e0*/  IADD3 R7, P0, R20, 0x1000, RZ ;  /* 0x0000100014077810 */ /* 0x000fe20007f1e0ff */
[----:B------:R-:W0:Y:S01]  /*1f0f0*/  SHFL.IDX PT, R49, R11, RZ, 0x1c1f ;  /* 0x001c1fff0b317589 */ /* 0x000e2200000e0000 */
[----:B------:R-:W-:Y:S01]  /*1f100*/  LOP3.LUT R24, R25, 0x380, RZ, 0xc0, !PT ;  /* 0x0000038019187812 */ /* 0x000fe200078ec0ff */
[----:B----4-:R-:W-:Y:S01]  /*1f110*/  IMAD R4, R86, 0x80, R14 ;  /* 0x0000008056047824 */ /* 0x010fe200078e020e */
[----:B------:R-:W-:Y:S01]  /*1f120*/  LOP3.LUT R12, R13, 0x380, RZ, 0xc0, !PT ;  /* 0x000003800d0c7812 */ /* 0x000fe200078ec0ff */
[--C-:B------:R-:W-:Y:S01]  /*1f130*/  IMAD.X R9, RZ, RZ, R21.reuse, P0 ;  /* 0x000000ffff097224 */ /* 0x100fe200000e0615 */
[----:B------:R-:W-:Y:S01]  /*1f140*/  SHF.R.U64 R24, R24, 0x3, RZ ;  /* 0x0000000318187819 */ /* 0x000fe200000012ff */
[----:B------:R-:W-:Y:S01]  /*1f150*/  SHFL.IDX PT, R50, R10, 0x1, 0x1c1f ;  /* 0x003c1f000a327f89 */ /* 0x000fe200000e0000 */
[----:B------:R-:W-:Y:S01]  /*1f160*/  LOP3.LUT P0, RZ, R26, 0x3, RZ, 0xc0, !PT ;  /* 0x000000031aff7812 */ /* 0x000fe2000780c0ff */
[----:B------:R-:W-:Y:S01]  /*1f170*/  ULDC.64 UR4, c[0x0][0xaa0] ;  /* 0x0002a80000047ab9 */ /* 0x000fe20000000a00 */
[----:B------:R-:W-:Y:S01]  /*1f180*/  LOP3.LUT R24, R24, R25, RZ, 0x3c, !PT ;  /* 0x0000001918187212 */ /* 0x000fe200078e3cff */
[----:B------:R-:W1:Y:S01]  /*1f190*/  SHFL.IDX PT, R51, R11, 0x1, 0x1c1f ;  /* 0x003c1f000b337f89 */ /* 0x000e6200000e0000 */
[----:B------:R-:W-:Y:S01]  /*1f1a0*/  IMAD.X R25, RZ, RZ, R21, P2 ;  /* 0x000000ffff197224 */ /* 0x000fe200010e0615 */
[C---:B------:R-:W-:Y:S01]  /*1f1b0*/  ISETP.GE.OR P2, PT, R4.reuse, R57, P0 ;  /* 0x000000390400720c */ /* 0x040fe20000746670 */
[----:B------:R-:W-:Y:S01]  /*1f1c0*/  VIADD R4, R4, 0x8 ;  /* 0x0000000804047836 */ /* 0x000fe20000000000 */
[----:B------:R-:W-:-:S02]  /*1f1d0*/  LOP3.LUT R8, R7, 0x380, RZ, 0xc0, !PT ;  /* 0x0000038007087812 */ /* 0x000fc400078ec0ff */
[----:B------:R-:W-:Y:S02]  /*1f1e0*/  SHF.R.U64 R12, R12, 0x3, RZ ;  /* 0x000000030c0c7819 */ /* 0x000fe400000012ff */
[----:B------:R-:W-:Y:S02]  /*1f1f0*/  SHF.R.U64 R8, R8, 0x3, RZ ;  /* 0x0000000308087819 */ /* 0x000fe400000012ff */
[----:B------:R-:W-:Y:S02]  /*1f200*/  ISETP.GE.OR P0, PT, R4, R57, P0 ;  /* 0x000000390400720c */ /* 0x000fe40000706670 */
[----:B------:R-:W-:Y:S02]  /*1f210*/  LOP3.LUT R12, R12, R13, RZ, 0x3c, !PT ;  /* 0x0000000d0c0c7212 */ /* 0x000fe400078e3cff */
[----:B------:R-:W-:Y:S01]  /*1f220*/  LOP3.LUT R8, R8, R7, RZ, 0x3c, !PT ;  /* 0x0000000708087212 */ /* 0x000fe200078e3cff */
[----:B0-----:R0:W-:Y:S01]  /*1f230*/  @!P2 ST.E desc[UR6][R48.64], R0 ;  /* 0x000000003000a985 */ /* 0x0011e2000c101906 */
[----:B------:R-:W-:-:S02]  /*1f240*/  IADD3.X R13, RZ, R21, RZ, P4, !PT ;  /* 0x00000015ff0d7210 */ /* 0x000fc400027fe4ff */
[C---:B------:R-:W-:Y:S02]  /*1f250*/  IADD3 R5, P3, R20.reuse, 0x7000, RZ ;  /* 0x0000700014057810 */ /* 0x040fe40007f7e0ff */
[C---:B------:R-:W-:Y:S02]  /*1f260*/  IADD3 R37, P4, R20.reuse, 0x6000, RZ ;  /* 0x0000600014257810 */ /* 0x040fe40007f9e0ff */
[----:B------:R-:W-:Y:S02]  /*1f270*/  LOP3.LUT R7, R20, 0x380, RZ, 0xc0, !PT ;  /* 0x0000038014077812 */ /* 0x000fe400078ec0ff */
[----:B------:R-:W-:Y:S01]  /*1f280*/  LOP3.LUT R4, R5, 0x380, RZ, 0xc0, !PT ;  /* 0x0000038005047812 */ /* 0x000fe200078ec0ff */
[----:B0-----:R-:W0:Y:S01]  /*1f290*/  @P1 LDC R48, c[0x0][0xbec] ;  /* 0x0002fb00ff301b82 */ /* 0x001e220000000800 */
[----:B------:R-:W-:Y:S02]  /*1f2a0*/  LOP3.LUT R36, R37, 0x380, RZ, 0xc0, !PT ;  /* 0x0000038025247812 */ /* 0x000fe400078ec0ff */
[----:B------:R-:W-:-:S02]  /*1f2b0*/  SHF.R.U64 R7, R7, 0x3, RZ ;  /* 0x0000000307077819 */ /* 0x000fc400000012ff */
[----:B------:R-:W-:-:S03]  /*1f2c0*/  SHF.R.U64 R4, R4, 0x3, RZ ;  /* 0x0000000304047819 */ /* 0x000fc600000012ff */
[----:B------:R-:W2:Y:S01]  /*1f2d0*/  @P1 LDC R49, c[0x0][0xbf0] ;  /* 0x0002fc00ff311b82 */ /* 0x000ea20000000800 */
[----:B------:R-:W-:Y:S01]  /*1f2e0*/  SHF.R.U64 R36, R36, 0x3, RZ ;  /* 0x0000000324247819 */ /* 0x000fe200000012ff */
[----:B-1----:R1:W-:Y:S01]  /*1f2f0*/  @!P0 ST.E desc[UR6][R50.64], R3 ;  /* 0x0000000332008985 */ /* 0x0023e2000c101906 */
[----:B------:R-:W-:Y:S01]  /*1f300*/  LOP3.LUT R20, R7, R20, RZ, 0x3c, !PT ;  /* 0x0000001407147212 */ /* 0x000fe200078e3cff */
[--C-:B------:R-:W-:Y:S01]  /*1f310*/  IMAD.X R41, RZ, RZ, R21.reuse, P3 ;  /* 0x000000ffff297224 */ /* 0x100fe200018e0615 */
[----:B------:R-:W-:Y:S01]  /*1f320*/  LOP3.LUT R36, R36, R37, RZ, 0x3c, !PT ;  /* 0x0000002524247212 */ /* 0x000fe200078e3cff */
[----:B------:R-:W-:Y:S01]  /*1f330*/  IMAD.X R37, RZ, RZ, R21, P4 ;  /* 0x000000ffff257224 */ /* 0x000fe200020e0615 */
[----:B------:R-:W-:Y:S01]  /*1f340*/  LOP3.LUT R40, R4, R5, RZ, 0x3c, !PT ;  /* 0x0000000504287212 */ /* 0x000fe200078e3cff */
[----:B------:R-:W-:Y:S01]  /*1f350*/  IMAD R0, R56, 0x20, R22 ;  /* 0x0000002038007824 */ /* 0x000fe200078e0216 */
[----:B------:R3:W5:Y:S04]  /*1f360*/  LD.E.128 R4, desc[UR6][R20.64] ;  /* 0x0000000614047980 */ /* 0x000768000c101d00 */
[----:B------:R-:W5:Y:S01]  /*1f370*/  LD.E.128 R8, desc[UR6][R8.64] ;  /* 0x0000000608087980 */ /* 0x000f62000c101d00 */
[----:B-1----:R-:W-:-:S03]  /*1f380*/  IMAD R3, R47, UR4, RZ ;  /* 0x000000042f037c24 */ /* 0x002fc6000f8e02ff */
[----:B------:R-:W5:Y:S01]  /*1f390*/  LD.E.128 R12, desc[UR6][R12.64] ;  /* 0x000000060c0c7980 */ /* 0x000f62000c101d00 */
[C---:B------:R-:W-:Y:S02]  /*1f3a0*/  IMAD R3, R46.reuse, UR5, R3 ;  /* 0x000000052e037c24 */ /* 0x040fe4000f8e0203 */
[----:B---3--:R-:W-:Y:S01]  /*1f3b0*/  IMAD.WIDE.U32 R20, R46, UR4, RZ ;  /* 0x000000042e147c25 */ /* 0x008fe2000f8e00ff */
[----:B------:R-:W-:Y:S01]  /*1f3c0*/  ULDC.64 UR4, c[0x0][0xae8] ;  /* 0x0002ba0000047ab9 */ /* 0x000fe20000000a00 */
[----:B------:R-:W5:Y:S02]  /*1f3d0*/  LD.E.128 R24, desc[UR6][R24.64] ;  /* 0x0000000618187980 */ /* 0x000f64000c101d00 */
[----:B------:R-:W-:Y:S02]  /*1f3e0*/  IMAD.IADD R21, R21, 0x1, R3 ;  /* 0x0000000115157824 */ /* 0x000fe400078e0203 */
        /* <DEDUP_REMOVED lines=8> */
[----:B0-----:R-:W-:-:S03]  /*1f470*/  @P1 IMAD.HI.U32 R0, R47, R48, RZ ;  /* 0x000000302f001227 */ /* 0x001fc600078e00ff */
[----:B------:R-:W5:Y:S01]  /*1f480*/  LD.E.128 R40, desc[UR6][R40.64] ;  /* 0x0000000628287980 */ /* 0x000f62000c101d00 */
[----:B------:R-:W-:Y:S02]  /*1f490*/  IMAD.IADD R21, R21, 0x1, R3 ;  /* 0x0000000115157824 */ /* 0x000fe400078e0203 */
[----:B------:R-:W-:Y:S01]  /*1f4a0*/  IMAD.MOV.U32 R3, RZ, RZ, R47 ;  /* 0x000000ffff037224 */ /* 0x000fe200078e002f */
[----:B--2---:R-:W-:Y:S01]  /*1f4b0*/  @P1 SHF.R.U32.HI R3, RZ, R49, R0 ;  /* 0x00000031ff031219 */ /* 0x004fe20000011600 */
[----:B------:R-:W-:Y:S01]  /*1f4c0*/  IMAD R45, R45, UR4, RZ ;  /* 0x000000042d2d7c24 */ /* 0x000fe2000f8e02ff */
[----:B------:R-:W-:Y:S01]  /*1f4d0*/  @!PT LDS RZ, [RZ] ;  /* 0x00000000fffff984 */ /* 0x000fe20000000800 */
[----:B------:R-:W-:Y:S01]  /*1f4e0*/  @!PT LDS RZ, [RZ] ;  /* 0x00000000fffff984 */ /* 0x000fe20000000800 */
[----:B------:R-:W-:Y:S01]  /*1f4f0*/  @!PT LDS RZ, [RZ] ;  /* 0x00000000fffff984 */ /* 0x000fe20000000800 */
[----:B------:R-:W-:Y:S01]  /*1f500*/  @!PT LDS RZ, [RZ] ;  /* 0x00000000fffff984 */ /* 0x000fe20000000800 */
[----:B------:R0:W-:Y:S06]  /*1f510*/  MEMBAR.ALL.CTA ;  /* 0x0000000000007992 */ /* 0x0001ec0000008000 */
[----:B0-----:R-:W0:Y:S01]  /*1f520*/  FENCE.VIEW.ASYNC.S ;  /* 0x00000000000073c6 */ /* 0x001e220000000000 */
[----:B------:R-:W-:Y:S01]  /*1f530*/  IMAD.WIDE.U32 R20, R55, UR4, R20 ;  /* 0x0000000437147c25 */ /* 0x000fe2000f8e0014 */
[----:B------:R-:W-:-:S03]  /*1f540*/  SHF.R.S32.HI R0, RZ, 0x1f, R3 ;  /* 0x0000001fff007819 */ /* 0x000fc60000011403 */
[----:B------:R-:W-:Y:S01]  /*1f550*/  IMAD R45, R55, UR5, R45 ;  /* 0x00000005372d7c24 */ /* 0x000fe2000f8e022d */
[----:B------:R-:W-:Y:S01]  /*1f560*/  ULDC.64 UR4, c[0x0][0xae0] ;  /* 0x0002b80000047ab9 */ /* 0x000fe20000000a00 */
[----:B------:R-:W-:Y:S02]  /*1f570*/  IMAD.MOV R46, RZ, RZ, -R3 ;  /* 0x000000ffff2e7224 */ /* 0x000fe400078e0a03 */
[----:B------:R-:W-:Y:S02]  /*1f580*/  IMAD.IADD R21, R21, 0x1, R45 ;  /* 0x0000000115157824 */ /* 0x000fe400078e022d */
[----:B------:R-:W-:Y:S02]  /*1f590*/  IMAD R0, R0, UR4, RZ ;  /* 0x0000000400007c24 */ /* 0x000fe4000f8e02ff */
[----:B------:R-:W-:Y:S02]  /*1f5a0*/  IMAD R45, R53, R46, R47 ;  /* 0x0000002e352d7224 */ /* 0x000fe400078e022f */
[----:B------:R-:W-:-:S02]  /*1f5b0*/  IMAD R47, R3, UR5, R0 ;  /* 0x00000005032f7c24 */ /* 0x000fc4000f8e0200 */
[----:B------:R-:W-:Y:S01]  /*1f5c0*/  IMAD.WIDE.U32 R20, R3, UR4, R20 ;  /* 0x0000000403147c25 */ /* 0x000fe2000f8e0014 */
[----:B------:R-:W-:Y:S01]  /*1f5d0*/  SHF.R.S32.HI R0, RZ, 0x1f, R45 ;  /* 0x0000001fff007819 */ /* 0x000fe2000001142d */
[----:B------:R-:W-:Y:S02]  /*1f5e0*/  ULDC.64 UR4, c[0x0][0xad8] ;  /* 0x0002b60000047ab9 */ /* 0x000fe40000000a00 */
[----:B------:R-:W-:Y:S02]  /*1f5f0*/  IMAD R48, R86, 0x80, R22 ;  /* 0x0000008056307824 */ /* 0x000fe400078e0216 */
[----:B------:R-:W-:Y:S02]  /*1f600*/  IMAD.IADD R21, R21, 0x1, R47 ;  /* 0x0000000115157824 */ /* 0x000fe400078e022f */
[----:B------:R-:W-:Y:S02]  /*1f610*/  IMAD R46, R0, UR4, RZ ;  /* 0x00000004002e7c24 */ /* 0x000fe4000f8e02ff */
[----:B------:R-:W-:-:S02]  /*1f620*/  VIADD R0, R48, 0x20 ;  /* 0x0000002030007836 */ /* 0x000fc40000000000 */
[C---:B------:R-:W-:Y:S02]  /*1f630*/  IMAD R47, R45.reuse, UR5, R46 ;  /* 0x000000052d2f7c24 */ /* 0x040fe4000f8e022e */
[----:B------:R-:W-:Y:S01]  /*1f640*/  IMAD.WIDE.U32 R20, R45, UR4, R20 ;  /* 0x000000042d147c25 */ /* 0x000fe2000f8e0014 */
[-C--:B------:R-:W-:Y:S01]  /*1f650*/  ISETP.GE.AND P2, PT, R48, R57.reuse, PT ;  /* 0x000000393000720c */ /* 0x080fe20003f46270 */
[----:B------:R-:W-:Y:S01]  /*1f660*/  ULDC.64 UR4, c[0x0][0xa80] ;  /* 0x0002a00000047ab9 */ /* 0x000fe20000000a00 */
[-C--:B------:R-:W-:Y:S01]  /*1f670*/  ISETP.GE.AND P0, PT, R0, R57.reuse, PT ;  /* 0x000000390000720c */ /* 0x080fe20003f06270 */
[----:B------:R-:W-:Y:S01]  /*1f680*/  VIADD R3, R48, 0x40 ;  /* 0x0000004030037836 */ /* 0x000fe20000000000 */
[----:B------:R-:W-:Y:S01]  /*1f690*/  LEA R45, P3, R20, UR4, 0x1 ;  /* 0x00000004142d7c11 */ /* 0x000fe2000f8608ff */
[----:B------:R-:W-:Y:S02]  /*1f6a0*/  IMAD.IADD R21, R21, 0x1, R47 ;  /* 0x0000000115157824 */ /* 0x000fe400078e022f */
[----:B------:R-:W-:Y:S01]  /*1f6b0*/  VIADD R0, R2, 0x34820 ;  /* 0x0003482002007836 */ /* 0x000fe20000000000 */
[----:B------:R-:W-:-:S02]  /*1f6c0*/  ISETP.GE.AND P1, PT, R3, R57, PT ;  /* 0x000000390300720c */ /* 0x000fc40003f26270 */
[----:B------:R-:W-:Y:S02]  /*1f6d0*/  LEA.HI.X R3, R20, UR5, R21, 0x1, P3 ;  /* 0x0000000514037c11 */ /* 0x000fe400098f0c15 */
[----:B------:R-:W-:Y:S01]  /*1f6e0*/  PRMT R0, RZ, 0x654, R0 ;  /* 0x00000654ff007816 */ /* 0x000fe20000000000 */
[----:B0-----:R0:W1:Y:S03]  /*1f6f0*/  SHFL.IDX PT, R46, R45, RZ, 0x181f ;  /* 0x00181fff2d2e7589 */ /* 0x00106600000e0000 */
[----:B------:R0:W-:Y:S01]  /*1f700*/  SYNCS.ARRIVE.TRANS64.RED.A1T0 RZ, [R0+URZ], RZ ;  /* 0x000000ff00ff79a7 */ /* 0x0001e2000810043f */
[----:B------:R0:W2:Y:S01]  /*1f710*/  SHFL.IDX PT, R47, R3, RZ, 0x181f ;  /* 0x00181fff032f7589 */ /* 0x0000a200000e0000 */
[----:B------:R-:W-:Y:S05]  /*1f720*/  @P2 BRA `(.L_x_802) ;  /* 0x0000000000282947 */ /* 0x000fea0003800000 */
[----:B------:R-:W-:Y:S01]  /*1f730*/  ULDC UR4, c[0x0][0xac8] ;  /* 0x0002b20000047ab9 */ /* 0x000fe20000000800 */
[----:B------:R-:W-:Y:S01]  /*1f740*/  ULDC.64 UR6, c[0x0][0x208] ;  /* 0x0000820000067ab9 */ /* 0x000fe20000000a00 */
[----:B------:R-:W-:Y:S02]  /*1f750*/  ISETP.GE.AND P2, PT, R16, UR4, PT ;  /* 0x0000000410007c0c */ /* 0x000fe4000bf46270 */
[----:B------:R-:W-:-:S11]  /*1f760*/  ISETP.GE.AND P3, PT, R221, UR4, PT ;  /* 0x00000004dd007c0c */ /* 0x000fd6000bf66270 */
[CC--:B-1----:R-:W-:Y:S02]  /*1f770*/  @!P2 LEA R20, P4, R16.reuse, R46.reuse, 0x1 ;  /* 0x0000002e1014a211 */ /* 0x0c2fe400078808ff */
[C---:B------:R-:W-:Y:S02]  /*1f780*/  @!P3 LEA R46, P5, R221.reuse, R46, 0x1 ;  /* 0x0000002edd2eb211 */ /* 0x040fe400078a08ff */
[-C--:B--2---:R-:W-:Y:S02]  /*1f790*/  @!P2 LEA.HI.X R21, R16, R47.reuse, R17, 0x1, P4 ;  /* 0x0000002f1015a211 */ /* 0x084fe400020f0c11 */
[----:B------:R-:W-:-:S03]  /*1f7a0*/  @!P3 LEA.HI.X R47, R221, R47, R44, 0x1, P5 ;  /* 0x0000002fdd2fb211 */ /* 0x000fc600028f0c2c */
[----:B-----5:R3:W-:Y:S04]  /*1f7b0*/  @!P2 ST.E.128 desc[UR6][R20.64], R4 ;  /* 0x000000041400a985 */ /* 0x0207e8000c101d06 */
[----:B------:R3:W-:Y:S02]  /*1f7c0*/  @!P3 ST.E.128 desc[UR6][R46.64], R28 ;  /* 0x0000001c2e00b985 */ /* 0x0007e4000c101d06 */
.L_x_802:
[----:B------:R-:W-:Y:S05]  /*1f7d0*/  BSYNC B1 ;  /* 0x0000000000017941 */ /* 0x000fea0003800000 */
.L_x_801:
[----:B---3-5:R3:W4:Y:S01]  /*1f7e0*/  SHFL.IDX PT, R7, R3, 0x1, 0x181f ;  /* 0x00381f0003077f89 */ /* 0x02872200000e0000 */
[----:B------:R-:W-:Y:S03]  /*1f7f0*/  BSSY B1, `(.L_x_803) ;  /* 0x000000d000017945 */ /* 0x000fe60003800000 */
[----:B------:R3:W0:Y:S01]  /*1f800*/  SHFL.IDX PT, R6, R45, 0x1, 0x181f ;  /* 0x00381f002d067f89 */ /* 0x00062200000e0000 */
[----:B------:R-:W-:Y:S05]  /*1f810*/  @P0 BRA `(.L_x_804) ;  /* 0x0000000000280947 */ /* 0x000fea0003800000 */
[----:B------:R-:W-:Y:S01]  /*1f820*/  ULDC UR4, c[0x0][0xac8] ;  /* 0x0002b20000047ab9 */ /* 0x000fe20000000800 */
[----:B------:R-:W-:Y:S01]  /*1f830*/  ULDC.64 UR6, c[0x0][0x208] ;  /* 0x0000820000067ab9 */ /* 0x000fe20000000a00 */
[----:B------:R-:W-:Y:S02]  /*1f840*/  ISETP.GE.AND P3, PT, R16, UR4, PT ;  /* 0x0000000410007c0c */ /* 0x000fe4000bf66270 */
[----:B------:R-:W-:-:S11]  /*1f850*/  ISETP.GE.AND P4, PT, R221, UR4, PT ;  /* 0x00000004dd007c0c */ /* 0x000fd6000bf86270 */
[CC--:B0-----:R-:W-:Y:S02]  /*1f860*/  @!P3 LEA R4, P0, R16.reuse, R6.reuse, 0x1 ;  /* 0x000000061004b211 */ /* 0x0c1fe400078008ff */
[C---:B------:R-:W-:Y:S02]  /*1f870*/  @!P4 LEA R6, P2, R221.reuse, R6, 0x1 ;  /* 0x00000006dd06c211 */ /* 0x040fe400078408ff */
[-C--:B----4-:R-:W-:Y:S02]  /*1f880*/  @!P3 LEA.HI.X R5, R16, R7.reuse, R17, 0x1, P0 ;  /* 0x000000071005b211 */ /* 0x090fe400000f0c11 */
[----:B------:R-:W-:-:S03]  /*1f890*/  @!P4 LEA.HI.X R7, R221, R7, R44, 0x1, P2 ;  /* 0x00000007dd07c211 */ /* 0x000fc600010f0c2c */
[----:B------:R0:W-:Y:S04]  /*1f8a0*/  @!P3 ST.E.128 desc[UR6][R4.64], R8 ;  /* 0x000000080400b985 */ /* 0x0001e8000c101d06 */
[----:B------:R0:W-:Y:S02]  /*1f8b0*/  @!P4 ST.E.128 desc[UR6][R6.64], R32 ;  /* 0x000000200600c985 */ /* 0x0001e4000c101d06 */
.L_x_804:
[----:B------:R-:W-:Y:S05]  /*1f8c0*/  BSYNC B1 ;  /* 0x0000000000017941 */ /* 0x000fea0003800000 */
.L_x_803:
[----:B0---4-:R0:W4:Y:S01]  /*1f8d0*/  SHFL.IDX PT, R7, R3, 0x2, 0x181f ;  /* 0x00581f0003077f89 */ /* 0x01112200000e0000 */
        /* <DEDUP_REMOVED lines=13> */
.L_x_806:
[----:B------:R-:W-:Y:S05]  /*1f9b0*/  BSYNC B1 ;  /* 0x0000000000017941 */ /* 0x000fea0003800000 */
.L_x_805:
[----:B------:R-:W-:Y:S01]  /*1f9c0*/  VIADD R0, R48, 0x60 ;  /* 0x0000006030007836 */ /* 0x000fe20000000000 */
[----:B0--3--:R-:W0:Y:S04]  /*1f9d0*/  SHFL.IDX PT, R3, R3, 0x3, 0x181f ;  /* 0x00781f0003037f89 */ /* 0x009e2800000e0000 */
[----:B------:R-:W-:Y:S01]  /*1f9e0*/  ISETP.GE.AND P0, PT, R0, R57, PT ;  /* 0x000000390000720c */ /* 0x000fe20003f06270 */
[----:B------:R-:W3:-:S12]  /*1f9f0*/  SHFL.IDX PT, R45, R45, 0x3, 0x181f ;  /* 0x00781f002d2d7f89 */ /* 0x000ed800000e0000 */
[----:B------:R-:W-:Y:S05]  /*1fa00*/  @P0 BRA `(.L_x_807) ;  /* 0x0000000c00400947 */ /* 0x000fea0003800000 */
[----:B------:R-:W-:Y:S01]  /*1fa10*/  ULDC UR4, c[0x0][0xac8] ;  /* 0x0002b20000047ab9 */ /* 0x000fe20000000800 */
[----:B------:R-:W-:Y:S01]  /*1fa20*/  ULDC.64 UR6, c[0x0][0x208] ;  /* 0x0000820000067ab9 */ /* 0x000fe20000000a00 */
[----:B------:R-:W-:-:S13]  /*1fa30*/  ISETP.GE.AND P1, PT, R16, UR4, PT ;  /* 0x0000000410007c0c */ /* 0x000fda000bf26270 */
[----:B---3--:R-:W-:-:S04]  /*1fa40*/  @!P1 LEA R4, P0, R16, R45, 0x1 ;  /* 0x0000002d10049211 */ /* 0x008fc800078008ff */
[----:B0-----:R-:W-:Y:S02]  /*1fa50*/  @!P1 LEA.HI.X R5, R16, R3, R17, 0x1, P0 ;  /* 0x0000000310059211 */ /* 0x001fe400000f0c11 */
[----:B------:R-:W-:-:S03]  /*1fa60*/  ISETP.GE.AND P0, PT, R221, UR4, PT ;  /* 0x00000004dd007c0c */ /* 0x000fc6000bf06270 */
[----:B------:R0:W-:Y:S10]  /*1fa70*/  @!P1 ST.E.128 desc[UR6][R4.64], R24 ;  /* 0x0000001804009985 */ /* 0x0001f4000c101d06 */
[----:B------:R-:W-:Y:S05]  /*1fa80*/  @P0 BRA `(.L_x_807) ;  /* 0x0000000c00200947 */ /* 0x000fea0003800000 */
[----:B0-----:R-:W-:Y:S01]  /*1fa90*/  LEA R4, P0, R221, R45, 0x1 ;  /* 0x0000002ddd047211 */ /* 0x001fe200078008ff */
[----:B------:R-:W-:-:S03]  /*1faa0*/  ULDC.64 UR4, c[0x0][0x208] ;  /* 0x0000820000047ab9 */ /* 0x000fc60000000a00 */
[----:B------:R-:W-:-:S05]  /*1fab0*/  LEA.HI.X R5, R221, R3, R44, 0x1, P0 ;  /* 0x00000003dd057211 */ /* 0x000fca00000f0c2c */
[----:B------:R0:W-:Y:S01]  /*1fac0*/  ST.E.128 desc[UR4][R4.64], R40 ;  /* 0x0000002804007985 */ /* 0x0001e2000c101d04 */
[----:B------:R-:W-:Y:S05]  /*1fad0*/  BRA `(.L_x_807) ;  /* 0x0000000c000c7947 */ /* 0x000fea0003800000 */
.L_x_799:
[----:B------:R-:W-:Y:S01]  /*1fae0*/  ULDC.64 UR4, c[0x0][0xc00] ;  /* 0x0003000000047ab9 */ /* 0x000fe20000000a00 */
[----:B------:R-:W0:Y:S01]  /*1faf0*/  LDC R21, c[0x0][0xbe8] ;  /* 0x0002fa00ff157b82 */ /* 0x000e220000000800 */
[----:B------:R-:W-:Y:S01]  /*1fb00*/  ISETP.NE.U32.AND P0, PT, RZ, UR4, PT ;  /* 0x00000004ff007c0c */ /* 0x000fe2000bf05070 */
[----:B------:R-:W-:Y:S01]  /*1fb10*/  IMAD.MOV.U32 R0, RZ, RZ, RZ ;  /* 0x000000ffff007224 */ /* 0x000fe200078e00ff */
[----:B------:R-:W-:Y:S01]  /*1fb20*/  IADD3 R4, P1, R74, UR4, RZ ;  /* 0x000000044a047c10 */ /* 0x000fe2000ff3e0ff */
[----:B------:R-:W-:Y:S01]  /*1fb30*/  ULDC.64 UR6, c[0x0][0x208] ;  /* 0x0000820000067ab9 */ /* 0x000fe20000000a00 */
[----:B------:R-:W-:Y:S02]  /*1fb40*/  ISETP.NE.AND.EX P0, PT, RZ, UR5, PT, P0 ;  /* 0x00000005ff007c0c */ /* 0x000fe4000bf05300 */
[----:B------:R-:W-:Y:S01]  /*1fb50*/  IADD3.X R5, R78, UR5, RZ, P1, !PT ;  /* 0x000000054e057c10 */ /* 0x000fe20008ffe4ff */
[----:B------:R-:W-:Y:S02]  /*1fb60*/  ULDC.64 UR4, c[0x0][0xc08] ;  /* 0x0003020000047ab9 */ /* 0x000fe40000000a00 */
[----:B------:R-:W-:-:S04]  /*1fb70*/  ISETP.NE.U32.AND P1, PT, RZ, UR4, PT ;  /* 0x00000004ff007c0c */ /* 0x000fc8000bf25070 */
[----:B------:R-:W-:Y:S01]  /*1fb80*/  ISETP.NE.AND.EX P1, PT, RZ, UR5, PT, P1 ;  /* 0x00000005ff007c0c */ /* 0x000fe2000bf25310 */
[----:B------:R-:W1:Y:S03]  /*1fb90*/  S2R R24, SR_TID.X ;  /* 0x0000000000187919 */ /* 0x000e660000002100 */
[----:B------:R2:W5:Y:S09]  /*1fba0*/  @P0 LDG.E R0, desc[UR6][R4.64] ;  /* 0x0000000604000981 */ /* 0x000572000c1e1900 */
[----:B------:R-:W-:Y:S01]  /*1fbb0*/  @P1 IADD3 R6, P2, R74, UR4, RZ ;  /* 0x000000044a061c10 */ /* 0x000fe2000ff5e0ff */
[----:B------:R-:W-:-:S02]  /*1fbc0*/  ULDC UR4, c[0x0][0xa88] ;  /* 0x0002a20000047ab9 */ /* 0x000fc40000000800 */
[----:B------:R-:W-:Y:S01]  /*1fbd0*/  IMAD.U32 R8, RZ, RZ, UR4 ;  /* 0x00000004ff087e24 */ /* 0x000fe2000f8e00ff */
[----:B------:R-:W-:Y:S02]  /*1fbe0*/  @P1 IADD3.X R7, R78, UR5, RZ, P2, !PT ;  /* 0x000000054e071c10 */ /* 0x000fe400097fe4ff */
[----:B0-----:R-:W-:-:S03]  /*1fbf0*/  ISETP.NE.AND P2, PT, R21, 0x1, PT ;  /* 0x000000011500780c */ /* 0x001fc60003f45270 */
[----:B------:R2:W5:Y:S10]  /*1fc00*/  @P1 LDG.E R8, desc[UR6][R6.64] ;  /* 0x0000000606081981 */ /* 0x000574000c1e1900 */
[----:B------:R-:W0:Y:S01]  /*1fc10*/  @P2 LDC R25, c[0x0][0xbec] ;  /* 0x0002fb00ff192b82 */ /* 0x000e220000000800 */
[----:B-1----:R-:W-:-:S05]  /*1fc20*/  VIADD R24, R24, 0xffffff80 ;  /* 0xffffff8018187836 */ /* 0x002fca0000000000 */
[----:B------:R-:W-:Y:S01]  /*1fc30*/  ISETP.GE.AND P3, PT, R24, 0x80, PT ;  /* 0x000000801800780c */ /* 0x000fe20003f66270 */
[----:B--2---:R-:W-:-:S12]  /*1fc40*/  @P1 BRA `(.L_x_808) ;  /* 0x0000000000141947 */ /* 0x004fd80003800000 */
[----:B------:R-:W-:Y:S05]  /*1fc50*/  @!P0 BRA `(.L_x_808) ;  /* 0x0000000000108947 */ /* 0x000fea0003800000 */
[----:B------:R-:W-:Y:S02]  /*1fc60*/  ULDC.64 UR4, c[0x0][0x208] ;  /* 0x0000820000047ab9 */ /* 0x000fe40000000a00 */
[----:B------:R-:W2:Y:S04]  /*1fc70*/  LDG.E R3, desc[UR4][R4.64] ;  /* 0x0000000404037981 */ /* 0x000ea8000c1e1900 */
[----:B-----5:R-:W2:Y:S02]  /*1fc80*/  LDG.E R8, desc[UR4][R4.64+0x4] ;  /* 0x0000040404087981 */ /* 0x020ea4000c1e1900 */
[----:B--2---:R-:W-:-:S07]  /*1fc90*/  IMAD.IADD R8, R8, 0x1, -R3 ;  /* 0x0000000108087824 */ /* 0x004fce00078e0a03 */
.L_x_808:
[----:B------:R-:W2:Y:S04]  /*1fca0*/  LDL R20, [R1+0x58] ;  /* 0x0000580001147983 */ /* 0x000ea80000100800 */
[----:B------:R1:W5:Y:S01]  /*1fcb0*/  LDL R14, [R1+0x68] ;  /* 0x00006800010e7983 */ /* 0x0003620000100800 */
[----:B------:R-:W-:Y:S01]  /*1fcc0*/  BSSY B1, `(.L_x_809) ;  /* 0x000002f000017945 */ /* 0x000fe20003800000 */
[----:B------:R-:W-:Y:S02]  /*1fcd0*/  SEL R13, R82, RZ, !P0 ;  /* 0x000000ff520d7207 */ /* 0x000fe40004000000 */
[----:B------:R-:W-:Y:S02]  /*1fce0*/  SEL R38, R38, RZ, !P0 ;  /* 0x000000ff26267207 */ /* 0x000fe40004000000 */
[----:B-----5:R-:W-:-:S02]  /*1fcf0*/  SHF.R.S32.HI R11, RZ, 0x1f, R0 ;  /* 0x0000001fff0b7819 */ /* 0x020fc40000011400 */
[----:B--2---:R-:W-:Y:S01]  /*1fd00*/  SHF.R.S32.HI R10, RZ, 0x1f, R20 ;  /* 0x0000001fff0a7819 */ /* 0x004fe20000011414 */
[----:B-1----:R-:W-:Y:S06]  /*1fd10*/  @P3 BRA `(.L_x_810) ;  /* 0x0000000000a43947 */ /* 0x002fec0003800000 */
[----:B------:R-:W1:Y:S01]  /*1fd20*/  S2R R3, SR_TID.X ;  /* 0x0000000000037919 */ /* 0x000e620000002100 */
[----:B------:R-:W2:Y:S02]  /*1fd30*/  LDC R12, c[0x0][0xbe8] ;  /* 0x0002fa00ff0c7b82 */ /* 0x000ea40000000800 */
[----:B--2---:R-:W-:Y:S02]  /*1fd40*/  IMAD R4, R8, R12, RZ ;  /* 0x0000000c08047224 */ /* 0x004fe400078e02ff */
[----:B-1----:R-:W-:-:S04]  /*1fd50*/  IMAD R3, R14, 0x80, R3 ;  /* 0x000000800e037824 */ /* 0x002fc800078e0203 */
[----:B------:R-:W-:-:S05]  /*1fd60*/  VIADD R9, R3, 0xffffff80 ;  /* 0xffffff8003097836 */ /* 0x000fca0000000000 */
        /* <DEDUP_REMOVED lines=10> */
[----:B------:R-:W1:Y:S01]  /*1fe10*/  @P0 LDC R6, c[0x0][0xbec] ;  /* 0x0002fb00ff060b82 */ /* 0x000e620000000800 */
[----:B------:R-:W-:Y:S01]  /*1fe20*/  IMAD R7, R20, UR5, R7 ;  /* 0x0000000514077c24 */ /* 0x000fe2000f8e0207 */
[----:B------:R-:W-:-:S03]  /*1fe30*/  ULDC.64 UR4, c[0x0][0xb98] ;  /* 0x0002e60000047ab9 */ /* 0x000fc60000000a00 */
[----:B------:R-:W-:-:S03]  /*1fe40*/  IMAD.IADD R5, R5, 0x1, R7 ;  /* 0x0000000105057824 */ /* 0x000fc600078e0207 */
[----:B------:R-:W2:Y:S01]  /*1fe50*/  @P0 LDC R15, c[0x0][0xbf0] ;  /* 0x0002fc00ff0f0b82 */ /* 0x000ea20000000800 */
[----:B------:R-:W-:-:S04]  /*1fe60*/  IMAD.WIDE.U32 R4, R13, UR4, R4 ;  /* 0x000000040d047c25 */ /* 0x000fc8000f8e0004 */
[----:B-1----:R-:W-:-:S05]  /*1fe70*/  @P0 IMAD.HI.U32 R6, R9, R6, RZ ;  /* 0x0000000609060227 */ /* 0x002fca00078e00ff */
[----:B--2---:R-:W-:Y:S01]  /*1fe80*/  @P0 SHF.R.U32.HI R3, RZ, R15, R6 ;  /* 0x0000000fff030219 */ /* 0x004fe20000011606 */
[----:B------:R-:W-:-:S03]  /*1fe90*/  IMAD R6, R38, UR4, RZ ;  /* 0x0000000426067c24 */ /* 0x000fc6000f8e02ff */
[----:B------:R-:W-:Y:S01]  /*1fea0*/  IADD3 R4, P0, R3, R4, RZ ;  /* 0x0000000403047210 */ /* 0x000fe20007f1e0ff */
[----:B------:R-:W-:Y:S02]  /*1feb0*/  IMAD.MOV R7, RZ, RZ, -R3 ;  /* 0x000000ffff077224 */ /* 0x000fe400078e0a03 */
[----:B------:R-:W-:Y:S01]  /*1fec0*/  IMAD R6, R13, UR5, R6 ;  /* 0x000000050d067c24 */ /* 0x000fe2000f8e0206 */
[----:B------:R-:W-:Y:S01]  /*1fed0*/  ULDC.64 UR4, c[0x0][0xb88] ;  /* 0x0002e20000047ab9 */ /* 0x000fe20000000a00 */
[----:B------:R-:W-:Y:S01]  /*1fee0*/  IMAD R7, R12, R7, R9 ;  /* 0x000000070c077224 */ /* 0x000fe200078e0209 */
[----:B------:R-:W-:-:S04]  /*1fef0*/  SHF.R.S32.HI R9, RZ, 0x1f, R3 ;  /* 0x0000001fff097819 */ /* 0x000fc80000011403 */
        /* <DEDUP_REMOVED lines=11> */
.L_x_810:
[----:B------:R-:W-:Y:S05]  /*1ffb0*/  BSYNC B1 ;  /* 0x0000000000017941 */ /* 0x000fea0003800000 */
.L_x_809:
[----:B-1----:R-:W-:Y:S01]  /*1ffc0*/  SHF.R.S32.HI R6, RZ, 0x1f, R24 ;  /* 0x0000001fff067819 */ /* 0x002fe20000011418 */
[----:B------:R-:W1:Y:S01]  /*1ffd0*/  @P2 LDC R9, c[0x0][0xbf0] ;  /* 0x0002fc00ff092b82 */ /* 0x000e620000000800 */
[----:B------:R-:W-:Y:S02]  /*1ffe0*/  ULDC.64 UR4, c[0x0][0xaa0] ;  /* 0x0002a80000047ab9 */ /* 0x000fe40000000a00 */
[----:B------:R-:W-:Y:S01]  /*1fff0*/  LEA.HI R6, R6, R24, RZ, 0x3 ;  /* 0x0000001806067211 */ /* 0x000fe200078f18ff */
[----:B------:R-:W-:Y:S02]  /*20000*/  IMAD R3, R11, UR4, RZ ;  /* 0x000000040b037c24 */ /* 0x000fe4000f8e02ff */
[----:B------:R-:W-:Y:S01]  /*20010*/  IMAD.WIDE.U32 R4, R0, UR4, RZ ;  /* 0x0000000400047c25 */ /* 0x000fe2000f8e00ff */
[----:B------:R-:W-:-:S03]  /*20020*/  LOP3.LUT R6, R6, 0xfffffff8, RZ, 0xc0, !PT ;  /* 0xfffffff806067812 */ /* 0x000fc600078ec0ff */
[----:B------:R-:W-:Y:S01]  /*20030*/  IMAD R3, R0, UR5, R3 ;  /* 0x0000000500037c24 */ /* 0x000fe2000f8e0203 */
[----:B------:R-:W-:Y:S01]  /*20040*/  ULDC.64 UR4, c[0x0][0xae8] ;  /* 0x0002ba0000047ab9 */ /* 0x000fe20000000a00 */
[----:B------:R-:W-:Y:S02]  /*20050*/  IMAD.IADD R6, R24, 0x1, -R6 ;  /* 0x0000000118067824 */ /* 0x000fe400078e0a06 */
[----:B------:R-:W-:Y:S02]  /*20060*/  IMAD R0, R10, UR4, RZ ;  /* 0x000000040a007c24 */ /* 0x000fe4000f8e02ff */
[----:B------:R-:W-:Y:S02]  /*20070*/  IMAD R6, R6, 0x20, R22 ;  /* 0x0000002006067824 */ /* 0x000fe400078e0216 */
[----:B------:R-:W-:Y:S02]  /*20080*/  IMAD.IADD R5, R5, 0x1, R3 ;  /* 0x0000000105057824 */ /* 0x000fe400078e0203 */
[----:B------:R-:W-:-:S02]  /*20090*/  IMAD R10, R14, 0x80, R6 ;  /* 0x000000800e0a7824 */ /* 0x000fc400078e0206 */
[----:B------:R-:W-:Y:S02]  /*200a0*/  IMAD R7, R20, UR5, R0 ;  /* 0x0000000514077c24 */ /* 0x000fe4000f8e0200 */
[----:B0-----:R-:W-:-:S04]  /*200b0*/  @P2 IMAD.HI.U32 R0, R10, R25, RZ ;  /* 0x000000190a002227 */ /* 0x001fc800078e00ff */
[----:B------:R-:W-:Y:S01]  /*200c0*/  IMAD.WIDE.U32 R4, R20, UR4, R4 ;  /* 0x0000000414047c25 */ /* 0x000fe2000f8e0004 */
[----:B------:R-:W-:-:S03]  /*200d0*/  ULDC.64 UR4, c[0x0][0xaf0] ;  /* 0x0002bc0000047ab9 */ /* 0x000fc60000000a00 */
[----:B------:R-:W-:Y:S01]  /*200e0*/  IMAD.MOV.U32 R3, RZ, RZ, R10 ;  /* 0x000000ffff037224 */ /* 0x000fe200078e000a */
[----:B-1----:R-:W-:Y:S01]  /*200f0*/  @P2 SHF.R.U32.HI R3, RZ, R9, R0 ;  /* 0x00000009ff032219 */ /* 0x002fe20000011600 */
[----:B------:R-:W-:Y:S02]  /*20100*/  IMAD.IADD R5, R5, 0x1, R7 ;  /* 0x0000000105057824 */ /* 0x000fe400078e0207 */
[----:B------:R-:W-:Y:S01]  /*20110*/  IMAD R6, R38, UR4, RZ ;  /* 0x0000000426067c24 */ /* 0x000fe2000f8e02ff */
[--C-:B------:R-:W-:Y:S01]  /*20120*/  SHF.R.S32.HI R0, RZ, 0x1f, R3.reuse ;  /* 0x0000001fff007819 */ /* 0x100fe20000011403 */
[----:B------:R-:W-:Y:S02]  /*20130*/  IMAD.MOV R7, RZ, RZ, -R3 ;  /* 0x000000ffff077224 */ /* 0x000fe400078e0a03 */
[C---:B------:R-:W-:Y:S02]  /*20140*/  IMAD R9, R13.reuse, UR5, R6 ;  /* 0x000000050d097c24 */ /* 0x040fe4000f8e0206 */
[----:B------:R-:W-:Y:S01]  /*20150*/  IMAD.WIDE.U32 R4, R13, UR4, R4 ;  /* 0x000000040d047c25 */ /* 0x000fe2000f8e0004 */
[----:B------:R-:W-:-:S03]  /*20160*/  ULDC.64 UR4, c[0x0][0xae0] ;  /* 0x0002b80000047ab9 */ /* 0x000fc60000000a00 */
[----:B------:R-:W-:Y:S02]  /*20170*/  IMAD R7, R21, R7, R10 ;  /* 0x0000000715077224 */ /* 0x000fe400078e020a */
[----:B------:R-:W-:Y:S02]  /*20180*/  IMAD R6, R0, UR4, RZ ;  /* 0x0000000400067c24 */ /* 0x000fe4000f8e02ff */
[----:B------:R-:W-:Y:S01]  /*20190*/  IMAD.IADD R5, R5, 0x1, R9 ;  /* 0x0000000105057824 */ /* 0x000fe200078e0209 */
[----:B------:R-:W-:Y:S01]  /*201a0*/  SHF.R.S32.HI R0, RZ, 0x1f, R7 ;  /* 0x0000001fff007819 */ /* 0x000fe20000011407 */
[C---:B------:R-:W-:Y:S02]  /*201b0*/  IMAD R9, R3.reuse, UR5, R6 ;  /* 0x0000000503097c24 */ /* 0x040fe4000f8e0206 */
[----:B------:R-:W-:Y:S01]  /*201c0*/  IMAD.WIDE.U32 R4, R3, UR4, R4 ;  /* 0x0000000403047c25 */ /* 0x000fe2000f8e0004 */
[----:B------:R-:W-:-:S03]  /*201d0*/  ULDC.64 UR4, c[0x0][0xad8] ;  /* 0x0002b60000047ab9 */ /* 0x000fc60000000a00 */
[----:B------:R-:W-:Y:S01]  /*201e0*/  IMAD R0, R0, UR4, RZ ;  /* 0x0000000400007c24 */ /* 0x000fe2000f8e02ff */
[----:B------:R-:W-:Y:S01]  /*201f0*/  IADD3 R5, R5, R9, RZ ;  /* 0x0000000905057210 */ /* 0x000fe20007ffe0ff */
[----:B------:R-:W-:Y:S02]  /*20200*/  IMAD R6, R14, 0x80, R22 ;  /* 0x000000800e067824 */ /* 0x000fe400078e0216 */
[C---:B------:R-:W-:Y:S02]  /*20210*/  IMAD R3, R7.reuse, UR5, R0 ;  /* 0x0000000507037c24 */ /* 0x040fe4000f8e0200 */
[----:B------:R-:W-:Y:S01]  /*20220*/  IMAD.WIDE.U32 R4, R7, UR4, R4 ;  /* 0x0000000407047c25 */ /* 0x000fe2000f8e0004 */
[----:B------:R-:W-:-:S03]  /*20230*/  ULDC.64 UR4, c[0x0][0xa80] ;  /* 0x0002a00000047ab9 */ /* 0x000fc60000000a00 */
[----:B------:R-:W-:Y:S01]  /*20240*/  IMAD.IADD R5, R5, 0x1, R3 ;  /* 0x0000000105057824 */ /* 0x000fe200078e0203 */
[----:B------:R-:W-:Y:S01]  /*20250*/  LEA R3, P0, R4, UR4, 0x1 ;  /* 0x0000000404037c11 */ /* 0x000fe2000f8008ff */
[----:B------:R-:W-:-:S03]  /*20260*/  UMOV UR4, 0xffffffff ;  /* 0xffffffff00047882 */ /* 0x000fc60000000000 */
[----:B------:R-:W-:Y:S01]  /*20270*/  LEA.HI.X R4, R4, UR5, R5, 0x1, P0 ;  /* 0x0000000504047c11 */ /* 0x000fe200080f0c05 */
[----:B------:R-:W-:Y:S08]  /*20280*/  BRA.DIV UR4, `(.L_x_811) ;  /* 0x0000007e04807947 */ /* 0x000ff0000b800000 */
[----:B------:R0:W1:Y:S04]  /*20290*/  SHFL.IDX PT, R0, R4, RZ, 0x181f ;  /* 0x00181fff04007589 */ /* 0x00006800000e0000 */
[----:B------:R0:W2:Y:S02]  /*202a0*/  SHFL.IDX PT, R14, R3, RZ, 0x181f ;  /* 0x00181fff030e7589 */ /* 0x0000a400000e0000 */
.L_x_1000:
[----:B------:R-:W-:Y:S01]  /*202b0*/  IMAD R8, R8, R21, RZ ;  /* 0x0000001508087224 */ /* 0x000fe200078e02ff */
[----:B------:R-:W-:Y:S04]  /*202c0*/  BSSY B1, `(.L_x_812) ;  /* 0x000000d000017945 */ /* 0x000fe80003800000 */
[----:B------:R-:W-:-:S13]  /*202d0*/  ISETP.GE.AND P0, PT, R6, R8, PT ;  /* 0x000000080600720c */ /* 0x000fda0003f06270 */
[----:B------:R-:W-:Y:S05]  /*202e0*/  @P0 BRA `(.L_x_813) ;  /* 0x0000000000280947 */ /* 0x000fea0003800000 */
[----:B------:R-:W-:Y:S01]  /*202f0*/  ULDC UR4, c[0x0][0xac8] ;  /* 0x0002b20000047ab9 */ /* 0x000fe20000000800 */
[----:B------:R-:W-:Y:S01]  /*20300*/  ULDC.64 UR6, c[0x0][0x208] ;  /* 0x0000820000067ab9 */ /* 0x000fe20000000a00 */
[----:B------:R-:W-:Y:S02]  /*20310*/  ISETP.GE.AND P2, PT, R16, UR4, PT ;  /* 0x0000000410007c0c */ /* 0x000fe4000bf46270 */
[----:B------:R-:W-:-:S11]  /*20320*/  ISETP.GE.AND P3, PT, R221, UR4, PT ;  /* 0x00000004dd007c0c */ /* 0x000fd6000bf66270 */
[CC--:B--2---:R-:W-:Y:S02]  /*20330*/  @!P2 LEA R10, P0, R16.reuse, R14.reuse, 0x1 ;  /* 0x0000000e100aa211 */ /* 0x0c4fe400078008ff */
[C---:B------:R-:W-:Y:S02]  /*20340*/  @!P3 LEA R14, P1, R221.reuse, R14, 0x1 ;  /* 0x0000000edd0eb211 */ /* 0x040fe400078208ff */
[-C--:B-1----:R-:W-:Y:S02]  /*20350*/  @!P2 LEA.HI.X R11, R16, R0.reuse, R17, 0x1, P0 ;  /* 0x00000000100ba211 */ /* 0x082fe400000f0c11 */
[----:B------:R-:W-:-:S03]  /*20360*/  @!P3 LEA.HI.X R15, R221, R0, R44, 0x1, P1 ;  /* 0x00000000dd0fb211 */ /* 0x000fc600008f0c2c */
[----:B------:R3:W-:Y:S04]  /*20370*/  @!P2 ST.E.128 desc[UR6][R10.64], RZ ;  /* 0x000000ff0a00a985 */ /* 0x0007e8000c101d06 */
[----:B------:R3:W-:Y:S02]  /*20380*/  @!P3 ST.E.128 desc[UR6][R14.64], RZ ;  /* 0x000000ff0e00b985 */ /* 0x0007e4000c101d06 */
.L_x_813:
[----:B------:R-:W-:Y:S05]  /*20390*/  BSYNC B1 ;  /* 0x0000000000017941 */ /* 0x000fea0003800000 */
.L_x_812:
[----:B------:R-:W-:-:S03]  /*203a0*/  UMOV UR4, 0xffffffff ;  /* 0xffffffff00047882 */ /* 0x000fc60000000000 */
[----:B------:R-:W-:Y:S05]  /*203b0*/  BRA.DIV UR4, `(.L_x_814) ;  /* 0x0000007e04687947 */ /* 0x000fea000b800000 */
[----:B-1----:R1:W4:Y:S04]  /*203c0*/  SHFL.IDX PT, R0, R4, 0x1, 0x181f ;  /* 0x00381f0004007f89 */ /* 0x00232800000e0000 */
[----:B--23--:R1:W2:Y:S02]  /*203d0*/  SHFL.IDX PT, R14, R3, 0x1, 0x181f ;  /* 0x00381f00030e7f89 */ /* 0x00c2a400000e0000 */
.L_x_1004:
[----:B------:R-:W-:Y:S01]  /*203e0*/  VIADD R5, R6, 0x20 ;  /* 0x0000002006057836 */ /* 0x000fe20000000000 */
        /* <DEDUP_REMOVED lines=9> */
[-C--:B----4-:R-:W-:Y:S02]  /*20480*/  @!P2 LEA.HI.X R11, R16, R0.reuse, R17, 0x1, P0 ;  /* 0x00000000100ba211 */ /* 0x090fe400000f0c11 */
[----:B------:R-:W-:-:S03]  /*20490*/  @!P3 LEA.HI.X R15, R221, R0, R44, 0x1, P1 ;  /* 0x00000000dd0fb211 */ /* 0x000fc600008f0c2c */
[----:B------:R3:W-:Y:S04]  /*204a0*/  @!P2 ST.E.128 desc[UR6][R10.64], RZ ;  /* 0x000000ff0a00a985 */ /* 0x0007e8000c101d06 */
[----:B------:R3:W-:Y:S02]  /*204b0*/  @!P3 ST.E.128 desc[UR6][R14.64], RZ ;  /* 0x000000ff0e00b985 */ /* 0x0007e4000c101d06 */
.L_x_816:
[----:B------:R-:W-:Y:S05]  /*204c0*/  BSYNC B1 ;  /* 0x0000000000017941 */ /* 0x000fea0003800000 */
.L_x_815:
[----:B------:R-:W-:-:S03]  /*204d0*/  UMOV UR4, 0xffffffff ;  /* 0xffffffff00047882 */ /* 0x000fc60000000000 */
[----:B------:R-:W-:Y:S05]  /*204e0*/  BRA.DIV UR4, `(.L_x_817) ;  /* 0x0000007e04647947 */ /* 0x000fea000b800000 */
[----:B----4-:R4:W0:Y:S04]  /*204f0*/  SHFL.IDX PT, R0, R4, 0x2, 0x181f ;  /* 0x00581f0004007f89 */ /* 0x01082800000e0000 */
[----:B--23--:R4:W2:Y:S02]  /*20500*/  SHFL.IDX PT, R14, R3, 0x2, 0x181f ;  /* 0x00581f00030e7f89 */ /* 0x00c8a400000e0000 */
.L_x_1008:
        /* <DEDUP_REMOVED lines=10> */
[-C--:B0-----:R-:W-:Y:S02]  /*205b0*/  @!P2 LEA.HI.X R11, R16, R0.reuse, R17, 0x1, P0 ;  /* 0x00000000100ba211 */ /* 0x081fe400000f0c11 */
[----:B------:R-:W-:-:S03]  /*205c0*/  @!P3 LEA.HI.X R15, R221, R0, R44, 0x1, P1 ;  /* 0x00000000dd0fb211 */ /* 0x000fc600008f0c2c */
[----:B------:R3:W-:Y:S04]  /*205d0*/  @!P2 ST.E.128 desc[UR6][R10.64], RZ ;  /* 0x000000ff0a00a985 */ /* 0x0007e8000c101d06 */
[----:B------:R3:W-:Y:S02]  /*205e0*/  @!P3 ST.E.128 desc[UR6][R14.64], RZ ;  /* 0x000000ff0e00b985 */ /* 0x0007e4000c101d06 */
.L_x_819:
[----:B------:R-:W-:Y:S05]  /*205f0*/  BSYNC B1 ;  /* 0x0000000000017941 */ /* 0x000fea0003800000 */
.L_x_818:
[----:B------:R-:W-:-:S03]  /*20600*/  UMOV UR4, 0xffffffff ;  /* 0xffffffff00047882 */ /* 0x000fc60000000000 */
[----:B------:R-:W-:Y:S05]  /*20610*/  BRA.DIV UR4, `(.L_x_820) ;  /* 0x0000007e04607947 */ /* 0x000fea000b800000 */
[----:B0-----:R0:W0:Y:S04]  /*20620*/  SHFL.IDX PT, R0, R4, 0x3, 0x181f ;  /* 0x00781f0004007f89 */ /* 0x00102800000e0000 */
[----:B--23--:R2:W3:Y:S02]  /*20630*/  SHFL.IDX PT, R14, R3, 0x3, 0x181f ;  /* 0x00781f00030e7f89 */ /* 0x00c4e400000e0000 */
.L_x_1012:
[----:B-12-4-:R-:W-:-:S05]  /*20640*/  VIADD R3, R6, 0x60 ;  /* 0x0000006006037836 */ /* 0x016fca0000000000 */
[----:B------:R-:W-:-:S13]  /*20650*/  ISETP.GE.AND P0, PT, R3, R8, PT ;  /* 0x000000080300720c */ /* 0x000fda0003f06270 */
[----:B------:R-:W-:Y:S05]  /*20660*/  @P0 BRA `(.L_x_807) ;  /* 0x0000000000280947 */ /* 0x000fea0003800000 */
[----:B------:R-:W-:Y:S01]  /*20670*/  ULDC UR4, c[0x0][0xac8] ;  /* 0x0002b20000047ab9 */ /* 0x000fe20000000800 */
[----:B------:R-:W-:Y:S01]  /*20680*/  ULDC.64 UR6, c[0x0][0x208] ;  /* 0x0000820000067ab9 */ /* 0x000fe20000000a00 */
[----:B------:R-:W-:Y:S02]  /*20690*/  ISETP.GE.AND P2, PT, R16, UR4, PT ;  /* 0x0000000410007c0c */ /* 0x000fe4000bf46270 */
[----:B------:R-:W-:-:S11]  /*206a0*/  ISETP.GE.AND P3, PT, R221, UR4, PT ;  /* 0x00000004dd007c0c */ /* 0x000fd6000bf66270 */
[CC--:B0--3--:R-:W-:Y:S02]  /*206b0*/  @!P2 LEA R4, P0, R16.reuse, R14.reuse, 0x1 ;  /* 0x0000000e1004a211 */ /* 0x0c9fe400078008ff */
[C---:B------:R-:W-:Y:S02]  /*206c0*/  @!P3 LEA R14, P1, R221.reuse, R14, 0x1 ;  /* 0x0000000edd0eb211 */ /* 0x040fe400078208ff */
[-C--:B------:R-:W-:Y:S02]  /*206d0*/  @!P2 LEA.HI.X R5, R16, R0.reuse, R17, 0x1, P0 ;  /* 0x000000001005a211 */ /* 0x080fe400000f0c11 */
[----:B------:R-:W-:-:S03]  /*206e0*/  @!P3 LEA.HI.X R15, R221, R0, R44, 0x1, P1 ;  /* 0x00000000dd0fb211 */ /* 0x000fc600008f0c2c */
[----:B------:R1:W-:Y:S04]  /*206f0*/  @!P2 ST.E.128 desc[UR6][R4.64], RZ ;  /* 0x000000ff0400a985 */ /* 0x0003e8000c101d06 */
[----:B------:R1:W-:Y:S02]  /*20700*/  @!P3 ST.E.128 desc[UR6][R14.64], RZ ;  /* 0x000000ff0e00b985 */ /* 0x0003e4000c101d06 */
.L_x_807:
[----:B------:R-:W-:Y:S05]  /*20710*/  BSYNC B0 ;  /* 0x0000000000007941 */ /* 0x000fea0003800000 */
.L_x_798:
[----:B------:R-:W-:Y:S02]  /*20720*/  ULDC UR4, c[0x0][0xc3c] ;  /* 0x00030f0000047ab9 */ /* 0x000fe40000000800 */
[----:B------:R-:W-:-:S13]  /*20730*/  ISETP.GE.AND P0, PT, R127, UR4, PT ;  /* 0x000000047f007c0c */ /* 0x000fda000bf06270 */
[----:B------:R-:W-:Y:S05]  /*20740*/  @!P0 BRA `(.L_x_821) ;  /* 0xfffffe0800f88947 */ /* 0x000fea000383ffff */
[----:B------:R-:W-:Y:S05]  /*20750*/  BRA `(.L_x_603) ;  /* 0x00000070005c7947 */ /* 0x000fea0003800000 */
.L_x_601:
[----:B------:R-:W-:-:S08]  /*20760*/  NOP ;  /* 0x0000000000007918 */ /* 0x000fd00000000000 */
[----:B--2---:R-:W0:-:S00]  /*20770*/  USETMAXREG.DEALLOC.CTAPOOL 0x18 ;  /* 0x00000018000079c8 */ /* 0x004e0000080e0500 */
[----:B0-----:R-:W2:Y:S01]  /*20780*/  LDL.LU R3, [R1+0x4] ;  /* 0x0000040001037983 */ /* 0x001ea20000300800 */
[----:B------:R-:W-:Y:S01]  /*20790*/  LOP3.LUT R2, R2, 0x3, RZ, 0xc0, !PT ;  /* 0x0000000302027812 */ /* 0x000fe200078ec0ff */
[----:B------:R-:W-:-:S05]  /*207a0*/  IMAD.MOV.U32 R4, RZ, RZ, RZ ;  /* 0x000000ffff047224 */ /* 0x000fca00078e00ff */
[----:B------:R-:W0:Y:S02]  /*207b0*/  SHFL.IDX PT, R2, R2, RZ, 0x1f ;  /* 0x00001fff02027589 */ /* 0x000e2400000e0000 */
[----:B0-----:R-:W-:Y:S02]  /*207c0*/  ISETP.NE.AND P0, PT, R2, RZ, PT ;  /* 0x000000ff0200720c */ /* 0x001fe40003f05270 */
[----:B--2---:R-:W-:-:S11]  /*207d0*/  LOP3.LUT R3, R3, 0xfffffffd, RZ, 0xc0, !PT ;  /* 0xfffffffd03037812 */ /* 0x004fd600078ec0ff */
[----:B------:R-:W-:-:S05]  /*207e0*/  @P0 LOP3.LUT R3, R3, 0x2, RZ, 0xfc, !PT ;  /* 0x0000000203030812 */ /* 0x000fca00078efcff */
[----:B------:R0:W-:Y:S01]  /*207f0*/  STL [R1+0x4], R3 ;  /* 0x0000040301007387 */ /* 0x0001e20000100800 */
        /* <DEDUP_REMOVED lines=8> */
.L_x_822:
[----:B------:R-:W-:Y:S01]  /*20880*/  LOP3.LUT R5, R0, 0x1f, RZ, 0xc0, !PT ;  /* 0x0000001f00057812 */ /* 0x000fe200078ec0ff */
[----:B------:R-:W-:Y:S01]  /*20890*/  ULDC UR4, c[0x0][0xc3c] ;  /* 0x00030f0000047ab9 */ /* 0x000fe20000000800 */
[----:B------:R-:W-:Y:S01]  /*208a0*/  ULDC.64 UR6, c[0x0][0x208] ;  /* 0x0000820000067ab9 */ /* 0x000fe20000000a00 */
[----:B------:R-:W-:Y:S01]  /*208b0*/  ULDC UR5, c[0x0][0xc38] ;  /* 0x00030e0000057ab9 */ /* 0x000fe20000000800 */
[----:B------:R-:W-:-:S04]  /*208c0*/  ISETP.NE.AND P0, PT, R5, 0x1f, PT ;  /* 0x0000001f0500780c */ /* 0x000fc80003f05270 */
[----:B------:R-:W-:-:S13]  /*208d0*/  ISETP.GE.OR P1, PT, R5, UR4, !P0 ;  /* 0x0000000405007c0c */ /* 0x000fda000c726670 */
[----:B0-----:R-:W0:Y:S02]  /*208e0*/  @!P1 LDC.64 R2, c[0x0][0xc80] ;  /* 0x00032000ff029b82 */ /* 0x001e240000000a00 */
[----:B0-----:R-:W-:-:S05]  /*208f0*/  @!P1 IMAD.WIDE.U32 R2, R5, 0x4, R2 ;  /* 0x0000000405029825 */ /* 0x001fca00078e0002 */
[----:B------:R-:W2:Y:S01]  /*20900*/  @!P1 LDG.E R4, desc[UR6][R2.64] ;  /* 0x0000000602049981 */ /* 0x000ea2000c1e1900 */
[C---:B------:R-:W-:Y:S01]  /*20910*/  ISETP.NE.AND P1, PT, R5.reuse, RZ, PT ;  /* 0x000000ff0500720c */ /* 0x040fe20003f25270 */
[----:B------:R-:W0:Y:S01]  /*20920*/  S2UR UR6, SR_CTAID.X ;  /* 0x00000000000679c3 */ /* 0x000e220000002500 */
[C---:B------:R-:W-:Y:S01]  /*20930*/  ISETP.GE.U32.AND P2, PT, R5.reuse, 0x2, PT ;  /* 0x000000020500780c */ /* 0x040fe20003f46070 */
[----:B------:R-:W-:Y:S01]  /*20940*/  UMOV UR4, URZ ;  /* 0x0000003f00047c82 */ /* 0x000fe20008000000 */
[C---:B------:R-:W-:Y:S01]  /*20950*/  ISETP.GE.U32.AND P3, PT, R5.reuse, 0x4, PT ;  /* 0x000000040500780c */ /* 0x040fe20003f66070 */
[----:B------:R-:W-:Y:S01]  /*20960*/  IMAD.MOV.U32 R16, RZ, RZ, RZ ;  /* 0x000000ffff107224 */ /* 0x000fe200078e00ff */
[C---:B------:R-:W-:Y:S02]  /*20970*/  ISETP.GE.U32.AND P4, PT, R5.reuse, 0x8, PT ;  /* 0x000000080500780c */ /* 0x040fe40003f86070 */
[----:B------:R-:W-:Y:S01]  /*20980*/  ISETP.GE.U32.AND P5, PT, R5, 0x10, PT ;  /* 0x000000100500780c */ /* 0x000fe20003fa6070 */
        /* <DEDUP_REMOVED lines=25> */
.L_x_828:
        /* <DEDUP_REMOVED lines=13> */
.L_x_827:
[----:B------:R-:W-:Y:S05]  /*20bf0*/  BSYNC B0 ;  /* 0x0000000000007941 */ /* 0x000fea0003800000 */
.L_x_826:
        /* <DEDUP_REMOVED lines=20> */
[----:B------:R-:W-:-:S07]  /*20d40*/  IMAD.MOV.U32 R2, RZ, RZ, R11 ;  /* 0x000000ffff027224 */ /* 0x000fce00078e000b */
.L_x_824:
        /* <DEDUP_REMOVED lines=16> */
.L_x_829:
[----:B-1----:R-:W-:Y:S02]  /*20e50*/  IMAD R16, R16, UR5, R7 ;  /* 0x0000000510107c24 */ /* 0x002fe4000f8e0207 */
[----:B------:R-:W-:Y:S02]  /*20e60*/  IMAD R7, R11, R6, RZ ;  /* 0x000000060b077224 */ /* 0x000fe400078e02ff */
[----:B0-----:R-:W-:Y:S01]  /*20e70*/  IMAD.MOV.U32 R2, RZ, RZ, RZ ;  /* 0x000000ffff027224 */ /* 0x001fe200078e00ff */
[----:B------:R-:W-:Y:S01]  /*20e80*/  IADD3 R17, -R16, UR6, RZ ;  /* 0x0000000610117c10 */ /* 0x000fe2000fffe1ff */
[----:B------:R-:W-:Y:S02]  /*20e90*/  VIADD R19, R19, UR4 ;  /* 0x0000000413137c36 */ /* 0x000fe40008000000 */
        /* <DEDUP_REMOVED lines=20> */
.L_x_825:
[----:B------:R-:W-:Y:S02]  /*20fe0*/  IMAD.MOV.U32 R17, RZ, RZ, RZ ;  /* 0x000000ffff117224 */ /* 0x000fe400078e00ff */
[----:B------:R-:W-:Y:S02]  /*20ff0*/  IMAD.U32 R16, RZ, RZ, UR6 ;  /* 0x00000006ff107e24 */ /* 0x000fe4000f8e00ff */
[----:B------:R-:W-:-:S07]  /*21000*/  IMAD.MOV.U32 R18, RZ, RZ, RZ ;  /* 0x000000ffff127224 */ /* 0x000fce00078e00ff */
.L_x_830:
[----:B------:R-:W-:-:S13]  /*21010*/  ISETP.NE.AND P0, PT, R5, RZ, PT ;  /* 0x000000ff0500720c */ /* 0x000fda0003f05270 */
[----:B------:R-:W0:Y:S01]  /*21020*/  @!P0 S2R R3, SR_CgaCtaId ;  /* 0x0000000000038919 */ /* 0x000e220000008800 */
[----:B------:R-:W-:-:S04]  /*21030*/  @!P0 MOV R2, 0x400 ;  /* 0x0000040000028802 */ /* 0x000fc80000000f00 */
[----:B0-----:R-:W-:-:S05]  /*21040*/  @!P0 LEA R2, R3, R2, 0x18 ;  /* 0x0000000203028211 */ /* 0x001fca00078ec0ff */
[----:B------:R2:W-:Y:S01]  /*21050*/  @!P0 STS.128 [R2+0x348d0], R16 ;  /* 0x0348d01002008388 */ /* 0x0005e20000000c00 */
[----:B------:R-:W-:Y:S06]  /*21060*/  BAR.ARV 0x5, 0x180 ;  /* 0x0146000000007b1d */ /* 0x000fec0000002000 */
.L_x_823:
[----:B--2---:R-:W-:Y:S01]  /*21070*/  IMAD.MOV.U32 R2, RZ, RZ, 0x1 ;  /* 0x00000001ff027424 */ /* 0x004fe200078e00ff */
[----:B------:R2:W-:Y:S01]  /*21080*/  STL [R1+0x58], RZ ;  /* 0x000058ff01007387 */ /* 0x0005e20000100800 */
[----:B------:R-:W-:Y:S02]  /*21090*/  ULDC UR4, c[0x0][0xc3c] ;  /* 0x00030f0000047ab9 */ /* 0x000fe40000000800 */
[----:B-1----:R-:W-:Y:S01]  /*210a0*/  ISETP.GE.AND P0, PT, R19, UR4, PT ;  /* 0x0000000413007c0c */ /* 0x002fe2000bf06270 */
[----:B------:R2:W-:Y:S04]  /*210b0*/  STL [R1+0x14], R2 ;  /* 0x0000140201007387 */ /* 0x0005e80000100800 */
[----:B------:R2:W-:Y:S08]  /*210c0*/  STL [R1+0xc], RZ ;  /* 0x00000cff01007387 */ /* 0x0005f00000100800 */
[----:B--2---:R-:W-:Y:S05]  /*210d0*/  @P0 BRA `(.L_x_831) ;  /* 0x0000006400140947 */ /* 0x004fea0003800000 */
[----:B------:R-:W1:Y:S01]  /*210e0*/  S2UR UR5, SR_CgaCtaId ;  /* 0x00000000000579c3 */ /* 0x000e620000008800 */
[C---:B------:R-:W-:Y:S01]  /*210f0*/  IMAD.SHL.U32 R2, R0.reuse, 0x8, RZ ;  /* 0x0000000800027824 */ /* 0x040fe200078e00ff */
[----:B------:R-:W-:Y:S01]  /*21100*/  LOP3.LUT R5, R0, 0x7f, RZ, 0xc0, !PT ;  /* 0x0000007f00057812 */ /* 0x000fe200078ec0ff */
[----:B------:R-:W-:Y:S01]  /*21110*/  UMOV UR4, 0x400 ;  /* 0x0000040000047882 */ /* 0x000fe20000000000 */
[----:B------:R-:W-:Y:S01]  /*21120*/  BSSY B8, `(.L_x_831) ;  /* 0x0000640000087945 */ /* 0x000fe20003800000 */
[----:B------:R-:W-:Y:S01]  /*21130*/  ULDC.64 UR38, c[0x0][0x198] ;  /* 0x0000660000267ab9 */ /* 0x000fe20000000a00 */
[C---:B0-----:R-:W-:Y:S01]  /*21140*/  LOP3.LUT R3, R2.reuse, 0x1f8, RZ, 0xc0, !PT ;  /* 0x000001f802037812 */ /* 0x041fe200078ec0ff */
[----:B------:R-:W-:Y:S01]  /*21150*/  ULDC UR36, c[0x0][0xc] ;  /* 0x0000030000247ab9 */ /* 0x000fe20000000800 */
[----:B------:R-:W-:Y:S02]  /*21160*/  LOP3.LUT R2, R2, 0x38, RZ, 0xc0, !PT ;  /* 0x0000003802027812 */ /* 0x000fe400078ec0ff */
[----:B------:R-:W-:Y:S01]  /*21170*/  LOP3.LUT R4, R3, 0x38, R0, 0x78, !PT ;  /* 0x0000003803047812 */ /* 0x000fe200078e7800 */
[----:B------:R-:W-:Y:S01]  /*21180*/  IMAD.SHL.U32 R3, R5, 0x8, RZ ;  /* 0x0000000805037824 */ /* 0x000fe200078e00ff */
[----:B------:R-:W-:-:S02]  /*21190*/  SHF.L.U32 R0, R0, 0x4, RZ ;  /* 0x0000000400007819 */ /* 0x000fc400000006ff */
[----:B------:R-:W-:Y:S02]  /*211a0*/  SHF.R.U32.HI R5, RZ, 0x3, R5 ;  /* 0x00000003ff057819 */ /* 0x000fe40000011605 */
[----:B------:R-:W-:Y:S02]  /*211b0*/  LOP3.LUT R3, R4, 0x200, R3, 0xf8, !PT ;  /* 0x0000020004037812 */ /* 0x000fe400078ef803 */
[----:B------:R-:W-:Y:S01]  /*211c0*/  LOP3.LUT R0, R5, 0x70, R0, 0xf8, !PT ;  /* 0x0000007005007812 */ /* 0x000fe200078ef800 */
[----:B------:R-:W-:Y:S01]  /*211d0*/  IMAD.MOV.U32 R0, RZ, RZ, 0x1 ;  /* 0x00000001ff007424 */ /* 0x000fe200078e00ff */
[----:B-1----:R-:W-:-:S06]  /*211e0*/  ULEA UR4, UR5, UR4, 0x18 ;  /* 0x0000000405047291 */ /* 0x002fcc000f8ec03f */
[----:B------:R-:W-:-:S04]  /*211f0*/  IMAD.U32 R4, RZ, RZ, UR4 ;  /* 0x00000004ff047e24 */ /* 0x000fc8000f8e00ff */
[----:B------:R-:W-:Y:S01]  /*21200*/  IMAD R3, R3, 0x2, R4 ;  /* 0x0000000203037824 */ /* 0x000fe200078e0204 */
[----:B------:R-:W-:Y:S04]  /*21210*/  STL [R1+0x8], R4 ;  /* 0x0000080401007387 */ /* 0x000fe80000100800 */
[----:B------:R-:W-:Y:S04]  /*21220*/  STL [R1+0x2c], R3 ;  /* 0x00002c0301007387 */ /* 0x000fe80000100800 */
[----:B------:R-:W-:Y:S04]  /*21230*/  STL [R1+0xc], RZ ;  /* 0x00000cff01007387 */ /* 0x000fe80000100800 */
[----:B------:R-:W-:Y:S04]  /*21240*/  STL [R1+0x14], R0 ;  /* 0x0000140001007387 */ /* 0x000fe80000100800 */
[----:B------:R-:W-:Y:S04]  /*21250*/  STL [R1+0x20], RZ ;  /* 0x000020ff01007387 */ /* 0x000fe80000100800 */
[----:B------:R0:W-:Y:S04]  /*21260*/  STL [R1+0x24], R0 ;  /* 0x0000240001007387 */ /* 0x0001e80000100800 */
[----:B------:R1:W-:Y:S01]  /*21270*/  STL [R1+0x58], RZ ;  /* 0x000058ff01007387 */ /* 0x0003e20000100800 */
[----:B0-----:R-:W-:-:S07]  /*21280*/  LOP3.LUT R0, R2, 0x40, RZ, 0xfc, !PT ;  /* 0x0000004002007812 */ /* 0x001fce00078efcff */
.L_x_966:
[----:B0---4-:R-:W0:Y:S01]  /*21290*/  LDC.64 R2, c[0x0][0xc88] ;  /* 0x00032200ff027b82 */ /* 0x011e220000000a00 */
[----:B------:R-:W-:Y:S01]  /*212a0*/  ULDC.64 UR4, c[0x0][0x208] ;  /* 0x0000820000047ab9 */ /* 0x000fe20000000a00 */
[----:B0-----:R-:W-:-:S05]  /*212b0*/  IMAD.WIDE R2, R19, 0x4, R2 ;  /* 0x0000000413027825 */ /* 0x001fca00078e0202 */
[----:B------:R-:W2:Y:S01]  /*212c0*/  LDG.E R15, desc[UR4][R2.64] ;  /* 0x00000004020f7981 */ /* 0x000ea2000c1e1900 */
[----:B------:R-:W-:Y:S05]  /*212d0*/  YIELD ;  /* 0x0000000000007946 */ /* 0x000fea0003800000 */
[----:B------:R-:W-:Y:S01]  /*212e0*/  ULDC.64 UR4, c[0x0][0xa28] ;  /* 0x00028a0000047ab9 */ /* 0x000fe20000000a00 */
[----:B-1----:R-:W-:Y:S01]  /*212f0*/  IMAD.MOV.U32 R0, RZ, RZ, RZ ;  /* 0x000000ffff007224 */ /* 0x002fe200078e00ff */
[----:B------:R-:W-:Y:S01]  /*21300*/  ISETP.NE.U32.AND P0, PT, RZ, UR4, PT ;  /* 0x00000004ff007c0c */ /* 0x000fe2000bf05070 */
[----:B------:R-:W-:Y:S01]  /*21310*/  ULDC.64 UR12, c[0x0][0x208] ;  /* 0x00008200000c7ab9 */ /* 0x000fe20000000a00 */
[----:B---3-5:R-:W-:Y:S01]  /*21320*/  IMAD.MOV.U32 R8, RZ, RZ, RZ ;  /* 0x000000ffff087224 */ /* 0x028fe200078e00ff */
[----:B------:R-:W-:Y:S01]  /*21330*/  ULDC.64 UR10, c[0x0][0xa18] ;  /* 0x00028600000a7ab9 */ /* 0x000fe20000000a00 */
[----:B------:R-:W-:Y:S01]  /*21340*/  ISETP.NE.AND.EX P0, PT, RZ, UR5, PT, P0 ;  /* 0x00000005ff007c0c */ /* 0x000fe2000bf05300 */
[----:B------:R-:W-:Y:S01]  /*21350*/  ULDC.64 UR8, c[0x0][0xa10] ;  /* 0x0002840000087ab9 */ /* 0x000fe20000000a00 */
[----:B------:R-:W-:Y:S01]  /*21360*/  ULDC.64 UR6, c[0x0][0xa08] ;  /* 0x0002820000067ab9 */ /* 0x000fe20000000a00 */
[----:B--2---:R-:W-:Y:S01]  /*21370*/  SHF.R.S32.HI R4, RZ, 0x1f, R15 ;  /* 0x0000001fff047819 */ /* 0x004fe2000001140f */
[----:B------:R-:W-:-:S09]  /*21380*/  IMAD.SHL.U32 R14, R15, 0x4, RZ ;  /* 0x000000040f0e7824 */ /* 0x000fd200078e00ff */
[C---:B------:R-:W-:Y:S01]  /*21390*/  @P0 LEA R2, P1, R15.reuse, UR4, 0x2 ;  /* 0x000000040f020c11 */ /* 0x040fe2000f8210ff */
[----:B------:R-:W-:Y:S03]  /*213a0*/  STL [R1+0x30], R15 ;  /* 0x0000300f01007387 */ /* 0x000fe60000100800 */
[C-C-:B------:R-:W-:Y:S01]  /*213b0*/  @P0 LEA.HI.X R3, R15.reuse, UR5, R4.reuse, 0x2, P1 ;  /* 0x000000050f030c11 */ /* 0x140fe200088f1404 */
[----:B------:R-:W-:Y:S01]  /*213c0*/  ULDC.64 UR4, c[0x0][0xa00] ;  /* 0x0002800000047ab9 */ /* 0x000fe20000000a00 */
[----:B------:R-:W-:Y:S01]  /*213d0*/  SHF.L.U64.HI R13, R15, 0x2, R4 ;  /* 0x000000020f0d7819 */ /* 0x000fe20000010204 */
[----:B------:R0:W-:Y:S01]  /*213e0*/  STL [R1+0x44], R4 ;  /* 0x0000440401007387 */ /* 0x0001e20000100800 */
[----:B------:R-:W-:-:S03]  /*213f0*/  ISETP.NE.U32.AND P2, PT, RZ, UR4, PT ;  /* 0x00000004ff007c0c */ /* 0x000fc6000bf45070 */
[----:B------:R2:W5:Y:S01]  /*21400*/  @P0 LDG.E R0, desc[UR12][R2.64] ;  /* 0x0000000c02000981 */ /* 0x000562000c1e1900 */
[----:B------:R-:W-:Y:S02]  /*21410*/  ISETP.NE.AND.EX P2, PT, RZ, UR5, PT, P2 ;  /* 0x00000005ff007c0c */ /* 0x000fe4000bf45320 */
[----:B------:R-:W-:Y:S02]  /*21420*/  CS2R R10, SRZ ;  /* 0x00000000000a7805 */ /* 0x000fe4000001ff00 */
[----:B------:R-:W-:Y:S01]  /*21430*/  ISETP.NE.U32.AND P3, PT, RZ, UR10, PT ;  /* 0x0000000aff007c0c */ /* 0x000fe2000bf65070 */
[----:B------:R-:W-:Y:S01]  /*21440*/  STL [R1], R14 ;  /* 0x0000000e01007387 */ /* 0x000fe20000100800 */
[----:B------:R-:W-:Y:S02]  /*21450*/  ISETP.NE.U32.AND P0, PT, RZ, UR6, PT ;  /* 0x00000006ff007c0c */ /* 0x000fe4000bf05070 */
[----:B------:R-:W-:Y:S01]  /*21460*/  ISETP.NE.AND.EX P3, PT, RZ, UR11, PT, P3 ;  /* 0x0000000bff007c0c */ /* 0x000fe2000bf65330 */
[----:B------:R-:W-:Y:S01]  /*21470*/  STL [R1+0x28], R13 ;  /* 0x0000280d01007387 */ /* 0x000fe20000100800 */
[----:B------:R-:W-:-:S02]  /*21480*/  ISETP.NE.U32.AND P1, PT, RZ, UR8, PT ;  /* 0x00000008ff007c0c */ /* 0x000fc4000bf25070 */
[C---:B--2---:R-:W-:Y:S02]  /*21490*/  IADD3 R2, P4, R14.reuse, UR4, RZ ;  /* 0x000000040e027c10 */ /* 0x044fe4000ff9e0ff */
[----:B------:R-:W-:Y:S02]  /*214a0*/  ISETP.NE.AND.EX P0, PT, RZ, UR7, PT, P0 ;  /* 0x00000007ff007c0c */ /* 0x000fe4000bf05300 */
[C---:B------:R-:W-:Y:S02]  /*214b0*/  IADD3.X R3, R13.reuse, UR5, RZ, P4, !PT ;  /* 0x000000050d037c10 */ /* 0x040fe4000a7fe4ff */
[C---:B0-----:R-:W-:Y:S02]  /*214c0*/  IADD3 R4, P4, R14.reuse, UR8, RZ ;  /* 0x000000080e047c10 */ /* 0x041fe4000ff9e0ff */
[----:B------:R-:W-:Y:S01]  /*214d0*/  ISETP.NE.AND.EX P1, PT, RZ, UR9, PT, P1 ;  /* 0x00000009ff007c0c */ /* 0x000fe2000bf25310 */
[----:B------:R-:W2:Y:S01]  /*214e0*/  @P2 LDG.E R8, desc[UR12][R2.64] ;  /* 0x0000000c02082981 */ /* 0x000ea2000c1e1900 */
[C---:B------:R-:W-:Y:S01]  /*214f0*/  IADD3.X R5, R13.reuse, UR9, RZ, P4, !PT ;  /* 0x000000090d057c10 */ /* 0x040fe2000a7fe4ff */
[----:B------:R-:W-:Y:S01]  /*21500*/  ULDC UR4, c[0x0][0x288] ;  /* 0x0000a20000047ab9 */ /* 0x000fe20000000800 */
[----:B------:R-:W-:Y:S01]  /*21510*/  IADD3 R6, P5, R14, UR6, RZ ;  /* 0x000000060e067c10 */ /* 0x000fe2000ffbe0ff */
[----:B------:R-:W-:Y:S01]  /*21520*/  IMAD.U32 R12, RZ, RZ, UR4 ;  /* 0x00000004ff0c7e24 */ /* 0x000fe2000f8e00ff */
[----:B------:R-:W-:Y:S01]  /*21530*/  ULDC.64 UR4, c[0x0][0x418] ;  /* 0x0001060000047ab9 */ /* 0x000fe20000000a00 */
[----:B--2---:R0:W-:Y:S01]  /*21540*/  STL [R1+0x40], R8 ;  /* 0x0000400801007387 */ /* 0x0041e20000100800 */
[----:B------:R-:W-:Y:S01]  /*21550*/  IADD3.X R7, R13, UR7, RZ, P5, !PT ;  /* 0x000000070d077c10 */ /* 0x000fe2000affe4ff */
[----:B------:R-:W-:-:S04]  /*21560*/  UISETP.NE.U32.AND UP0, UPT, UR4, URZ, UPT ;  /* 0x0000003f0400728c */ /* 0x000fc8000bf05070 */
[----:B------:R-:W5:Y:S01]  /*21570*/  @P1 LDG.E R10, desc[UR12][R4.64] ;  /* 0x0000000c040a1981 */ /* 0x000f62000c1e1900 */
[----:B------:R-:W-:Y:S01]  /*21580*/  ULDC UR4, c[0x0][0x424] ;  /* 0x0001090000047ab9 */ /* 0x000fe20000000800 */
[----:B0-----:R-:W-:Y:S02]  /*21590*/  @P3 IADD3 R8, P4, R14, UR10, RZ ;  /* 0x0000000a0e083c10 */ /* 0x001fe4000ff9e0ff */
[----:B------:R-:W5:Y:S02]  /*215a0*/  @P0 LDG.E R11, desc[UR12][R6.64] ;  /* 0x0000000c060b0981 */ /* 0x000f64000c1e1900 */
[----:B------:R-:W-:-:S05]  /*215b0*/  @P3 IADD3.X R9, R13, UR11, RZ, P4, !PT ;  /* 0x0000000b0d093c10 */ /* 0x000fca000a7fe4ff */
[----:B------:R0:W2:Y:S01]  /*215c0*/  @P3 LDG.E R12, desc[UR12][R8.64] ;  /* 0x0000000c080c3981 */ /* 0x0000a2000c1e1900 */
[----:B------:R-:W-:-:S03]  /*215d0*/  UISETP.NE.AND.EX UP0, UPT, UR5, URZ, UPT, UP0 ;  /* 0x0000003f0500728c */ /* 0x000fc6000bf05300 */
[----:B------:R-:W-:Y:S01]  /*215e0*/  ULDC UR5, c[0x0][0x2f0] ;  /* 0x0000bc0000057ab9 */ /* 0x000fe20000000800 */
[----:B------:R-:W-:-:S04]  /*215f0*/  USEL UR4, UR4, 0x1, UP0 ;  /* 0x0000000104047887 */ /* 0x000fc80008000000 */
[----:B------:R-:W-:-:S03]  /*21600*/  UIMAD UR4, UR4, UR5, URZ ;  /* 0x00000005040472a4 */ /* 0x000fc6000f8e023f */
[----:B------:R-:W-:Y:S02]  /*21610*/  ULDC UR5, c[0x0][0x348] ;  /* 0x0000d20000057ab9 */ /* 0x000fe40000000800 */
[----:B0-----:R-:W-:Y:S02]  /*21620*/  IMAD.U32 R9, RZ, RZ, UR5 ;  /* 0x00000005ff097e24 */ /* 0x001fe4000f8e00ff */
[----:B------:R-:W-:Y:S01]  /*21630*/  IMAD.U32 R8, RZ, RZ, UR4 ;  /* 0x00000004ff087e24 */ /* 0x000fe2000f8e00ff */
[----:B--2---:R0:W-:Y:S01]  /*21640*/  STL [R1+0x54], R12 ;  /* 0x0000540c01007387 */ /* 0x0041e20000100800 */
[----:B------:R-:W-:Y:S05]  /*21650*/  @P3 BRA `(.L_x_832) ;  /* 0x0000000000183947 */ /* 0x000fea0003800000 */
[----:B------:R-:W-:Y:S05]  /*21660*/  @!P2 BRA `(.L_x_832) ;  /* 0x000000000014a947 */ /* 0x000fea0003800000 */
[----:B------:R-:W-:Y:S02]  /*21670*/  ULDC.64 UR4, c[0x0][0x208] ;  /* 0x0000820000047ab9 */ /* 0x000fe40000000a00 */
[----:B0-----:R-:W2:Y:S04]  /*21680*/  LDG.E R12, desc[UR4][R2.64] ;  /* 0x00000004020c7981 */ /* 0x001ea8000c1e1900 */
[----:B------:R-:W2:Y:S02]  /*21690*/  LDG.E R2, desc[UR4][R2.64+0x4] ;  /* 0x0000040402027981 */ /* 0x000ea4000c1e1900 */
[----:B--2---:R-:W-:-:S05]  /*216a0*/  IMAD.IADD R2, R2, 0x1, -R12 ;  /* 0x0000000102027824 */ /* 0x004fca00078e0a0c */
[----:B------:R2:W-:Y:S02]  /*216b0*/  STL [R1+0x54], R2 ;  /* 0x0000540201007387 */ /* 0x0005e40000100800 */
.L_x_832:
[----:B0-----:R-:W-:Y:S01]  /*216c0*/  IMAD.MOV.U32 R12, RZ, RZ, R15 ;  /* 0x000000ffff0c7224 */ /* 0x001fe200078e000f */
[----:B------:R-:W-:Y:S01]  /*216d0*/  ULDC.64 UR4, c[0x0][0xa20] ;  /* 0x0002880000047ab9 */ /* 0x000fe20000000a00 */
[----:B--2--5:R-:W-:Y:S01]  /*216e0*/  IMAD.IADD R2, R11, 0x1, R0 ;  /* 0x000000010b027824 */ /* 0x024fe200078e0200 */
[----:B------:R-:W-:Y:S02]  /*216f0*/  ISETP.NE.U32.AND P2, PT, RZ, UR4, PT ;  /* 0x00000004ff007c0c */ /* 0x000fe4000bf45070 */
[----:B------:R0:W-:Y:S02]  /*21700*/  STL [R1+0x10], R12 ;  /* 0x0000100c01007387 */ /* 0x0001e40000100800 */
[----:B------:R-:W-:Y:S02]  /*21710*/  ISETP.NE.AND.EX P2, PT, RZ, UR5, PT, P2 ;  /* 0x00000005ff007c0c */ /* 0x000fe4000bf45320 */
[----:B------:R0:W-:Y:S11]  /*21720*/  STL [R1+0x1c], R2 ;  /* 0x00001c0201007387 */ /* 0x0001f60000100800 */
[----:B0-----:R-:W-:Y:S05]  /*21730*/  @!P2 BRA `(.L_x_833) ;  /* 0x000000000014a947 */ /* 0x001fea0003800000 */
[----:B------:R-:W-:Y:S01]  /*21740*/  IADD3 R2, P0, R14, UR4, RZ ;  /* 0x000000040e027c10 */ /* 0x000fe2000ff1e0ff */
[----:B------:R-:W-:-:S03]  /*21750*/  ULDC.64 UR6, c[0x0][0x208] ;  /* 0x0000820000067ab9 */ /* 0x000fc60000000a00 */
[----:B------:R-:W-:-:S05]  /*21760*/  IADD3.X R3, R13, UR5, RZ, P0, !PT ;  /* 0x000000050d037c10 */ /* 0x000fca00087fe4ff */
[----:B------:R0:W5:Y:S01]  /*21770*/  LDG.E R8, desc[UR6][R2.64] ;  /* 0x0000000602087981 */ /* 0x000162000c1e1900 */
[----:B------:R-:W-:Y:S05]  /*21780*/  BRA `(.L_x_834) ;  /* 0x0000000000147947 */ /* 0x000fea0003800000 */
.L_x_833:
[----:B------:R-:W-:Y:S05]  /*21790*/  @!P0 BRA `(.L_x_834) ;  /* 0x0000000000108947 */ /* 0x000fea0003800000 */
[----:B------:R-:W-:Y:S02]  /*217a0*/  ULDC.64 UR4, c[0x0][0x208] ;  /* 0x0000820000047ab9 */ /* 0x000fe40000000a00 */
[----:B------:R-:W2:Y:S04]  /*217b0*/  LDG.E R8, desc[UR4][R6.64] ;  /* 0x0000000406087981 */ /* 0x000ea8000c1e1900 */
[----:B------:R-:W2:Y:S02]  /*217c0*/  LDG.E R6, desc[UR4][R6.64+0x4] ;  /* 0x0000040406067981 */ /* 0x000ea4000c1e1900 */
[----:B--2---:R-:W-:-:S07]  /*217d0*/  IMAD.IADD R8, R6, 0x1, -R8 ;  /* 0x0000000106087824 */ /* 0x004fce00078e0a08 */
.L_x_834:
[----:B------:R-:W-:Y:S01]  /*217e0*/  ULDC.64 UR4, c[0x0][0x208] ;  /* 0x0000820000047ab9 */ /* 0x000fe20000000a00 */
[----:B-----5:R-:W-:Y:S01]  /*217f0*/  IMAD.IADD R0, R8, 0x1, -R0 ;  /* 0x0000000108007824 */ /* 0x020fe200078e0a00 */
[----:B0-----:R-:W2:Y:S04]  /*21800*/  @P1 LDG.E R2, desc[UR4][R4.64] ;  /* 0x0000000404021981 */ /* 0x001ea8000c1e1900 */
[----:B------:R-:W2:Y:S01]  /*21810*/  @P1 LDG.E R4, desc[UR4][R4.64+0x4] ;  /* 0x0000040404041981 */ /* 0x000ea2000c1e1900 */
[----:B------:R-:W-:Y:S01]  /*21820*/  BSSY B0, `(.L_x_835) ;  /* 0x000012d000007945 */ /* 0x000fe20003800000 */
[----:B--2---:R-:W-:-:S04]  /*21830*/  @P1 IMAD.IADD R9, R4, 0x1, -R2 ;  /* 0x0000000104091824 */ /* 0x004fc800078e0a02 */
[----:B------:R-:W-:-:S04]  /*21840*/  IMAD.IADD R3, R0, 0x1, R9 ;  /* 0x0000000100037824 */ /* 0x000fc800078e0209 */
[----:B------:R-:W-:Y:S01]  /*21850*/  VIADD R2, R3, 0xaf ;  /* 0x000000af03027836 */ /* 0x000fe20000000000 */
[----:B------:R0:W-:Y:S03]  /*21860*/  STL [R1+0x50], R3 ;  /* 0x0000500301007387 */ /* 0x0001e60000100800 */
[----:B------:R-:W-:-:S05]  /*21870*/  IMAD.HI R2, R2, 0x2e8ba2e9, RZ ;  /* 0x2e8ba2e902027827 */ /* 0x000fca00078e02ff */
[----:B0-----:R-:W-:-:S04]  /*21880*/  SHF.R.U32.HI R3, RZ, 0x1f, R2 ;  /* 0x0000001fff037819 */ /* 0x001fc80000011602 */
[----:B------:R-:W-:-:S05]  /*21890*/  LEA.HI.SX32 R4, R2, R3, 0x1b ;  /* 0x0000000302047211 */ /* 0x000fca00078fdaff */
[--C-:B------:R-:W-:Y:S01]  /*218a0*/  IMAD R2, R4, 0xb0, -R0.reuse ;  /* 0x000000b004027824 */ /* 0x100fe200078e0a00 */
[----:B------:R0:W-:Y:S01]  /*218b0*/  STL [R1+0x38], R4 ;  /* 0x0000380401007387 */ /* 0x0001e20000100800 */
[----:B------:R-:W-:-:S03]  /*218c0*/  IMAD.MOV R0, RZ, RZ, -R0 ;  /* 0x000000ffff007224 */ /* 0x000fc600078e0a00 */
[----:B------:R-:W-:Y:S02]  /*218d0*/  VIMNMX R9, R2, R9, PT ;  /* 0x0000000902097248 */ /* 0x000fe40003fe0100 */
[----:B------:R-:W-:-:S04]  /*218e0*/  VIMNMX R0, RZ, R0, !PT ;  /* 0x00000000ff007248 */ /* 0x000fc80007fe0100 */
[----:B------:R-:W-:Y:S01]  /*218f0*/  ISETP.GT.AND P0, PT, R9, R0, PT ;  /* 0x000000000900720c */ /* 0x000fe20003f04270 */
[----:B0-----:R-:W-:-:S12]  /*21900*/  IMAD.WIDE.U32 R4, R0, -0x45d1745d, RZ ;  /* 0xba2e8ba300047825 */ /* 0x001fd800078e00ff */
[----:B------:R-:W-:Y:S01]  /*21910*/  @P0 VIADD R2, R9, 0xaf ;  /* 0x000000af09020836 */ /* 0x000fe20000000000 */
[----:B------:R-:W-:-:S03]  /*21920*/  SHF.R.U32.HI R9, RZ, 0x7, R5 ;  /* 0x00000007ff097819 */ /* 0x000fc60000011605 */
[----:B------:R-:W-:-:S04]  /*21930*/  @P0 IMAD.HI R0, R2, 0x2e8ba2e9, RZ ;  /* 0x2e8ba2e902000827 */ /* 0x000fc800078e02ff */
[----:B------:R-:W-:Y:S01]  /*21940*/  IMAD.MOV.U32 R6, RZ, RZ, R9 ;  /* 0x000000ffff067224 */ /* 0x000fe200078e0009 */
[----:B------:R-:W-:-:S04]  /*21950*/  @P0 SHF.R.U32.HI R2, RZ, 0x1f, R0 ;  /* 0x0000001fff020819 */ /* 0x000fc80000011600 */
[----:B------:R-:W-:Y:S02]  /*21960*/  @P0 LEA.HI.SX32 R6, R0, R2, 0x1b ;  /* 0x0000000200060211 */ /* 0x000fe400078fdaff */
[----:B------:R-:W-:Y:S02]  /*21970*/  PLOP3.LUT P0, PT, PT, PT, PT, 0x80, 0x0 ;  /* 0x000000000000781c */ /* 0x000fe40003f0f070 */
[----:B------:R-:W-:-:S13]  /*21980*/  ISETP.GT.AND P2, PT, R6, R9, PT ;  /* 0x000000090600720c */ /* 0x000fda0003f44270 */
[----:B------:R-:W-:Y:S05]  /*21990*/  @!P2 BRA `(.L_x_836) ;  /* 0x000000100054a947 */ /* 0x000fea0003800000 */
[----:B------:R-:W-:Y:S01]  /*219a0*/  UMOV UR4, 0xffffffff ;  /* 0xffffffff00047882 */ /* 0x000fe20000000000 */
[----:B------:R-:W-:Y:S02]  /*219b0*/  SEL R0, R12, RZ, !P1 ;  /* 0x000000ff0c007207 */ /* 0x000fe40004800000 */
[----:B------:R-:W-:Y:S05]  /*219c0*/  BRA.DIV UR4, `(.L_x_837) ;  /* 0x0000006a04bc7947 */ /* 0x000fea000b800000 */
[----:B------:R-:W0:Y:S02]  /*219d0*/  S2R R2, SR_TID.X ;  /* 0x0000000000027919 */ /* 0x000e240000002100 */
[----:B0-----:R-:W-:-:S04]  /*219e0*/  SHF.R.U32.HI R2, RZ, 0x5, R2 ;  /* 0x00000005ff027819 */ /* 0x001fc80000011602 */
[----:B------:R-:W-:-:S05]  /*219f0*/  LOP3.LUT R2, R2, 0x3, RZ, 0xc0, !PT ;  /* 0x0000000302027812 */ /* 0x000fca00078ec0ff */
[----:B------:R0:W2:Y:S02]  /*21a00*/  SHFL.IDX PT, R14, R2, RZ, 0x1f ;  /* 0x00001fff020e7589 */ /* 0x0000a400000e0000 */
.L_x_1015:
[----:B--2---:R-:W-:Y:S02]  /*21a10*/  ISETP.NE.AND P0, PT, R14, RZ, PT ;  /* 0x000000ff0e00720c */ /* 0x004fe40003f05270 */
[----:B------:R-:W-:-:S11]  /*21a20*/  PLOP3.LUT P6, PT, PT, PT, PT, 0x8, 0x0 ;  /* 0x000000000000781c */ /* 0x000fd60003fce170 */
[----:B------:R-:W-:Y:S05]  /*21a30*/  @P0 BRA `(.L_x_838) ;  /* 0x00000000000c0947 */ /* 0x000fea0003800000 */
[----:B------:R-:W-:-:S03]  /*21a40*/  UMOV UR4, 0xffffffff ;  /* 0xffffffff00047882 */ /* 0x000fc60000000000 */
[----:B------:R-:W-:Y:S05]  /*21a50*/  BRA.DIV UR4, `(.L_x_839) ;  /* 0x0000006a04cc7947 */ /* 0x000fea000b800000 */
[----:B------:R-:W-:-:S13]  /*21a60*/  ELECT P6, URZ, PT ;  /* 0x00000000003f782f */ /* 0x000fda00038c0000 */
.L_x_838:
[----:B0-----:R-:W2:Y:S04]  /*21a70*/  LDL R2, [R1+0x58] ;  /* 0x0000580001027983 */ /* 0x001ea80000100800 */
[----:B------:R-:W3:Y:S01]  /*21a80*/  LDL R4, [R1+0x8] ;  /* 0x0000080001047983 */ /* 0x000ee20000100800 */
[----:B------:R-:W-:Y:S01]  /*21a90*/  BSSY B1, `(.L_x_840) ;  /* 0x0000008000017945 */ /* 0x000fe20003800000 */
[----:B--2---:R-:W-:-:S05]  /*21aa0*/  VIADD R2, R2, 0x1 ;  /* 0x0000000102027836 */ /* 0x004fca0000000000 */
[----:B------:R-:W-:-:S04]  /*21ab0*/  LEA.HI R3, R2, R2, RZ, 0x1 ;  /* 0x0000000202037211 */ /* 0x000fc800078f08ff */
[----:B------:R-:W-:-:S05]  /*21ac0*/  LOP3.LUT R3, R3, 0xfffffffe, RZ, 0xc0, !PT ;  /* 0xfffffffe03037812 */ /* 0x000fca00078ec0ff */
[----:B------:R-:W-:-:S05]  /*21ad0*/  IMAD.IADD R2, R2, 0x1, -R3 ;  /* 0x0000000102027824 */ /* 0x000fca00078e0a03 */
[----:B------:R-:W-:-:S04]  /*21ae0*/  SHF.L.U32 R2, R2, 0x1f, RZ ;  /* 0x0000001f02027819 */ /* 0x000fc800000006ff */
[----:B---3--:R-:W0:Y:S02]  /*21af0*/  SYNCS.PHASECHK.TRANS64.TRYWAIT P0, [R4+URZ+0x34820], R2 ;  /* 0x03482002040075a7 */ /* 0x008e24000800017f */
[----:B0-----:R-:W-:Y:S05]  /*21b00*/  @!P0 BRA `(.L_x_841) ;  /* 0x0000006800c08947 */ /* 0x001fea0003800000 */
.L_x_1018:
[----:B------:R-:W-:Y:S05]  /*21b10*/  BSYNC B1 ;  /* 0x0000000000017941 */ /* 0x000fea0003800000 */
.L_x_840:
[----:B------:R-:W-:Y:S04]  /*21b20*/  BSSY B1, `(.L_x_842) ;  /* 0x0000071000017945 */ /* 0x000fe80003800000 */
[----:B------:R-:W-:Y:S05]  /*21b30*/  @!P6 BRA `(.L_x_843) ;  /* 0x0000000400bce947 */ /* 0x000fea0003800000 */
[----:B------:R-:W2:Y:S04]  /*21b40*/  LDL R7, [R1+0x8] ;  /* 0x0000080001077983 */ /* 0x000ea80000100800 */
[----:B------:R-:W2:Y:S04]  /*21b50*/  LDL R4, [R1+0x20] ;  /* 0x0000200001047983 */ /* 0x000ea80000100800 */
[----:B------:R-:W3:Y:S01]  /*21b60*/  LDL R5, [R1+0x24] ;  /* 0x0000240001057983 */ /* 0x000ee20000100800 */
[----:B------:R-:W-:Y:S01]  /*21b70*/  BSSY B2, `(.L_x_844) ;  /* 0x0000008000027945 */ /* 0x000fe20003800000 */
[----:B0-----:R-:W0:Y:S02]  /*21b80*/  S2R R3, SR_TID.X ;  /* 0x0000000000037919 */ /* 0x001e240000002100 */
[----:B0-----:R-:W-:-:S04]  /*21b90*/  LOP3.LUT R3, R3, 0x7f, RZ, 0xc0, !PT ;  /* 0x0000007f03037812 */ /* 0x001fc800078ec0ff */
[----:B------:R-:W-:Y:S01]  /*21ba0*/  ISETP.NE.AND P1, PT, R3, RZ, PT ;  /* 0x000000ff0300720c */ /* 0x000fe20003f25270 */
[----:B--2---:R-:W-:Y:S01]  /*21bb0*/  IMAD R4, R4, 0x8, R7 ;  /* 0x0000000804047824 */ /* 0x004fe200078e0207 */
[----:B---3--:R-:W-:-:S04]  /*21bc0*/  SHF.L.U32 R8, R5, 0x1f, RZ ;  /* 0x0000001f05087819 */ /* 0x008fc800000006ff */
[----:B------:R-:W0:Y:S02]  /*21bd0*/  SYNCS.PHASECHK.TRANS64.TRYWAIT P0, [R4+URZ+0x348a0], R8 ;  /* 0x0348a008040075a7 */ /* 0x000e24000800017f */
[----:B0-----:R-:W-:Y:S05]  /*21be0*/  @!P0 BRA `(.L_x_845) ;  /* 0x0000006800a08947 */ /* 0x001fea0003800000 */
.L_x_1019:
[----:B------:R-:W-:Y:S05]  /*21bf0*/  BSYNC B2 ;  /* 0x0000000000027941 */ /* 0x000fea0003800000 */
.L_x_844:
[----:B------:R-:W-:Y:S04]  /*21c00*/  BSSY B2, `(.L_x_846) ;  /* 0x0000009000027945 */ /* 0x000fe80003800000 */
[----:B------:R-:W-:Y:S05]  /*21c10*/  @P1 BRA `(.L_x_847) ;  /* 0x00000000001c1947 */ /* 0x000fea0003800000 */
[----:B------:R-:W2:Y:S01]  /*21c20*/  S2R R3, SR_TID.X ;  /* 0x0000000000037919 */ /* 0x000ea20000002100 */
[----:B------:R-:W-:-:S04]  /*21c30*/  IMAD.MOV.U32 R2, RZ, RZ, 0xb000 ;  /* 0x0000b000ff027424 */ /* 0x000fc800078e00ff */
[----:B------:R3:W-:Y:S01]  /*21c40*/  SYNCS.ARRIVE.TRANS64 RZ, [R4+URZ+0x34890], R2 ;  /* 0x0348900204ff79a7 */ /* 0x0007e2000800003f */
[----:B--2---:R-:W-:-:S04]  /*21c50*/  LOP3.LUT R3, R3, 0x1f, RZ, 0xc0, !PT ;  /* 0x0000001f03037812 */ /* 0x004fc800078ec0ff */
[----:B------:R-:W-:-:S13]  /*21c60*/  ISETP.NE.AND P0, PT, R3, RZ, PT ;  /* 0x000000ff0300720c */ /* 0x000fda0003f05270 */
[----:B---3--:R-:W-:Y:S05]  /*21c70*/  @!P0 BRA `(.L_x_847) ;  /* 0x0000000000048947 */ /* 0x008fea0003800000 */
[----:B------:R-:W-:Y:S01]  /*21c80*/  BPT.TRAP 0x1 ;  /* 0x000000040000795c */ /* 0x000fe20000300000 */
.L_x_847:
[----:B------:R-:W-:Y:S05]  /*21c90*/  BSYNC B2 ;  /* 0x0000000000027941 */ /* 0x000fea0003800000 */
.L_x_846:
[----:B------:R-:W2:Y:S04]  /*21ca0*/  LDL R5, [R1+0x8] ;  /* 0x0000080001057983 */ /* 0x000ea80000100800 */
[----:B------:R-:W2:Y:S01]  /*21cb0*/  LDL R2, [R1+0x20] ;  /* 0x0000200001027983 */ /* 0x000ea20000100800 */
[----:B------:R-:W-:Y:S01]  /*21cc0*/  IMAD.MOV.U32 R14, RZ, RZ, RZ ;  /* 0x000000ffff0e7224 */ /* 0x000fe200078e00ff */
[----:B------:R-:W-:Y:S01]  /*21cd0*/  UIADD3 UR4, UP0, UR38, 0x570, URZ ;  /* 0x0000057026047890 */ /* 0x000fe2000ff1e03f */
[----:B------:R-:W-:Y:S01]  /*21ce0*/  IMAD R3, R6, 0xb0, R10 ;  /* 0x000000b006037824 */ /* 0x000fe200078e020a */
[----:B------:R-:W-:Y:S01]  /*21cf0*/  PLOP3.LUT P0, PT, PT, PT, PT, 0x80, 0x0 ;  /* 0x000000000000781c */ /* 0x000fe20003f0f070 */
[----:B------:R-:W-:Y:S01]  /*21d00*/  UMOV UR6, 0x0 ;  /* 0x0000000000067882 */ /* 0x000fe20000000000 */
[----:B------:R-:W-:Y:S01]  /*21d10*/  R2UR UR10, R14 ;  /* 0x000000000e0a72ca */ /* 0x000fe200000e0000 */
[----:B------:R-:W-:Y:S01]  /*21d20*/  VIADD R3, R3, 0xffffff50 ;  /* 0xffffff5003037836 */ /* 0x000fe20000000000 */
[----:B------:R-:W-:Y:S01]  /*21d30*/  UIADD3.X UR5, URZ, UR39, URZ, UP0, !UPT ;  /* 0x000000273f057290 */ /* 0x000fe200087fe43f */
[----:B------:R-:W-:Y:S01]  /*21d40*/  UMOV UR7, 0x12f00000 ;  /* 0x12f0000000077882 */ /* 0x000fe20000000000 */
[----:B--2---:R-:W-:-:S02]  /*21d50*/  IMAD R7, R2, 0xb000, R5 ;  /* 0x0000b00002077824 */ /* 0x004fc400078e0205 */
[----:B------:R-:W-:Y:S02]  /*21d60*/  VIADD R2, R4, 0x34890 ;  /* 0x0003489004027836 */ /* 0x000fe40000000000 */
[----:B------:R-:W-:-:S07]  /*21d70*/  VIADD R5, R7, 0x1e400 ;  /* 0x0001e40007057836 */ /* 0x000fce0000000000 */
.L_x_848:
        /* <DEDUP_REMOVED lines=16> */
.L_x_849:
        /* <DEDUP_REMOVED lines=10> */
[----:B------:R-:W2:Y:S01]  /*21f20*/  SYNCS.PHASECHK.TRANS64.TRYWAIT P0, [R4+URZ+0x348c0], R8 ;  /* 0x0348c008040075a7 */ /* 0x000ea2000800017f */
[----:B------:R-:W-:Y:S04]  /*21f30*/  BSSY B2, `(.L_x_850) ;  /* 0x0000002000027945 */ /* 0x000fe80003800000 */
[----:B--2---:R-:W-:Y:S05]  /*21f40*/  @!P0 BRA `(.L_x_851) ;  /* 0x0000006400dc8947 */ /* 0x004fea0003800000 */
.L_x_1020:
[----:B------:R-:W-:Y:S05]  /*21f50*/  BSYNC B2 ;  /* 0x0000000000027941 */ /* 0x000fea0003800000 */
.L_x_850:
[----:B------:R-:W-:Y:S01]  /*21f60*/  BSSY B2, `(.L_x_852) ;  /* 0x000000b000027945 */ /* 0x000fe20003800000 */
[----:B------:R-:W-:Y:S02]  /*21f70*/  IMAD.MOV.U32 R12, RZ, RZ, 0x0 ;  /* 0x00000000ff0c7424 */ /* 0x000fe400078e00ff */
[----:B------:R-:W-:Y:S01]  /*21f80*/  IMAD.MOV.U32 R13, RZ, RZ, 0x12f00000 ;  /* 0x12f00000ff0d7424 */ /* 0x000fe200078e00ff */
[----:B------:R-:W-:Y:S06]  /*21f90*/  @P1 BRA `(.L_x_853) ;  /* 0x00000000001c1947 */ /* 0x000fec0003800000 */
[----:B------:R-:W3:Y:S01]  /*21fa0*/  S2R R5, SR_TID.X ;  /* 0x0000000000057919 */ /* 0x000ee20000002100 */
[----:B------:R-:W-:-:S04]  /*21fb0*/  IMAD.MOV.U32 R2, RZ, RZ, 0xb000 ;  /* 0x0000b000ff027424 */ /* 0x000fc800078e00ff */
[----:B------:R4:W-:Y:S01]  /*21fc0*/  SYNCS.ARRIVE.TRANS64 RZ, [R4+URZ+0x348b0], R2 ;  /* 0x0348b00204ff79a7 */ /* 0x0009e2000800003f */
[----:B---3--:R-:W-:-:S04]  /*21fd0*/  LOP3.LUT R5, R5, 0x1f, RZ, 0xc0, !PT ;  /* 0x0000001f05057812 */ /* 0x008fc800078ec0ff */
[----:B------:R-:W-:-:S13]  /*21fe0*/  ISETP.NE.AND P0, PT, R5, RZ, PT ;  /* 0x000000ff0500720c */ /* 0x000fda0003f05270 */
[----:B----4-:R-:W-:Y:S05]  /*21ff0*/  @!P0 BRA `(.L_x_853) ;  /* 0x0000000000048947 */ /* 0x010fea0003800000 */
[----:B------:R-:W-:Y:S01]  /*22000*/  BPT.TRAP 0x1 ;  /* 0x000000040000795c */ /* 0x000fe20000300000 */
.L_x_853:
[----:B------:R-:W-:Y:S05]  /*22010*/  BSYNC B2 ;  /* 0x0000000000027941 */ /* 0x000fea0003800000 */
.L_x_852:
[----:B------:R-:W-:Y:S01]  /*22020*/  R2UR UR10, R14 ;  /* 0x000000000e0a72ca */ /* 0x000fe200000e0000 */
[----:B------:R-:W-:Y:S01]  /*22030*/  UIADD3 UR4, UP0, UR38, 0x670, URZ ;  /* 0x0000067026047890 */ /* 0x000fe2000ff1e03f */
[----:B------:R-:W-:Y:S01]  /*22040*/  R2UR UR6, R12 ;  /* 0x000000000c0672ca */ /* 0x000fe200000e0000 */
[----:B0-2---:R-:W-:Y:S01]  /*22050*/  VIADD R4, R4, 0x348b0 ;  /* 0x000348b004047836 */ /* 0x005fe20000000000 */
[----:B------:R-:W-:Y:S01]  /*22060*/  R2UR UR7, R13 ;  /* 0x000000000d0772ca */ /* 0x000fe200000e0000 */
[----:B------:R-:W-:Y:S01]  /*22070*/  VIADD R2, R7, 0x400 ;  /* 0x0000040007027836 */ /* 0x000fe20000000000 */
[----:B------:R-:W-:Y:S01]  /*22080*/  PLOP3.LUT P0, PT, PT, PT, PT, 0x80, 0x0 ;  /* 0x000000000000781c */ /* 0x000fe20003f0f070 */
[----:B------:R-:W-:-:S12]  /*22090*/  UIADD3.X UR5, URZ, UR39, URZ, UP0, !UPT ;  /* 0x000000273f057290 */ /* 0x000fd800087fe43f */
.L_x_854:
        /* <DEDUP_REMOVED lines=15> */
.L_x_855:
        /* <DEDUP_REMOVED lines=10> */
.L_x_843:
[----:B------:R-:W-:Y:S05]  /*22230*/  BSYNC B1 ;  /* 0x0000000000017941 */ /* 0x000fea0003800000 */
.L_x_842:
[----:B------:R-:W0:Y:S04]  /*22240*/  LDL.LU R7, [R1+0x20] ;  /* 0x0000200001077983 */ /* 0x000e280000300800 */
[----:B------:R-:W2:Y:S01]  /*22250*/  LDL.LU R5, [R1+0x24] ;  /* 0x0000240001057983 */ /* 0x000ea20000300800 */
[----:B------:R-:W-:Y:S01]  /*22260*/  PLOP3.LUT P0, PT, PT, PT, PT, 0x8, 0x0 ;  /* 0x000000000000781c */ /* 0x000fe20003f0e170 */
[----:B0-----:R-:W-:Y:S02]  /*22270*/  VIADD R2, R7, 0x1 ;  /* 0x0000000107027836 */ /* 0x001fe40000000000 */
[----:B------:R-:W-:-:S03]  /*22280*/  VIADD R7, R6, 0xfffffffe ;  /* 0xfffffffe06077836 */ /* 0x000fc60000000000 */
[C---:B------:R-:W-:Y:S02]  /*22290*/  ISETP.NE.AND P1, PT, R2.reuse, 0x2, PT ;  /* 0x000000020200780c */ /* 0x040fe40003f25270 */
[----:B------:R-:W-:Y:S02]  /*222a0*/  ISETP.GE.AND P2, PT, R7, R9, PT ;  /* 0x000000090700720c */ /* 0x000fe40003f46270 */
[----:B------:R-:W-:Y:S02]  /*222b0*/  SEL R3, RZ, 0x1, P1 ;  /* 0x00000001ff037807 */ /* 0x000fe40000800000 */
[----:B------:R-:W-:Y:S02]  /*222c0*/  SEL R2, R2, RZ, P1 ;  /* 0x000000ff02027207 */ /* 0x000fe40000800000 */
[----:B--2---:R-:W-:-:S03]  /*222d0*/  LOP3.LUT R5, R5, R3, RZ, 0x3c, !PT ;  /* 0x0000000305057212 */ /* 0x004fc600078e3cff */
[----:B------:R0:W-:Y:S04]  /*222e0*/  STL [R1+0x20], R2 ;  /* 0x0000200201007387 */ /* 0x0001e80000100800 */
[----:B------:R0:W-:Y:S01]  /*222f0*/  STL [R1+0x24], R5 ;  /* 0x0000240501007387 */ /* 0x0001e20000100800 */
[----:B------:R-:W-:Y:S05]  /*22300*/  @!P2 BRA `(.L_x_836) ;  /* 0x0000000400f8a947 */ /* 0x000fea0003800000 */
.L_x_870:
[----:B------:R-:W-:Y:S05]  /*22310*/  YIELD ;  /* 0x0000000000007946 */ /* 0x000fea0003800000 */
[----:B------:R-:W-:Y:S04]  /*22320*/  BSSY B1, `(.L_x_856) ;  /* 0x0000070000017945 */ /* 0x000fe80003800000 */
[----:B--2---:R-:W-:Y:S05]  /*22330*/  @!P6 BRA `(.L_x_857) ;  /* 0x0000000400b8e947 */ /* 0x004fea0003800000 */
[----:B0-----:R-:W2:Y:S04]  /*22340*/  LDL R5, [R1+0x8] ;  /* 0x0000080001057983 */ /* 0x001ea80000100800 */
[----:B------:R-:W2:Y:S04]  /*22350*/  LDL R4, [R1+0x20] ;  /* 0x0000200001047983 */ /* 0x000ea80000100800 */
[----:B------:R-:W3:Y:S01]  /*22360*/  LDL R3, [R1+0x24] ;  /* 0x0000240001037983 */ /* 0x000ee20000100800 */
[----:B------:R-:W-:Y:S01]  /*22370*/  BSSY B2, `(.L_x_858) ;  /* 0x0000008000027945 */ /* 0x000fe20003800000 */
[----:B------:R-:W0:Y:S02]  /*22380*/  S2R R2, SR_TID.X ;  /* 0x0000000000027919 */ /* 0x000e240000002100 */
[----:B0-----:R-:W-:-:S04]  /*22390*/  LOP3.LUT R2, R2, 0x7f, RZ, 0xc0, !PT ;  /* 0x0000007f02027812 */ /* 0x001fc800078ec0ff */
[----:B------:R-:W-:Y:S01]  /*223a0*/  ISETP.NE.AND P2, PT, R2, RZ, PT ;  /* 0x000000ff0200720c */ /* 0x000fe20003f45270 */
[----:B--2---:R-:W-:Y:S01]  /*223b0*/  IMAD R6, R4, 0x8, R5 ;  /* 0x0000000804067824 */ /* 0x004fe200078e0205 */
[----:B---3--:R-:W-:-:S04]  /*223c0*/  SHF.L.U32 R5, R3, 0x1f, RZ ;  /* 0x0000001f03057819 */ /* 0x008fc800000006ff */
[----:B------:R-:W0:Y:S02]  /*223d0*/  SYNCS.PHASECHK.TRANS64.TRYWAIT P1, [R6+URZ+0x348a0], R5 ;  /* 0x0348a005060075a7 */ /* 0x000e24000802017f */
[----:B0-----:R-:W-:Y:S05]  /*223e0*/  @!P1 BRA `(.L_x_859) ;  /* 0x0000006000c89947 */ /* 0x001fea0003800000 */
.L_x_1021:
[----:B------:R-:W-:Y:S05]  /*223f0*/  BSYNC B2 ;  /* 0x0000000000027941 */ /* 0x000fea0003800000 */
.L_x_858:
        /* <DEDUP_REMOVED lines=9> */
.L_x_861:
[----:B------:R-:W-:Y:S05]  /*22490*/  BSYNC B2 ;  /* 0x0000000000027941 */ /* 0x000fea0003800000 */
.L_x_860:
[----:B------:R-:W2:Y:S04]  /*224a0*/  LDL R3, [R1+0x8] ;  /* 0x0000080001037983 */ /* 0x000ea80000100800 */
[----:B------:R-:W2:Y:S01]  /*224b0*/  LDL R2, [R1+0x20] ;  /* 0x0000200001027983 */ /* 0x000ea20000100800 */
[----:B------:R-:W-:Y:S01]  /*224c0*/  IMAD.MOV.U32 R11, RZ, RZ, RZ ;  /* 0x000000ffff0b7224 */ /* 0x000fe200078e00ff */
[----:B------:R-:W-:Y:S01]  /*224d0*/  UIADD3 UR4, UP0, UR38, 0x570, URZ ;  /* 0x0000057026047890 */ /* 0x000fe2000ff1e03f */
[----:B------:R-:W-:Y:S01]  /*224e0*/  PLOP3.LUT P1, PT, PT, PT, PT, 0x80, 0x0 ;  /* 0x000000000000781c */ /* 0x000fe20003f2f070 */
[----:B------:R-:W-:Y:S01]  /*224f0*/  UMOV UR6, 0x0 ;  /* 0x0000000000067882 */ /* 0x000fe20000000000 */
[----:B------:R-:W-:Y:S01]  /*22500*/  UMOV UR7, 0x12f00000 ;  /* 0x12f0000000077882 */ /* 0x000fe20000000000 */
[----:B------:R-:W-:Y:S01]  /*22510*/  R2UR UR10, R11 ;  /* 0x000000000b0a72ca */ /* 0x000fe200000e0000 */
[----:B------:R-:W-:Y:S01]  /*22520*/  UIADD3.X UR5, URZ, UR39, URZ, UP0, !UPT ;  /* 0x000000273f057290 */ /* 0x000fe200087fe43f */
[----:B--2---:R-:W-:-:S02]  /*22530*/  IMAD R4, R2, 0xb000, R3 ;  /* 0x0000b00002047824 */ /* 0x004fc400078e0203 */
[----:B------:R-:W-:Y:S02]  /*22540*/  IMAD R3, R7, 0xb0, R10 ;  /* 0x000000b007037824 */ /* 0x000fe400078e020a */
[----:B------:R-:W-:Y:S02]  /*22550*/  VIADD R2, R6, 0x34890 ;  /* 0x0003489006027836 */ /* 0x000fe40000000000 */
[----:B------:R-:W-:-:S07]  /*22560*/  VIADD R8, R4, 0x1e400 ;  /* 0x0001e40004087836 */ /* 0x000fce0000000000 */
.L_x_862:
        /* <DEDUP_REMOVED lines=10> */
[----:B------:R-:W-:Y:S01]  /*22610*/  MOV R14, 0x40 ;  /* 0x00000040000e7802 */ /* 0x000fe20000000f00 */
[----:B------:R-:W-:Y:S01]  /*22620*/  VIADD R8, R4, 0x23c00 ;  /* 0x00023c0004087836 */ /* 0x000fe20000000000 */
[----:B------:R-:W-:Y:S01]  /*22630*/  PLOP3.LUT P1, PT, PT, PT, PT, 0x80, 0x0 ;  /* 0x000000000000781c */ /* 0x000fe20003f2f070 */
[----:B------:R-:W-:Y:S01]  /*22640*/  UMOV UR6, 0x0 ;  /* 0x0000000000067882 */ /* 0x000fe20000000000 */
[----:B------:R-:W-:Y:S01]  /*22650*/  R2UR UR10, R14 ;  /* 0x000000000e0a72ca */ /* 0x000fe200000e0000 */
[----:B------:R-:W-:-:S14]  /*22660*/  UMOV UR7, 0x12f00000 ;  /* 0x12f0000000077882 */ /* 0x000fdc0000000000 */
.L_x_863:
        /* <DEDUP_REMOVED lines=13> */
.L_x_1022:
[----:B------:R-:W-:Y:S05]  /*22740*/  BSYNC B2 ;  /* 0x0000000000027941 */ /* 0x000fea0003800000 */
.L_x_864:
        /* <DEDUP_REMOVED lines=11> */
.L_x_867:
[----:B------:R-:W-:Y:S05]  /*22800*/  BSYNC B2 ;  /* 0x0000000000027941 */ /* 0x000fea0003800000 */
.L_x_866:
        /* <DEDUP_REMOVED lines=8> */
.L_x_868:
        /* <DEDUP_REMOVED lines=15> */
.L_x_869:
        /* <DEDUP_REMOVED lines=10> */
.L_x_857:
[----:B------:R-:W-:Y:S05]  /*22a20*/  BSYNC B1 ;  /* 0x0000000000017941 */ /* 0x000fea0003800000 */
.L_x_856:
[----:B0-----:R-:W2:Y:S04]  /*22a30*/  LDL.LU R2, [R1+0x20] ;  /* 0x0000200001027983 */ /* 0x001ea80000300800 */
[----:B------:R-:W3:Y:S01]  /*22a40*/  LDL.LU R5, [R1+0x24] ;  /* 0x0000240001057983 */ /* 0x000ee20000300800 */
[C---:B------:R-:W-:Y:S01]  /*22a50*/  ISETP.GT.AND P2, PT, R7.reuse, R9, PT ;  /* 0x000000090700720c */ /* 0x040fe20003f44270 */
[----:B------:R-:W-:Y:S02]  /*22a60*/  VIADD R7, R7, 0xffffffff ;  /* 0xffffffff07077836 */ /* 0x000fe40000000000 */
[----:B--2---:R-:W-:-:S05]  /*22a70*/  VIADD R2, R2, 0x1 ;  /* 0x0000000102027836 */ /* 0x004fca0000000000 */
[----:B------:R-:W-:-:S04]  /*22a80*/  ISETP.NE.AND P1, PT, R2, 0x2, PT ;  /* 0x000000020200780c */ /* 0x000fc80003f25270 */
[----:B------:R-:W-:Y:S02]  /*22a90*/  SEL R3, RZ, 0x1, P1 ;  /* 0x00000001ff037807 */ /* 0x000fe40000800000 */
[----:B------:R-:W-:Y:S02]  /*22aa0*/  SEL R2, R2, RZ, P1 ;  /* 0x000000ff02027207 */ /* 0x000fe40000800000 */
[----:B---3--:R-:W-:-:S05]  /*22ab0*/  LOP3.LUT R5, R5, R3, RZ, 0x3c, !PT ;  /* 0x0000000305057212 */ /* 0x008fca00078e3cff */
[----:B------:R2:W-:Y:S04]  /*22ac0*/  STL [R1+0x24], R5 ;  /* 0x0000240501007387 */ /* 0x0005e80000100800 */
[----:B------:R2:W-:Y:S01]  /*22ad0*/  STL [R1+0x20], R2 ;  /* 0x0000200201007387 */ /* 0x0005e20000100800 */
[----:B------:R-:W-:Y:S05]  /*22ae0*/  @P2 BRA `(.L_x_870) ;  /* 0xfffffff800082947 */ /* 0x000fea000383ffff */
.L_x_836:
[----:B------:R-:W-:Y:S05]  /*22af0*/  BSYNC B0 ;  /* 0x0000000000007941 */ /* 0x000fea0003800000 */
.L_x_835:
[----:B0-2---:R-:W2:Y:S01]  /*22b00*/  LDL R2, [R1+0x50] ;  /* 0x0000500001027983 */ /* 0x005ea20000100800 */
[----:B------:R-:W-:Y:S05]  /*22b10*/  @!P0 WARPSYNC.ALL ;  /* 0x0000000000008948 */ /* 0x000fea0003800000 */
[----:B------:R-:W-:Y:S06]  /*22b20*/  @!P0 BAR.SYNC.DEFER_BLOCKING 0xc, 0x180 ;  /* 0x0306000000008b1d */ /* 0x000fec0000010000 */
[----:B------:R-:W-:Y:S01]  /*22b30*/  BSSY B7, `(.L_x_871) ;  /* 0x00003fa000077945 */ /* 0x000fe20003800000 */
[----:B--2---:R-:W-:-:S13]  /*22b40*/  ISETP.GT.AND P0, PT, R2, RZ, PT ;  /* 0x000000ff0200720c */ /* 0x004fda0003f04270 */
[----:B------:R-:W-:Y:S05]  /*22b50*/  @P0 BRA `(.L_x_872) ;  /* 0x0000000000480947 */ /* 0x000fea0003800000 */
[----:B------:R-:W0:Y:S02]  /*22b60*/  S2R R2, SR_TID.X ;  /* 0x0000000000027919 */ /* 0x000e240000002100 */
[----:B0-----:R-:W-:-:S04]  /*22b70*/  LOP3.LUT R2, R2, 0x7f, RZ, 0xc0, !PT ;  /* 0x0000007f02027812 */ /* 0x001fc800078ec0ff */
[----:B------:R-:W-:-:S13]  /*22b80*/  ISETP.NE.AND P0, PT, R2, RZ, PT ;  /* 0x000000ff0200720c */ /* 0x000fda0003f05270 */
[----:B------:R-:W-:Y:S05]  /*22b90*/  @P0 BRA `(.L_x_873) ;  /* 0x0000003c00cc0947 */ /* 0x000fea0003800000 */
[----:B------:R-:W0:Y:S01]  /*22ba0*/  S2R R3, SR_LANEID ;  /* 0x0000000000037919 */ /* 0x000e220000000000 */
[----:B------:R-:W-:Y:S01]  /*22bb0*/  VOTEU.ANY UR4, UPT, PT ;  /* 0x0000000000047886 */ /* 0x000fe200038e0100 */
[----:B------:R-:W2:Y:S01]  /*22bc0*/  LDC.64 R4, c[0x0][0xc60] ;  /* 0x00031800ff047b82 */ /* 0x000ea20000000a00 */
[----:B------:R-:W0:Y:S01]  /*22bd0*/  FLO.U32 R0, UR4 ;  /* 0x0000000400007d00 */ /* 0x000e2200080e0000 */
[----:B------:R-:W-:-:S07]  /*22be0*/  ULDC.64 UR6, c[0x0][0x208] ;  /* 0x0000820000067ab9 */ /* 0x000fce0000000a00 */
[----:B------:R-:W2:Y:S01]  /*22bf0*/  POPC R2, UR4 ;  /* 0x0000000400027d09 */ /* 0x000ea20008000000 */
[----:B0-----:R-:W-:-:S13]  /*22c00*/  ISETP.EQ.U32.AND P0, PT, R0, R3, PT ;  /* 0x000000030000720c */ /* 0x001fda0003f02070 */
[----:B--2---:R-:W2:Y:S01]  /*22c10*/  @P0 ATOMG.E.ADD.STRONG.GPU PT, R5, desc[UR6][R4.64], R2 ;  /* 0x00000002040509a8 */ /* 0x004ea200081ee1c6 */
[----:B------:R-:W0:Y:S02]  /*22c20*/  S2R R3, SR_LTMASK ;  /* 0x0000000000037919 */ /* 0x000e240000003900 */
[----:B0-----:R-:W-:-:S06]  /*22c30*/  LOP3.LUT R3, R3, UR4, RZ, 0xc0, !PT ;  /* 0x0000000403037c12 */ /* 0x001fcc000f8ec0ff */
[----:B------:R-:W0:Y:S01]  /*22c40*/  POPC R3, R3 ;  /* 0x0000000300037309 */ /* 0x000e220000000000 */
[----:B--2---:R-:W0:Y:S02]  /*22c50*/  SHFL.IDX PT, R0, R5, R0, 0x1f ;  /* 0x00001f0005007589 */ /* 0x004e2400000e0000 */
[----:B0-----:R-:W-:Y:S01]  /*22c60*/  IADD3 R16, R0, UR36, R3 ;  /* 0x0000002400107c10 */ /* 0x001fe2000fffe003 */
[----:B------:R-:W-:Y:S06]  /*22c70*/  BRA `(.L_x_873) ;  /* 0x0000003c00947947 */ /* 0x000fec0003800000 */
.L_x_872:
        /* <DEDUP_REMOVED lines=9> */
[----:B------:R-:W-:Y:S02]  /*22d10*/  IMAD.U32 R4, RZ, RZ, UR6 ;  /* 0x00000006ff047e24 */ /* 0x000fe4000f8e00ff */
[----:B------:R-:W0:Y:S01]  /*22d20*/  LDC.64 R2, c[0x4][R2] ;  /* 0x0100000002027b82 */ /* 0x000e220000000a00 */
        /* <DEDUP_REMOVED lines=10> */
.L_x_875:
[----:B------:R-:W-:Y:S05]  /*22dd0*/  BSYNC B6 ;  /* 0x0000000000067941 */ /* 0x000fea0003800000 */
.L_x_874:
        /* <DEDUP_REMOVED lines=18> */
[----:B0-----:R-:W-:-:S07]  /*22f00*/  IMAD.MOV.U32 R13, RZ, RZ, RZ ;  /* 0x000000ffff0d7224 */ /* 0x001fce00078e00ff */
[----:B------:R-:W-:-:S07]  /*22f10*/  LEPC R20, `(.L_x_878) ;  /* 0x000000001014794e */ /* 0x000fce0000000000 */
[----:B-12---:R-:W-:Y:S05]  /*22f20*/  CALL.ABS.NOINC R2 ;  /* 0x0000000002007343 */ /* 0x006fea0003c00000 */
.L_x_878:
        /* <DEDUP_REMOVED lines=15> */
[----:B0-----:R-:W-:Y:S05]  /*23020*/  CALL.ABS.NOINC R2 ;  /* 0x0000000002007343 */ /* 0x001fea0003c00000 */
.L_x_877:
[----:B------:R-:W-:Y:S05]  /*23030*/  BSYNC B6 ;  /* 0x0000000000067941 */ /* 0x000fea0003800000 */
.L_x_876:
[----:B------:R-:W2:Y:S01]  /*23040*/  LDL.LU R2, [R1] ;  /* 0x0000000001027983 */ /* 0x000ea20000300800 */
[----:B------:R-:W-:-:S03]  /*23050*/  ULDC.64 UR4, c[0x0][0x9f8] ;  /* 0x00027e0000047ab9 */ /* 0x000fc60000000a00 */
[----:B------:R-:W3:Y:S04]  /*23060*/  LDL.LU R4, [R1+0x28] ;  /* 0x0000280001047983 */ /* 0x000ee80000300800 */
[----:B------:R-:W4:Y:S01]  /*23070*/  LDL R7, [R1+0x10] ;  /* 0x0000100001077983 */ /* 0x000f220000100800 */
        /* <DEDUP_REMOVED lines=9> */
[----:B0-----:R-:W0:Y:S01]  /*23110*/  LDC.64 R2, c[0x0][0x418] ;  /* 0x00010600ff027b82 */ /* 0x001e220000000a00 */
[----:B--2---:R-:W-:Y:S01]  /*23120*/  SHF.R.S32.HI R8, RZ, 0x1f, R7 ;  /* 0x0000001fff087819 */ /* 0x004fe20000011407 */
[----:B------:R2:W-:Y:S04]  /*23130*/  @P0 STL [R1+0x10], R7 ;  /* 0x0000100701000387 */ /* 0x0005e80000100800 */
[----:B------:R2:W-:Y:S04]  /*23140*/  STL [R1+0x3c], R9 ;  /* 0x00003c0901007387 */ /* 0x0005e80000100800 */
[----:B------:R2:W-:Y:S01]  /*23150*/  STL [R1+0x28], R8 ;  /* 0x0000280801007387 */ /* 0x0005e20000100800 */
[----:B0-----:R-:W-:Y:S01]  /*23160*/  LOP3.LUT P0, RZ, R2, UR4, RZ, 0xfc, !PT ;  /* 0x0000000402ff7c12 */ /* 0x001fe2000f80fcff */
[----:B------:R-:W-:-:S03]  /*23170*/  UMOV UR4, 0xffffffff ;  /* 0xffffffff00047882 */ /* 0x000fc60000000000 */
[----:B------:R-:W-:-:S04]  /*23180*/  LOP3.LUT P0, RZ, R3, UR5, RZ, 0xfc, P0 ;  /* 0x0000000503ff7c12 */ /* 0x000fc8000800fcff */
[----:B------:R-:W-:Y:S01]  /*23190*/  SEL R0, R7, RZ, !P0 ;  /* 0x000000ff07007207 */ /* 0x000fe20004000000 */
[----:B--2---:R-:W-:Y:S08]  /*231a0*/  BRA.DIV UR4, `(.L_x_879) ;  /* 0x0000005604807947 */ /* 0x004ff0000b800000 */
[----:B------:R-:W0:Y:S02]  /*231b0*/  S2R R4, SR_TID.X ;  /* 0x0000000000047919 */ /* 0x000e240000002100 */
[----:B0-----:R-:W-:-:S04]  /*231c0*/  SHF.R.U32.HI R4, RZ, 0x5, R4 ;  /* 0x00000005ff047819 */ /* 0x001fc80000011604 */
[----:B------:R-:W-:-:S05]  /*231d0*/  LOP3.LUT R4, R4, 0x3, RZ, 0xc0, !PT ;  /* 0x0000000304047812 */ /* 0x000fca00078ec0ff */
[----:B------:R0:W2:Y:S02]  /*231e0*/  SHFL.IDX PT, R14, R4, RZ, 0x1f ;  /* 0x00001fff040e7589 */ /* 0x0000a400000e0000 */
.L_x_1025:
[----:B0-----:R-:W3:Y:S01]  /*231f0*/  LDL.LU R4, [R1+0x4] ;  /* 0x0000040001047983 */ /* 0x001ee20000300800 */
[----:B------:R-:W-:Y:S02]  /*23200*/  PLOP3.LUT P1, PT, PT, PT, PT, 0x8, 0x0 ;  /* 0x000000000000781c */ /* 0x000fe40003f2e170 */
[----:B--2---:R-:W-:Y:S01]  /*23210*/  ISETP.NE.AND P0, PT, R14, RZ, PT ;  /* 0x000000ff0e00720c */ /* 0x004fe20003f05270 */
[----:B------:R0:W-:Y:S01]  /*23220*/  STL [R1], R0 ;  /* 0x0000000001007387 */ /* 0x0001e20000100800 */
[----:B---3--:R-:W-:-:S09]  /*23230*/  LOP3.LUT R4, R4, 0xfffffffe, RZ, 0xc0, !PT ;  /* 0xfffffffe04047812 */ /* 0x008fd200078ec0ff */
[----:B------:R-:W-:-:S05]  /*23240*/  @P1 LOP3.LUT R4, R4, 0x1, RZ, 0xfc, !PT ;  /* 0x0000000104041812 */ /* 0x000fca00078efcff */
[----:B------:R0:W-:Y:S01]  /*23250*/  STL [R1+0x4], R4 ;  /* 0x0000040401007387 */ /* 0x0001e20000100800 */
[----:B------:R-:W-:Y:S05]  /*23260*/  @P0 BRA `(.L_x_880) ;  /* 0x00000004003c0947 */ /* 0x000fea0003800000 */
[----:B------:R-:W-:-:S03]  /*23270*/  UMOV UR4, 0xffffffff ;  /* 0xffffffff00047882 */ /* 0x000fc60000000000 */
[----:B------:R-:W-:Y:S05]  /*23280*/  BRA.DIV UR4, `(.L_x_881) ;  /* 0x00000056047c7947 */ /* 0x000fea000b800000 */
[----:B------:R-:W-:-:S13]  /*23290*/  ELECT P6, URZ, PT ;  /* 0x00000000003f782f */ /* 0x000fda00038c0000 */
.L_x_1028:
[----:B------:R-:W-:Y:S05]  /*232a0*/  @!P6 BRA `(.L_x_880) ;  /* 0x00000004002ce947 */ /* 0x000fea0003800000 */
[----:B------:R2:W-:Y:S01]  /*232b0*/  STL [R1+0x18], R9 ;  /* 0x0000180901007387 */ /* 0x0005e20000100800 */
[----:B------:R-:W-:-:S04]  /*232c0*/  ISETP.NE.U32.AND P0, PT, R2, RZ, PT ;  /* 0x000000ff0200720c */ /* 0x000fc80003f05070 */
[----:B------:R-:W-:-:S13]  /*232d0*/  ISETP.NE.AND.EX P0, PT, R3, RZ, PT, P0 ;  /* 0x000000ff0300720c */ /* 0x000fda0003f05300 */
[----:B--2---:R-:W-:Y:S05]  /*232e0*/  @!P0 BRA `(.L_x_882) ;  /* 0x0000000000548947 */ /* 0x004fea0003800000 */
[----:B------:R-:W2:Y:S01]  /*232f0*/  LDC R6, c[0x0][0x43c] ;  /* 0x00010f00ff067b82 */ /* 0x000ea20000000800 */
[----:B0-----:R-:W-:Y:S01]  /*23300*/  IMAD.MOV.U32 R0, RZ, RZ, R9 ;  /* 0x000000ffff007224 */ /* 0x001fe200078e0009 */
[----:B------:R-:W-:Y:S01]  /*23310*/  ULDC.64 UR4, c[0x0][0x428] ;  /* 0x00010a0000047ab9 */ /* 0x000fe20000000a00 */
[----:B------:R-:W-:Y:S01]  /*23320*/  ULDC.64 UR6, c[0x0][0x208] ;  /* 0x0000820000067ab9 */ /* 0x000fe20000000a00 */
[----:B--2---:R-:W-:-:S13]  /*23330*/  ISETP.NE.AND P0, PT, R6, 0x1, PT ;  /* 0x000000010600780c */ /* 0x004fda0003f05270 */
[----:B------:R-:W0:Y:S02]  /*23340*/  @P0 LDC.64 R4, c[0x0][0x440] ;  /* 0x00011000ff040b82 */ /* 0x000e240000000a00 */
[----:B0-----:R-:W-:-:S05]  /*23350*/  @P0 IMAD.HI.U32 R4, R9, R4, RZ ;  /* 0x0000000409040227 */ /* 0x001fca00078e00ff */
[----:B------:R-:W-:-:S04]  /*23360*/  @P0 SHF.R.U32.HI R0, RZ, R5, R4 ;  /* 0x00000005ff000219 */ /* 0x000fc80000011604 */
[--C-:B------:R-:W-:Y:S01]  /*23370*/  SHF.R.S32.HI R5, RZ, 0x1f, R0.reuse ;  /* 0x0000001fff057819 */ /* 0x100fe20000011400 */
[----:B------:R-:W-:-:S04]  /*23380*/  IMAD.MOV R4, RZ, RZ, -R0 ;  /* 0x000000ffff047224 */ /* 0x000fc800078e0a00 */
[----:B------:R-:W-:Y:S02]  /*23390*/  IMAD R6, R6, R4, R9 ;  /* 0x0000000406067224 */ /* 0x000fe400078e0209 */
[----:B------:R-:W-:-:S03]  /*233a0*/  IMAD.MOV.U32 R4, RZ, RZ, R0 ;  /* 0x000000ffff047224 */ /* 0x000fc600078e0000 */
[----:B------:R0:W-:Y:S01]  /*233b0*/  STL [R1+0x18], R6 ;  /* 0x0000180601007387 */ /* 0x0001e20000100800 */
[----:B------:R-:W-:-:S03]  /*233c0*/  IMAD.WIDE.U32 R4, R7, UR4, R4 ;  /* 0x0000000407047c25 */ /* 0x000fc6000f8e0004 */
[----:B------:R-:W-:Y:S01]  /*233d0*/  LEA R2, P0, R4, R2, 0x2 ;  /* 0x0000000204027211 */ /* 0x000fe200078010ff */
[----:B0-----:R-:W-:-:S04]  /*233e0*/  IMAD R6, R8, UR4, RZ ;  /* 0x0000000408067c24 */ /* 0x001fc8000f8e02ff */
[----:B------:R-:W-:-:S04]  /*233f0*/  IMAD R0, R7, UR5, R6 ;  /* 0x0000000507007c24 */ /* 0x000fc8000f8e0206 */
[----:B------:R-:W-:-:S05]  /*23400*/  IMAD.IADD R0, R5, 0x1, R0 ;  /* 0x0000000105007824 */ /* 0x000fca00078e0200 */
[----:B------:R-:W-:-:S05]  /*23410*/  LEA.HI.X R3, R4, R3, R0, 0x2, P0 ;  /* 0x0000000304037211 */ /* 0x000fca00000f1400 */
[----:B------:R-:W2:Y:S04]  /*23420*/  LDG.E R0, desc[UR6][R2.64] ;  /* 0x0000000602007981 */ /* 0x000ea8000c1e1900 */
[----:B--2---:R2:W-:Y:S02]  /*23430*/  STL [R1], R0 ;  /* 0x0000000001007387 */ /* 0x0045e40000100800 */
.L_x_882:
[----:B------:R-:W3:Y:S04]  /*23440*/  LDL R7, [R1+0x8] ;  /* 0x0000080001077983 */ /* 0x000ee80000100800 */
[----:B0-2---:R-:W3:Y:S04]  /*23450*/  LDL R0, [R1+0xc] ;  /* 0x00000c0001007983 */ /* 0x005ee80000100800 */
[----:B------:R-:W2:Y:S01]  /*23460*/  LDL R2, [R1+0x14] ;  /* 0x0000140001027983 */ /* 0x000ea20000100800 */
[----:B---3--:R-:W-:Y:S02]  /*23470*/  LEA R0, R0, R7, 0x3 ;  /* 0x0000000700007211 */ /* 0x008fe400078e18ff */
[----:B--2---:R-:W-:-:S04]  /*23480*/  SHF.L.U32 R2, R2, 0x1f, RZ ;  /* 0x0000001f02027819 */ /* 0x004fc800000006ff */
[----:B------:R-:W0:Y:S02]  /*23490*/  SYNCS.PHASECHK.TRANS64.TRYWAIT P0, [R0+URZ+0x34840], R2 ;  /* 0x03484002000075a7 */ /* 0x000e24000800017f */
[----:B0-----:R-:W-:Y:S05]  /*234a0*/  @!P0 BRA `(.L_x_883) ;  /* 0x0000005400148947 */ /* 0x001fea0003800000 */
.L_x_1029:
[----:B------:R-:W2:Y:S02]  /*234b0*/  S2R R3, SR_TID.X ;  /* 0x0000000000037919 */ /* 0x000ea40000002100 */
[----:B--2---:R-:W-:-:S04]  /*234c0*/  LOP3.LUT R3, R3, 0x7f, RZ, 0xc0, !PT ;  /* 0x0000007f03037812 */ /* 0x004fc800078ec0ff */
[----:B------:R-:W-:-:S13]  /*234d0*/  ISETP.NE.AND P0, PT, R3, RZ, PT ;  /* 0x000000ff0300720c */ /* 0x000fda0003f05270 */
        /* <DEDUP_REMOVED lines=8> */
.L_x_884:
[----:B------:R-:W2:Y:S04]  /*23560*/  LDL R7, [R1+0x8] ;  /* 0x0000080001077983 */ /* 0x000ea80000100800 */
[----:B------:R-:W2:Y:S04]  /*23570*/  LDL R6, [R1+0xc] ;  /* 0x00000c0001067983 */ /* 0x000ea80000100800 */
[----:B------:R-:W3:Y:S04]  /*23580*/  LDL R5, [R1+0x18] ;  /* 0x0000180001057983 */ /* 0x000ee80000100800 */
[----:B------:R-:W4:Y:S04]  /*23590*/  LDL R4, [R1+0x1c] ;  /* 0x00001c0001047983 */ /* 0x000f280000100800 */
[----:B------:R-:W5:Y:S04]  /*235a0*/  LDL R3, [R1] ;  /* 0x0000000001037983 */ /* 0x000f680000100800 */
[----:B0-----:R-:W5:Y:S01]  /*235b0*/  LDL.LU R2, [R1+0x4] ;  /* 0x0000040001027983 */ /* 0x001f620000300800 */
[----:B------:R-:W-:Y:S01]  /*235c0*/  R2UR UR9, R0 ;  /* 0x00000000000972ca */ /* 0x000fe200000e0000 */
[----:B------:R-:W-:Y:S01]  /*235d0*/  UIADD3 UR4, UP0, UR38, 0x370, URZ ;  /* 0x0000037026047890 */ /* 0x000fe2000ff1e03f */
[----:B------:R-:W-:Y:S01]  /*235e0*/  PLOP3.LUT P0, PT, PT, PT, PT, 0x80, 0x0 ;  /* 0x000000000000781c */ /* 0x000fe20003f0f070 */
[----:B------:R-:W-:Y:S01]  /*235f0*/  UMOV UR10, URZ ;  /* 0x0000003f000a7c82 */ /* 0x000fe20008000000 */
[----:B------:R-:W-:Y:S01]  /*23600*/  R2UR UR12, R18 ;  /* 0x00000000120c72ca */ /* 0x000fe200000e0000 */
[----:B------:R-:W-:Y:S01]  /*23610*/  UMOV UR7, 0x14f00000 ;  /* 0x14f0000000077882 */ /* 0x000fe20000000000 */
[----:B------:R-:W-:-:S07]  /*23620*/  UMOV UR15, 0x40 ;  /* 0x00000040000f7882 */ /* 0x000fce0000000000 */
[----:B------:R-:W-:Y:S01]  /*23630*/  UIADD3 UR9, UR9, 0x34830, URZ ;  /* 0x0003483009097890 */ /* 0x000fe2000fffe03f */
[----:B--2---:R-:W-:Y:S01]  /*23640*/  IMAD R0, R6, 0xb000, R7 ;  /* 0x0000b00006007824 */ /* 0x004fe200078e0207 */
[----:B---3--:R-:W-:-:S04]  /*23650*/  R2UR UR11, R5 ;  /* 0x00000000050b72ca */ /* 0x008fc800000e0000 */
[----:B------:R-:W-:Y:S02]  /*23660*/  R2UR UR6, R0 ;  /* 0x00000000000672ca */ /* 0x000fe400000e0000 */
[----:B----4-:R-:W-:Y:S02]  /*23670*/  R2UR UR5, R4 ;  /* 0x00000000040572ca */ /* 0x010fe400000e0000 */
[----:B-----5:R-:W-:Y:S02]  /*23680*/  R2UR UR13, R3 ;  /* 0x00000000030d72ca */ /* 0x020fe400000e0000 */
[----:B------:R-:W-:-:S07]  /*23690*/  LOP3.LUT R2, R2, 0xfffffffe, RZ, 0xc0, !PT ;  /* 0xfffffffe02027812 */ /* 0x000fce00078ec0ff */
[----:B------:R-:W-:Y:S01]  /*236a0*/  UIADD3 UR8, UR6, 0x1e400, URZ ;  /* 0x0001e40006087890 */ /* 0x000fe2000fffe03f */
[----:B------:R-:W-:Y:S01]  /*236b0*/  @P0 LOP3.LUT R2, R2, 0x1, RZ, 0xfc, !PT ;  /* 0x0000000102020812 */ /* 0x000fe200078efcff */
[----:B------:R-:W-:Y:S02]  /*236c0*/  UIMAD UR11, UR11, 0xb0, UR5 ;  /* 0x000000b00b0b78a4 */ /* 0x000fe4000f8e0205 */
[----:B------:R-:W-:Y:S02]  /*236d0*/  UIADD3.X UR5, URZ, UR39, URZ, UP0, !UPT ;  /* 0x000000273f057290 */ /* 0x000fe400087fe43f */
[----:B------:R-:W-:Y:S01]  /*236e0*/  UIADD3 UR14, UR6, 0x23c00, URZ ;  /* 0x00023c00060e7890 */ /* 0x000fe2000fffe03f */
[----:B------:R2:W-:Y:S02]  /*236f0*/  STL [R1+0x4], R2 ;  /* 0x0000040201007387 */ /* 0x0005e40000100800 */
[----:B------:R-:W-:-:S04]  /*23700*/  UMOV UR6, 0x0 ;  /* 0x0000000000067882 */ /* 0x000fc80000000000 */
[----:B------:R0:W-:Y:S02]  /*23710*/  UTMALDG.4D [UR8], [UR4], desc[UR6] ;  /* 0x00000608040075b4 */ /* 0x0001e40008019000 */
[----:B0-----:R-:W-:Y:S01]  /*23720*/  UMOV UR8, UR14 ;  /* 0x0000000e00087c82 */ /* 0x001fe20008000000 */
[----:B------:R-:W-:Y:S02]  /*23730*/  UMOV UR10, UR15 ;  /* 0x0000000f000a7c82 */ /* 0x000fe40008000000 */
[----:B------:R2:W-:Y:S02]  /*23740*/  UTMALDG.4D [UR8], [UR4], desc[UR6] ;  /* 0x00000608040075b4 */ /* 0x0005e40008019000 */
[----:B--2---:R-:W-:Y:S01]  /*23750*/  NOP ;  /* 0x0000000000007918 */ /* 0x004fe20000000000 */
.L_x_880:
[----:B------:R-:W2:Y:S04]  /*23760*/  LDL R2, [R1+0x8] ;  /* 0x0000080001027983 */ /* 0x000ea80000100800 */
[----:B------:R-:W3:Y:S04]  /*23770*/  LDL.LU R3, [R1+0x40] ;  /* 0x0000400001037983 */ /* 0x000ee80000300800 */
[----:B------:R-:W4:Y:S04]  /*23780*/  LDL.LU R5, [R1+0x30] ;  /* 0x0000300001057983 */ /* 0x000f280000300800 */
[----:B0-----:R-:W5:Y:S01]  /*23790*/  LDL.LU R4, [R1+0x44] ;  /* 0x0000440001047983 */ /* 0x001f620000300800 */
[----:B------:R-:W-:Y:S05]  /*237a0*/  WARPSYNC.ALL ;  /* 0x0000000000007948 */ /* 0x000fea0003800000 */
[----:B------:R-:W-:Y:S01]  /*237b0*/  ULDC.64 UR4, c[0x0][0x298] ;  /* 0x0000a60000047ab9 */ /* 0x000fe20000000a00 */
[----:B------:R-:W-:Y:S01]  /*237c0*/  ULDC.64 UR6, c[0x0][0xa00] ;  /* 0x0002800000067ab9 */ /* 0x000fe20000000a00 */
[----:B------:R-:W-:Y:S01]  /*237d0*/  BSSY B6, `(.L_x_885) ;  /* 0x0000024000067945 */ /* 0x000fe20003800000 */
[----:B------:R-:W-:Y:S01]  /*237e0*/  BAR.SYNC.DEFER_BLOCKING 0x8, 0x180 ;  /* 0x0206000000007b1d */ /* 0x000fe20000010000 */
[----:B------:R-:W-:-:S04]  /*237f0*/  ISETP.NE.U32.AND P0, PT, RZ, UR6, PT ;  /* 0x00000006ff007c0c */ /* 0x000fc8000bf05070 */
[----:B------:R-:W-:Y:S01]  /*23800*/  ISETP.NE.AND.EX P0, PT, RZ, UR7, PT, P0 ;  /* 0x00000007ff007c0c */ /* 0x000fe2000bf05300 */
[----:B--2---:R-:W-:Y:S01]  /*23810*/  VIADD R2, R2, 0x16400 ;  /* 0x0001640002027836 */ /* 0x004fe20000000000 */
[----:B---3--:R-:W-:-:S04]  /*23820*/  SHF.R.S32.HI R0, RZ, 0x1f, R3 ;  /* 0x0000001fff007819 */ /* 0x008fc80000011403 */
        /* <DEDUP_REMOVED lines=9> */
[----:B0-----:R-:W-:Y:S01]  /*238c0*/  IMAD.IADD R2, R3, 0x1, R0 ;  /* 0x0000000103027824 */ /* 0x001fe200078e0200 */
        /* <DEDUP_REMOVED lines=20> */
.L_x_886:
[----:B------:R-:W-:Y:S05]  /*23a10*/  BSYNC B6 ;  /* 0x0000000000067941 */ /* 0x000fea0003800000 */
.L_x_885:
[----:B------:R-:W3:Y:S01]  /*23a20*/  LDL.LU R6, [R1+0x40] ;  /* 0x0000400001067983 */ /* 0x000ee20000300800 */
[----:B------:R-:W-:Y:S01]  /*23a30*/  ULDC.64 UR4, c[0x0][0x2d8] ;  /* 0x0000b60000047ab9 */ /* 0x000fe20000000a00 */
[----:B------:R-:W0:Y:S01]  /*23a40*/  LDC R7, c[0x0][0x448] ;  /* 0x00011200ff077b82 */ /* 0x000e220000000800 */
[----:B------:R-:W-:Y:S01]  /*23a50*/  IMAD.SHL.U32 R17, R17, 0x80, RZ ;  /* 0x0000008011117824 */ /* 0x000fe200078e00ff */
[----:B--2---:R-:W3:Y:S01]  /*23a60*/  LDL.LU.64 R2, [R1+0x48] ;  /* 0x0000480001027983 */ /* 0x004ee20000300a00 */
[----:B------:R-:W-:-:S03]  /*23a70*/  ULDC.64 UR6, c[0x0][0x280] ;  /* 0x0000a00000067ab9 */ /* 0x000fc60000000a00 */
[----:B------:R-:W2:Y:S04]  /*23a80*/  LDL.LU R0, [R1+0x44] ;  /* 0x0000440001007983 */ /* 0x000ea80000300800 */
[----:B------:R-:W4:Y:S04]  /*23a90*/  LDL.LU R5, [R1+0x5c] ;  /* 0x00005c0001057983 */ /* 0x000f280000300800 */
[----:B------:R-:W4:Y:S04]  /*23aa0*/  LDL.LU R4, [R1+0x30] ;  /* 0x0000300001047983 */ /* 0x000f280000300800 */
[----:B------:R0:W5:Y:S01]  /*23ab0*/  LDL R9, [R1+0x2c] ;  /* 0x00002c0001097983 */ /* 0x0001620000100800 */
[----:B------:R-:W1:Y:S01]  /*23ac0*/  S2R R8, SR_TID.X ;  /* 0x0000000000087919 */ /* 0x000e620000002100 */
[----:B0-----:R-:W-:Y:S01]  /*23ad0*/  ISETP.NE.AND P0, PT, R7, 0x1, PT ;  /* 0x000000010700780c */ /* 0x001fe20003f05270 */
[----:B------:R-:W0:Y:S01]  /*23ae0*/  S2R R10, SR_TID.X ;  /* 0x00000000000a7919 */ /* 0x000e220000002100 */
[----:B-1----:R-:W-:-:S02]  /*23af0*/  IMAD.SHL.U32 R8, R8, 0x8, RZ ;  /* 0x0000000808087824 */ /* 0x002fc400078e00ff */
[----:B0-----:R-:W-:-:S03]  /*23b00*/  IMAD.SHL.U32 R10, R10, 0x8, RZ ;  /* 0x000000080a0a7824 */ /* 0x001fc600078e00ff */
[----:B------:R-:W-:Y:S02]  /*23b10*/  LOP3.LUT R8, R8, 0x38, RZ, 0xc0, !PT ;  /* 0x0000003808087812 */ /* 0x000fe400078ec0ff */
[----:B------:R-:W-:Y:S02]  /*23b20*/  LOP3.LUT R10, R10, 0x38, RZ, 0xc0, !PT ;  /* 0x000000380a0a7812 */ /* 0x000fe400078ec0ff */
[----:B------:R-:W-:Y:S01]  /*23b30*/  LOP3.LUT R8, R8, 0x40, RZ, 0xfc, !PT ;  /* 0x0000004008087812 */ /* 0x000fe200078efcff */
[----:B---3--:R-:W-:Y:S02]  /*23b40*/  IMAD.MOV.U32 R3, RZ, RZ, R6 ;  /* 0x000000ffff037224 */ /* 0x008fe400078e0006 */
[----:B------:R-:W0:Y:S01]  /*23b50*/  @P0 LDC R6, c[0x0][0x450] ;  /* 0x00011400ff060b82 */ /* 0x000e220000000800 */
[----:B--2---:R-:W-:Y:S02]  /*23b60*/  IMAD R0, R0, UR4, RZ ;  /* 0x0000000400007c24 */ /* 0x004fe4000f8e02ff */
[----:B------:R-:W-:-:S04]  /*23b70*/  IMAD.WIDE.U32 R2, R18, UR4, R2 ;  /* 0x0000000412027c25 */ /* 0x000fc8000f8e0002 */
[----:B------:R-:W-:Y:S01]  /*23b80*/  IMAD R0, R18, UR5, R0 ;  /* 0x0000000512007c24 */ /* 0x000fe2000f8e0200 */
[----:B------:R-:W-:-:S03]  /*23b90*/  ULDC.64 UR4, c[0x0][0x2e0] ;  /* 0x0000b80000047ab9 */ /* 0x000fc60000000a00 */
[----:B------:R-:W-:Y:S02]  /*23ba0*/  IMAD.IADD R3, R3, 0x1, R0 ;  /* 0x0000000103037824 */ /* 0x000fe400078e0200 */
[----:B----4-:R-:W-:Y:S02]  /*23bb0*/  IMAD R0, R5, UR4, RZ ;  /* 0x0000000405007c24 */ /* 0x010fe4000f8e02ff */
[----:B------:R-:W-:-:S04]  /*23bc0*/  IMAD.WIDE.U32 R2, R4, UR4, R2 ;  /* 0x0000000404027c25 */ /* 0x000fc8000f8e0002 */
[----:B------:R-:W-:Y:S01]  /*23bd0*/  IMAD R0, R4, UR5, R0 ;  /* 0x0000000504007c24 */ /* 0x000fe2000f8e0200 */
[----:B------:R-:W-:Y:S01]  /*23be0*/  ULDC.64 UR4, c[0x0][0x2d0] ;  /* 0x0000b40000047ab9 */ /* 0x000fe20000000a00 */
[----:B------:R-:W1:Y:S02]  /*23bf0*/  S2R R4, SR_TID.X ;  /* 0x0000000000047919 */ /* 0x000e640000002100 */
[----:B------:R-:W-:Y:S01]  /*23c00*/  IMAD.IADD R3, R3, 0x1, R0 ;  /* 0x0000000103037824 */ /* 0x000fe200078e0200 */
[----:B-1----:R-:W-:-:S04]  /*23c10*/  LOP3.LUT R4, R4, 0x7f, RZ, 0xc0, !PT ;  /* 0x0000007f04047812 */ /* 0x002fc800078ec0ff */
[----:B------:R-:W-:Y:S02]  /*23c20*/  SHF.R.U32.HI R5, RZ, 0x3, R4 ;  /* 0x00000003ff057819 */ /* 0x000fe40000011604 */
[----:B------:R-:W1:Y:S02]  /*23c30*/  S2R R4, SR_TID.X ;  /* 0x0000000000047919 */ /* 0x000e640000002100 */
[----:B-1----:R-:W-:-:S05]  /*23c40*/  IMAD.SHL.U32 R4, R4, 0x10, RZ ;  /* 0x0000001004047824 */ /* 0x002fca00078e00ff */
[----:B------:R-:W-:Y:S02]  /*23c50*/  LOP3.LUT R4, R5, 0x70, R4, 0xf8, !PT ;  /* 0x0000007005047812 */ /* 0x000fe400078ef804 */
[----:B------:R-:W1:Y:S02]  /*23c60*/  @P0 LDC R5, c[0x0][0x44c] ;  /* 0x00011300ff050b82 */ /* 0x000e640000000800 */
[----:B------:R-:W-:-:S05]  /*23c70*/  LOP3.LUT R4, R4, R17, RZ, 0xfc, !PT ;  /* 0x0000001104047212 */ /* 0x000fca00078efcff */
[----:B------:R-:W-:Y:S02]  /*23c80*/  IMAD.MOV.U32 R0, RZ, RZ, R4 ;  /* 0x000000ffff007224 */ /* 0x000fe400078e0004 */
[----:B-1----:R-:W-:-:S05]  /*23c90*/  @P0 IMAD.HI.U32 R5, R4, R5, RZ ;  /* 0x0000000504050227 */ /* 0x002fca00078e00ff */
[----:B0-----:R-:W-:-:S05]  /*23ca0*/  @P0 SHF.R.U32.HI R0, RZ, R6, R5 ;  /* 0x00000006ff000219 */ /* 0x001fca0000011605 */
        /* <DEDUP_REMOVED lines=14> */
[----:B------:R-:W-:Y:S02]  /*23d90*/  LEA R4, P2, R2, UR6, 0x1 ;  /* 0x0000000602047c11 */ /* 0x000fe4000f8408ff */
[----:B------:R-:W-:Y:S01]  /*23da0*/  ISETP.GE.AND P1, PT, R8, UR4, PT ;  /* 0x0000000408007c0c */ /* 0x000fe2000bf26270 */
[----:B------:R-:W-:Y:S01]  /*23db0*/  IMAD.IADD R0, R3, 0x1, R0 ;  /* 0x0000000103007824 */ /* 0x000fe200078e0200 */
[----:B------:R-:W-:-:S04]  /*23dc0*/  UMOV UR4, 0xffffffff ;  /* 0xffffffff00047882 */ /* 0x000fc80000000000 */
[----:B------:R-:W-:Y:S01]  /*23dd0*/  LEA.HI.X R3, R2, UR7, R0, 0x1, P2 ;  /* 0x0000000702037c11 */ /* 0x000fe200090f0c00 */
[----:B------:R-:W-:Y:S06]  /*23de0*/  BRA.DIV UR4, `(.L_x_887) ;  /* 0x0000004a04d87947 */ /* 0x000fec000b800000 */
[----:B------:R-:W0:Y:S02]  /*23df0*/  S2R R6, SR_TID.X ;  /* 0x0000000000067919 */ /* 0x000e240000002100 */
[----:B0-----:R-:W-:-:S04]  /*23e00*/  LOP3.LUT R6, R6, 0x7f, RZ, 0xc0, !PT ;  /* 0x0000007f06067812 */ /* 0x001fc800078ec0ff */
[----:B------:R-:W-:Y:S02]  /*23e10*/  SHF.R.U32.HI R8, RZ, 0x3, R6 ;  /* 0x00000003ff087819 */ /* 0x000fe40000011606 */
[----:B------:R-:W2:Y:S01]  /*23e20*/  LDL.LU R6, [R1+0x54] ;  /* 0x0000540001067983 */ /* 0x000ea20000300800 */
[----:B------:R-:W-:Y:S02]  /*23e30*/  ULDC.64 UR4, c[0x0][0x208] ;  /* 0x0000820000047ab9 */ /* 0x000fe40000000a00 */
[----:B------:R-:W-:Y:S02]  /*23e40*/  IMAD.IADD R0, R8, 0x1, R17 ;  /* 0x0000000108007824 */ /* 0x000fe400078e0211 */
[----:B------:R-:W-:Y:S02]  /*23e50*/  SHFL.IDX PT, R8, R3, 0x1, 0x181f ;  /* 0x00381f0003087f89 */ /* 0x000fe400000e0000 */
[----:B------:R-:W-:Y:S02]  /*23e60*/  VIADD R5, R0, 0x10 ;  /* 0x0000001000057836 */ /* 0x000fe40000000000 */
[----:B--2---:R-:W-:-:S02]  /*23e70*/  IMAD R2, R6, R7, RZ ;  /* 0x0000000706027224 */ /* 0x004fc400078e02ff */
[----:B------:R-:W0:Y:S03]  /*23e80*/  SHFL.IDX PT, R7, R4, RZ, 0x181f ;  /* 0x00181fff04077589 */ /* 0x000e2600000e0000 */
[-C--:B------:R-:W-:Y:S01]  /*23e90*/  ISETP.GE.AND P4, PT, R0, R2.reuse, PT ;  /* 0x000000020000720c */ /* 0x080fe20003f86270 */
[----:B------:R-:W1:Y:S01]  /*23ea0*/  SHFL.IDX PT, R6, R3, RZ, 0x181f ;  /* 0x00181fff03067589 */ /* 0x000e6200000e0000 */
[----:B------:R-:W-:-:S03]  /*23eb0*/  ISETP.GE.AND P2, PT, R5, R2, PT ;  /* 0x000000020500720c */ /* 0x000fc60003f46270 */
[----:B------:R-:W2:Y:S08]  /*23ec0*/  SHFL.IDX PT, R5, R4, 0x1, 0x181f ;  /* 0x00381f0004057f89 */ /* 0x000eb000000e0000 */
[----:B0-----:R-:W-:-:S05]  /*23ed0*/  @!P4 LEA R7, P3, R10, R7, 0x1 ;  /* 0x000000070a07c211 */ /* 0x001fca00078608ff */
[----:B-1----:R-:W-:-:S05]  /*23ee0*/  @!P4 IMAD.X R6, RZ, RZ, R6, P3 ;  /* 0x000000ffff06c224 */ /* 0x002fca00018e0606 */
[----:B------:R-:W-:-:S04]  /*23ef0*/  @!P4 LOP3.LUT R7, R7, R6, RZ, 0x3c, !PT ;  /* 0x000000060707c212 */ /* 0x000fc800078e3cff */
[----:B------:R-:W-:-:S04]  /*23f00*/  @!P4 LOP3.LUT R6, R7, R6, RZ, 0x3c, !PT ;  /* 0x000000060706c212 */ /* 0x000fc800078e3cff */
[----:B------:R-:W-:-:S05]  /*23f10*/  @!P4 LOP3.LUT R7, R7, R6, RZ, 0x3c, !PT ;  /* 0x000000060707c212 */ /* 0x000fca00078e3cff */
[----:B-----5:R-:W-:Y:S04]  /*23f20*/  @!P4 LDGSTS.E.BYPASS.LTC128B.128 [R9+0x16400], desc[UR4][R6.64], !P0 ;  /* 0x164000000609cfae */ /* 0x020fe8000c101d44 */
[----:B------:R2:W-:Y:S02]  /*23f30*/  @!P4 LDGSTS.E.BYPASS.LTC128B.128 [R9+0x1a400], desc[UR4][R6.64+0x80], !P1 ;  /* 0x1a4000800609cfae */ /* 0x0005e4000c901d44 */
[----:B--2---:R-:W-:Y:S01]  /*23f40*/  @!P2 LEA R7, P3, R10, R5, 0x1 ;  /* 0x000000050a07a211 */ /* 0x004fe200078608ff */
        /* <DEDUP_REMOVED lines=43> */
[----:B------:R-:W-:Y:S01]  /*24200*/  @!P2 IMAD.MOV.U32 R6, RZ, RZ, R5 ;  /* 0x000000ffff06a224 */ /* 0x000fe200078e0005 */
[----:B------:R-:W-:-:S04]  /*24210*/  IADD3 R5, R0, 0x60, RZ ;  /* 0x0000006000057810 */ /* 0x000fc80007ffe0ff */
        /* <DEDUP_REMOVED lines=9> */
[----:B------:R0:W1:Y:S04]  /*242b0*/  SHFL.IDX PT, R5, R3, 0x7, 0x181f ;  /* 0x00f81f0003057f89 */ /* 0x00006800000e0000 */
[----:B------:R0:W-:Y:S04]  /*242c0*/  @!P2 LDGSTS.E.BYPASS.LTC128B.128 [R9+0x19400], desc[UR4][R6.64], !P0 ;  /* 0x194000000609afae */ /* 0x0001e8000c101d44 */
[----:B------:R0:W-:Y:S04]  /*242d0*/  @!P2 LDGSTS.E.BYPASS.LTC128B.128 [R9+0x1d400], desc[UR4][R6.64+0x80], !P1 ;  /* 0x1d4000800609afae */ /* 0x0001e8000c901d44 */
[----:B------:R0:W2:Y:S02]  /*242e0*/  SHFL.IDX PT, R3, R4, 0x7, 0x181f ;  /* 0x00f81f0004037f89 */ /* 0x0000a400000e0000 */
.L_x_1046:
[----:B------:R-:W-:Y:S01]  /*242f0*/  VIADD R0, R0, 0x70 ;  /* 0x0000007000007836 */ /* 0x000fe20000000000 */
[----:B------:R-:W-:Y:S04]  /*24300*/  BSSY B0, `(.L_x_888) ;  /* 0x000000b000007945 */ /* 0x000fe80003800000 */
[----:B------:R-:W-:-:S13]  /*24310*/  ISETP.GE.AND P2, PT, R0, R2, PT ;  /* 0x000000020000720c */ /* 0x000fda0003f46270 */
[----:B------:R-:W-:Y:S05]  /*24320*/  @P2 BRA `(.L_x_889) ;  /* 0x0000000000202947 */ /* 0x000fea0003800000 */
[----:B--2---:R-:W-:Y:S01]  /*24330*/  LEA R2, P2, R10, R3, 0x1 ;  /* 0x000000030a027211 */ /* 0x004fe200078408ff */
[----:B------:R-:W-:-:S04]  /*24340*/  ULDC.64 UR4, c[0x0][0x208] ;  /* 0x0000820000047ab9 */ /* 0x000fc80000000a00 */
[----:B01----:R-:W-:-:S05]  /*24350*/  IMAD.X R3, RZ, RZ, R5, P2 ;  /* 0x000000ffff037224 */ /* 0x003fca00010e0605 */
[----:B------:R-:W-:Y:S01]  /*24360*/  @!PT LDS RZ, [RZ] ;  /* 0x00000000fffff984 */ /* 0x000fe20000000800 */
[----:B------:R-:W-:Y:S01]  /*24370*/  @!PT LDS RZ, [RZ] ;  /* 0x00000000fffff984 */ /* 0x000fe20000000800 */
[----:B------:R-:W-:Y:S01]  /*24380*/  @!PT LDS RZ, [RZ] ;  /* 0x00000000fffff984 */ /* 0x000fe20000000800 */
[----:B------:R3:W-:Y:S04]  /*24390*/  LDGSTS.E.BYPASS.LTC128B.128 [R9+0x19c00], desc[UR4][R2.64], !P0 ;  /* 0x19c0000002097fae */ /* 0x0007e8000c101d44 */
[----:B------:R3:W-:Y:S02]  /*243a0*/  LDGSTS.E.BYPASS.LTC128B.128 [R9+0x1dc00], desc[UR4][R2.64+0x80], !P1 ;  /* 0x1dc0008002097fae */ /* 0x0007e4000c901d44 */
.L_x_889:
[----:B------:R-:W-:Y:S05]  /*243b0*/  BSYNC B0 ;  /* 0x0000000000007941 */ /* 0x000fea0003800000 */
.L_x_888:
[----:B0--3--:R-:W3:Y:S01]  /*243c0*/  LDL R9, [R1+0x8] ;  /* 0x0000080001097983 */ /* 0x009ee20000100800 */
[----:B------:R-:W-:Y:S01]  /*243d0*/  PLOP3.LUT P0, PT, PT, PT, PT, 0x80, 0x0 ;  /* 0x000000000000781c */ /* 0x000fe20003f0f070 */
[----:B------:R-:W-:Y:S01]  /*243e0*/  NOP ;  /* 0x0000000000007918 */ /* 0x000fe20000000000 */
[----:B---3--:R-:W-:-:S11]  /*243f0*/  VIADD R10, R9, 0x34800 ;  /* 0x00034800090a7836 */ /* 0x008fd60000000000 */
.L_x_890:
[----:B------:R-:W3:Y:S01]  /*24400*/  LDL R2, [R1+0x8] ;  /* 0x0000080001027983 */ /* 0x000ee20000100800 */
[----:B------:R-:W-:Y:S02]  /*24410*/  PLOP3.LUT P1, PT, P1, P0, PT, 0xa2, 0x0 ;  /* 0x000000000000781c */ /* 0x000fe40000f21472 */
[----:B---3--:R-:W-:-:S08]  /*24420*/  @P0 R2UR P1, UR4, R2 ;  /* 0x00000000020402ca */ /* 0x008fd00000020000 */
[----:B------:R-:W-:-:S05]  /*24430*/  @P0 PLOP3.LUT P0, PT, P1, PT, PT, 0x80, 0x0 ;  /* 0x000000000000081c */ /* 0x000fca0000f0f070 */
[----:B------:R-:W-:Y:S01]  /*24440*/  @!P1 SYNCS.ARRIVE.TRANS64.RED.A0T1 RZ, [UR4+0x34800], RZ ;  /* 0x034800ffffff99a7 */ /* 0x000fe20008200404 */
[----:B------:R-:W-:Y:S07]  /*24450*/  @!P1 ARRIVES.LDGSTSBAR.64.TRANSCNT [UR4+0x34800] ;  /* 0x03480000ff0099b0 */ /* 0x000fee0008000a84 */
[----:B------:R-:W-:Y:S05]  /*24460*/  @P0 BRA.U.ANY `(.L_x_890) ;  /* 0xfffffffd00e40947 */ /* 0x000fea000393ffff */
[----:B--2---:R-:W2:Y:S02]  /*24470*/  LDL.LU R3, [R1+0x58] ;  /* 0x0000580001037983 */ /* 0x004ea40000300800 */
[----:B--2---:R-:W-:-:S05]  /*24480*/  VIADD R3, R3, 0x1 ;  /* 0x0000000103037836 */ /* 0x004fca0000000000 */
[----:B------:R0:W-:Y:S01]  /*24490*/  STL [R1+0x58], R3 ;  /* 0x0000580301007387 */ /* 0x0001e20000100800 */
[----:B------:R-:W-:-:S04]  /*244a0*/  LEA.HI R0, R3, R3, RZ, 0x1 ;  /* 0x0000000303007211 */ /* 0x000fc800078f08ff */
[----:B------:R-:W-:-:S05]  /*244b0*/  LOP3.LUT R0, R0, 0xfffffffe, RZ, 0xc0, !PT ;  /* 0xfffffffe00007812 */ /* 0x000fca00078ec0ff */
[----:B------:R-:W-:-:S05]  /*244c0*/  IMAD.IADD R0, R3, 0x1, -R0 ;  /* 0x0000000103007824 */ /* 0x000fca00078e0a00 */
[----:B------:R-:W-:Y:S01]  /*244d0*/  SHF.L.U32 R0, R0, 0x1f, RZ ;  /* 0x0000001f00007819 */ /* 0x000fe200000006ff */
[----:B------:R-:W-:Y:S01]  /*244e0*/  NOP ;  /* 0x0000000000007918 */ /* 0x000fe20000000000 */
[----:B------:R0:W-:Y:S01]  /*244f0*/  SYNCS.ARRIVE.TRANS64.A1T0 RZ, [R2+URZ+0x34800], RZ ;  /* 0x034800ff02ff79a7 */ /* 0x0001e2000810003f */
[----:B------:R-:W-:Y:S01]  /*24500*/  BSSY B0, `(.L_x_891) ;  /* 0x0000003000007945 */ /* 0x000fe20003800000 */
[----:B------:R-:W2:Y:S03]  /*24510*/  SYNCS.PHASECHK.TRANS64.TRYWAIT P0, [R2+URZ+0x34820], R0 ;  /* 0x03482000020075a7 */ /* 0x000ea6000800017f */
[----:B0-2---:R-:W-:Y:S05]  /*24520*/  @!P0 BRA `(.L_x_892) ;  /* 0x0000004c00e08947 */ /* 0x005fea0003800000 */
.L_x_1047:
[----:B------:R-:W-:Y:S05]  /*24530*/  BSYNC B0 ;  /* 0x0000000000007941 */ /* 0x000fea0003800000 */
.L_x_891:
        /* <DEDUP_REMOVED lines=18> */
[----:B--2---:R-:W-:Y:S01]  /*24660*/  LOP3.LUT P1, RZ, R4, 0x1, RZ, 0xc0, !PT ;  /* 0x0000000104ff7812 */ /* 0x004fe2000782c0ff */
        /* <DEDUP_REMOVED lines=12> */
[----:B-1----:R-:W0:Y:S01]  /*24730*/  LDC R5, c[0x0][0x43c] ;  /* 0x00010f00ff057b82 */ /* 0x002e220000000800 */
        /* <DEDUP_REMOVED lines=18> */
.L_x_899:
[----:B------:R-:W2:Y:S01]  /*24860*/  LDL R2, [R1+0x8] ;  /* 0x0000080001027983 */ /* 0x000ea20000100800 */
[----:B------:R-:W-:Y:S01]  /*24870*/  BSSY B3, `(.L_x_900) ;  /* 0x0000005000037945 */ /* 0x000fe20003800000 */
[----:B--2---:R-:W-:Y:S01]  /*24880*/  IMAD R3, R6, 0x8, R2 ;  /* 0x0000000806037824 */ /* 0x004fe200078e0202 */
[----:B------:R-:W-:-:S04]  /*24890*/  SHF.L.U32 R2, R9, 0x1f, RZ ;  /* 0x0000001f09027819 */ /* 0x000fc800000006ff */
[----:B------:R-:W2:Y:S02]  /*248a0*/  SYNCS.PHASECHK.TRANS64.TRYWAIT P0, [R3+URZ+0x34840], R2 ;  /* 0x03484002030075a7 */ /* 0x000ea4000800017f */
[----:B--2---:R-:W-:Y:S05]  /*248b0*/  @!P0 BRA `(.L_x_901) ;  /* 0x0000004c00148947 */ /* 0x004fea0003800000 */
.L_x_1048:
[----:B------:R-:W-:Y:S05]  /*248c0*/  BSYNC B3 ;  /* 0x0000000000037941 */ /* 0x000fea0003800000 */
.L_x_900:
[----:B01----:R-:W0:Y:S01]  /*248d0*/  S2R R5, SR_TID.X ;  /* 0x0000000000057919 */ /* 0x003e220000002100 */
[----:B------:R-:W-:Y:S01]  /*248e0*/  BSSY B3, `(.L_x_902) ;  /* 0x000000b000037945 */ /* 0x000fe20003800000 */
[----:B0-----:R-:W-:-:S04]  /*248f0*/  LOP3.LUT R5, R5, 0x7f, RZ, 0xc0, !PT ;  /* 0x0000007f05057812 */ /* 0x001fc800078ec0ff */
[----:B------:R-:W-:-:S13]  /*24900*/  ISETP.NE.AND P1, PT, R5, RZ, PT ;  /* 0x000000ff0500720c */ /* 0x000fda0003f25270 */
[----:B------:R-:W-:Y:S05]  /*24910*/  @P1 BRA `(.L_x_903) ;  /* 0x00000000001c1947 */ /* 0x000fea0003800000 */
[----:B------:R-:W0:Y:S01]  /*24920*/  S2R R5, SR_TID.X ;  /* 0x0000000000057919 */ /* 0x000e220000002100 */
[----:B--2---:R-:W-:-:S04]  /*24930*/  IMAD.MOV.U32 R2, RZ, RZ, 0xb000 ;  /* 0x0000b000ff027424 */ /* 0x004fc800078e00ff */
[----:B------:R1:W-:Y:S01]  /*24940*/  SYNCS.ARRIVE.TRANS64 RZ, [R3+URZ+0x34830], R2 ;  /* 0x0348300203ff79a7 */ /* 0x0003e2000800003f */
[----:B0-----:R-:W-:-:S04]  /*24950*/  LOP3.LUT R5, R5, 0x1f, RZ, 0xc0, !PT ;  /* 0x0000001f05057812 */ /* 0x001fc800078ec0ff */
[----:B------:R-:W-:-:S13]  /*24960*/  ISETP.NE.AND P0, PT, R5, RZ, PT ;  /* 0x000000ff0500720c */ /* 0x000fda0003f05270 */
[----:B-1----:R-:W-:Y:S05]  /*24970*/  @!P0 BRA `(.L_x_903) ;  /* 0x0000000000048947 */ /* 0x002fea0003800000 */
[----:B------:R-:W-:Y:S01]  /*24980*/  BPT.TRAP 0x1 ;  /* 0x000000040000795c */ /* 0x000fe20000300000 */
.L_x_903:
[----:B------:R-:W-:Y:S05]  /*24990*/  BSYNC B3 ;  /* 0x0000000000037941 */ /* 0x000fea0003800000 */
.L_x_902:
[----:B------:R-:W3:Y:S04]  /*249a0*/  LDL R5, [R1+0x8] ;  /* 0x0000080001057983 */ /* 0x000ee80000100800 */
[----:B--2---:R-:W2:Y:S01]  /*249b0*/  LDL R2, [R1+0x1c] ;  /* 0x00001c0001027983 */ /* 0x004ea20000100800 */
        /* <DEDUP_REMOVED lines=8> */
[----:B---3--:R-:W-:-:S02]  /*24a40*/  IMAD R7, R6, 0xb000, R5 ;  /* 0x0000b00006077824 */ /* 0x008fc400078e0205 */
[----:B--2---:R-:W-:Y:S02]  /*24a50*/  IMAD R2, R0, 0xb0, R2 ;  /* 0x000000b000027824 */ /* 0x004fe400078e0202 */
[----:B------:R-:W-:-:S08]  /*24a60*/  VIADD R5, R7, 0x1e400 ;  /* 0x0001e40007057836 */ /* 0x000fd00000000000 */
.L_x_904:
        /* <DEDUP_REMOVED lines=16> */
.L_x_905:
        /* <DEDUP_REMOVED lines=17> */
.L_x_1049:
[----:B------:R-:W-:Y:S05]  /*24c80*/  BSYNC B3 ;  /* 0x0000000000037941 */ /* 0x000fea0003800000 */
.L_x_906:
[----:B------:R1:W5:Y:S04]  /*24c90*/  LDL R15, [R1+0x8] ;  /* 0x00000800010f7983 */ /* 0x0003680000100800 */
[----:B------:R1:W5:Y:S01]  /*24ca0*/  LDL R7, [R1+0xc] ;  /* 0x00000c0001077983 */ /* 0x0003620000100800 */
[----:B------:R-:W-:Y:S01]  /*24cb0*/  BSSY B3, `(.L_x_908) ;  /* 0x000000c000037945 */ /* 0x000fe20003800000 */
[----:B------:R-:W-:Y:S02]  /*24cc0*/  IMAD.MOV.U32 R12, RZ, RZ, 0x0 ;  /* 0x00000000ff0c7424 */ /* 0x000fe400078e00ff */
[----:B------:R-:W-:Y:S01]  /*24cd0*/  IMAD.MOV.U32 R13, RZ, RZ, 0x14f00000 ;  /* 0x14f00000ff0d7424 */ /* 0x000fe200078e00ff */
[----:B------:R-:W-:Y:S06]  /*24ce0*/  @P1 BRA `(.L_x_909) ;  /* 0x0000000000201947 */ /* 0x000fec0003800000 */
        /* <DEDUP_REMOVED lines=8> */
.L_x_909:
[----:B------:R-:W-:Y:S05]  /*24d70*/  BSYNC B3 ;  /* 0x0000000000037941 */ /* 0x000fea0003800000 */
.L_x_908:
        /* <DEDUP_REMOVED lines=13> */
.L_x_910:
        /* <DEDUP_REMOVED lines=16> */
.L_x_911:
        /* <DEDUP_REMOVED lines=13> */
.L_x_898:
[----:B------:R-:W-:Y:S05]  /*25020*/  BSYNC B1 ;  /* 0x0000000000017941 */ /* 0x000fea0003800000 */
.L_x_897:
[----:B0-----:R-:W2:Y:S04]  /*25030*/  LDL.LU R0, [R1+0x38] ;  /* 0x0000380001007983 */ /* 0x001ea80000300800 */
[----:B------:R0:W-:Y:S04]  /*25040*/  STL [R1+0xc], R6 ;  /* 0x00000c0601007387 */ /* 0x0001e80000100800 */
[----:B------:R0:W-:Y:S02]  /*25050*/  STL [R1+0x14], R9 ;  /* 0x0000140901007387 */ /* 0x0001e40000100800 */
[----:B0-2---:R-:W-:-:S07]  /*25060*/  VIADD R0, R0, 0xfffffffd ;  /* 0xfffffffd00007836 */ /* 0x005fce0000000000 */
.L_x_896:
[----:B------:R-:W-:Y:S05]  /*25070*/  BSYNC B2 ;  /* 0x0000000000027941 */ /* 0x000fea0003800000 */
.L_x_895:
[----:B------:R-:W2:Y:S01]  /*25080*/  LDL.LU R2, [R1+0x3c] ;  /* 0x00003c0001027983 */ /* 0x000ea20000300800 */
[----:B------:R-:W-:-:S05]  /*25090*/  IMAD.MOV R8, RZ, RZ, -R8 ;  /* 0x000000ffff087224 */ /* 0x000fca00078e0a08 */
[----:B--2---:R-:W-:-:S13]  /*250a0*/  ISETP.NE.AND P0, PT, R2, R8, PT ;  /* 0x000000080200720c */ /* 0x004fda0003f05270 */
[----:B------:R-:W-:Y:S05]  /*250b0*/  @!P0 BRA `(.L_x_894) ;  /* 0x0000001400088947 */ /* 0x000fea0003800000 */
[----:B------:R0:W5:Y:S02]  /*250c0*/  LDL R8, [R1] ;  /* 0x0000000001087983 */ /* 0x0001640000100800 */
.L_x_942:
[----:B--2---:R-:W2:Y:S04]  /*250d0*/  LDL R4, [R1+0x4] ;  /* 0x0000040001047983 */ /* 0x004ea80000100800 */
[----:B---3--:R-:W3:Y:S04]  /*250e0*/  LDL R3, [R1+0xc] ;  /* 0x00000c0001037983 */ /* 0x008ee80000100800 */
[----:B------:R-:W4:Y:S01]  /*250f0*/  LDL R2, [R1+0x14] ;  /* 0x0000140001027983 */ /* 0x000f220000100800 */
[----:B------:R-:W-:Y:S05]  /*25100*/  YIELD ;  /* 0x0000000000007946 */ /* 0x000fea0003800000 */
[----:B------:R-:W-:Y:S01]  /*25110*/  BSSY B1, `(.L_x_912) ;  /* 0x000009b000017945 */ /* 0x000fe20003800000 */
[----:B--2---:R-:W-:Y:S01]  /*25120*/  LOP3.LUT P1, RZ, R4, 0x1, RZ, 0xc0, !PT ;  /* 0x0000000104ff7812 */ /* 0x004fe2000782c0ff */
[----:B---3--:R-:W-:-:S05]  /*25130*/  VIADD R4, R3, 0x1 ;  /* 0x0000000103047836 */ /* 0x008fca0000000000 */
[----:B------:R-:W-:-:S04]  /*25140*/  ISETP.NE.AND P0, PT, R4, 0x2, PT ;  /* 0x000000020400780c */ /* 0x000fc80003f05270 */
[----:B-1----:R-:W-:Y:S02]  /*25150*/  SEL R5, RZ, 0x1, P0 ;  /* 0x00000001ff057807 */ /* 0x002fe40000000000 */
        /* <DEDUP_REMOVED lines=9> */
[----:B------:R-:W1:Y:S01]  /*251f0*/  LDC R7, c[0x0][0x43c] ;  /* 0x00010f00ff077b82 */ /* 0x000e620000000800 */
[----:B------:R-:W-:Y:S02]  /*25200*/  ULDC.64 UR6, c[0x0][0x428] ;  /* 0x00010a0000067ab9 */ /* 0x000fe40000000a00 */
[----:B------:R-:W3:Y:S01]  /*25210*/  LDL R9, [R1+0x10] ;  /* 0x0000100001097983 */ /* 0x000ee20000100800 */
[----:B------:R-:W-:Y:S01]  /*25220*/  ULDC.64 UR8, c[0x0][0x208] ;  /* 0x0000820000087ab9 */ /* 0x000fe20000000a00 */
[----:B-1----:R-:W-:-:S13]  /*25230*/  ISETP.NE.AND P0, PT, R7, 0x1, PT ;  /* 0x000000010700780c */ /* 0x002fda0003f05270 */
[----:B------:R-:W1:Y:S02]  /*25240*/  @P0 LDC.64 R2, c[0x0][0x440] ;  /* 0x00011000ff020b82 */ /* 0x000e640000000a00 */
[----:B-1----:R-:W-:-:S04]  /*25250*/  @P0 IMAD.HI.U32 R6, R0, R2, RZ ;  /* 0x0000000200060227 */ /* 0x002fc800078e00ff */
[----:B------:R-:W-:Y:S01]  /*25260*/  IMAD.MOV.U32 R2, RZ, RZ, R0 ;  /* 0x000000ffff027224 */ /* 0x000fe200078e0000 */
[----:B------:R-:W-:-:S04]  /*25270*/  @P0 SHF.R.U32.HI R2, RZ, R3, R6 ;  /* 0x00000003ff020219 */ /* 0x000fc80000011606 */
[--C-:B------:R-:W-:Y:S01]  /*25280*/  SHF.R.S32.HI R3, RZ, 0x1f, R2.reuse ;  /* 0x0000001fff037819 */ /* 0x100fe20000011402 */
[----:B------:R-:W-:-:S04]  /*25290*/  IMAD.MOV R6, RZ, RZ, -R2 ;  /* 0x000000ffff067224 */ /* 0x000fc800078e0a02 */
[----:B------:R-:W-:Y:S02]  /*252a0*/  IMAD R6, R7, R6, R0 ;  /* 0x0000000607067224 */ /* 0x000fe400078e0200 */
[----:B--2---:R-:W-:-:S04]  /*252b0*/  IMAD R7, R11, UR6, RZ ;  /* 0x000000060b077c24 */ /* 0x004fc8000f8e02ff */
[C---:B---3--:R-:W-:Y:S02]  /*252c0*/  IMAD R7, R9.reuse, UR7, R7 ;  /* 0x0000000709077c24 */ /* 0x048fe4000f8e0207 */
[----:B------:R-:W-:-:S04]  /*252d0*/  IMAD.WIDE.U32 R2, R9, UR6, R2 ;  /* 0x0000000609027c25 */ /* 0x000fc8000f8e0002 */
[----:B------:R-:W-:Y:S01]  /*252e0*/  IMAD.IADD R3, R7, 0x1, R3 ;  /* 0x0000000107037824 */ /* 0x000fe200078e0203 */
[----:B-----5:R-:W-:-:S04]  /*252f0*/  LEA R8, P0, R2, UR4, 0x2 ;  /* 0x0000000402087c11 */ /* 0x020fc8000f8010ff */
[----:B------:R-:W-:-:S05]  /*25300*/  LEA.HI.X R9, R2, UR5, R3, 0x2, P0 ;  /* 0x0000000502097c11 */ /* 0x000fca00080f1403 */
[----:B------:R1:W5:Y:S04]  /*25310*/  LDG.E R8, desc[UR8][R8.64] ;  /* 0x0000000808087981 */ /* 0x000368000c1e1900 */
.L_x_914:
[----:B------:R-:W2:Y:S01]  /*25320*/  LDL R2, [R1+0x8] ;  /* 0x0000080001027983 */ /* 0x000ea20000100800 */
[----:B------:R-:W-:Y:S01]  /*25330*/  BSSY B2, `(.L_x_915) ;  /* 0x0000005000027945 */ /* 0x000fe20003800000 */
[----:B--2---:R-:W-:Y:S01]  /*25340*/  IMAD R3, R4, 0x8, R2 ;  /* 0x0000000804037824 */ /* 0x004fe200078e0202 */
[----:B------:R-:W-:-:S04]  /*25350*/  SHF.L.U32 R2, R5, 0x1f, RZ ;  /* 0x0000001f05027819 */ /* 0x000fc800000006ff */
[----:B------:R-:W2:Y:S02]  /*25360*/  SYNCS.PHASECHK.TRANS64.TRYWAIT P0, [R3+URZ+0x34840], R2 ;  /* 0x03484002030075a7 */ /* 0x000ea4000800017f */
[----:B--2---:R-:W-:Y:S05]  /*25370*/  @!P0 BRA `(.L_x_916) ;  /* 0x00000040008c8947 */ /* 0x004fea0003800000 */
.L_x_1050:
[----:B------:R-:W-:Y:S05]  /*25380*/  BSYNC B2 ;  /* 0x0000000000027941 */ /* 0x000fea0003800000 */
.L_x_915:
[----:B------:R-:W3:Y:S01]  /*25390*/  S2R R7, SR_TID.X ;  /* 0x0000000000077919 */ /* 0x000ee20000002100 */
[----:B------:R-:W-:Y:S01]  /*253a0*/  BSSY B2, `(.L_x_917) ;  /* 0x000000b000027945 */ /* 0x000fe20003800000 */
        /* <DEDUP_REMOVED lines=10> */
.L_x_918:
[----:B------:R-:W-:Y:S05]  /*25450*/  BSYNC B2 ;  /* 0x0000000000027941 */ /* 0x000fea0003800000 */
.L_x_917:
[----:B--2---:R-:W2:Y:S04]  /*25460*/  LDL R2, [R1+0x8] ;  /* 0x0000080001027983 */ /* 0x004ea80000100800 */
        /* <DEDUP_REMOVED lines=11> */
[----:B-1----:R-:W-:-:S07]  /*25520*/  IADD3 R9, R2, 0x1e400, RZ ;  /* 0x0001e40002097810 */ /* 0x002fce0007ffe0ff */
.L_x_919:
        /* <DEDUP_REMOVED lines=9> */
[----:B-1----:R-:W-:Y:S05]  /*255c0*/  @P0 BRA.U.ANY `(.L_x_919) ;  /* 0xfffffffd00d80947 */ /* 0x002fea000393ffff */
[----:B------:R-:W-:Y:S01]  /*255d0*/  IMAD.MOV.U32 R14, RZ, RZ, 0x40 ;  /* 0x00000040ff0e7424 */ /* 0x000fe200078e00ff */
[----:B------:R-:W-:Y:S01]  /*255e0*/  PLOP3.LUT P0, PT, PT, PT, PT, 0x80, 0x0 ;  /* 0x000000000000781c */ /* 0x000fe20003f0f070 */
[----:B------:R-:W-:Y:S01]  /*255f0*/  VIADD R2, R2, 0x23c00 ;  /* 0x00023c0002027836 */ /* 0x000fe20000000000 */
[----:B------:R-:W-:Y:S01]  /*25600*/  UMOV UR6, 0x0 ;  /* 0x0000000000067882 */ /* 0x000fe20000000000 */
[----:B------:R-:W-:Y:S01]  /*25610*/  UMOV UR7, 0x14f00000 ;  /* 0x14f0000000077882 */ /* 0x000fe20000000000 */
[----:B------:R-:W-:-:S15]  /*25620*/  R2UR UR10, R14 ;  /* 0x000000000e0a72ca */ /* 0x000fde00000e0000 */
.L_x_920:
        /* <DEDUP_REMOVED lines=10> */
[----:B------:R-:W2:Y:S04]  /*256d0*/  LDL.LU R12, [R1+0x14] ;  /* 0x00001400010c7983 */ /* 0x000ea80000300800 */
[----:B------:R-:W3:Y:S01]  /*256e0*/  LDL R9, [R1+0xc] ;  /* 0x00000c0001097983 */ /* 0x000ee20000100800 */
[----:B------:R-:W-:Y:S01]  /*256f0*/  BSSY B2, `(.L_x_921) ;  /* 0x0000005000027945 */ /* 0x000fe20003800000 */
[----:B--2---:R-:W-:Y:S01]  /*25700*/  SHF.L.U32 R3, R12, 0x1f, RZ ;  /* 0x0000001f0c037819 */ /* 0x004fe200000006ff */
[----:B---3--:R-:W-:-:S04]  /*25710*/  IMAD R2, R9, 0x8, R10 ;  /* 0x0000000809027824 */ /* 0x008fc800078e020a */
[----:B------:R-:W1:Y:S02]  /*25720*/  SYNCS.PHASECHK.TRANS64.TRYWAIT P0, [R2+URZ+0x60], R3 ;  /* 0x00006003020075a7 */ /* 0x000e64000800017f */
[----:B-1----:R-:W-:Y:S05]  /*25730*/  @!P0 BRA `(.L_x_922) ;  /* 0x0000003c00b08947 */ /* 0x002fea0003800000 */
.L_x_1051:
[----:B------:R-:W-:Y:S05]  /*25740*/  BSYNC B2 ;  /* 0x0000000000027941 */ /* 0x000fea0003800000 */
.L_x_921:
[----:B------:R-:W-:Y:S01]  /*25750*/  BSSY B2, `(.L_x_923) ;  /* 0x000000b000027945 */ /* 0x000fe20003800000 */
[----:B------:R-:W-:Y:S02]  /*25760*/  IMAD.MOV.U32 R12, RZ, RZ, 0x0 ;  /* 0x00000000ff0c7424 */ /* 0x000fe400078e00ff */
[----:B------:R-:W-:Y:S01]  /*25770*/  IMAD.MOV.U32 R13, RZ, RZ, 0x14f00000 ;  /* 0x14f00000ff0d7424 */ /* 0x000fe200078e00ff */
[----:B------:R-:W-:Y:S06]  /*25780*/  @P1 BRA `(.L_x_924) ;  /* 0x00000000001c1947 */ /* 0x000fec0003800000 */
[----:B------:R-:W2:Y:S01]  /*25790*/  S2R R7, SR_TID.X ;  /* 0x0000000000077919 */ /* 0x000ea20000002100 */
[----:B-1----:R-:W-:-:S04]  /*257a0*/  IMAD.MOV.U32 R3, RZ, RZ, 0xb000 ;  /* 0x0000b000ff037424 */ /* 0x002fc800078e00ff */
[----:B------:R3:W-:Y:S01]  /*257b0*/  SYNCS.ARRIVE.TRANS64 RZ, [R2+URZ+0x50], R3 ;  /* 0x0000500302ff79a7 */ /* 0x0007e2000800003f */
[----:B--2---:R-:W-:-:S04]  /*257c0*/  LOP3.LUT R7, R7, 0x1f, RZ, 0xc0, !PT ;  /* 0x0000001f07077812 */ /* 0x004fc800078ec0ff */
[----:B------:R-:W-:-:S13]  /*257d0*/  ISETP.NE.AND P0, PT, R7, RZ, PT ;  /* 0x000000ff0700720c */ /* 0x000fda0003f05270 */
[----:B---3--:R-:W-:Y:S05]  /*257e0*/  @!P0 BRA `(.L_x_924) ;  /* 0x0000000000048947 */ /* 0x008fea0003800000 */
[----:B------:R-:W-:Y:S01]  /*257f0*/  BPT.TRAP 0x1 ;  /* 0x000000040000795c */ /* 0x000fe20000300000 */
.L_x_924:
[----:B------:R-:W-:Y:S05]  /*25800*/  BSYNC B2 ;  /* 0x0000000000027941 */ /* 0x000fea0003800000 */
.L_x_923:
[----:B------:R-:W2:Y:S04]  /*25810*/  LDL R15, [R1+0x8] ;  /* 0x00000800010f7983 */ /* 0x000ea80000100800 */
[----:B-1----:R-:W2:Y:S04]  /*25820*/  LDL.LU R3, [R1+0xc] ;  /* 0x00000c0001037983 */ /* 0x002ea80000300800 */
[----:B------:R-:W3:Y:S04]  /*25830*/  LDL R9, [R1+0x1c] ;  /* 0x00001c0001097983 */ /* 0x000ee80000100800 */
[----:B------:R-:W3:Y:S01]  /*25840*/  LDL.LU R7, [R1+0x18] ;  /* 0x0000180001077983 */ /* 0x000ee20000300800 */
[----:B------:R-:W-:Y:S01]  /*25850*/  R2UR UR10, R11 ;  /* 0x000000000b0a72ca */ /* 0x000fe200000e0000 */
[----:B------:R-:W-:Y:S01]  /*25860*/  UIADD3 UR4, UP0, UR38, 0x470, URZ ;  /* 0x0000047026047890 */ /* 0x000fe2000ff1e03f */
[----:B------:R-:W-:Y:S01]  /*25870*/  R2UR UR6, R12 ;  /* 0x000000000c0672ca */ /* 0x000fe200000e0000 */
[----:B------:R-:W-:Y:S01]  /*25880*/  VIADD R2, R2, 0x50 ;  /* 0x0000005002027836 */ /* 0x000fe20000000000 */
[----:B------:R-:W-:Y:S01]  /*25890*/  R2UR UR7, R13 ;  /* 0x000000000d0772ca */ /* 0x000fe200000e0000 */
[----:B------:R-:W-:Y:S01]  /*258a0*/  UIADD3.X UR5, URZ, UR39, URZ, UP0, !UPT ;  /* 0x000000273f057290 */ /* 0x000fe200087fe43f */
[----:B------:R-:W-:Y:S01]  /*258b0*/  PLOP3.LUT P0, PT, PT, PT, PT, 0x80, 0x0 ;  /* 0x000000000000781c */ /* 0x000fe20003f0f070 */
[----:B--2---:R-:W-:-:S02]  /*258c0*/  IMAD R3, R3, 0xb000, R15 ;  /* 0x0000b00003037824 */ /* 0x004fc400078e020f */
[----:B---3--:R-:W-:Y:S02]  /*258d0*/  IMAD R7, R7, 0xb0, R9 ;  /* 0x000000b007077824 */ /* 0x008fe400078e0209 */
[----:B------:R-:W-:-:S08]  /*258e0*/  VIADD R9, R3, 0x400 ;  /* 0x0000040003097836 */ /* 0x000fd00000000000 */
.L_x_925:
        /* <DEDUP_REMOVED lines=10> */
[----:B-1----:R-:W-:Y:S05]  /*25990*/  @P0 BRA.U.ANY `(.L_x_925) ;  /* 0xfffffffd00d40947 */ /* 0x002fea000393ffff */
[----:B------:R-:W-:Y:S01]  /*259a0*/  R2UR UR10, R14 ;  /* 0x000000000e0a72ca */ /* 0x000fe200000e0000 */
[----:B------:R-:W-:Y:S01]  /*259b0*/  VIADD R3, R3, 0x5c00 ;  /* 0x00005c0003037836 */ /* 0x000fe20000000000 */
[----:B------:R-:W-:Y:S02]  /*259c0*/  R2UR UR6, R12 ;  /* 0x000000000c0672ca */ /* 0x000fe400000e0000 */
[----:B------:R-:W-:Y:S02]  /*259d0*/  R2UR UR7, R13 ;  /* 0x000000000d0772ca */ /* 0x000fe400000e0000 */
[----:B------:R-:W-:-:S13]  /*259e0*/  PLOP3.LUT P0, PT, PT, PT, PT, 0x80, 0x0 ;  /* 0x000000000000781c */ /* 0x000fda0003f0f070 */
.L_x_926:
        /* <DEDUP_REMOVED lines=11> */
[----:B------:R1:W-:Y:S04]  /*25aa0*/  STL [R1+0x18], R6 ;  /* 0x0000180601007387 */ /* 0x0003e80000100800 */
[----:B------:R1:W-:Y:S02]  /*25ab0*/  STL [R1], R8 ;  /* 0x0000000801007387 */ /* 0x0003e40000100800 */
.L_x_913:
[----:B------:R-:W-:Y:S05]  /*25ac0*/  BSYNC B1 ;  /* 0x0000000000017941 */ /* 0x000fea0003800000 */
.L_x_912:
[----:B------:R-:W2:Y:S01]  /*25ad0*/  LDL R2, [R1+0x4] ;  /* 0x0000040001027983 */ /* 0x000ea20000100800 */
[----:B------:R-:W-:Y:S01]  /*25ae0*/  VIADD R3, R4, 0x1 ;  /* 0x0000000104037836 */ /* 0x000fe20000000000 */
[----:B------:R-:W-:Y:S04]  /*25af0*/  BSSY B1, `(.L_x_927) ;  /* 0x000009b000017945 */ /* 0x000fe80003800000 */
[----:B------:R-:W-:-:S04]  /*25b00*/  ISETP.NE.AND P0, PT, R3, 0x2, PT ;  /* 0x000000020300780c */ /* 0x000fc80003f05270 */
[----:B------:R-:W-:Y:S02]  /*25b10*/  SEL R12, R3, RZ, P0 ;  /* 0x000000ff030c7207 */ /* 0x000fe40000000000 */
[----:B--2---:R-:W-:Y:S02]  /*25b20*/  LOP3.LUT P1, RZ, R2, 0x1, RZ, 0xc0, !PT ;  /* 0x0000000102ff7812 */ /* 0x004fe4000782c0ff */
[----:B------:R-:W-:-:S04]  /*25b30*/  SEL R2, RZ, 0x1, P0 ;  /* 0x00000001ff027807 */ /* 0x000fc80000000000 */
[----:B------:R-:W-:-:S05]  /*25b40*/  LOP3.LUT R11, R5, R2, RZ, 0x3c, !PT ;  /* 0x00000002050b7212 */ /* 0x000fca00078e3cff */
[----:B------:R2:W-:Y:S04]  /*25b50*/  STL [R1+0x14], R11 ;  /* 0x0000140b01007387 */ /* 0x0005e80000100800 */
[----:B------:R2:W-:Y:S01]  /*25b60*/  STL [R1+0xc], R12 ;  /* 0x00000c0c01007387 */ /* 0x0005e20000100800 */
[----:B------:R-:W-:Y:S05]  /*25b70*/  @!P1 BRA `(.L_x_928) ;  /* 0x0000000800489947 */ /* 0x000fea0003800000 */
[----:B------:R-:W-:Y:S01]  /*25b80*/  ULDC.64 UR4, c[0x0][0x418] ;  /* 0x0001060000047ab9 */ /* 0x000fe20000000a00 */
[----:B-1----:R-:W-:Y:S01]  /*25b90*/  VIADD R6, R0, 0xffffffff ;  /* 0xffffffff00067836 */ /* 0x002fe20000000000 */
[----:B------:R-:W-:-:S04]  /*25ba0*/  ISETP.NE.U32.AND P0, PT, RZ, UR4, PT ;  /* 0x00000004ff007c0c */ /* 0x000fc8000bf05070 */
[----:B------:R-:W-:-:S13]  /*25bb0*/  ISETP.NE.AND.EX P0, PT, RZ, UR5, PT, P0 ;  /* 0x00000005ff007c0c */ /* 0x000fda000bf05300 */
[----:B------:R-:W-:Y:S05]  /*25bc0*/  @!P0 BRA `(.L_x_929) ;  /* 0x0000000000508947 */ /* 0x000fea0003800000 */
[----:B------:R-:W3:Y:S01]  /*25bd0*/  LDL R13, [R1+0x28] ;  /* 0x00002800010d7983 */ /* 0x000ee20000100800 */
[----:B-----5:R-:W1:Y:S01]  /*25be0*/  LDC R8, c[0x0][0x43c] ;  /* 0x00010f00ff087b82 */ /* 0x020e620000000800 */
[----:B------:R-:W-:Y:S02]  /*25bf0*/  ULDC.64 UR6, c[0x0][0x428] ;  /* 0x00010a0000067ab9 */ /* 0x000fe40000000a00 */
[----:B------:R-:W4:Y:S01]  /*25c00*/  LDL R9, [R1+0x10] ;  /* 0x0000100001097983 */ /* 0x000f220000100800 */
[----:B------:R-:W-:Y:S01]  /*25c10*/  ULDC.64 UR8, c[0x0][0x208] ;  /* 0x0000820000087ab9 */ /* 0x000fe20000000a00 */
[----:B-1----:R-:W-:-:S13]  /*25c20*/  ISETP.NE.AND P0, PT, R8, 0x1, PT ;  /* 0x000000010800780c */ /* 0x002fda0003f05270 */
[----:B------:R-:W1:Y:S02]  /*25c30*/  @P0 LDC.64 R2, c[0x0][0x440] ;  /* 0x00011000ff020b82 */ /* 0x000e640000000a00 */
[----:B-1----:R-:W-:-:S04]  /*25c40*/  @P0 IMAD.HI.U32 R7, R6, R2, RZ ;  /* 0x0000000206070227 */ /* 0x002fc800078e00ff */
[----:B------:R-:W-:Y:S01]  /*25c50*/  IMAD.MOV.U32 R2, RZ, RZ, R6 ;  /* 0x000000ffff027224 */ /* 0x000fe200078e0006 */
[----:B------:R-:W-:-:S05]  /*25c60*/  @P0 SHF.R.U32.HI R2, RZ, R3, R7 ;  /* 0x00000003ff020219 */ /* 0x000fca0000011607 */
[----:B------:R-:W-:-:S04]  /*25c70*/  IMAD.MOV R3, RZ, RZ, -R2 ;  /* 0x000000ffff037224 */ /* 0x000fc800078e0a02 */
[----:B------:R-:W-:Y:S01]  /*25c80*/  IMAD R6, R8, R3, R6 ;  /* 0x0000000308067224 */ /* 0x000fe200078e0206 */
[----:B------:R-:W-:Y:S01]  /*25c90*/  SHF.R.S32.HI R3, RZ, 0x1f, R2 ;  /* 0x0000001fff037819 */ /* 0x000fe20000011402 */
[----:B---3--:R-:W-:-:S04]  /*25ca0*/  IMAD R7, R13, UR6, RZ ;  /* 0x000000060d077c24 */ /* 0x008fc8000f8e02ff */
[C---:B----4-:R-:W-:Y:S02]  /*25cb0*/  IMAD R7, R9.reuse, UR7, R7 ;  /* 0x0000000709077c24 */ /* 0x050fe4000f8e0207 */
[----:B------:R-:W-:-:S04]  /*25cc0*/  IMAD.WIDE.U32 R2, R9, UR6, R2 ;  /* 0x0000000609027c25 */ /* 0x000fc8000f8e0002 */
[----:B------:R-:W-:Y:S01]  /*25cd0*/  IMAD.IADD R3, R7, 0x1, R3 ;  /* 0x0000000107037824 */ /* 0x000fe200078e0203 */
[----:B------:R-:W-:-:S04]  /*25ce0*/  LEA R8, P0, R2, UR4, 0x2 ;  /* 0x0000000402087c11 */ /* 0x000fc8000f8010ff */
[----:B------:R-:W-:-:S05]  /*25cf0*/  LEA.HI.X R9, R2, UR5, R3, 0x2, P0 ;  /* 0x0000000502097c11 */ /* 0x000fca00080f1403 */
[----:B------:R1:W5:Y:S04]  /*25d00*/  LDG.E R8, desc[UR8][R8.64] ;  /* 0x0000000808087981 */ /* 0x000368000c1e1900 */
.L_x_929:
[----:B------:R-:W3:Y:S01]  /*25d10*/  LDL R2, [R1+0x8] ;  /* 0x0000080001027983 */ /* 0x000ee20000100800 */
[----:B------:R-:W-:Y:S01]  /*25d20*/  SHF.L.U32 R3, R11, 0x1f, RZ ;  /* 0x0000001f0b037819 */ /* 0x000fe200000006ff */
[----:B------:R-:W-:Y:S01]  /*25d30*/  BSSY B2, `(.L_x_930) ;  /* 0x0000004000027945 */ /* 0x000fe20003800000 */
[----:B---3--:R-:W-:-:S04]  /*25d40*/  IMAD R2, R12, 0x8, R2 ;  /* 0x000000080c027824 */ /* 0x008fc800078e0202 */
[----:B------:R-:W3:Y:S02]  /*25d50*/  SYNCS.PHASECHK.TRANS64.TRYWAIT P0, [R2+URZ+0x34840], R3 ;  /* 0x03484003020075a7 */ /* 0x000ee4000800017f */
[----:B---3--:R-:W-:Y:S05]  /*25d60*/  @!P0 BRA `(.L_x_931) ;  /* 0x0000003800388947 */ /* 0x008fea0003800000 */
.L_x_1052:
[----:B------:R-:W-:Y:S05]  /*25d70*/  BSYNC B2 ;  /* 0x0000000000027941 */ /* 0x000fea0003800000 */
.L_x_930:
[----:B------:R-:W4:Y:S01]  /*25d80*/  S2R R7, SR_TID.X ;  /* 0x0000000000077919 */ /* 0x000f220000002100 */
[----:B------:R-:W-:Y:S01]  /*25d90*/  BSSY B2, `(.L_x_932) ;  /* 0x000000b000027945 */ /* 0x000fe20003800000 */
[----:B----4-:R-:W-:-:S04]  /*25da0*/  LOP3.LUT R7, R7, 0x7f, RZ, 0xc0, !PT ;  /* 0x0000007f07077812 */ /* 0x010fc800078ec0ff */
[----:B------:R-:W-:-:S13]  /*25db0*/  ISETP.NE.AND P1, PT, R7, RZ, PT ;  /* 0x000000ff0700720c */ /* 0x000fda0003f25270 */
[----:B------:R-:W-:Y:S05]  /*25dc0*/  @P1 BRA `(.L_x_933) ;  /* 0x00000000001c1947 */ /* 0x000fea0003800000 */
[----:B------:R-:W4:Y:S01]  /*25dd0*/  S2R R7, SR_TID.X ;  /* 0x0000000000077919 */ /* 0x000f220000002100 */
[----:B---3--:R-:W-:-:S04]  /*25de0*/  IMAD.MOV.U32 R3, RZ, RZ, 0xb000 ;  /* 0x0000b000ff037424 */ /* 0x008fc800078e00ff */
[----:B------:R3:W-:Y:S01]  /*25df0*/  SYNCS.ARRIVE.TRANS64 RZ, [R2+URZ+0x34830], R3 ;  /* 0x0348300302ff79a7 */ /* 0x0007e2000800003f */
[----:B----4-:R-:W-:-:S04]  /*25e00*/  LOP3.LUT R7, R7, 0x1f, RZ, 0xc0, !PT ;  /* 0x0000001f07077812 */ /* 0x010fc800078ec0ff */
[----:B------:R-:W-:-:S13]  /*25e10*/  ISETP.NE.AND P0, PT, R7, RZ, PT ;  /* 0x000000ff0700720c */ /* 0x000fda0003f05270 */
[----:B---3--:R-:W-:Y:S05]  /*25e20*/  @!P0 BRA `(.L_x_933) ;  /* 0x0000000000048947 */ /* 0x008fea0003800000 */
[----:B------:R-:W-:Y:S01]  /*25e30*/  BPT.TRAP 0x1 ;  /* 0x000000040000795c */ /* 0x000fe20000300000 */
.L_x_933:
[----:B------:R-:W-:Y:S05]  /*25e40*/  BSYNC B2 ;  /* 0x0000000000027941 */ /* 0x000fea0003800000 */
.L_x_932:
[----:B---3--:R-:W3:Y:S04]  /*25e50*/  LDL R2, [R1+0xc] ;  /* 0x00000c0001027983 */ /* 0x008ee80000100800 */
[----:B-1----:R-:W4:Y:S04]  /*25e60*/  LDL R9, [R1+0x8] ;  /* 0x0000080001097983 */ /* 0x002f280000100800 */
[----:B------:R-:W4:Y:S01]  /*25e70*/  LDL R7, [R1+0x1c] ;  /* 0x00001c0001077983 */ /* 0x000f220000100800 */
[----:B--2---:R-:W-:-:S05]  /*25e80*/  IMAD.MOV.U32 R11, RZ, RZ, RZ ;  /* 0x000000ffff0b7224 */ /* 0x004fca00078e00ff */
[----:B------:R-:W-:Y:S01]  /*25e90*/  R2UR UR10, R11 ;  /* 0x000000000b0a72ca */ /* 0x000fe200000e0000 */
[----:B------:R-:W-:Y:S01]  /*25ea0*/  UIADD3 UR4, UP0, UR38, 0x370, URZ ;  /* 0x0000037026047890 */ /* 0x000fe2000ff1e03f */
[----:B------:R-:W-:Y:S01]  /*25eb0*/  PLOP3.LUT P0, PT, PT, PT, PT, 0x80, 0x0 ;  /* 0x000000000000781c */ /* 0x000fe20003f0f070 */
[----:B------:R-:W-:Y:S01]  /*25ec0*/  UMOV UR6, 0x0 ;  /* 0x0000000000067882 */ /* 0x000fe20000000000 */
[----:B------:R-:W-:Y:S01]  /*25ed0*/  UMOV UR7, 0x14f00000 ;  /* 0x14f0000000077882 */ /* 0x000fe20000000000 */
[----:B------:R-:W-:Y:S01]  /*25ee0*/  UIADD3.X UR5, URZ, UR39, URZ, UP0, !UPT ;  /* 0x000000273f057290 */ /* 0x000fe200087fe43f */
[C---:B---3--:R-:W-:Y:S02]  /*25ef0*/  IMAD R3, R2.reuse, 0x8, R10 ;  /* 0x0000000802037824 */ /* 0x048fe400078e020a */
[----:B----4-:R-:W-:Y:S02]  /*25f00*/  IMAD R2, R2, 0xb000, R9 ;  /* 0x0000b00002027824 */ /* 0x010fe400078e0209 */
[----:B------:R-:W-:-:S02]  /*25f10*/  VIADD R3, R3, 0x30 ;  /* 0x0000003003037836 */ /* 0x000fc40000000000 */
[----:B------:R-:W-:Y:S02]  /*25f20*/  IMAD R7, R6, 0xb0, R7 ;  /* 0x000000b006077824 */ /* 0x000fe400078e0207 */
[----:B------:R-:W-:-:S07]  /*25f30*/  VIADD R9, R2, 0x1e400 ;  /* 0x0001e40002097836 */ /* 0x000fce0000000000 */
.L_x_934:
        /* <DEDUP_REMOVED lines=16> */
.L_x_935:
        /* <DEDUP_REMOVED lines=10> */
[----:B------:R-:W-:Y:S01]  /*260e0*/  SHF.L.U32 R5, R5, 0x1f, RZ ;  /* 0x0000001f05057819 */ /* 0x000fe200000006ff */
[----:B------:R-:W-:Y:S01]  /*260f0*/  IMAD R2, R4, 0x8, R10 ;  /* 0x0000000804027824 */ /* 0x000fe200078e020a */
[----:B------:R-:W-:Y:S03]  /*26100*/  BSSY B2, `(.L_x_936) ;  /* 0x0000003000027945 */ /* 0x000fe60003800000 */
[----:B------:R-:W1:Y:S02]  /*26110*/  SYNCS.PHASECHK.TRANS64.TRYWAIT P0, [R2+URZ+0x60], R5 ;  /* 0x00006005020075a7 */ /* 0x000e64000800017f */
[----:B-1----:R-:W-:Y:S05]  /*26120*/  @!P0 BRA `(.L_x_937) ;  /* 0x00000034005c8947 */ /* 0x002fea0003800000 */
.L_x_1053:
[----:B------:R-:W-:Y:S05]  /*26130*/  BSYNC B2 ;  /* 0x0000000000027941 */ /* 0x000fea0003800000 */
.L_x_936:
[----:B------:R-:W-:Y:S01]  /*26140*/  BSSY B2, `(.L_x_938) ;  /* 0x000000b000027945 */ /* 0x000fe20003800000 */
[----:B------:R-:W-:Y:S02]  /*26150*/  IMAD.MOV.U32 R12, RZ, RZ, 0x0 ;  /* 0x00000000ff0c7424 */ /* 0x000fe400078e00ff */
[----:B------:R-:W-:Y:S01]  /*26160*/  IMAD.MOV.U32 R13, RZ, RZ, 0x14f00000 ;  /* 0x14f00000ff0d7424 */ /* 0x000fe200078e00ff */
[----:B------:R-:W-:Y:S06]  /*26170*/  @P1 BRA `(.L_x_939) ;  /* 0x00000000001c1947 */ /* 0x000fec0003800000 */
[----:B------:R-:W2:Y:S01]  /*26180*/  S2R R7, SR_TID.X ;  /* 0x0000000000077919 */ /* 0x000ea20000002100 */
[----:B------:R-:W-:-:S04]  /*26190*/  IMAD.MOV.U32 R3, RZ, RZ, 0xb000 ;  /* 0x0000b000ff037424 */ /* 0x000fc800078e00ff */
[----:B------:R3:W-:Y:S01]  /*261a0*/  SYNCS.ARRIVE.TRANS64 RZ, [R2+URZ+0x50], R3 ;  /* 0x0000500302ff79a7 */ /* 0x0007e2000800003f */
[----:B--2---:R-:W-:-:S04]  /*261b0*/  LOP3.LUT R7, R7, 0x1f, RZ, 0xc0, !PT ;  /* 0x0000001f07077812 */ /* 0x004fc800078ec0ff */
[----:B------:R-:W-:-:S13]  /*261c0*/  ISETP.NE.AND P0, PT, R7, RZ, PT ;  /* 0x000000ff0700720c */ /* 0x000fda0003f05270 */
[----:B---3--:R-:W-:Y:S05]  /*261d0*/  @!P0 BRA `(.L_x_939) ;  /* 0x0000000000048947 */ /* 0x008fea0003800000 */
[----:B------:R-:W-:Y:S01]  /*261e0*/  BPT.TRAP 0x1 ;  /* 0x000000040000795c */ /* 0x000fe20000300000 */
.L_x_939:
[----:B------:R-:W-:Y:S05]  /*261f0*/  BSYNC B2 ;  /* 0x0000000000027941 */ /* 0x000fea0003800000 */
.L_x_938:
[----:B------:R-:W2:Y:S04]  /*26200*/  LDL R7, [R1+0x8] ;  /* 0x0000080001077983 */ /* 0x000ea80000100800 */
[----:B-1----:R-:W3:Y:S04]  /*26210*/  LDL R5, [R1+0x1c] ;  /* 0x00001c0001057983 */ /* 0x002ee80000100800 */
        /* <DEDUP_REMOVED lines=11> */
.L_x_940:
        /* <DEDUP_REMOVED lines=16> */
.L_x_941:
        /* <DEDUP_REMOVED lines=13> */
.L_x_928:
[----:B------:R-:W-:Y:S05]  /*264a0*/  BSYNC B1 ;  /* 0x0000000000017941 */ /* 0x000fea0003800000 */
.L_x_927:
[C---:B------:R-:W-:Y:S01]  /*264b0*/  ISETP.GT.AND P0, PT, R0.reuse, 0x1, PT ;  /* 0x000000010000780c */ /* 0x040fe20003f04270 */
[----:B------:R-:W-:-:S12]  /*264c0*/  VIADD R0, R0, 0xfffffffe ;  /* 0xfffffffe00007836 */ /* 0x000fd80000000000 */
[----:B------:R-:W-:Y:S05]  /*264d0*/  @P0 BRA `(.L_x_942) ;  /* 0xffffffe800fc0947 */ /* 0x000fea000383ffff */
.L_x_894:
[----:B------:R-:W-:Y:S05]  /*264e0*/  BSYNC B0 ;  /* 0x0000000000007941 */ /* 0x000fea0003800000 */
.L_x_893:
[----:B------:R-:W4:Y:S01]  /*264f0*/  S2R R3, SR_TID.X ;  /* 0x0000000000037919 */ /* 0x000f220000002100 */
[----:B------:R-:W-:Y:S01]  /*26500*/  BSSY B0, `(.L_x_943) ;  /* 0x0000011000007945 */ /* 0x000fe20003800000 */
[----:B----4-:R-:W-:-:S04]  /*26510*/  LOP3.LUT R3, R3, 0x7f, RZ, 0xc0, !PT ;  /* 0x0000007f03037812 */ /* 0x010fc800078ec0ff */
[----:B------:R-:W-:-:S13]  /*26520*/  ISETP.NE.AND P0, PT, R3, RZ, PT ;  /* 0x000000ff0300720c */ /* 0x000fda0003f05270 */
[----:B------:R-:W-:Y:S05]  /*26530*/  @P0 BRA `(.L_x_944) ;  /* 0x0000000000340947 */ /* 0x000fea0003800000 */
[----:B------:R-:W4:Y:S01]  /*26540*/  S2R R2, SR_LANEID ;  /* 0x0000000000027919 */ /* 0x000f220000000000 */
[----:B------:R-:W-:Y:S01]  /*26550*/  VOTEU.ANY UR4, UPT, PT ;  /* 0x0000000000047886 */ /* 0x000fe200038e0100 */
[----:B-1----:R-:W1:Y:S01]  /*26560*/  LDC.64 R4, c[0x0][0xc60] ;  /* 0x00031800ff047b82 */ /* 0x002e620000000a00 */
[----:B------:R-:W4:Y:S01]  /*26570*/  FLO.U32 R0, UR4 ;  /* 0x0000000400007d00 */ /* 0x000f2200080e0000 */
[----:B------:R-:W-:Y:S01]  /*26580*/  ULDC.64 UR6, c[0x0][0x208] ;  /* 0x0000820000067ab9 */ /* 0x000fe20000000a00 */
[----:B----4-:R-:W-:-:S06]  /*26590*/  ISETP.EQ.U32.AND P0, PT, R0, R2, PT ;  /* 0x000000020000720c */ /* 0x010fcc0003f02070 */
[----:B------:R-:W1:Y:S07]  /*265a0*/  POPC R2, UR4 ;  /* 0x0000000400027d09 */ /* 0x000e6e0008000000 */
[----:B-1----:R-:W4:Y:S04]  /*265b0*/  @P0 ATOMG.E.ADD.STRONG.GPU PT, R2, desc[UR6][R4.64], R2 ;  /* 0x00000002040209a8 */ /* 0x002f2800081ee1c6 */
[----:B----4-:R1:W4:Y:S02]  /*265c0*/  SHFL.IDX PT, R2, R2, R0, 0x1f ;  /* 0x00001f0002027589 */ /* 0x01032400000e0000 */
[----:B-1----:R-:W1:Y:S02]  /*265d0*/  S2R R0, SR_LTMASK ;  /* 0x0000000000007919 */ /* 0x002e640000003900 */
[----:B-1----:R-:W-:-:S06]  /*265e0*/  LOP3.LUT R0, R0, UR4, RZ, 0xc0, !PT ;  /* 0x0000000400007c12 */ /* 0x002fcc000f8ec0ff */
[----:B------:R-:W4:Y:S02]  /*265f0*/  POPC R0, R0 ;  /* 0x0000000000007309 */ /* 0x000f240000000000 */
[----:B----4-:R-:W-:-:S07]  /*26600*/  IADD3 R16, R2, UR36, R0 ;  /* 0x0000002402107c10 */ /* 0x010fce000fffe000 */
.L_x_944:
[----:B------:R-:W-:Y:S05]  /*26610*/  BSYNC B0 ;  /* 0x0000000000007941 */ /* 0x000fea0003800000 */
.L_x_943:
[----:B------:R-:W4:Y:S01]  /*26620*/  LDL R0, [R1+0x4] ;  /* 0x0000040001007983 */ /* 0x000f220000100800 */
[----:B------:R-:W-:Y:S01]  /*26630*/  BSSY B0, `(.L_x_945) ;  /* 0x0000040000007945 */ /* 0x000fe20003800000 */
[----:B----4-:R-:W-:-:S13]  /*26640*/  LOP3.LUT P0, RZ, R0, 0x1, RZ, 0xc0, !PT ;  /* 0x0000000100ff7812 */ /* 0x010fda000780c0ff */
[----:B------:R-:W-:Y:S05]  /*26650*/  @!P0 BRA `(.L_x_946) ;  /* 0x0000000000f48947 */ /* 0x000fea0003800000 */
[----:B------:R-:W4:Y:S04]  /*26660*/  LDL R4, [R1+0x8] ;  /* 0x0000080001047983 */ /* 0x000f280000100800 */
[----:B------:R-:W4:Y:S04]  /*26670*/  LDL R2, [R1+0xc] ;  /* 0x00000c0001027983 */ /* 0x000f280000100800 */
[----:B------:R-:W2:Y:S01]  /*26680*/  LDL R0, [R1+0x14] ;  /* 0x0000140001007983 */ /* 0x000ea20000100800 */
[----:B------:R-:W-:Y:S01]  /*26690*/  BSSY B1, `(.L_x_947) ;  /* 0x0000006000017945 */ /* 0x000fe20003800000 */
[----:B------:R-:W-:Y:S01]  /*266a0*/  ISETP.NE.AND P1, PT, R3, RZ, PT ;  /* 0x000000ff0300720c */ /* 0x000fe20003f25270 */
[----:B----4-:R-:W-:Y:S01]  /*266b0*/  IMAD R2, R2, 0x8, R4 ;  /* 0x0000000802027824 */ /* 0x010fe200078e0204 */
[----:B--2---:R-:W-:-:S04]  /*266c0*/  SHF.L.U32 R0, R0, 0x1f, RZ ;  /* 0x0000001f00007819 */ /* 0x004fc800000006ff */
[----:B------:R-:W2:Y:S02]  /*266d0*/  SYNCS.PHASECHK.TRANS64.TRYWAIT P0, [R2+URZ+0x34860], R0 ;  /* 0x03486000020075a7 */ /* 0x000ea4000800017f */
[----:B--2---:R-:W-:Y:S05]  /*266e0*/  @!P0 BRA `(.L_x_948) ;  /* 0x0000003000008947 */ /* 0x004fea0003800000 */
.L_x_1054:
[----:B------:R-:W-:Y:S05]  /*266f0*/  BSYNC B1 ;  /* 0x0000000000017941 */ /* 0x000fea0003800000 */
.L_x_947:
[----:B------:R-:W-:Y:S04]  /*26700*/  BSSY B1, `(.L_x_949) ;  /* 0x0000009000017945 */ /* 0x000fe80003800000 */
[----:B------:R-:W-:Y:S05]  /*26710*/  @P1 BRA `(.L_x_950) ;  /* 0x00000000001c1947 */ /* 0x000fea0003800000 */
[----:B------:R-:W4:Y:S01]  /*26720*/  S2R R3, SR_TID.X ;  /* 0x0000000000037919 */ /* 0x000f220000002100 */
[----:B--2---:R-:W-:-:S04]  /*26730*/  IMAD.MOV.U32 R0, RZ, RZ, 0xb000 ;  /* 0x0000b000ff007424 */ /* 0x004fc800078e00ff */
[----:B------:R2:W-:Y:S01]  /*26740*/  SYNCS.ARRIVE.TRANS64 RZ, [R2+URZ+0x34850], R0 ;  /* 0x0348500002ff79a7 */ /* 0x0005e2000800003f */
[----:B----4-:R-:W-:-:S04]  /*26750*/  LOP3.LUT R3, R3, 0x1f, RZ, 0xc0, !PT ;  /* 0x0000001f03037812 */ /* 0x010fc800078ec0ff */
[----:B------:R-:W-:-:S13]  /*26760*/  ISETP.NE.AND P0, PT, R3, RZ, PT ;  /* 0x000000ff0300720c */ /* 0x000fda0003f05270 */
[----:B--2---:R-:W-:Y:S05]  /*26770*/  @!P0 BRA `(.L_x_950) ;  /* 0x0000000000048947 */ /* 0x004fea0003800000 */
[----:B------:R-:W-:Y:S01]  /*26780*/  BPT.TRAP 0x1 ;  /* 0x000000040000795c */ /* 0x000fe20000300000 */
.L_x_950:
[----:B------:R-:W-:Y:S05]  /*26790*/  BSYNC B1 ;  /* 0x0000000000017941 */ /* 0x000fea0003800000 */
.L_x_949:
[----:B-1----:R-:W4:Y:S04]  /*267a0*/  LDL R5, [R1+0x8] ;  /* 0x0000080001057983 */ /* 0x002f280000100800 */
[----:B--2---:R-:W4:Y:S04]  /*267b0*/  LDL R0, [R1+0xc] ;  /* 0x00000c0001007983 */ /* 0x004f280000100800 */
[----:B------:R-:W2:Y:S04]  /*267c0*/  LDL.LU R4, [R1+0x1c] ;  /* 0x00001c0001047983 */ /* 0x000ea80000300800 */
[----:B------:R-:W2:Y:S01]  /*267d0*/  LDL R3, [R1+0x18] ;  /* 0x0000180001037983 */ /* 0x000ea20000100800 */
[----:B------:R-:W-:Y:S01]  /*267e0*/  UIADD3 UR4, UP0, UR38, 0x470, URZ ;  /* 0x0000047026047890 */ /* 0x000fe2000ff1e03f */
[----:B------:R-:W-:Y:S01]  /*267f0*/  PLOP3.LUT P0, PT, PT, PT, PT, 0x80, 0x0 ;  /* 0x000000000000781c */ /* 0x000fe20003f0f070 */
[----:B------:R-:W-:Y:S01]  /*26800*/  VIADD R2, R2, 0x34850 ;  /* 0x0003485002027836 */ /* 0x000fe20000000000 */
[----:B------:R-:W-:Y:S01]  /*26810*/  UMOV UR6, 0x0 ;  /* 0x0000000000067882 */ /* 0x000fe20000000000 */
[----:B------:R-:W-:Y:S01]  /*26820*/  UIADD3.X UR5, URZ, UR39, URZ, UP0, !UPT ;  /* 0x000000273f057290 */ /* 0x000fe200087fe43f */
[----:B------:R-:W-:Y:S01]  /*26830*/  UMOV UR7, 0x14f00000 ;  /* 0x14f0000000077882 */ /* 0x000fe20000000000 */
[----:B------:R-:W-:Y:S01]  /*26840*/  UMOV UR10, URZ ;  /* 0x0000003f000a7c82 */ /* 0x000fe20008000000 */
[----:B----4-:R-:W-:-:S02]  /*26850*/  IMAD R0, R0, 0xb000, R5 ;  /* 0x0000b00000007824 */ /* 0x010fc400078e0205 */
[----:B--2---:R-:W-:Y:S02]  /*26860*/  IMAD R3, R3, 0xb0, R4 ;  /* 0x000000b003037824 */ /* 0x004fe400078e0204 */
[----:B------:R-:W-:-:S07]  /*26870*/  VIADD R4, R0, 0x400 ;  /* 0x0000040000047836 */ /* 0x000fce0000000000 */
.L_x_951:
        /* <DEDUP_REMOVED lines=11> */
[----:B------:R-:W-:Y:S01]  /*26930*/  PLOP3.LUT P0, PT, PT, PT, PT, 0x80, 0x0 ;  /* 0x000000000000781c */ /* 0x000fe20003f0f070 */
[----:B------:R-:W-:Y:S01]  /*26940*/  VIADD R0, R0, 0x5c00 ;  /* 0x00005c0000007836 */ /* 0x000fe20000000000 */
[----:B------:R-:W-:Y:S01]  /*26950*/  UMOV UR6, 0x0 ;  /* 0x0000000000067882 */ /* 0x000fe20000000000 */
[----:B------:R-:W-:Y:S01]  /*26960*/  UMOV UR7, 0x14f00000 ;  /* 0x14f0000000077882 */ /* 0x000fe20000000000 */
[----:B------:R-:W-:-:S09]  /*26970*/  UMOV UR10, 0x40 ;  /* 0x00000040000a7882 */ /* 0x000fd20000000000 */
.L_x_952:
        /* <DEDUP_REMOVED lines=10> */
[----:B----4-:R-:W-:Y:S05]  /*26a20*/  @P0 BRA.U.ANY `(.L_x_952) ;  /* 0xfffffffd00d40947 */ /* 0x010fea000393ffff */
.L_x_946:
[----:B------:R-:W-:Y:S05]  /*26a30*/  BSYNC B0 ;  /* 0x0000000000007941 */ /* 0x000fea0003800000 */
.L_x_945:
[----:B-1----:R-:W4:Y:S04]  /*26a40*/  LDL.LU R5, [R1+0xc] ;  /* 0x00000c0001057983 */ /* 0x002f280000300800 */
[----:B------:R-:W2:Y:S01]  /*26a50*/  LDL.LU R4, [R1+0x14] ;  /* 0x0000140001047983 */ /* 0x000ea20000300800 */
[----:B----4-:R-:W-:-:S05]  /*26a60*/  VIADD R0, R5, 0x1 ;  /* 0x0000000105007836 */ /* 0x010fca0000000000 */
[----:B------:R-:W-:-:S04]  /*26a70*/  ISETP.NE.AND P0, PT, R0, 0x2, PT ;  /* 0x000000020000780c */ /* 0x000fc80003f05270 */
[----:B------:R-:W-:Y:S02]  /*26a80*/  SEL R2, RZ, 0x1, P0 ;  /* 0x00000001ff027807 */ /* 0x000fe40000000000 */
[----:B------:R-:W-:Y:S02]  /*26a90*/  SEL R0, R0, RZ, P0 ;  /* 0x000000ff00007207 */ /* 0x000fe40000000000 */
[----:B--2---:R-:W-:-:S03]  /*26aa0*/  LOP3.LUT R4, R4, R2, RZ, 0x3c, !PT ;  /* 0x0000000204047212 */ /* 0x004fc600078e3cff */
[----:B------:R1:W-:Y:S04]  /*26ab0*/  STL [R1+0xc], R0 ;  /* 0x00000c0001007387 */ /* 0x0003e80000100800 */
[----:B------:R1:W-:Y:S02]  /*26ac0*/  STL [R1+0x14], R4 ;  /* 0x0000140401007387 */ /* 0x0003e40000100800 */
.L_x_873:
[----:B------:R-:W-:Y:S05]  /*26ad0*/  BSYNC B7 ;  /* 0x0000000000077941 */ /* 0x000fea0003800000 */
.L_x_871:
[----:B-1----:R-:W2:Y:S02]  /*26ae0*/  LDL R0, [R1+0x4] ;  /* 0x0000040001007983 */ /* 0x002ea40000100800 */
[----:B--2---:R-:W-:-:S13]  /*26af0*/  LOP3.LUT P0, RZ, R0, 0x2, RZ, 0xc0, !PT ;  /* 0x0000000200ff7812 */ /* 0x004fda000780c0ff */
[----:B------:R-:W-:Y:S05]  /*26b00*/  @!P0 BRA `(.L_x_953) ;  /* 0x0000000000288947 */ /* 0x000fea0003800000 */
[----:B------:R-:W-:Y:S05]  /*26b10*/  WARPSYNC.ALL ;  /* 0x0000000000007948 */ /* 0x000fea0003800000 */
[----:B------:R-:W1:Y:S08]  /*26b20*/  S2UR UR5, SR_CgaCtaId ;  /* 0x00000000000579c3 */ /* 0x000e700000008800 */
[----:B------:R-:W-:Y:S06]  /*26b30*/  BAR.SYNC.DEFER_BLOCKING 0x5, 0x180 ;  /* 0x0146000000007b1d */ /* 0x000fec0000010000 */
[----:B------:R-:W-:-:S02]  /*26b40*/  UMOV UR4, 0x400 ;  /* 0x0000040000047882 */ /* 0x000fc40000000000 */
[----:B-1----:R-:W-:-:S06]  /*26b50*/  ULEA UR4, UR5, UR4, 0x18 ;  /* 0x0000000405047291 */ /* 0x002fcc000f8ec03f */
[----:B------:R-:W-:-:S05]  /*26b60*/  IMAD.U32 R0, RZ, RZ, UR4 ;  /* 0x00000004ff007e24 */ /* 0x000fca000f8e00ff */
[----:B------:R1:W2:Y:S04]  /*26b70*/  LDS.128 R16, [R0+0x348d0] ;  /* 0x0348d00000107984 */ /* 0x0002a80000000c00 */
[----:B------:R1:W-:Y:S01]  /*26b80*/  STL [R1+0x8], R0 ;  /* 0x0000080001007387 */ /* 0x0003e20000100800 */
[----:B------:R-:W-:Y:S06]  /*26b90*/  BAR.ARV 0x4, 0x180 ;  /* 0x0106000000007b1d */ /* 0x000fec0000002000 */
[----:B------:R-:W-:Y:S05]  /*26ba0*/  BRA `(.L_x_954) ;  /* 0x0000000800507947 */ /* 0x000fea0003800000 */
.L_x_953:
[----:B------:R-:W1:Y:S01]  /*26bb0*/  S2R R7, SR_TID.X ;  /* 0x0000000000077919 */ /* 0x000e620000002100 */
[----:B------:R-:W-:Y:S01]  /*26bc0*/  UMOV UR4, 0xffffffff ;  /* 0xffffffff00047882 */ /* 0x000fe20000000000 */
[----:B-1----:R-:W-:-:S04]  /*26bd0*/  LOP3.LUT R7, R7, 0x1f, RZ, 0xc0, !PT ;  /* 0x0000001f07077812 */ /* 0x002fc800078ec0ff */
[----:B------:R-:W-:Y:S01]  /*26be0*/  ISETP.NE.AND P0, PT, R7, 0x1f, PT ;  /* 0x0000001f0700780c */ /* 0x000fe20003f05270 */
[----:B------:R-:W-:-:S12]  /*26bf0*/  BRA.DIV UR4, `(.L_x_955) ;  /* 0x0000002a04d07947 */ /* 0x000fd8000b800000 */
[----:B------:R-:W-:Y:S01]  /*26c00*/  IMAD.IADD R0, R19, 0x1, R7 ;  /* 0x0000000113007824 */ /* 0x000fe200078e0207 */
[----:B------:R-:W-:Y:S01]  /*26c10*/  ULDC UR4, c[0x0][0xc3c] ;  /* 0x00030f0000047ab9 */ /* 0x000fe20000000800 */
[----:B------:R-:W-:-:S03]  /*26c20*/  ULDC.64 UR6, c[0x0][0x208] ;  /* 0x0000820000067ab9 */ /* 0x000fc60000000a00 */
[----:B------:R-:W-:-:S13]  /*26c30*/  ISETP.GE.OR P1, PT, R0, UR4, !P0 ;  /* 0x0000000400007c0c */ /* 0x000fda000c726670 */
[----:B------:R-:W1:Y:S02]  /*26c40*/  @!P1 LDC.64 R2, c[0x0][0xc80] ;  /* 0x00032000ff029b82 */ /* 0x000e640000000a00 */
[----:B-1----:R-:W-:-:S06]  /*26c50*/  @!P1 IMAD.WIDE R2, R0, 0x4, R2 ;  /* 0x0000000400029825 */ /* 0x002fcc00078e0202 */
[----:B------:R1:W2:Y:S01]  /*26c60*/  @!P1 LDG.E R3, desc[UR6][R2.64] ;  /* 0x0000000602039981 */ /* 0x0002a2000c1e1900 */
[C---:B------:R-:W-:Y:S02]  /*26c70*/  ISETP.GE.U32.AND P2, PT, R7.reuse, 0x2, PT ;  /* 0x000000020700780c */ /* 0x040fe40003f46070 */
[C---:B------:R-:W-:Y:S01]  /*26c80*/  ISETP.GE.U32.AND P3, PT, R7.reuse, 0x4, PT ;  /* 0x000000040700780c */ /* 0x040fe20003f66070 */
[----:B------:R-:W-:Y:S01]  /*26c90*/  SHFL.IDX PT, R0, R16, RZ, 0x1f ;  /* 0x00001fff10007589 */ /* 0x000fe200000e0000 */
[C---:B------:R-:W-:Y:S02]  /*26ca0*/  ISETP.GE.U32.AND P4, PT, R7.reuse, 0x8, PT ;  /* 0x000000080700780c */ /* 0x040fe40003f86070 */
[C---:B------:R-:W-:Y:S01]  /*26cb0*/  ISETP.GE.U32.AND P5, PT, R7.reuse, 0x10, PT ;  /* 0x000000100700780c */ /* 0x040fe20003fa6070 */
[----:B------:R-:W-:Y:S01]  /*26cc0*/  SHFL.IDX PT, R4, R16, 0x1, 0x1f ;  /* 0x00201f0010047f89 */ /* 0x000fe200000e0000 */
[----:B-1----:R-:W-:Y:S02]  /*26cd0*/  IMAD.MOV.U32 R2, RZ, RZ, RZ ;  /* 0x000000ffff027224 */ /* 0x002fe400078e00ff */
[----:B--2---:R-:W-:Y:S01]  /*26ce0*/  @!P1 IMAD.MOV.U32 R2, RZ, RZ, R3 ;  /* 0x000000ffff029224 */ /* 0x004fe200078e0003 */
[----:B------:R-:W-:-:S04]  /*26cf0*/  ISETP.NE.AND P1, PT, R7, RZ, PT ;  /* 0x000000ff0700720c */ /* 0x000fc80003f25270 */
        /* <DEDUP_REMOVED lines=10> */
[----:B-1----:R-:W-:-:S04]  /*26da0*/  SEL R5, R5, RZ, P4 ;  /* 0x000000ff05057207 */ /* 0x002fc80002000000 */
[----:B------:R-:W-:-:S05]  /*26db0*/  IADD3 R3, R3, R5, RZ ;  /* 0x0000000503037210 */ /* 0x000fca0007ffe0ff */
[----:B------:R-:W1:Y:S02]  /*26dc0*/  SHFL.UP PT, R5, R3, 0x10, RZ ;  /* 0x0600000003057989 */ /* 0x000e6400000e00ff */
[----:B-1----:R-:W-:-:S05]  /*26dd0*/  SEL R5, R5, RZ, P5 ;  /* 0x000000ff05057207 */ /* 0x002fca0002800000 */
[----:B------:R-:W-:-:S05]  /*26de0*/  IMAD.IADD R5, R3, 0x1, R5 ;  /* 0x0000000103057824 */ /* 0x000fca00078e0205 */
[----:B---3--:R1:W2:Y:S02]  /*26df0*/  SHFL.IDX PT, R6, R5, 0x1f, 0x1f ;  /* 0x03e01f0005067f89 */ /* 0x0082a400000e0000 */
.L_x_1064:
[----:B------:R-:W-:Y:S02]  /*26e00*/  ULDC UR4, c[0x0][0xc38] ;  /* 0x00030e0000047ab9 */ /* 0x000fe40000000800 */
[----:B------:R-:W-:-:S04]  /*26e10*/  IMAD.U32 R16, RZ, RZ, UR4 ;  /* 0x00000004ff107e24 */ /* 0x000fc8000f8e00ff */
[----:B--2---:R-:W-:-:S04]  /*26e20*/  IMAD R6, R6, R16, RZ ;  /* 0x0000001006067224 */ /* 0x004fc800078e02ff */
[----:B------:R-:W-:-:S05]  /*26e30*/  IMAD.IADD R4, R4, 0x1, R6 ;  /* 0x0000000104047824 */ /* 0x000fca00078e0206 */
[----:B------:R-:W-:-:S13]  /*26e40*/  ISETP.GT.AND P6, PT, R4, R0, PT ;  /* 0x000000000400720c */ /* 0x000fda0003fc4270 */
[----:B------:R-:W-:Y:S05]  /*26e50*/  @P6 BRA `(.L_x_956) ;  /* 0x0000000000a06947 */ /* 0x000fea0003800000 */
.L_x_961:
[----:B------:R-:W2:Y:S01]  /*26e60*/  LDC R2, c[0x0][0xc3c] ;  /* 0x00030f00ff027b82 */ /* 0x000ea20000000800 */
[----:B------:R-:W-:-:S05]  /*26e70*/  VIADD R19, R19, 0x1f ;  /* 0x0000001f13137836 */ /* 0x000fca0000000000 */
[----:B--2---:R-:W-:-:S13]  /*26e80*/  ISETP.GE.AND P6, PT, R19, R2, PT ;  /* 0x000000021300720c */ /* 0x004fda0003fc6270 */
[----:B------:R-:W-:Y:S05]  /*26e90*/  @P6 BRA `(.L_x_957) ;  /* 0x0000000400486947 */ /* 0x000fea0003800000 */
[----:B------:R-:W2:Y:S01]  /*26ea0*/  S2R R3, SR_TID.X ;  /* 0x0000000000037919 */ /* 0x000ea20000002100 */
[----:B------:R-:W-:Y:S01]  /*26eb0*/  BSSY B0, `(.L_x_958) ;  /* 0x000000a000007945 */ /* 0x000fe20003800000 */
[----:B--2---:R-:W-:-:S05]  /*26ec0*/  LOP3.LUT R3, R3, 0x1f, RZ, 0xc0, !PT ;  /* 0x0000001f03037812 */ /* 0x004fca00078ec0ff */
[----:B-1----:R-:W-:-:S05]  /*26ed0*/  IMAD.IADD R5, R19, 0x1, R3 ;  /* 0x0000000113057824 */ /* 0x002fca00078e0203 */
[----:B------:R-:W-:Y:S01]  /*26ee0*/  ISETP.GE.OR P6, PT, R5, R2, !P0 ;  /* 0x000000020500720c */ /* 0x000fe200047c6670 */
[----:B------:R-:W-:-:S12]  /*26ef0*/  IMAD.MOV.U32 R2, RZ, RZ, RZ ;  /* 0x000000ffff027224 */ /* 0x000fd800078e00ff */
[----:B------:R-:W-:Y:S05]  /*26f00*/  @P6 BRA `(.L_x_959) ;  /* 0x0000000000106947 */ /* 0x000fea0003800000 */
[----:B------:R-:W1:Y:S01]  /*26f10*/  LDC.64 R2, c[0x0][0xc80] ;  /* 0x00032000ff027b82 */ /* 0x000e620000000a00 */
[----:B------:R-:W-:Y:S01]  /*26f20*/  ULDC.64 UR4, c[0x0][0x208] ;  /* 0x0000820000047ab9 */ /* 0x000fe20000000a00 */
[----:B-1----:R-:W-:-:S06]  /*26f30*/  IMAD.WIDE R2, R5, 0x4, R2 ;  /* 0x0000000405027825 */ /* 0x002fcc00078e0202 */
[----:B------:R1:W5:Y:S02]  /*26f40*/  LDG.E R2, desc[UR4][R2.64] ;  /* 0x0000000402027981 */ /* 0x000364000c1e1900 */
.L_x_959:
[----:B------:R-:W-:Y:S05]  /*26f50*/  BSYNC B0 ;  /* 0x0000000000007941 */ /* 0x000fea0003800000 */
.L_x_958:
[----:B------:R-:W-:-:S03]  /*26f60*/  UMOV UR4, 0xffffffff ;  /* 0xffffffff00047882 */ /* 0x000fc60000000000 */
[----:B------:R-:W-:Y:S05]  /*26f70*/  BRA.DIV UR4, `(.L_x_960) ;  /* 0x0000002e04307947 */ /* 0x000fea000b800000 */
[----:B-1---5:R-:W1:Y:S02]  /*26f80*/  SHFL.UP PT, R3, R2, 0x1, RZ ;  /* 0x0420000002037989 */ /* 0x022e6400000e00ff */
        /* <DEDUP_REMOVED lines=14> */
[----:B------:R1:W2:Y:S02]  /*27070*/  SHFL.IDX PT, R6, R5, 0x1f, 0x1f ;  /* 0x03e01f0005067f89 */ /* 0x0002a400000e0000 */
.L_x_1072:
[----:B------:R-:W-:Y:S02]  /*27080*/  ULDC UR4, c[0x0][0xc38] ;  /* 0x00030e0000047ab9 */ /* 0x000fe40000000800 */
[----:B------:R-:W-:-:S04]  /*27090*/  IMAD.U32 R16, RZ, RZ, UR4 ;  /* 0x00000004ff107e24 */ /* 0x000fc8000f8e00ff */
[----:B--2---:R-:W-:-:S04]  /*270a0*/  IMAD R6, R6, R16, RZ ;  /* 0x0000001006067224 */ /* 0x004fc800078e02ff */
[----:B------:R-:W-:-:S05]  /*270b0*/  IMAD.IADD R4, R6, 0x1, R4 ;  /* 0x0000000106047824 */ /* 0x000fca00078e0204 */
[----:B------:R-:W-:-:S13]  /*270c0*/  ISETP.GT.AND P6, PT, R4, R0, PT ;  /* 0x000000000400720c */ /* 0x000fda0003fc4270 */
[----:B------:R-:W-:Y:S05]  /*270d0*/  @!P6 BRA `(.L_x_961) ;  /* 0xfffffffc0060e947 */ /* 0x000fea000383ffff */
.L_x_956:
[----:B------:R-:W-:Y:S01]  /*270e0*/  IMAD.IADD R6, R4, 0x1, -R6 ;  /* 0x0000000104067824 */ /* 0x000fe200078e0a06 */
[----:B------:R-:W-:-:S03]  /*270f0*/  UMOV UR4, 0xffffffff ;  /* 0xffffffff00047882 */ /* 0x000fc60000000000 */
[----:B------:R-:W-:-:S05]  /*27100*/  IMAD R3, R5, R16, R6 ;  /* 0x0000001005037224 */ /* 0x000fca00078e0206 */
[----:B------:R-:W-:Y:S01]  /*27110*/  ISETP.GT.AND P6, PT, R3, R0, PT ;  /* 0x000000000300720c */ /* 0x000fe20003fc4270 */
[----:B------:R-:W-:-:S12]  /*27120*/  BRA.DIV UR4, `(.L_x_962) ;  /* 0x0000002e049c7947 */ /* 0x000fd8000b800000 */
[----:B------:R-:W-:-:S04]  /*27130*/  VOTE.ANY R3, PT, !P6 ;  /* 0x0000000000037806 */ /* 0x000fc800070e0100 */
[----:B------:R-:W2:Y:S02]  /*27140*/  POPC R4, R3 ;  /* 0x0000000300047309 */ /* 0x000ea40000000000 */
[----:B--2---:R2:W3:Y:S02]  /*27150*/  SHFL.IDX PT, R17, R2, R4, 0x1f ;  /* 0x00001f0402117589 */ /* 0x0044e400000e0000 */
.L_x_1076:
[----:B------:R-:W-:Y:S01]  /*27160*/  ISETP.NE.AND P0, PT, R3, RZ, PT ;  /* 0x000000ff0300720c */ /* 0x000fe20003f05270 */
[----:B--2---:R-:W-:-:S12]  /*27170*/  IMAD.MOV.U32 R2, RZ, RZ, RZ ;  /* 0x000000ffff027224 */ /* 0x004fd800078e00ff */
[----:B------:R-:W-:Y:S05]  /*27180*/  @!P0 BRA `(.L_x_963) ;  /* 0x0000000000108947 */ /* 0x000fea0003800000 */
[----:B------:R-:W-:Y:S01]  /*27190*/  UMOV UR4, 0xffffffff ;  /* 0xffffffff00047882 */ /* 0x000fe20000000000 */
[----:B------:R-:W-:Y:S02]  /*271a0*/  VIADD R12, R4, 0xffffffff ;  /* 0xffffffff040c7836 */ /* 0x000fe40000000000 */
[----:B------:R-:W-:Y:S05]  /*271b0*/  BRA.DIV UR4, `(.L_x_964) ;  /* 0x0000002e04c07947 */ /* 0x000fea000b800000 */
[----:B------:R2:W4:Y:S02]  /*271c0*/  SHFL.IDX PT, R2, R5, R12, 0x1f ;  /* 0x00001f0c05027589 */ /* 0x00052400000e0000 */
.L_x_963:
[----:B-123--:R-:W-:Y:S01]  /*271d0*/  IABS R5, R17 ;  /* 0x0000001100057213 */ /* 0x00efe20000000000 */
[----:B----4-:R-:W-:Y:S02]  /*271e0*/  IMAD R16, R2, R16, R6 ;  /* 0x0000001002107224 */ /* 0x010fe400078e0206 */
[----:B------:R-:W-:Y:S01]  /*271f0*/  IMAD.IADD R19, R4, 0x1, R19 ;  /* 0x0000000104137824 */ /* 0x000fe200078e0213 */
[----:B------:R-:W1:Y:S01]  /*27200*/  I2F.RP R2, R5 ;  /* 0x0000000500027306 */ /* 0x000e620000209400 */
[----:B------:R-:W-:-:S07]  /*27210*/  IMAD.IADD R0, R0, 0x1, -R16 ;  /* 0x0000000100007824 */ /* 0x000fce00078e0a10 */
[----:B-1----:R-:W1:Y:S02]  /*27220*/  MUFU.RCP R2, R2 ;  /* 0x0000000200027308 */ /* 0x002e640000001000 */
[----:B-1----:R-:W-:-:S06]  /*27230*/  VIADD R2, R2, 0xffffffe ;  /* 0x0ffffffe02027836 */ /* 0x002fcc0000000000 */
[----:B------:R-:W1:Y:S02]  /*27240*/  F2I.FTZ.U32.TRUNC.NTZ R3, R2 ;  /* 0x0000000200037305 */ /* 0x000e64000021f000 */
[----:B-1----:R-:W-:-:S04]  /*27250*/  IMAD.MOV R2, RZ, RZ, -R3 ;  /* 0x000000ffff027224 */ /* 0x002fc800078e0a03 */
[----:B------:R-:W-:Y:S02]  /*27260*/  IMAD R6, R2, R5, RZ ;  /* 0x0000000502067224 */ /* 0x000fe400078e02ff */
[----:B------:R-:W-:-:S04]  /*27270*/  IMAD.MOV.U32 R2, RZ, RZ, RZ ;  /* 0x000000ffff027224 */ /* 0x000fc800078e00ff */
        /* <DEDUP_REMOVED lines=20> */
.L_x_957:
[----:B------:R-:W-:Y:S01]  /*273c0*/  UMOV UR4, URZ ;  /* 0x0000003f00047c82 */ /* 0x000fe20008000000 */
[----:B------:R-:W-:Y:S01]  /*273d0*/  UMOV UR5, URZ ;  /* 0x0000003f00057c82 */ /* 0x000fe20008000000 */
[----:B------:R-:W-:Y:S01]  /*273e0*/  ULDC UR6, c[0x0][0xc3c] ;  /* 0x00030f0000067ab9 */ /* 0x000fe20000000800 */
[----:B------:R-:W-:Y:S02]  /*273f0*/  IMAD.MOV.U32 R16, RZ, RZ, R0 ;  /* 0x000000ffff107224 */ /* 0x000fe400078e0000 */
[----:B------:R-:W-:Y:S02]  /*27400*/  IMAD.U32 R17, RZ, RZ, UR4 ;  /* 0x00000004ff117e24 */ /* 0x000fe4000f8e00ff */
[----:B------:R-:W-:Y:S02]  /*27410*/  IMAD.U32 R18, RZ, RZ, UR5 ;  /* 0x00000005ff127e24 */ /* 0x000fe4000f8e00ff */
[----:B------:R-:W-:-:S07]  /*27420*/  IMAD.U32 R19, RZ, RZ, UR6 ;  /* 0x00000006ff137e24 */ /* 0x000fce000f8e00ff */
.L_x_965:
[----:B------:R4:W2:Y:S01]  /*27430*/  LDL R3, [R1+0x8] ;  /* 0x0000080001037983 */ /* 0x0008a20000100800 */
[----:B------:R-:W3:Y:S01]  /*27440*/  S2R R0, SR_TID.X ;  /* 0x0000000000007919 */ /* 0x000ee20000002100 */
[----:B------:R-:W-:Y:S05]  /*27450*/  WARPSYNC.ALL ;  /* 0x0000000000007948 */ /* 0x000fea0003800000 */
[----:B---3--:R-:W-:Y:S01]  /*27460*/  LOP3.LUT R0, R0, 0x1f, RZ, 0xc0, !PT ;  /* 0x0000001f00007812 */ /* 0x008fe200078ec0ff */
        /* <DEDUP_REMOVED lines=8> */
.L_x_954:
[----:B------:R-:W-:Y:S02]  /*274f0*/  ULDC UR4, c[0x0][0xc3c] ;  /* 0x00030f0000047ab9 */ /* 0x000fe40000000800 */
[----:B--2---:R-:W-:-:S13]  /*27500*/  ISETP.GE.AND P0, PT, R19, UR4, PT ;  /* 0x0000000413007c0c */ /* 0x004fda000bf06270 */
[----:B------:R-:W-:Y:S05]  /*27510*/  @!P0 BRA `(.L_x_966) ;  /* 0xffffff9c005c8947 */ /* 0x000fea000383ffff */
[----:B------:R-:W-:Y:S05]  /*27520*/  BSYNC B8 ;  /* 0x0000000000087941 */ /* 0x000fea0003800000 */
.L_x_831:
[----:B-1----:R-:W2:Y:S01]  /*27530*/  LDL.LU R0, [R1+0x58] ;  /* 0x0000580001007983 */ /* 0x002ea20000300800 */
[----:B------:R-:W-:Y:S01]  /*27540*/  BSSY B0, `(.L_x_967) ;  /* 0x000000b000007945 */ /* 0x000fe20003800000 */
[----:B------:R-:W1:Y:S01]  /*27550*/  S2R R5, SR_CgaCtaId ;  /* 0x0000000000057919 */ /* 0x000e620000008800 */
[----:B--2---:R-:W-:-:S05]  /*27560*/  VIADD R0, R0, 0x1 ;  /* 0x0000000100007836 */ /* 0x004fca0000000000 */
[----:B------:R-:W-:-:S04]  /*27570*/  LEA.HI R2, R0, R0, RZ, 0x1 ;  /* 0x0000000000027211 */ /* 0x000fc800078f08ff */
[----:B0---4-:R-:W-:-:S05]  /*27580*/  LOP3.LUT R3, R2, 0xfffffffe, RZ, 0xc0, !PT ;  /* 0xfffffffe02037812 */ /* 0x011fca00078ec0ff */
[----:B------:R-:W-:Y:S01]  /*27590*/  IMAD.IADD R3, R0, 0x1, -R3 ;  /* 0x0000000100037824 */ /* 0x000fe200078e0a03 */
[----:B------:R-:W-:-:S04]  /*275a0*/  MOV R0, 0x400 ;  /* 0x0000040000007802 */ /* 0x000fc80000000f00 */
[----:B-1----:R-:W-:Y:S02]  /*275b0*/  LEA R0, R5, R0, 0x18 ;  /* 0x0000000005007211 */ /* 0x002fe400078ec0ff */
[----:B------:R-:W-:-:S04]  /*275c0*/  SHF.L.U32 R3, R3, 0x1f, RZ ;  /* 0x0000001f03037819 */ /* 0x000fc800000006ff */
[----:B------:R-:W0:Y:S02]  /*275d0*/  SYNCS.PHASECHK.TRANS64.TRYWAIT P0, [R0+URZ+0x34820], R3 ;  /* 0x03482003000075a7 */ /* 0x000e24000800017f */
[----:B0-----:R-:W-:Y:S05]  /*275e0*/  @!P0 BRA `(.L_x_968) ;  /* 0x0000002800dc8947 */ /* 0x001fea0003800000 */
.L_x_1079:
[----:B------:R-:W-:Y:S05]  /*275f0*/  BSYNC B0 ;  /* 0x0000000000007941 */ /* 0x000fea0003800000 */
.L_x_967:
[----:B------:R-:W-:-:S03]  /*27600*/  UMOV UR4, 0xffffffff ;  /* 0xffffffff00047882 */ /* 0x000fc60000000000 */
[----:B------:R-:W-:Y:S05]  /*27610*/  BRA.DIV UR4, `(.L_x_969) ;  /* 0x0000002a04e47947 */ /* 0x000fea000b800000 */
[----:B------:R-:W1:Y:S02]  /*27620*/  S2R R2, SR_TID.X ;  /* 0x0000000000027919 */ /* 0x000e640000002100 */
[----:B-1----:R-:W-:-:S04]  /*27630*/  SHF.R.U32.HI R2, RZ, 0x5, R2 ;  /* 0x00000005ff027819 */ /* 0x002fc80000011602 */
[----:B------:R-:W-:-:S05]  /*27640*/  LOP3.LUT R2, R2, 0x3, RZ, 0xc0, !PT ;  /* 0x0000000302027812 */ /* 0x000fca00078ec0ff */
[----:B------:R1:W2:Y:S02]  /*27650*/  SHFL.IDX PT, R14, R2, RZ, 0x1f ;  /* 0x00001fff020e7589 */ /* 0x0002a400000e0000 */
.L_x_1082:
[----:B--2---:R-:W-:-:S13]  /*27660*/  ISETP.NE.AND P0, PT, R14, RZ, PT ;  /* 0x000000ff0e00720c */ /* 0x004fda0003f05270 */
[----:B------:R-:W-:Y:S05]  /*27670*/  @P0 BRA `(.L_x_603) ;  /* 0x0000000000940947 */ /* 0x000fea0003800000 */
[----:B------:R-:W-:-:S03]  /*27680*/  UMOV UR4, 0xffffffff ;  /* 0xffffffff00047882 */ /* 0x000fc60000000000 */
[----:B------:R-:W-:Y:S05]  /*27690*/  BRA.DIV UR4, `(.L_x_970) ;  /* 0x0000002a04f87947 */ /* 0x000fea000b800000 */
[----:B------:R-:W-:-:S13]  /*276a0*/  ELECT P6, URZ, PT ;  /* 0x00000000003f782f */ /* 0x000fda00038c0000 */
.L_x_1085:
[----:B------:R-:W-:Y:S05]  /*276b0*/  @!P6 BRA `(.L_x_603) ;  /* 0x000000000084e947 */ /* 0x000fea0003800000 */
[----:B-1----:R-:W2:Y:S02]  /*276c0*/  LDL.LU R2, [R1+0x60] ;  /* 0x0000600001027983 */ /* 0x002ea40000300800 */
[----:B--2---:R-:W-:-:S04]  /*276d0*/  LOP3.LUT R2, R2, 0x2, RZ, 0xfc, !PT ;  /* 0x0000000202027812 */ /* 0x004fc800078efcff */
[----:B------:R-:W-:-:S13]  /*276e0*/  ISETP.NE.AND P2, PT, R2, 0x3, PT ;  /* 0x000000030200780c */ /* 0x000fda0003f45270 */
[----:B------:R-:W-:Y:S05]  /*276f0*/  @!P2 BRA `(.L_x_971) ;  /* 0x000000000004a947 */ /* 0x000fea0003800000 */
[----:B------:R-:W-:Y:S01]  /*27700*/  BPT.TRAP 0x1 ;  /* 0x000000040000795c */ /* 0x000fe20000300000 */
.L_x_971:
[----:B0-----:R-:W3:Y:S04]  /*27710*/  LDL R3, [R1+0xc] ;  /* 0x00000c0001037983 */ /* 0x001ee80000100800 */
[----:B------:R-:W2:Y:S01]  /*27720*/  LDL.LU R7, [R1+0x14] ;  /* 0x0000140001077983 */ /* 0x000ea20000300800 */
[----:B------:R-:W-:-:S04]  /*27730*/  VIADD R2, R0, 0x34840 ;  /* 0x0003484000027836 */ /* 0x000fc80000000000 */
[C---:B---3--:R-:W-:Y:S02]  /*27740*/  IMAD R6, R3.reuse, 0x8, R2 ;  /* 0x0000000803067824 */ /* 0x048fe400078e0202 */
[----:B------:R-:W-:Y:S01]  /*27750*/  VIADD R3, R3, 0x1 ;  /* 0x0000000103037836 */ /* 0x000fe20000000000 */
[----:B--2---:R-:W-:-:S04]  /*27760*/  SHF.L.U32 R5, R7, 0x1f, RZ ;  /* 0x0000001f07057819 */ /* 0x004fc800000006ff */
[C---:B------:R-:W-:Y:S01]  /*27770*/  ISETP.NE.AND P1, PT, R3.reuse, 0x2, PT ;  /* 0x000000020300780c */ /* 0x040fe20003f25270 */
[----:B------:R-:W0:Y:S03]  /*27780*/  SYNCS.PHASECHK.TRANS64.TRYWAIT P0, [R6+URZ], R5 ;  /* 0x00000005060075a7 */ /* 0x000e26000800017f */
[----:B------:R-:W-:Y:S02]  /*27790*/  SEL R4, RZ, 0x1, P1 ;  /* 0x00000001ff047807 */ /* 0x000fe40000800000 */
[----:B------:R-:W-:Y:S02]  /*277a0*/  SEL R3, R3, RZ, P1 ;  /* 0x000000ff03037207 */ /* 0x000fe40000800000 */
[----:B------:R-:W-:-:S03]  /*277b0*/  LOP3.LUT R4, R7, R4, RZ, 0x3c, !PT ;  /* 0x0000000407047212 */ /* 0x000fc600078e3cff */
[----:B------:R-:W-:Y:S01]  /*277c0*/  IMAD R7, R3, 0x8, R2 ;  /* 0x0000000803077824 */ /* 0x000fe200078e0202 */
[----:B------:R-:W-:Y:S01]  /*277d0*/  SHF.L.U32 R2, R4, 0x1f, RZ ;  /* 0x0000001f04027819 */ /* 0x000fe200000006ff */
[----:B0-----:R-:W-:Y:S06]  /*277e0*/  @!P0 BRA `(.L_x_972) ;  /* 0x0000002800c48947 */ /* 0x001fec0003800000 */
.L_x_1086:
[----:B------:R-:W1:Y:S02]  /*277f0*/  SYNCS.PHASECHK.TRANS64.TRYWAIT P0, [R7+URZ], R2 ;  /* 0x00000002070075a7 */ /* 0x000e64000800017f */
[----:B-1----:R-:W-:Y:S05]  /*27800*/  @!P0 BRA `(.L_x_973) ;  /* 0x0000002800d08947 */ /* 0x002fea0003800000 */
.L_x_1087:
[----:B------:R-:W-:Y:S05]  /*27810*/  @!P2 BRA `(.L_x_974) ;  /* 0x000000000004a947 */ /* 0x000fea0003800000 */
[----:B------:R-:W-:Y:S01]  /*27820*/  BPT.TRAP 0x1 ;  /* 0x000000040000795c */ /* 0x000fe20000300000 */
.L_x_974:
[----:B------:R-:W2:Y:S01]  /*27830*/  LDL.LU R4, [R1+0xc] ;  /* 0x00000c0001047983 */ /* 0x000ea20000300800 */
[----:B------:R-:W-:-:S04]  /*27840*/  VIADD R0, R0, 0x34860 ;  /* 0x0003486000007836 */ /* 0x000fc80000000000 */
[----:B--2---:R-:W-:-:S04]  /*27850*/  IMAD R4, R4, 0x8, R0 ;  /* 0x0000000804047824 */ /* 0x004fc800078e0200 */
[----:B------:R-:W2:Y:S02]  /*27860*/  SYNCS.PHASECHK.TRANS64.TRYWAIT P0, [R4+URZ], R5 ;  /* 0x00000005040075a7 */ /* 0x000ea4000800017f */
[----:B--2---:R-:W-:Y:S05]  /*27870*/  @!P0 BRA `(.L_x_975) ;  /* 0x0000002800c88947 */ /* 0x004fea0003800000 */
.L_x_1088:
[----:B------:R-:W-:-:S07]  /*27880*/  IMAD R3, R3, 0x8, R0 ;  /* 0x0000000803037824 */ /* 0x000fce00078e0200 */
.L_x_976:
[----:B---3--:R3:W4:Y:S02]  /*27890*/  SYNCS.PHASECHK.TRANS64.TRYWAIT P0, [R3+URZ], R2 ;  /* 0x00000002030075a7 */ /* 0x008724000800017f */
[----:B----4-:R-:W-:Y:S05]  /*278a0*/  @!P0 NANOSLEEP.SYNCS 0x989680 ;  /* 0x009896800000895d */ /* 0x010fea0003900000 */
[----:B------:R-:W4:Y:S02]  /*278b0*/  @!P0 SYNCS.PHASECHK.TRANS64 P0, [R3+URZ], R2 ;  /* 0x00000002030085a7 */ /* 0x000f24000800007f */
[----:B----4-:R-:W-:Y:S05]  /*278c0*/  @!P0 BRA `(.L_x_976) ;  /* 0xfffffffc00f08947 */ /* 0x010fea000383ffff */
.L_x_603:
[----:B------:R-:W-:Y:S05]  /*278d0*/  BSYNC B9 ;  /* 0x0000000000097941 */ /* 0x000fea0003800000 */
.L_x_600:
[----:B------:R-:W-:Y:S05]  /*278e0*/  EXIT ;  /* 0x000000000000794d */ /* 0x000fea0003800000 */
.L_x_629:
[----:B-1----:R1:W2:Y:S02]  /*278f0*/  SYNCS.PHASECHK.TRANS64.TRYWAIT P6, [R3+URZ+0x34890], R0 ;  /* 0x03489000030075a7 */ /* 0x0022a400080c017f */
[----:B--2---:R-:W-:Y:S05]  /*27900*/  @!P6 NANOSLEEP.SYNCS 0x989680 ;  /* 0x009896800000e95d */ /* 0x004fea0003900000 */
[----:B------:R-:W2:Y:S02]  /*27910*/  @!P6 SYNCS.PHASECHK.TRANS64 P6, [R3+URZ+0x34890], R0 ;  /* 0x034890000300e5a7 */ /* 0x000ea400080c007f */
[----:B--2---:R-:W-:Y:S05]  /*27920*/  @!P6 BRA `(.L_x_629) ;  /* 0xfffffffc00f0e947 */ /* 0x004fea000383ffff */
[----:B------:R-:W-:Y:S05]  /*27930*/  BRA `(.L_x_977) ;  /* 0xfffffdc400a47947 */ /* 0x000fea000383ffff */
.L_x_683:
[----:B-1----:R1:W3:Y:S02]  /*27940*/  SYNCS.PHASECHK.TRANS64.TRYWAIT P4, [R3+URZ+0x34890], R0 ;  /* 0x03489000030075a7 */ /* 0x0022e4000808017f */
[----:B---3--:R-:W-:Y:S05]  /*27950*/  @!P4 NANOSLEEP.SYNCS 0x989680 ;  /* 0x009896800000c95d */ /* 0x008fea0003900000 */
[----:B------:R-:W3:Y:S02]  /*27960*/  @!P4 SYNCS.PHASECHK.TRANS64 P4, [R3+URZ+0x34890], R0 ;  /* 0x034890000300c5a7 */ /* 0x000ee4000808007f */
[----:B---3--:R-:W-:Y:S05]  /*27970*/  @!P4 BRA `(.L_x_683) ;  /* 0xfffffffc00f0c947 */ /* 0x008fea000383ffff */
[----:B------:R-:W-:Y:S05]  /*27980*/  BRA `(.L_x_978) ;  /* 0xfffffe0000ec7947 */ /* 0x000fea000383ffff */
.L_x_708:
[----:B-1----:R1:W2:Y:S02]  /*27990*/  SYNCS.PHASECHK.TRANS64.TRYWAIT P3, [R3+URZ+0x34890], R0 ;  /* 0x03489000030075a7 */ /* 0x0022a4000806017f */
[----:B--2---:R-:W-:Y:S05]  /*279a0*/  @!P3 NANOSLEEP.SYNCS 0x989680 ;  /* 0x009896800000b95d */ /* 0x004fea0003900000 */
[----:B------:R-:W2:Y:S02]  /*279b0*/  @!P3 SYNCS.PHASECHK.TRANS64 P3, [R3+URZ+0x34890], R0 ;  /* 0x034890000300b5a7 */ /* 0x000ea4000806007f */
[----:B--2---:R-:W-:Y:S05]  /*279c0*/  @!P3 BRA `(.L_x_708) ;  /* 0xfffffffc00f0b947 */ /* 0x004fea000383ffff */
[----:B------:R-:W-:Y:S05]  /*279d0*/  BRA `(.L_x_979) ;  /* 0xfffffe3800ac7947 */ /* 0x000fea000383ffff */
.L_x_722:
[----:B--2---:R2:W3:Y:S02]  /*279e0*/  SYNCS.PHASECHK.TRANS64.TRYWAIT P2, [R3+URZ+0x348b0], R0 ;  /* 0x0348b000030075a7 */ /* 0x0044e4000804017f */
[----:B---3--:R-:W-:Y:S05]  /*279f0*/  @!P2 NANOSLEEP.SYNCS 0x989680 ;  /* 0x009896800000a95d */ /* 0x008fea0003900000 */
[----:B------:R-:W3:Y:S02]  /*27a00*/  @!P2 SYNCS.PHASECHK.TRANS64 P2, [R3+URZ+0x348b0], R0 ;  /* 0x0348b0000300a5a7 */ /* 0x000ee4000804007f */
[----:B---3--:R-:W-:Y:S05]  /*27a10*/  @!P2 BRA `(.L_x_722) ;  /* 0xfffffffc00f0a947 */ /* 0x008fea000383ffff */
[----:B------:R-:W-:Y:S05]  /*27a20*/  BRA `(.L_x_980) ;  /* 0xfffffe4400247947 */ /* 0x000fea000383ffff */
.L_x_738:
[----:B------:R-:W0:Y:S01]  /*27a30*/  S2R R5, SR_TID.X ;  /* 0x0000000000057919 */ /* 0x000e220000002100 */
[----:B------:R-:W-:Y:S01]  /*27a40*/  BSSY B0, `(.L_x_981) ;  /* 0x000000c000007945 */ /* 0x000fe20003800000 */
[----:B------:R-:W-:Y:S01]  /*27a50*/  MOV R12, RZ ;  /* 0x000000ff000c7202 */ /* 0x000fe20000000f00 */
[----:B------:R-:W-:Y:S02]  /*27a60*/  IMAD.MOV.U32 R11, RZ, RZ, 0x1f ;  /* 0x0000001fff0b7424 */ /* 0x000fe400078e00ff */
[----:B------:R-:W-:Y:S02]  /*27a70*/  IMAD.MOV.U32 R15, RZ, RZ, -0x1 ;  /* 0xffffffffff0f7424 */ /* 0x000fe400078e00ff */
[----:B0-----:R-:W-:-:S05]  /*27a80*/  VIADD R5, R5, 0xffffff80 ;  /* 0xffffff8005057836 */ /* 0x001fca0000000000 */
[----:B------:R-:W-:-:S04]  /*27a90*/  SHF.R.S32.HI R4, RZ, 0x1f, R5 ;  /* 0x0000001fff047819 */ /* 0x000fc80000011405 */
[----:B------:R-:W-:-:S04]  /*27aa0*/  LEA.HI R4, R4, R5, RZ, 0x7 ;  /* 0x0000000504047211 */ /* 0x000fc800078f38ff */
[----:B------:R-:W-:-:S05]  /*27ab0*/  SHF.R.S32.HI R4, RZ, 0x7, R4 ;  /* 0x00000007ff047819 */ /* 0x000fca0000011404 */
[----:B------:R-:W-:-:S07]  /*27ac0*/  IMAD.MOV.U32 R13, RZ, RZ, R4 ;  /* 0x000000ffff0d7224 */ /* 0x000fce00078e0004 */
[----:B-----5:R-:W-:Y:S05]  /*27ad0*/  WARPSYNC.COLLECTIVE R15, `(.L_x_982) ;  /* 0x000000000f087348 */ /* 0x020fea0003c00000 */
[----:B------:R0:W1:Y:S02]  /*27ae0*/  SHFL.IDX P6, R14, R13, R12, R11 ;  /* 0x0000000c0d0e7389 */ /* 0x00006400000c000b */
[----:B01---5:R-:W-:Y:S01]  /*27af0*/  ENDCOLLECTIVE ;  /* 0x000000000000791b */ /* 0x023fe20003800000 */
.L_x_982:
[----:B------:R-:W-:Y:S05]  /*27b00*/  BSYNC B0 ;  /* 0x0000000000007941 */ /* 0x000fea0003800000 */
.L_x_981:
[----:B------:R1:W-:Y:S01]  /*27b10*/  STL [R1+0x18], R14 ;  /* 0x0000180e01007387 */ /* 0x0003e20000100800 */
[----:B------:R-:W-:Y:S05]  /*27b20*/  BRA `(.L_x_983) ;  /* 0xfffffe5000287947 */ /* 0x000fea000383ffff */
.L_x_748:
[----:B------:R-:W-:Y:S01]  /*27b30*/  BSSY B1, `(.L_x_984) ;  /* 0x0000008000017945 */ /* 0x000fe20003800000 */
[----:B------:R-:W-:Y:S02]  /*27b40*/  IMAD.MOV.U32 R13, RZ, RZ, R25 ;  /* 0x000000ffff0d7224 */ /* 0x000fe400078e0019 */
[----:B------:R-:W-:Y:S02]  /*27b50*/  IMAD.MOV.U32 R12, RZ, RZ, RZ ;  /* 0x000000ffff0c7224 */ /* 0x000fe400078e00ff */
[----:B------:R-:W-:Y:S02]  /*27b60*/  IMAD.MOV.U32 R11, RZ, RZ, 0x181f ;  /* 0x0000181fff0b7424 */ /* 0x000fe400078e00ff */
[----:B------:R-:W-:-:S07]  /*27b70*/  IMAD.MOV.U32 R15, RZ, RZ, -0x1 ;  /* 0xffffffffff0f7424 */ /* 0x000fce00078e00ff */
[----:B-1----:R-:W-:Y:S05]  /*27b80*/  WARPSYNC.COLLECTIVE R15, `(.L_x_985) ;  /* 0x000000000f087348 */ /* 0x002fea0003c00000 */
[----:B-1----:R0:W1:Y:S02]  /*27b90*/  SHFL.IDX P6, R14, R13, R12, R11 ;  /* 0x0000000c0d0e7389 */ /* 0x00206400000c000b */
[----:B01----:R-:W-:Y:S01]  /*27ba0*/  ENDCOLLECTIVE ;  /* 0x000000000000791b */ /* 0x003fe20003800000 */
.L_x_985:
[----:B------:R-:W-:Y:S05]  /*27bb0*/  BSYNC B1 ;  /* 0x0000000000017941 */ /* 0x000fea0003800000 */
.L_x_984:
[----:B------:R-:W-:Y:S02]  /*27bc0*/  IMAD.MOV.U32 R13, RZ, RZ, R24 ;  /* 0x000000ffff0d7224 */ /* 0x000fe400078e0018 */
[----:B------:R-:W-:Y:S02]  /*27bd0*/  IMAD.MOV.U32 R12, RZ, RZ, RZ ;  /* 0x000000ffff0c7224 */ /* 0x000fe400078e00ff */
[----:B------:R-:W-:Y:S02]  /*27be0*/  IMAD.MOV.U32 R11, RZ, RZ, 0x181f ;  /* 0x0000181fff0b7424 */ /* 0x000fe400078e00ff */
[----:B------:R-:W-:Y:S02]  /*27bf0*/  IMAD.MOV.U32 R15, RZ, RZ, -0x1 ;  /* 0xffffffffff0f7424 */ /* 0x000fe400078e00ff */
[----:B------:R-:W-:-:S07]  /*27c00*/  IMAD.MOV.U32 R0, RZ, RZ, R14 ;  /* 0x000000ffff007224 */ /* 0x000fce00078e000e */
[----:B------:R-:W-:Y:S05]  /*27c10*/  WARPSYNC.COLLECTIVE R15, `(.L_x_986) ;  /* 0x000000000f087348 */ /* 0x000fea0003c00000 */
[----:B------:R0:W1:Y:S02]  /*27c20*/  SHFL.IDX P6, R14, R13, R12, R11 ;  /* 0x0000000c0d0e7389 */ /* 0x00006400000c000b */
[----:B01----:R-:W-:Y:S01]  /*27c30*/  ENDCOLLECTIVE ;  /* 0x000000000000791b */ /* 0x003fe20003800000 */
.L_x_986:
[----:B------:R-:W-:Y:S02]  /*27c40*/  IMAD.MOV.U32 R13, RZ, RZ, R27 ;  /* 0x000000ffff0d7224 */ /* 0x000fe400078e001b */
[----:B------:R-:W-:-:S07]  /*27c50*/  IMAD.MOV.U32 R3, RZ, RZ, R14 ;  /* 0x000000ffff037224 */ /* 0x000fce00078e000e */
[----:B------:R-:W-:Y:S05]  /*27c60*/  WARPSYNC.COLLECTIVE R15, `(.L_x_987) ;  /* 0x000000000f087348 */ /* 0x000fea0003c00000 */
[----:B------:R0:W1:Y:S02]  /*27c70*/  SHFL.IDX P6, R14, R13, R12, R11 ;  /* 0x0000000c0d0e7389 */ /* 0x00006400000c000b */
[----:B01----:R-:W-:Y:S01]  /*27c80*/  ENDCOLLECTIVE ;  /* 0x000000000000791b */ /* 0x003fe20003800000 */
.L_x_987:
[----:B------:R-:W-:Y:S02]  /*27c90*/  IMAD.MOV.U32 R13, RZ, RZ, R26 ;  /* 0x000000ffff0d7224 */ /* 0x000fe400078e001a */
[----:B------:R-:W-:-:S07]  /*27ca0*/  IMAD.MOV.U32 R4, RZ, RZ, R14 ;  /* 0x000000ffff047224 */ /* 0x000fce00078e000e */
[----:B------:R-:W-:Y:S05]  /*27cb0*/  WARPSYNC.COLLECTIVE R15, `(.L_x_988) ;  /* 0x000000000f087348 */ /* 0x000fea0003c00000 */
[----:B------:R0:W1:Y:S02]  /*27cc0*/  SHFL.IDX P6, R14, R13, R12, R11 ;  /* 0x0000000c0d0e7389 */ /* 0x00006400000c000b */
[----:B01----:R-:W-:Y:S01]  /*27cd0*/  ENDCOLLECTIVE ;  /* 0x000000000000791b */ /* 0x003fe20003800000 */
.L_x_988:
[----:B------:R-:W-:Y:S05]  /*27ce0*/  BRA `(.L_x_989) ;  /* 0xfffffe5400307947 */ /* 0x000fea000383ffff */
.L_x_752:
[----:B0-----:R0:W1:Y:S02]  /*27cf0*/  SYNCS.PHASECHK.TRANS64.TRYWAIT P0, [R2+URZ+0x34800], R5 ;  /* 0x03480005020075a7 */ /* 0x001064000800017f */
[----:B-1----:R-:W-:Y:S05]  /*27d00*/  @!P0 NANOSLEEP.SYNCS 0x989680 ;  /* 0x009896800000895d */ /* 0x002fea0003900000 */
[----:B------:R-:W1:Y:S02]  /*27d10*/  @!P0 SYNCS.PHASECHK.TRANS64 P0, [R2+URZ+0x34800], R5 ;  /* 0x03480005020085a7 */ /* 0x000e64000800007f */
[----:B-1----:R-:W-:Y:S05]  /*27d20*/  @!P0 BRA `(.L_x_752) ;  /* 0xfffffffc00f08947 */ /* 0x002fea000383ffff */
[----:B------:R-:W-:Y:S05]  /*27d30*/  BRA `(.L_x_990) ;  /* 0xfffffe5800287947 */ /* 0x000fea000383ffff */
.L_x_768:
        /* <DEDUP_REMOVED lines=8> */
.L_x_992:
[----:B------:R-:W-:Y:S05]  /*27dc0*/  BSYNC B1 ;  /* 0x0000000000017941 */ /* 0x000fea0003800000 */
.L_x_991:
        /* <DEDUP_REMOVED lines=8> */
.L_x_993:
[----:B------:R-:W-:Y:S02]  /*27e50*/  IMAD.MOV.U32 R13, RZ, RZ, R27 ;  /* 0x000000ffff0d7224 */ /* 0x000fe400078e001b */
[----:B------:R-:W-:-:S07]  /*27e60*/  IMAD.MOV.U32 R3, RZ, RZ, R14 ;  /* 0x000000ffff037224 */ /* 0x000fce00078e000e */
[----:B------:R-:W-:Y:S05]  /*27e70*/  WARPSYNC.COLLECTIVE R15, `(.L_x_994) ;  /* 0x000000000f087348 */ /* 0x000fea0003c00000 */
[----:B------:R0:W1:Y:S02]  /*27e80*/  SHFL.IDX P6, R14, R13, R12, R11 ;  /* 0x0000000c0d0e7389 */ /* 0x00006400000c000b */
[----:B01----:R-:W-:Y:S01]  /*27e90*/  ENDCOLLECTIVE ;  /* 0x000000000000791b */ /* 0x003fe20003800000 */
.L_x_994:
[----:B------:R-:W-:Y:S02]  /*27ea0*/  IMAD.MOV.U32 R13, RZ, RZ, R26 ;  /* 0x000000ffff0d7224 */ /* 0x000fe400078e001a */
[----:B------:R-:W-:-:S07]  /*27eb0*/  IMAD.MOV.U32 R20, RZ, RZ, R14 ;  /* 0x000000ffff147224 */ /* 0x000fce00078e000e */
[----:B------:R-:W-:Y:S05]  /*27ec0*/  WARPSYNC.COLLECTIVE R15, `(.L_x_995) ;  /* 0x000000000f087348 */ /* 0x000fea0003c00000 */
[----:B------:R0:W1:Y:S02]  /*27ed0*/  SHFL.IDX P6, R14, R13, R12, R11 ;  /* 0x0000000c0d0e7389 */ /* 0x00006400000c000b */
[----:B01----:R-:W-:Y:S01]  /*27ee0*/  ENDCOLLECTIVE ;  /* 0x000000000000791b */ /* 0x003fe20003800000 */
.L_x_995:
[----:B------:R-:W-:Y:S05]  /*27ef0*/  BRA `(.L_x_996) ;  /* 0xfffffe6c00587947 */ /* 0x000fea000383ffff */
.L_x_772:
[----:B0-----:R0:W1:Y:S02]  /*27f00*/  SYNCS.PHASECHK.TRANS64.TRYWAIT P4, [R2+URZ+0x34800], R27 ;  /* 0x0348001b020075a7 */ /* 0x001064000808017f */
[----:B-1----:R-:W-:Y:S05]  /*27f10*/  @!P4 NANOSLEEP.SYNCS 0x989680 ;  /* 0x009896800000c95d */ /* 0x002fea0003900000 */
[----:B------:R-:W1:Y:S02]  /*27f20*/  @!P4 SYNCS.PHASECHK.TRANS64 P4, [R2+URZ+0x34800], R27 ;  /* 0x0348001b0200c5a7 */ /* 0x000e64000808007f */
[----:B-1----:R-:W-:Y:S05]  /*27f30*/  @!P4 BRA `(.L_x_772) ;  /* 0xfffffffc00f0c947 */ /* 0x002fea000383ffff */
[----:B------:R-:W-:Y:S05]  /*27f40*/  BRA `(.L_x_997) ;  /* 0xfffffe70004c7947 */ /* 0x000fea000383ffff */
.L_x_782:
[----:B-1----:R1:W2:Y:S02]  /*27f50*/  SYNCS.PHASECHK.TRANS64.TRYWAIT P2, [R0+URZ+0x34830], R3 ;  /* 0x03483003000075a7 */ /* 0x0022a4000804017f */
[----:B--2---:R-:W-:Y:S05]  /*27f60*/  @!P2 NANOSLEEP.SYNCS 0x989680 ;  /* 0x009896800000a95d */ /* 0x004fea0003900000 */
[----:B------:R-:W2:Y:S02]  /*27f70*/  @!P2 SYNCS.PHASECHK.TRANS64 P2, [R0+URZ+0x34830], R3 ;  /* 0x034830030000a5a7 */ /* 0x000ea4000804007f */
[----:B--2---:R-:W-:Y:S05]  /*27f80*/  @!P2 BRA `(.L_x_782) ;  /* 0xfffffffc00f0a947 */ /* 0x004fea000383ffff */
[----:B------:R-:W-:Y:S05]  /*27f90*/  BRA `(.L_x_781) ;  /* 0xfffffe8c00207947 */ /* 0x000fea000383ffff */
.L_x_788:
[----:B-1----:R1:W2:Y:S02]  /*27fa0*/  SYNCS.PHASECHK.TRANS64.TRYWAIT P3, [R7+URZ+0x34830], R8 ;  /* 0x03483008070075a7 */ /* 0x0022a4000806017f */
[----:B--2---:R-:W-:Y:S05]  /*27fb0*/  @!P3 NANOSLEEP.SYNCS 0x989680 ;  /* 0x009896800000b95d */ /* 0x004fea0003900000 */
[----:B------:R-:W2:Y:S02]  /*27fc0*/  @!P3 SYNCS.PHASECHK.TRANS64 P3, [R7+URZ+0x34830], R8 ;  /* 0x034830080700b5a7 */ /* 0x000ea4000806007f */
[----:B--2---:R-:W-:Y:S05]  /*27fd0*/  @!P3 BRA `(.L_x_788) ;  /* 0xfffffffc00f0b947 */ /* 0x004fea000383ffff */
[----:B------:R-:W-:Y:S05]  /*27fe0*/  BRA `(.L_x_787) ;  /* 0xfffffef000e07947 */ /* 0x000fea000383ffff */
.L_x_792:
[----:B-1----:R1:W2:Y:S02]  /*27ff0*/  SYNCS.PHASECHK.TRANS64.TRYWAIT P2, [R7+URZ+0x34850], R5 ;  /* 0x03485005070075a7 */ /* 0x0022a4000804017f */
[----:B--2---:R-:W-:Y:S05]  /*28000*/  @!P2 NANOSLEEP.SYNCS 0x989680 ;  /* 0x009896800000a95d */ /* 0x004fea0003900000 */
[----:B------:R-:W2:Y:S02]  /*28010*/  @!P2 SYNCS.PHASECHK.TRANS64 P2, [R7+URZ+0x34850], R5 ;  /* 0x034850050700a5a7 */ /* 0x000ea4000804007f */
[----:B--2---:R-:W-:Y:S05]  /*28020*/  @!P2 BRA `(.L_x_792) ;  /* 0xfffffffc00f0a947 */ /* 0x004fea000383ffff */
[----:B------:R-:W-:Y:S05]  /*28030*/  BRA `(.L_x_789) ;  /* 0xffffff2800247947 */ /* 0x000fea000383ffff */
.L_x_797:
[----:B-1----:R1:W2:Y:S02]  /*28040*/  SYNCS.PHASECHK.TRANS64.TRYWAIT P0, [R9+URZ+0x34850], R0 ;  /* 0x03485000090075a7 */ /* 0x0022a4000800017f */
[----:B--2---:R-:W-:Y:S05]  /*28050*/  @!P0 NANOSLEEP.SYNCS 0x989680 ;  /* 0x009896800000895d */ /* 0x004fea0003900000 */
[----:B------:R-:W2:Y:S02]  /*28060*/  @!P0 SYNCS.PHASECHK.TRANS64 P0, [R9+URZ+0x34850], R0 ;  /* 0x03485000090085a7 */ /* 0x000ea4000800007f */
[----:B--2---:R-:W-:Y:S05]  /*28070*/  @!P0 BRA `(.L_x_797) ;  /* 0xfffffffc00f08947 */ /* 0x004fea000383ffff */
[----:B------:R-:W-:Y:S05]  /*28080*/  BRA `(.L_x_796) ;  /* 0xffffff5800207947 */ /* 0x000fea000383ffff */
.L_x_811:
[----:B------:R-:W-:Y:S02]  /*28090*/  IMAD.MOV.U32 R13, RZ, RZ, R4 ;  /* 0x000000ffff0d7224 */ /* 0x000fe400078e0004 */
[----:B------:R-:W-:Y:S02]  /*280a0*/  IMAD.MOV.U32 R12, RZ, RZ, RZ ;  /* 0x000000ffff0c7224 */ /* 0x000fe400078e00ff */
[----:B------:R-:W-:Y:S02]  /*280b0*/  IMAD.MOV.U32 R11, RZ, RZ, 0x181f ;  /* 0x0000181fff0b7424 */ /* 0x000fe400078e00ff */
[----:B------:R-:W-:-:S07]  /*280c0*/  IMAD.MOV.U32 R15, RZ, RZ, -0x1 ;  /* 0xffffffffff0f7424 */ /* 0x000fce00078e00ff */
[----:B------:R-:W-:Y:S05]  /*280d0*/  WARPSYNC.COLLECTIVE R15, `(.L_x_998) ;  /* 0x000000000f087348 */ /* 0x000fea0003c00000 */
[----:B------:R0:W1:Y:S02]  /*280e0*/  SHFL.IDX P6, R14, R13, R12, R11 ;  /* 0x0000000c0d0e7389 */ /* 0x00006400000c000b */
[----:B01----:R-:W-:Y:S01]  /*280f0*/  ENDCOLLECTIVE ;  /* 0x000000000000791b */ /* 0x003fe20003800000 */
.L_x_998:
[----:B------:R-:W-:Y:S02]  /*28100*/  IMAD.MOV.U32 R13, RZ, RZ, R3 ;  /* 0x000000ffff0d7224 */ /* 0x000fe400078e0003 */
[----:B------:R-:W-:-:S07]  /*28110*/  IMAD.MOV.U32 R0, RZ, RZ, R14 ;  /* 0x000000ffff007224 */ /* 0x000fce00078e000e */
[----:B------:R-:W-:Y:S05]  /*28120*/  WARPSYNC.COLLECTIVE R15, `(.L_x_999) ;  /* 0x000000000f087348 */ /* 0x000fea0003c00000 */
[----:B------:R0:W1:Y:S02]  /*28130*/  SHFL.IDX P6, R14, R13, R12, R11 ;  /* 0x0000000c0d0e7389 */ /* 0x00006400000c000b */
[----:B01----:R-:W-:Y:S01]  /*28140*/  ENDCOLLECTIVE ;  /* 0x000000000000791b */ /* 0x003fe20003800000 */
.L_x_999:
[----:B------:R-:W-:Y:S05]  /*28150*/  BRA `(.L_x_1000) ;  /* 0xffffff8000547947 */ /* 0x000fea000383ffff */
.L_x_814:
[----:B------:R-:W-:Y:S01]  /*28160*/  BSSY B1, `(.L_x_1001) ;  /* 0x0000008000017945 */ /* 0x000fe20003800000 */
[----:B------:R-:W-:Y:S02]  /*28170*/  IMAD.MOV.U32 R13, RZ, RZ, R4 ;  /* 0x000000ffff0d7224 */ /* 0x000fe400078e0004 */
[----:B------:R-:W-:Y:S02]  /*28180*/  IMAD.MOV.U32 R12, RZ, RZ, 0x1 ;  /* 0x00000001ff0c7424 */ /* 0x000fe400078e00ff */
[----:B---3--:R-:W-:Y:S02]  /*28190*/  IMAD.MOV.U32 R11, RZ, RZ, 0x181f ;  /* 0x0000181fff0b7424 */ /* 0x008fe400078e00ff */
[----:B------:R-:W-:-:S07]  /*281a0*/  IMAD.MOV.U32 R15, RZ, RZ, -0x1 ;  /* 0xffffffffff0f7424 */ /* 0x000fce00078e00ff */
[----:B012---:R-:W-:Y:S05]  /*281b0*/  WARPSYNC.COLLECTIVE R15, `(.L_x_1002) ;  /* 0x000000000f087348 */ /* 0x007fea0003c00000 */
[----:B--2---:R2:W3:Y:S02]  /*281c0*/  SHFL.IDX P6, R14, R13, R12, R11 ;  /* 0x0000000c0d0e7389 */ /* 0x0044e400000c000b */
[----:B0123--:R-:W-:Y:S01]  /*281d0*/  ENDCOLLECTIVE ;  /* 0x000000000000791b */ /* 0x00ffe20003800000 */
.L_x_1002:
[----:B------:R-:W-:Y:S05]  /*281e0*/  BSYNC B1 ;  /* 0x0000000000017941 */ /* 0x000fea0003800000 */
.L_x_1001:
[----:B------:R-:W-:Y:S02]  /*281f0*/  IMAD.MOV.U32 R13, RZ, RZ, R3 ;  /* 0x000000ffff0d7224 */ /* 0x000fe400078e0003 */
[----:B------:R-:W-:Y:S02]  /*28200*/  IMAD.MOV.U32 R12, RZ, RZ, 0x1 ;  /* 0x00000001ff0c7424 */ /* 0x000fe400078e00ff */
[----:B------:R-:W-:Y:S02]  /*28210*/  IMAD.MOV.U32 R11, RZ, RZ, 0x181f ;  /* 0x0000181fff0b7424 */ /* 0x000fe400078e00ff */
[----:B------:R-:W-:Y:S02]  /*28220*/  IMAD.MOV.U32 R15, RZ, RZ, -0x1 ;  /* 0xffffffffff0f7424 */ /* 0x000fe400078e00ff */
[----:B------:R-:W-:-:S07]  /*28230*/  IMAD.MOV.U32 R0, RZ, RZ, R14 ;  /* 0x000000ffff007224 */ /* 0x000fce00078e000e */
[----:B------:R-:W-:Y:S05]  /*28240*/  WARPSYNC.COLLECTIVE R15, `(.L_x_1003) ;  /* 0x000000000f087348 */ /* 0x000fea0003c00000 */
[----:B------:R0:W1:Y:S02]  /*28250*/  SHFL.IDX P6, R14, R13, R12, R11 ;  /* 0x0000000c0d0e7389 */ /* 0x00006400000c000b */
[----:B01----:R-:W-:Y:S01]  /*28260*/  ENDCOLLECTIVE ;  /* 0x000000000000791b */ /* 0x003fe20003800000 */
.L_x_1003:
[----:B------:R-:W-:Y:S05]  /*28270*/  BRA `(.L_x_1004) ;  /* 0xffffff8000587947 */ /* 0x000fea000383ffff */
.L_x_817:
[----:B------:R-:W-:Y:S01]  /*28280*/  BSSY B1, `(.L_x_1005) ;  /* 0x0000008000017945 */ /* 0x000fe20003800000 */
[----:B------:R-:W-:Y:S01]  /*28290*/  MOV R13, R4 ;  /* 0x00000004000d7202 */ /* 0x000fe20000000f00 */
[----:B------:R-:W-:Y:S02]  /*282a0*/  IMAD.MOV.U32 R12, RZ, RZ, 0x2 ;  /* 0x00000002ff0c7424 */ /* 0x000fe400078e00ff */
[----:B---3--:R-:W-:Y:S02]  /*282b0*/  IMAD.MOV.U32 R11, RZ, RZ, 0x181f ;  /* 0x0000181fff0b7424 */ /* 0x008fe400078e00ff */
[----:B------:R-:W-:-:S07]  /*282c0*/  IMAD.MOV.U32 R15, RZ, RZ, -0x1 ;  /* 0xffffffffff0f7424 */ /* 0x000fce00078e00ff */
[----:B012-4-:R-:W-:Y:S05]  /*282d0*/  WARPSYNC.COLLECTIVE R15, `(.L_x_1006) ;  /* 0x000000000f087348 */ /* 0x017fea0003c00000 */
[----:B--2---:R2:W3:Y:S02]  /*282e0*/  SHFL.IDX P6, R14, R13, R12, R11 ;  /* 0x0000000c0d0e7389 */ /* 0x0044e400000c000b */
[----:B01234-:R-:W-:Y:S01]  /*282f0*/  ENDCOLLECTIVE ;  /* 0x000000000000791b */ /* 0x01ffe20003800000 */
.L_x_1006:
[----:B------:R-:W-:Y:S05]  /*28300*/  BSYNC B1 ;  /* 0x0000000000017941 */ /* 0x000fea0003800000 */
.L_x_1005:
        /* <DEDUP_REMOVED lines=8> */
.L_x_1007:
[----:B------:R-:W-:Y:S05]  /*28390*/  BRA `(.L_x_1008) ;  /* 0xffffff80005c7947 */ /* 0x000fea000383ffff */
.L_x_820:
[----:B------:R-:W-:Y:S01]  /*283a0*/  BSSY B1, `(.L_x_1009) ;  /* 0x0000008000017945 */ /* 0x000fe20003800000 */
[----:B------:R-:W-:Y:S02]  /*283b0*/  IMAD.MOV.U32 R13, RZ, RZ, R4 ;  /* 0x000000ffff0d7224 */ /* 0x000fe400078e0004 */
[----:B------:R-:W-:Y:S02]  /*283c0*/  IMAD.MOV.U32 R12, RZ, RZ, 0x3 ;  /* 0x00000003ff0c7424 */ /* 0x000fe400078e00ff */
[----:B---3--:R-:W-:Y:S02]  /*283d0*/  IMAD.MOV.U32 R11, RZ, RZ, 0x181f ;  /* 0x0000181fff0b7424 */ /* 0x008fe400078e00ff */
[----:B------:R-:W-:-:S07]  /*283e0*/  IMAD.MOV.U32 R15, RZ, RZ, -0x1 ;  /* 0xffffffffff0f7424 */ /* 0x000fce00078e00ff */
[----:B012-4-:R-:W-:Y:S05]  /*283f0*/  WARPSYNC.COLLECTIVE R15, `(.L_x_1010) ;  /* 0x000000000f087348 */ /* 0x017fea0003c00000 */
[----:B--2---:R2:W3:Y:S02]  /*28400*/  SHFL.IDX P6, R14, R13, R12, R11 ;  /* 0x0000000c0d0e7389 */ /* 0x0044e400000c000b */
[----:B01234-:R-:W-:Y:S01]  /*28410*/  ENDCOLLECTIVE ;  /* 0x000000000000791b */ /* 0x01ffe20003800000 */
.L_x_1010:
[----:B------:R-:W-:Y:S05]  /*28420*/  BSYNC B1 ;  /* 0x0000000000017941 */ /* 0x000fea0003800000 */
.L_x_1009:
        /* <DEDUP_REMOVED lines=8> */
.L_x_1011:
[----:B------:R-:W-:Y:S05]  /*284b0*/  BRA `(.L_x_1012) ;  /* 0xffffff8000607947 */ /* 0x000fea000383ffff */
.L_x_837:
        /* <DEDUP_REMOVED lines=11> */
.L_x_1014:
[----:B------:R-:W-:Y:S05]  /*28570*/  BSYNC B1 ;  /* 0x0000000000017941 */ /* 0x000fea0003800000 */
.L_x_1013:
[----:B------:R-:W-:Y:S05]  /*28580*/  BRA `(.L_x_1015) ;  /* 0xffffff9400207947 */ /* 0x000fea000383ffff */
.L_x_839:
[----:B------:R-:W-:Y:S01]  /*28590*/  BSSY B1, `(.L_x_1016) ;  /* 0x0000006000017945 */ /* 0x000fe20003800000 */
[----:B------:R-:W-:-:S07]  /*285a0*/  IMAD.MOV.U32 R15, RZ, RZ, -0x1 ;  /* 0xffffffffff0f7424 */ /* 0x000fce00078e00ff */
[----:B01----:R-:W-:Y:S05]  /*285b0*/  WARPSYNC.COLLECTIVE R15, `(.L_x_1017) ;  /* 0x000000000f0c7348 */ /* 0x003fea0003c00000 */
[----:B------:R-:W-:Y:S02]  /*285c0*/  ELECT P6, UR62, PT ;  /* 0x00000000003e782f */ /* 0x000fe400038c0000 */
[----:B------:R-:W-:Y:S01]  /*285d0*/  MOV R14, UR62 ;  /* 0x0000003e000e7c02 */ /* 0x000fe20008000f00 */
[----:B01----:R-:W-:Y:S10]  /*285e0*/  ENDCOLLECTIVE ;  /* 0x000000000000791b */ /* 0x003ff40003800000 */
.L_x_1017:
[----:B------:R-:W-:Y:S05]  /*285f0*/  BSYNC B1 ;  /* 0x0000000000017941 */ /* 0x000fea0003800000 */
.L_x_1016:
[----:B------:R-:W-:Y:S05]  /*28600*/  BRA `(.L_x_838) ;  /* 0xffffff9400187947 */ /* 0x000fea000383ffff */
.L_x_841:
[----:B0-----:R-:W2:Y:S02]  /*28610*/  LDL R3, [R1+0x8] ;  /* 0x0000080001037983 */ /* 0x001ea40000100800 */
[----:B--2---:R0:W2:Y:S02]  /*28620*/  SYNCS.PHASECHK.TRANS64.TRYWAIT P0, [R3+URZ+0x34820], R2 ;  /* 0x03482002030075a7 */ /* 0x0040a4000800017f */
[----:B--2---:R-:W-:Y:S05]  /*28630*/  @!P0 NANOSLEEP.SYNCS 0x989680 ;  /* 0x009896800000895d */ /* 0x004fea0003900000 */
[----:B------:R-:W2:Y:S02]  /*28640*/  @!P0 SYNCS.PHASECHK.TRANS64 P0, [R3+URZ+0x34820], R2 ;  /* 0x03482002030085a7 */ /* 0x000ea4000800007f */
[----:B--2---:R-:W-:Y:S05]  /*28650*/  @!P0 BRA `(.L_x_841) ;  /* 0xfffffffc00ec8947 */ /* 0x004fea000383ffff */
[----:B------:R-:W-:Y:S05]  /*28660*/  BRA `(.L_x_1018) ;  /* 0xffffff9400287947 */ /* 0x000fea000383ffff */
.L_x_845:
[----:B0-----:R0:W2:Y:S02]  /*28670*/  SYNCS.PHASECHK.TRANS64.TRYWAIT P0, [R4+URZ+0x348a0], R8 ;  /* 0x0348a008040075a7 */ /* 0x0010a4000800017f */
[----:B--2---:R-:W-:Y:S05]  /*28680*/  @!P0 NANOSLEEP.SYNCS 0x989680 ;  /* 0x009896800000895d */ /* 0x004fea0003900000 */
[----:B------:R-:W2:Y:S02]  /*28690*/  @!P0 SYNCS.PHASECHK.TRANS64 P0, [R4+URZ+0x348a0], R8 ;  /* 0x0348a008040085a7 */ /* 0x000ea4000800007f */
[----:B--2---:R-:W-:Y:S05]  /*286a0*/  @!P0 BRA `(.L_x_845) ;  /* 0xfffffffc00f08947 */ /* 0x004fea000383ffff */
[----:B------:R-:W-:Y:S05]  /*286b0*/  BRA `(.L_x_1019) ;  /* 0xffffff94004c7947 */ /* 0x000fea000383ffff */
.L_x_851:
[----:B--2---:R2:W3:Y:S02]  /*286c0*/  SYNCS.PHASECHK.TRANS64.TRYWAIT P0, [R4+URZ+0x348c0], R8 ;  /* 0x0348c008040075a7 */ /* 0x0044e4000800017f */
[----:B---3--:R-:W-:Y:S05]  /*286d0*/  @!P0 NANOSLEEP.SYNCS 0x989680 ;  /* 0x009896800000895d */ /* 0x008fea0003900000 */
[----:B------:R-:W3:Y:S02]  /*286e0*/  @!P0 SYNCS.PHASECHK.TRANS64 P0, [R4+URZ+0x348c0], R8 ;  /* 0x0348c008040085a7 */ /* 0x000ee4000800007f */
[----:B---3--:R-:W-:Y:S05]  /*286f0*/  @!P0 BRA `(.L_x_851) ;  /* 0xfffffffc00f08947 */ /* 0x008fea000383ffff */
[----:B------:R-:W-:Y:S05]  /*28700*/  BRA `(.L_x_1020) ;  /* 0xffffff9800107947 */ /* 0x000fea000383ffff */
.L_x_859:
[----:B0-----:R0:W2:Y:S02]  /*28710*/  SYNCS.PHASECHK.TRANS64.TRYWAIT P1, [R6+URZ+0x348a0], R5 ;  /* 0x0348a005060075a7 */ /* 0x0010a4000802017f */
[----:B--2---:R-:W-:Y:S05]  /*28720*/  @!P1 NANOSLEEP.SYNCS 0x989680 ;  /* 0x009896800000995d */ /* 0x004fea0003900000 */
[----:B------:R-:W2:Y:S02]  /*28730*/  @!P1 SYNCS.PHASECHK.TRANS64 P1, [R6+URZ+0x348a0], R5 ;  /* 0x0348a005060095a7 */ /* 0x000ea4000802007f */
[----:B--2---:R-:W-:Y:S05]  /*28740*/  @!P1 BRA `(.L_x_859) ;  /* 0xfffffffc00f09947 */ /* 0x004fea000383ffff */
[----:B------:R-:W-:Y:S05]  /*28750*/  BRA `(.L_x_1021) ;  /* 0xffffff9c00247947 */ /* 0x000fea000383ffff */
.L_x_865:
[----:B--2---:R2:W3:Y:S02]  /*28760*/  SYNCS.PHASECHK.TRANS64.TRYWAIT P1, [R6+URZ+0x348c0], R5 ;  /* 0x0348c005060075a7 */ /* 0x0044e4000802017f */
[----:B---3--:R-:W-:Y:S05]  /*28770*/  @!P1 NANOSLEEP.SYNCS 0x989680 ;  /* 0x009896800000995d */ /* 0x008fea0003900000 */
[----:B------:R-:W3:Y:S02]  /*28780*/  @!P1 SYNCS.PHASECHK.TRANS64 P1, [R6+URZ+0x348c0], R5 ;  /* 0x0348c005060095a7 */ /* 0x000ee4000802007f */
[----:B---3--:R-:W-:Y:S05]  /*28790*/  @!P1 BRA `(.L_x_865) ;  /* 0xfffffffc00f09947 */ /* 0x008fea000383ffff */
[----:B------:R-:W-:Y:S05]  /*287a0*/  BRA `(.L_x_1022) ;  /* 0xffffff9c00e47947 */ /* 0x000fea000383ffff */
.L_x_879:
        /* <DEDUP_REMOVED lines=11> */
.L_x_1024:
[----:B------:R-:W-:Y:S05]  /*28860*/  BSYNC B0 ;  /* 0x0000000000007941 */ /* 0x000fea0003800000 */
.L_x_1023:
[----:B------:R-:W-:Y:S05]  /*28870*/  BRA `(.L_x_1025) ;  /* 0xffffffa8005c7947 */ /* 0x000fea000383ffff */
.L_x_881:
[----:B------:R-:W-:Y:S01]  /*28880*/  BSSY B0, `(.L_x_1026) ;  /* 0x0000006000007945 */ /* 0x000fe20003800000 */
[----:B------:R-:W-:-:S07]  /*28890*/  IMAD.MOV.U32 R15, RZ, RZ, -0x1 ;  /* 0xffffffffff0f7424 */ /* 0x000fce00078e00ff */
[----:B01----:R-:W-:Y:S05]  /*288a0*/  WARPSYNC.COLLECTIVE R15, `(.L_x_1027) ;  /* 0x000000000f0c7348 */ /* 0x003fea0003c00000 */
[----:B------:R-:W-:Y:S02]  /*288b0*/  ELECT P6, UR62, PT ;  /* 0x00000000003e782f */ /* 0x000fe400038c0000 */
[----:B------:R-:W-:Y:S01]  /*288c0*/  MOV R14, UR62 ;  /* 0x0000003e000e7c02 */ /* 0x000fe20008000f00 */
[----:B01----:R-:W-:Y:S10]  /*288d0*/  ENDCOLLECTIVE ;  /* 0x000000000000791b */ /* 0x003ff40003800000 */
.L_x_1027:
[----:B------:R-:W-:Y:S05]  /*288e0*/  BSYNC B0 ;  /* 0x0000000000007941 */ /* 0x000fea0003800000 */
.L_x_1026:
[----:B------:R-:W-:Y:S05]  /*288f0*/  BRA `(.L_x_1028) ;  /* 0xffffffa800687947 */ /* 0x000fea000383ffff */
.L_x_883:
[----:B0-----:R0:W2:Y:S02]  /*28900*/  SYNCS.PHASECHK.TRANS64.TRYWAIT P0, [R0+URZ+0x34840], R2 ;  /* 0x03484002000075a7 */ /* 0x0010a4000800017f */
[----:B--2---:R-:W-:Y:S05]  /*28910*/  @!P0 NANOSLEEP.SYNCS 0x989680 ;  /* 0x009896800000895d */ /* 0x004fea0003900000 */
[----:B------:R-:W2:Y:S02]  /*28920*/  @!P0 SYNCS.PHASECHK.TRANS64 P0, [R0+URZ+0x34840], R2 ;  /* 0x03484002000085a7 */ /* 0x000ea4000800007f */
[----:B--2---:R-:W-:Y:S05]  /*28930*/  @!P0 BRA `(.L_x_883) ;  /* 0xfffffffc00f08947 */ /* 0x004fea000383ffff */
[----:B------:R-:W-:Y:S05]  /*28940*/  BRA `(.L_x_1029) ;  /* 0xffffffa800d87947 */ /* 0x000fea000383ffff */
.L_x_887:
[----:B------:R0:W5:Y:S01]  /*28950*/  LDL.LU R8, [R1+0x54] ;  /* 0x0000540001087983 */ /* 0x0001620000300800 */
[----:B------:R-:W-:Y:S02]  /*28960*/  IMAD.MOV.U32 R13, RZ, RZ, R3 ;  /* 0x000000ffff0d7224 */ /* 0x000fe400078e0003 */
[----:B------:R-:W-:Y:S02]  /*28970*/  IMAD.MOV.U32 R12, RZ, RZ, RZ ;  /* 0x000000ffff0c7224 */ /* 0x000fe400078e00ff */
[----:B------:R-:W-:Y:S02]  /*28980*/  IMAD.MOV.U32 R11, RZ, RZ, 0x181f ;  /* 0x0000181fff0b7424 */ /* 0x000fe400078e00ff */
[----:B------:R-:W-:-:S07]  /*28990*/  IMAD.MOV.U32 R15, RZ, RZ, -0x1 ;  /* 0xffffffffff0f7424 */ /* 0x000fce00078e00ff */
[----:B0----5:R-:W-:Y:S05]  /*289a0*/  WARPSYNC.COLLECTIVE R15, `(.L_x_1030) ;  /* 0x000000000f087348 */ /* 0x021fea0003c00000 */
[----:B------:R1:W2:Y:S02]  /*289b0*/  SHFL.IDX P6, R14, R13, R12, R11 ;  /* 0x0000000c0d0e7389 */ /* 0x0002a400000c000b */
[----:B012--5:R-:W-:Y:S01]  /*289c0*/  ENDCOLLECTIVE ;  /* 0x000000000000791b */ /* 0x027fe20003800000 */
.L_x_1030:
[----:B------:R-:W-:Y:S02]  /*289d0*/  IMAD.MOV.U32 R13, RZ, RZ, R4 ;  /* 0x000000ffff0d7224 */ /* 0x000fe400078e0004 */
[----:B------:R-:W-:-:S07]  /*289e0*/  IMAD.MOV.U32 R6, RZ, RZ, R14 ;  /* 0x000000ffff067224 */ /* 0x000fce00078e000e */
[----:B------:R-:W-:Y:S05]  /*289f0*/  WARPSYNC.COLLECTIVE R15, `(.L_x_1031) ;  /* 0x000000000f087348 */ /* 0x000fea0003c00000 */
[----:B------:R0:W1:Y:S02]  /*28a00*/  SHFL.IDX P6, R14, R13, R12, R11 ;  /* 0x0000000c0d0e7389 */ /* 0x00006400000c000b */
[----:B01----:R-:W-:Y:S01]  /*28a10*/  ENDCOLLECTIVE ;  /* 0x000000000000791b */ /* 0x003fe20003800000 */
.L_x_1031:
[----:B------:R-:W-:Y:S01]  /*28a20*/  ULDC.64 UR4, c[0x0][0x208] ;  /* 0x0000820000047ab9 */ /* 0x000fe20000000a00 */
[----:B------:R-:W-:Y:S02]  /*28a30*/  IMAD.MOV.U32 R13, RZ, RZ, R3 ;  /* 0x000000ffff0d7224 */ /* 0x000fe400078e0003 */
[----:B------:R-:W-:Y:S02]  /*28a40*/  IMAD.MOV.U32 R12, RZ, RZ, 0x1 ;  /* 0x00000001ff0c7424 */ /* 0x000fe400078e00ff */
[----:B------:R-:W-:Y:S02]  /*28a50*/  IMAD R2, R8, R7, RZ ;  /* 0x0000000708027224 */ /* 0x000fe400078e02ff */
[----:B------:R-:W0:Y:S01]  /*28a60*/  S2R R8, SR_TID.X ;  /* 0x0000000000087919 */ /* 0x000e220000002100 */
[----:B------:R-:W-:Y:S01]  /*28a70*/  IMAD.MOV.U32 R7, RZ, RZ, R14 ;  /* 0x000000ffff077224 */ /* 0x000fe200078e000e */
[----:B0-----:R-:W-:-:S04]  /*28a80*/  LOP3.LUT R8, R8, 0x7f, RZ, 0xc0, !PT ;  /* 0x0000007f08087812 */ /* 0x001fc800078ec0ff */
[----:B------:R-:W-:-:S05]  /*28a90*/  SHF.R.U32.HI R5, RZ, 0x3, R8 ;  /* 0x00000003ff057819 */ /* 0x000fca0000011608 */
[----:B------:R-:W-:-:S04]  /*28aa0*/  IMAD.IADD R0, R5, 0x1, R17 ;  /* 0x0000000105007824 */ /* 0x000fc800078e0211 */
[C---:B------:R-:W-:Y:S01]  /*28ab0*/  VIADD R5, R0.reuse, 0x10 ;  /* 0x0000001000057836 */ /* 0x040fe20000000000 */
[----:B------:R-:W-:-:S13]  /*28ac0*/  ISETP.GE.AND P2, PT, R0, R2, PT ;  /* 0x000000020000720c */ /* 0x000fda0003f46270 */
        /* <DEDUP_REMOVED lines=14> */
.L_x_1032:
[----:B------:R-:W-:Y:S02]  /*28bb0*/  IMAD.MOV.U32 R13, RZ, RZ, R4 ;  /* 0x000000ffff0d7224 */ /* 0x000fe400078e0004 */
[----:B------:R-:W-:-:S07]  /*28bc0*/  IMAD.MOV.U32 R8, RZ, RZ, R14 ;  /* 0x000000ffff087224 */ /* 0x000fce00078e000e */
[----:B------:R-:W-:Y:S05]  /*28bd0*/  WARPSYNC.COLLECTIVE R15, `(.L_x_1033) ;  /* 0x000000000f087348 */ /* 0x000fea0003c00000 */
[----:B------:R0:W1:Y:S02]  /*28be0*/  SHFL.IDX P6, R14, R13, R12, R11 ;  /* 0x0000000c0d0e7389 */ /* 0x00006400000c000b */
[----:B01----:R-:W-:Y:S01]  /*28bf0*/  ENDCOLLECTIVE ;  /* 0x000000000000791b */ /* 0x003fe20003800000 */
.L_x_1033:
[----:B------:R-:W-:Y:S01]  /*28c00*/  ULDC.64 UR4, c[0x0][0x208] ;  /* 0x0000820000047ab9 */ /* 0x000fe20000000a00 */
[----:B------:R-:W-:Y:S02]  /*28c10*/  IMAD.MOV.U32 R13, RZ, RZ, R3 ;  /* 0x000000ffff0d7224 */ /* 0x000fe400078e0003 */
[----:B------:R-:W-:Y:S02]  /*28c20*/  IMAD.MOV.U32 R12, RZ, RZ, 0x2 ;  /* 0x00000002ff0c7424 */ /* 0x000fe400078e00ff */
[----:B------:R-:W-:-:S05]  /*28c30*/  IMAD.MOV.U32 R5, RZ, RZ, R14 ;  /* 0x000000ffff057224 */ /* 0x000fca00078e000e */
[----:B------:R-:W-:Y:S02]  /*28c40*/  @!P2 LEA R7, P3, R10, R5, 0x1 ;  /* 0x000000050a07a211 */ /* 0x000fe400078608ff */
[----:B------:R-:W-:-:S03]  /*28c50*/  IADD3 R5, R0, 0x20, RZ ;  /* 0x0000002000057810 */ /* 0x000fc60007ffe0ff */
        /* <DEDUP_REMOVED lines=13> */
.L_x_1034:
[----:B------:R-:W-:Y:S02]  /*28d30*/  IMAD.MOV.U32 R13, RZ, RZ, R4 ;  /* 0x000000ffff0d7224 */ /* 0x000fe400078e0004 */
[----:B------:R-:W-:-:S07]  /*28d40*/  IMAD.MOV.U32 R6, RZ, RZ, R14 ;  /* 0x000000ffff067224 */ /* 0x000fce00078e000e */
[----:B------:R-:W-:Y:S05]  /*28d50*/  WARPSYNC.COLLECTIVE R15, `(.L_x_1035) ;  /* 0x000000000f087348 */ /* 0x000fea0003c00000 */
[----:B------:R0:W1:Y:S02]  /*28d60*/  SHFL.IDX P6, R14, R13, R12, R11 ;  /* 0x0000000c0d0e7389 */ /* 0x00006400000c000b */
[----:B01----:R-:W-:Y:S01]  /*28d70*/  ENDCOLLECTIVE ;  /* 0x000000000000791b */ /* 0x003fe20003800000 */
.L_x_1035:
        /* <DEDUP_REMOVED lines=18> */
.L_x_1036:
[----:B------:R-:W-:Y:S02]  /*28ea0*/  IMAD.MOV.U32 R13, RZ, RZ, R4 ;  /* 0x000000ffff0d7224 */ /* 0x000fe400078e0004 */
[----:B------:R-:W-:-:S07]  /*28eb0*/  IMAD.MOV.U32 R6, RZ, RZ, R14 ;  /* 0x000000ffff067224 */ /* 0x000fce00078e000e */
[----:B------:R-:W-:Y:S05]  /*28ec0*/  WARPSYNC.COLLECTIVE R15, `(.L_x_1037) ;  /* 0x000000000f087348 */ /* 0x000fea0003c00000 */
[----:B------:R0:W1:Y:S02]  /*28ed0*/  SHFL.IDX P6, R14, R13, R12, R11 ;  /* 0x0000000c0d0e7389 */ /* 0x00006400000c000b */
[----:B01----:R-:W-:Y:S01]  /*28ee0*/  ENDCOLLECTIVE ;  /* 0x000000000000791b */ /* 0x003fe20003800000 */
.L_x_1037:
        /* <DEDUP_REMOVED lines=18> */
.L_x_1038:
[----:B------:R-:W-:Y:S02]  /*29010*/  IMAD.MOV.U32 R13, RZ, RZ, R4 ;  /* 0x000000ffff0d7224 */ /* 0x000fe400078e0004 */
[----:B------:R-:W-:-:S07]  /*29020*/  IMAD.MOV.U32 R6, RZ, RZ, R14 ;  /* 0x000000ffff067224 */ /* 0x000fce00078e000e */
[----:B------:R-:W-:Y:S05]  /*29030*/  WARPSYNC.COLLECTIVE R15, `(.L_x_1039) ;  /* 0x000000000f087348 */ /* 0x000fea0003c00000 */
[----:B------:R0:W1:Y:S02]  /*29040*/  SHFL.IDX P6, R14, R13, R12, R11 ;  /* 0x0000000c0d0e7389 */ /* 0x00006400000c000b */
[----:B01----:R-:W-:Y:S01]  /*29050*/  ENDCOLLECTIVE ;  /* 0x000000000000791b */ /* 0x003fe20003800000 */
.L_x_1039:
        /* <DEDUP_REMOVED lines=18> */
.L_x_1040:
[----:B------:R-:W-:Y:S02]  /*29180*/  IMAD.MOV.U32 R13, RZ, RZ, R4 ;  /* 0x000000ffff0d7224 */ /* 0x000fe400078e0004 */
[----:B------:R-:W-:-:S07]  /*29190*/  IMAD.MOV.U32 R6, RZ, RZ, R14 ;  /* 0x000000ffff067224 */ /* 0x000fce00078e000e */
[----:B------:R-:W-:Y:S05]  /*291a0*/  WARPSYNC.COLLECTIVE R15, `(.L_x_1041) ;  /* 0x000000000f087348 */ /* 0x000fea0003c00000 */
[----:B------:R0:W1:Y:S02]  /*291b0*/  SHFL.IDX P6, R14, R13, R12, R11 ;  /* 0x0000000c0d0e7389 */ /* 0x00006400000c000b */
[----:B01----:R-:W-:Y:S01]  /*291c0*/  ENDCOLLECTIVE ;  /* 0x000000000000791b */ /* 0x003fe20003800000 */
.L_x_1041:
        /* <DEDUP_REMOVED lines=16> */
.L_x_1042:
[----:B------:R-:W-:-:S05]  /*292d0*/  VIADD R7, R0, 0x60 ;  /* 0x0000006000077836 */ /* 0x000fca0000000000 */
[----:B------:R-:W-:Y:S01]  /*292e0*/  ISETP.GE.AND P2, PT, R7, R2, PT ;  /* 0x000000020700720c */ /* 0x000fe20003f46270 */
[----:B------:R-:W-:Y:S02]  /*292f0*/  IMAD.MOV.U32 R13, RZ, RZ, R4 ;  /* 0x000000ffff0d7224 */ /* 0x000fe400078e0004 */
[----:B------:R-:W-:-:S10]  /*29300*/  IMAD.MOV.U32 R6, RZ, RZ, R14 ;  /* 0x000000ffff067224 */ /* 0x000fd400078e000e */
[----:B------:R-:W-:Y:S05]  /*29310*/  WARPSYNC.COLLECTIVE R15, `(.L_x_1043) ;  /* 0x000000000f087348 */ /* 0x000fea0003c00000 */
[----:B------:R0:W1:Y:S02]  /*29320*/  SHFL.IDX P6, R14, R13, R12, R11 ;  /* 0x0000000c0d0e7389 */ /* 0x00006400000c000b */
[----:B01----:R-:W-:Y:S01]  /*29330*/  ENDCOLLECTIVE ;  /* 0x000000000000791b */ /* 0x003fe20003800000 */
.L_x_1043:
[----:B------:R-:W-:Y:S01]  /*29340*/  ULDC.64 UR4, c[0x0][0x208] ;  /* 0x0000820000047ab9 */ /* 0x000fe20000000a00 */
[----:B------:R-:W-:Y:S02]  /*29350*/  IMAD.MOV.U32 R13, RZ, RZ, R3 ;  /* 0x000000ffff0d7224 */ /* 0x000fe400078e0003 */
[----:B------:R-:W-:Y:S02]  /*29360*/  IMAD.MOV.U32 R12, RZ, RZ, 0x7 ;  /* 0x00000007ff0c7424 */ /* 0x000fe400078e00ff */
[----:B------:R-:W-:-:S05]  /*29370*/  IMAD.MOV.U32 R5, RZ, RZ, R14 ;  /* 0x000000ffff057224 */ /* 0x000fca00078e000e */
[----:B------:R-:W-:-:S05]  /*29380*/  @!P2 LEA R5, P3, R10, R5, 0x1 ;  /* 0x000000050a05a211 */ /* 0x000fca00078608ff */
[----:B------:R-:W-:-:S04]  /*29390*/  @!P2 IMAD.X R6, RZ, RZ, R6, P3 ;  /* 0x000000ffff06a224 */ /* 0x000fc800018e0606 */
[----:B------:R-:W-:Y:S01]  /*293a0*/  @!P2 IMAD.MOV.U32 R7, RZ, RZ, R6 ;  /* 0x000000ffff07a224 */ /* 0x000fe200078e0006 */
        /* <DEDUP_REMOVED lines=9> */
.L_x_1044:
[----:B------:R-:W-:Y:S02]  /*29440*/  IMAD.MOV.U32 R13, RZ, RZ, R4 ;  /* 0x000000ffff0d7224 */ /* 0x000fe400078e0004 */
[----:B------:R-:W-:-:S07]  /*29450*/  IMAD.MOV.U32 R5, RZ, RZ, R14 ;  /* 0x000000ffff057224 */ /* 0x000fce00078e000e */
[----:B------:R-:W-:Y:S05]  /*29460*/  WARPSYNC.COLLECTIVE R15, `(.L_x_1045) ;  /* 0x000000000f087348 */ /* 0x000fea0003c00000 */
[----:B------:R0:W1:Y:S02]  /*29470*/  SHFL.IDX P6, R14, R13, R12, R11 ;  /* 0x0000000c0d0e7389 */ /* 0x00006400000c000b */
[----:B01----:R-:W-:Y:S01]  /*29480*/  ENDCOLLECTIVE ;  /* 0x000000000000791b */ /* 0x003fe20003800000 */
.L_x_1045:
[----:B------:R-:W-:Y:S01]  /*29490*/  IMAD.MOV.U32 R3, RZ, RZ, R14 ;  /* 0x000000ffff037224 */ /* 0x000fe200078e000e */
[----:B------:R-:W-:Y:S06]  /*294a0*/  BRA `(.L_x_1046) ;  /* 0xffffffac00907947 */ /* 0x000fec000383ffff */
.L_x_892:
[----:B0-----:R-:W2:Y:S02]  /*294b0*/  LDL R2, [R1+0x8] ;  /* 0x0000080001027983 */ /* 0x001ea40000100800 */
[----:B--2---:R0:W2:Y:S02]  /*294c0*/  SYNCS.PHASECHK.TRANS64.TRYWAIT P0, [R2+URZ+0x34820], R0 ;  /* 0x03482000020075a7 */ /* 0x0040a4000800017f */
[----:B--2---:R-:W-:Y:S05]  /*294d0*/  @!P0 NANOSLEEP.SYNCS 0x989680 ;  /* 0x009896800000895d */ /* 0x004fea0003900000 */
[----:B------:R-:W2:Y:S02]  /*294e0*/  @!P0 SYNCS.PHASECHK.TRANS64 P0, [R2+URZ+0x34820], R0 ;  /* 0x03482000020085a7 */ /* 0x000ea4000800007f */
[----:B--2---:R-:W-:Y:S05]  /*294f0*/  @!P0 BRA `(.L_x_892) ;  /* 0xfffffffc00ec8947 */ /* 0x004fea000383ffff */
[----:B------:R-:W-:Y:S05]  /*29500*/  BRA `(.L_x_1047) ;  /* 0xffffffb000087947 */ /* 0x000fea000383ffff */
.L_x_901:
[----:B--2---:R2:W3:Y:S02]  /*29510*/  SYNCS.PHASECHK.TRANS64.TRYWAIT P0, [R3+URZ+0x34840], R2 ;  /* 0x03484002030075a7 */ /* 0x0044e4000800017f */
[----:B---3--:R-:W-:Y:S05]  /*29520*/  @!P0 NANOSLEEP.SYNCS 0x989680 ;  /* 0x009896800000895d */ /* 0x008fea0003900000 */
[----:B------:R-:W3:Y:S02]  /*29530*/  @!P0 SYNCS.PHASECHK.TRANS64 P0, [R3+URZ+0x34840], R2 ;  /* 0x03484002030085a7 */ /* 0x000ee4000800007f */
[----:B---3--:R-:W-:Y:S05]  /*29540*/  @!P0 BRA `(.L_x_901) ;  /* 0xfffffffc00f08947 */ /* 0x008fea000383ffff */
[----:B------:R-:W-:Y:S05]  /*29550*/  BRA `(.L_x_1048) ;  /* 0xffffffb000d87947 */ /* 0x000fea000383ffff */
.L_x_907:
[----:B0-----:R0:W1:Y:S02]  /*29560*/  SYNCS.PHASECHK.TRANS64.TRYWAIT P0, [R3+URZ+0x60], R2 ;  /* 0x00006002030075a7 */ /* 0x001064000800017f */
[----:B-1----:R-:W-:Y:S05]  /*29570*/  @!P0 NANOSLEEP.SYNCS 0x989680 ;  /* 0x009896800000895d */ /* 0x002fea0003900000 */
[----:B------:R-:W1:Y:S02]  /*29580*/  @!P0 SYNCS.PHASECHK.TRANS64 P0, [R3+URZ+0x60], R2 ;  /* 0x00006002030085a7 */ /* 0x000e64000800007f */
[----:B-1----:R-:W-:Y:S05]  /*29590*/  @!P0 BRA `(.L_x_907) ;  /* 0xfffffffc00f08947 */ /* 0x002fea000383ffff */
[----:B------:R-:W-:Y:S05]  /*295a0*/  BRA `(.L_x_1049) ;  /* 0xffffffb400b47947 */ /* 0x000fea000383ffff */
.L_x_916:
[----:B--2---:R2:W3:Y:S02]  /*295b0*/  SYNCS.PHASECHK.TRANS64.TRYWAIT P0, [R3+URZ+0x34840], R2 ;  /* 0x03484002030075a7 */ /* 0x0044e4000800017f */
[----:B---3--:R-:W-:Y:S05]  /*295c0*/  @!P0 NANOSLEEP.SYNCS 0x989680 ;  /* 0x009896800000895d */ /* 0x008fea0003900000 */
[----:B------:R-:W3:Y:S02]  /*295d0*/  @!P0 SYNCS.PHASECHK.TRANS64 P0, [R3+URZ+0x34840], R2 ;  /* 0x03484002030085a7 */ /* 0x000ee4000800007f */
[----:B---3--:R-:W-:Y:S05]  /*295e0*/  @!P0 BRA `(.L_x_916) ;  /* 0xfffffffc00f08947 */ /* 0x008fea000383ffff */
[----:B------:R-:W-:Y:S05]  /*295f0*/  BRA `(.L_x_1050) ;  /* 0xffffffbc00607947 */ /* 0x000fea000383ffff */
.L_x_922:
[----:B-1----:R1:W2:Y:S02]  /*29600*/  SYNCS.PHASECHK.TRANS64.TRYWAIT P0, [R2+URZ+0x60], R3 ;  /* 0x00006003020075a7 */ /* 0x0022a4000800017f */
[----:B--2---:R-:W-:Y:S05]  /*29610*/  @!P0 NANOSLEEP.SYNCS 0x989680 ;  /* 0x009896800000895d */ /* 0x004fea0003900000 */
[----:B------:R-:W2:Y:S02]  /*29620*/  @!P0 SYNCS.PHASECHK.TRANS64 P0, [R2+URZ+0x60], R3 ;  /* 0x00006003020085a7 */ /* 0x000ea4000800007f */
[----:B--2---:R-:W-:Y:S05]  /*29630*/  @!P0 BRA `(.L_x_922) ;  /* 0xfffffffc00f08947 */ /* 0x004fea000383ffff */
[----:B------:R-:W-:Y:S05]  /*29640*/  BRA `(.L_x_1051) ;  /* 0xffffffc0003c7947 */ /* 0x000fea000383ffff */
.L_x_931:
[----:B---3--:R3:W4:Y:S02]  /*29650*/  SYNCS.PHASECHK.TRANS64.TRYWAIT P0, [R2+URZ+0x34840], R3 ;  /* 0x03484003020075a7 */ /* 0x008724000800017f */
[----:B----4-:R-:W-:Y:S05]  /*29660*/  @!P0 NANOSLEEP.SYNCS 0x989680 ;  /* 0x009896800000895d */ /* 0x010fea0003900000 */
[----:B------:R-:W4:Y:S02]  /*29670*/  @!P0 SYNCS.PHASECHK.TRANS64 P0, [R2+URZ+0x34840], R3 ;  /* 0x03484003020085a7 */ /* 0x000f24000800007f */
[----:B----4-:R-:W-:Y:S05]  /*29680*/  @!P0 BRA `(.L_x_931) ;  /* 0xfffffffc00f08947 */ /* 0x010fea000383ffff */
[----:B------:R-:W-:Y:S05]  /*29690*/  BRA `(.L_x_1052) ;  /* 0xffffffc400b47947 */ /* 0x000fea000383ffff */
.L_x_937:
[----:B-1----:R1:W2:Y:S02]  /*296a0*/  SYNCS.PHASECHK.TRANS64.TRYWAIT P0, [R2+URZ+0x60], R5 ;  /* 0x00006005020075a7 */ /* 0x0022a4000800017f */
[----:B--2---:R-:W-:Y:S05]  /*296b0*/  @!P0 NANOSLEEP.SYNCS 0x989680 ;  /* 0x009896800000895d */ /* 0x004fea0003900000 */
[----:B------:R-:W2:Y:S02]  /*296c0*/  @!P0 SYNCS.PHASECHK.TRANS64 P0, [R2+URZ+0x60], R5 ;  /* 0x00006005020085a7 */ /* 0x000ea4000800007f */
[----:B--2---:R-:W-:Y:S05]  /*296d0*/  @!P0 BRA `(.L_x_937) ;  /* 0xfffffffc00f08947 */ /* 0x004fea000383ffff */
[----:B------:R-:W-:Y:S05]  /*296e0*/  BRA `(.L_x_1053) ;  /* 0xffffffc800907947 */ /* 0x000fea000383ffff */
.L_x_948:
[----:B--2---:R2:W4:Y:S02]  /*296f0*/  SYNCS.PHASECHK.TRANS64.TRYWAIT P0, [R2+URZ+0x34860], R0 ;  /* 0x03486000020075a7 */ /* 0x004524000800017f */
[----:B----4-:R-:W-:Y:S05]  /*29700*/  @!P0 NANOSLEEP.SYNCS 0x989680 ;  /* 0x009896800000895d */ /* 0x010fea0003900000 */
[----:B------:R-:W4:Y:S02]  /*29710*/  @!P0 SYNCS.PHASECHK.TRANS64 P0, [R2+URZ+0x34860], R0 ;  /* 0x03486000020085a7 */ /* 0x000f24000800007f */
[----:B----4-:R-:W-:Y:S05]  /*29720*/  @!P0 BRA `(.L_x_948) ;  /* 0xfffffffc00f08947 */ /* 0x010fea000383ffff */
[----:B------:R-:W-:Y:S05]  /*29730*/  BRA `(.L_x_1054) ;  /* 0xffffffcc00ec7947 */ /* 0x000fea000383ffff */
.L_x_955:
[----:B------:R-:W-:Y:S01]  /*29740*/  BSSY B0, `(.L_x_1055) ;  /* 0x0000008000007945 */ /* 0x000fe20003800000 */
[----:B------:R-:W-:Y:S02]  /*29750*/  IMAD.MOV.U32 R13, RZ, RZ, R16 ;  /* 0x000000ffff0d7224 */ /* 0x000fe400078e0010 */
[----:B------:R-:W-:Y:S02]  /*29760*/  IMAD.MOV.U32 R12, RZ, RZ, RZ ;  /* 0x000000ffff0c7224 */ /* 0x000fe400078e00ff */
[----:B------:R-:W-:Y:S02]  /*29770*/  IMAD.MOV.U32 R11, RZ, RZ, 0x1f ;  /* 0x0000001fff0b7424 */ /* 0x000fe400078e00ff */
[----:B------:R-:W-:-:S07]  /*29780*/  IMAD.MOV.U32 R15, RZ, RZ, -0x1 ;  /* 0xffffffffff0f7424 */ /* 0x000fce00078e00ff */
[----:B0--3-5:R-:W-:Y:S05]  /*29790*/  WARPSYNC.COLLECTIVE R15, `(.L_x_1056) ;  /* 0x000000000f087348 */ /* 0x029fea0003c00000 */
[----:B------:R1:W2:Y:S02]  /*297a0*/  SHFL.IDX P6, R14, R13, R12, R11 ;  /* 0x0000000c0d0e7389 */ /* 0x0002a400000c000b */
[----:B0123-5:R-:W-:Y:S01]  /*297b0*/  ENDCOLLECTIVE ;  /* 0x000000000000791b */ /* 0x02ffe20003800000 */
.L_x_1056:
[----:B------:R-:W-:Y:S05]  /*297c0*/  BSYNC B0 ;  /* 0x0000000000007941 */ /* 0x000fea0003800000 */
.L_x_1055:
[----:B------:R-:W-:Y:S02]  /*297d0*/  IMAD.MOV.U32 R13, RZ, RZ, R16 ;  /* 0x000000ffff0d7224 */ /* 0x000fe400078e0010 */
[----:B------:R-:W-:Y:S02]  /*297e0*/  IMAD.MOV.U32 R12, RZ, RZ, 0x1 ;  /* 0x00000001ff0c7424 */ /* 0x000fe400078e00ff */
[----:B------:R-:W-:Y:S02]  /*297f0*/  IMAD.MOV.U32 R11, RZ, RZ, 0x1f ;  /* 0x0000001fff0b7424 */ /* 0x000fe400078e00ff */
[----:B------:R-:W-:Y:S02]  /*29800*/  IMAD.MOV.U32 R15, RZ, RZ, -0x1 ;  /* 0xffffffffff0f7424 */ /* 0x000fe400078e00ff */
[----:B------:R-:W-:Y:S02]  /*29810*/  IMAD.IADD R5, R19, 0x1, R7 ;  /* 0x0000000113057824 */ /* 0x000fe400078e0207 */
[----:B------:R-:W-:-:S07]  /*29820*/  IMAD.MOV.U32 R0, RZ, RZ, R14 ;  /* 0x000000ffff007224 */ /* 0x000fce00078e000e */
[----:B------:R-:W-:Y:S05]  /*29830*/  WARPSYNC.COLLECTIVE R15, `(.L_x_1057) ;  /* 0x000000000f087348 */ /* 0x000fea0003c00000 */
[----:B------:R0:W1:Y:S02]  /*29840*/  SHFL.IDX P6, R14, R13, R12, R11 ;  /* 0x0000000c0d0e7389 */ /* 0x00006400000c000b */
[----:B01----:R-:W-:Y:S01]  /*29850*/  ENDCOLLECTIVE ;  /* 0x000000000000791b */ /* 0x003fe20003800000 */
.L_x_1057:
        /* <DEDUP_REMOVED lines=14> */
[----:B------:R-:W-:-:S03]  /*29940*/  ISETP.NE.AND P1, PT, R7, RZ, PT ;  /* 0x000000ff0700720c */ /* 0x000fc60003f25270 */
[----:B------:R-:W-:-:S10]  /*29950*/  IMAD.MOV.U32 R13, RZ, RZ, R2 ;  /* 0x000000ffff0d7224 */ /* 0x000fd400078e0002 */
[----:B------:R-:W-:Y:S05]  /*29960*/  WARPSYNC.COLLECTIVE R15, `(.L_x_1058) ;  /* 0x000000000f087348 */ /* 0x000fea0003c00000 */
[----:B------:R0:W1:Y:S02]  /*29970*/  SHFL.UP P6, R14, R13, R12, R11 ;  /* 0x0400000c0d0e7389 */ /* 0x00006400000c000b */
[----:B01----:R-:W-:Y:S01]  /*29980*/  ENDCOLLECTIVE ;  /* 0x000000000000791b */ /* 0x003fe20003800000 */
.L_x_1058:
        /* <DEDUP_REMOVED lines=8> */
.L_x_1059:
        /* <DEDUP_REMOVED lines=8> */
.L_x_1060:
        /* <DEDUP_REMOVED lines=8> */
.L_x_1061:
        /* <DEDUP_REMOVED lines=8> */
.L_x_1062:
[----:B------:R-:W-:Y:S02]  /*29b90*/  IMAD.MOV.U32 R12, RZ, RZ, 0x1f ;  /* 0x0000001fff0c7424 */ /* 0x000fe400078e00ff */
[----:B------:R-:W-:Y:S02]  /*29ba0*/  IMAD.MOV.U32 R11, RZ, RZ, 0x1f ;  /* 0x0000001fff0b7424 */ /* 0x000fe400078e00ff */
[----:B------:R-:W-:-:S05]  /*29bb0*/  IMAD.MOV.U32 R5, RZ, RZ, R14 ;  /* 0x000000ffff057224 */ /* 0x000fca00078e000e */
[----:B------:R-:W-:-:S05]  /*29bc0*/  SEL R5, R5, RZ, P5 ;  /* 0x000000ff05057207 */ /* 0x000fca0002800000 */
[----:B------:R-:W-:-:S04]  /*29bd0*/  IMAD.IADD R5, R3, 0x1, R5 ;  /* 0x0000000103057824 */ /* 0x000fc800078e0205 */
[----:B------:R-:W-:-:S07]  /*29be0*/  IMAD.MOV.U32 R13, RZ, RZ, R5 ;  /* 0x000000ffff0d7224 */ /* 0x000fce00078e0005 */
[----:B------:R-:W-:Y:S05]  /*29bf0*/  WARPSYNC.COLLECTIVE R15, `(.L_x_1063) ;  /* 0x000000000f087348 */ /* 0x000fea0003c00000 */
[----:B------:R0:W1:Y:S02]  /*29c00*/  SHFL.IDX P6, R14, R13, R12, R11 ;  /* 0x0000000c0d0e7389 */ /* 0x00006400000c000b */
[----:B01----:R-:W-:Y:S01]  /*29c10*/  ENDCOLLECTIVE ;  /* 0x000000000000791b */ /* 0x003fe20003800000 */
.L_x_1063:
[----:B------:R-:W-:Y:S01]  /*29c20*/  IMAD.MOV.U32 R6, RZ, RZ, R14 ;  /* 0x000000ffff067224 */ /* 0x000fe200078e000e */
[----:B------:R-:W-:Y:S06]  /*29c30*/  BRA `(.L_x_1064) ;  /* 0xffffffd000707947 */ /* 0x000fec000383ffff */
.L_x_960:
[----:B------:R-:W-:Y:S01]  /*29c40*/  BSSY B0, `(.L_x_1065) ;  /* 0x0000008000007945 */ /* 0x000fe20003800000 */
[----:B-----5:R-:W-:Y:S01]  /*29c50*/  IMAD.MOV.U32 R13, RZ, RZ, R2 ;  /* 0x000000ffff0d7224 */ /* 0x020fe200078e0002 */
[----:B------:R-:W-:Y:S01]  /*29c60*/  MOV R12, 0x1 ;  /* 0x00000001000c7802 */ /* 0x000fe20000000f00 */
[----:B------:R-:W-:Y:S02]  /*29c70*/  IMAD.MOV.U32 R11, RZ, RZ, RZ ;  /* 0x000000ffff0b7224 */ /* 0x000fe400078e00ff */
[----:B------:R-:W-:-:S07]  /*29c80*/  IMAD.MOV.U32 R15, RZ, RZ, -0x1 ;  /* 0xffffffffff0f7424 */ /* 0x000fce00078e00ff */
[----:B01----:R-:W-:Y:S05]  /*29c90*/  WARPSYNC.COLLECTIVE R15, `(.L_x_1066) ;  /* 0x000000000f087348 */ /* 0x003fea0003c00000 */
[----:B------:R2:W3:Y:S02]  /*29ca0*/  SHFL.UP P6, R14, R13, R12, R11 ;  /* 0x0400000c0d0e7389 */ /* 0x0004e400000c000b */
[----:B0123--:R-:W-:Y:S01]  /*29cb0*/  ENDCOLLECTIVE ;  /* 0x000000000000791b */ /* 0x00ffe20003800000 */
.L_x_1066:
[----:B------:R-:W-:Y:S05]  /*29cc0*/  BSYNC B0 ;  /* 0x0000000000007941 */ /* 0x000fea0003800000 */
.L_x_1065:
[----:B------:R-:W-:Y:S02]  /*29cd0*/  IMAD.MOV.U32 R3, RZ, RZ, R14 ;  /* 0x000000ffff037224 */ /* 0x000fe400078e000e */
[----:B------:R-:W-:Y:S02]  /*29ce0*/  IMAD.MOV.U32 R12, RZ, RZ, 0x2 ;  /* 0x00000002ff0c7424 */ /* 0x000fe400078e00ff */
[----:B------:R-:W-:Y:S01]  /*29cf0*/  IMAD.MOV.U32 R11, RZ, RZ, RZ ;  /* 0x000000ffff0b7224 */ /* 0x000fe200078e00ff */
[----:B------:R-:W-:Y:S01]  /*29d00*/  SEL R3, R3, RZ, P1 ;  /* 0x000000ff03037207 */ /* 0x000fe20000800000 */
[----:B------:R-:W-:-:S04]  /*29d10*/  IMAD.MOV.U32 R15, RZ, RZ, -0x1 ;  /* 0xffffffffff0f7424 */ /* 0x000fc800078e00ff */
[----:B------:R-:W-:-:S04]  /*29d20*/  IMAD.IADD R3, R2, 0x1, R3 ;  /* 0x0000000102037824 */ /* 0x000fc800078e0203 */
[----:B------:R-:W-:-:S07]  /*29d30*/  IMAD.MOV.U32 R13, RZ, RZ, R3 ;  /* 0x000000ffff0d7224 */ /* 0x000fce00078e0003 */
[----:B------:R-:W-:Y:S05]  /*29d40*/  WARPSYNC.COLLECTIVE R15, `(.L_x_1067) ;  /* 0x000000000f087348 */ /* 0x000fea0003c00000 */
[----:B------:R0:W1:Y:S02]  /*29d50*/  SHFL.UP P6, R14, R13, R12, R11 ;  /* 0x0400000c0d0e7389 */ /* 0x00006400000c000b */
[----:B01----:R-:W-:Y:S01]  /*29d60*/  ENDCOLLECTIVE ;  /* 0x000000000000791b */ /* 0x003fe20003800000 */
.L_x_1067:
        /* <DEDUP_REMOVED lines=8> */
.L_x_1068:
        /* <DEDUP_REMOVED lines=8> */
.L_x_1069:
        /* <DEDUP_REMOVED lines=8> */
.L_x_1070:
        /* <DEDUP_REMOVED lines=9> */
.L_x_1071:
[----:B------:R-:W-:Y:S01]  /*29f80*/  IMAD.MOV.U32 R6, RZ, RZ, R14 ;  /* 0x000000ffff067224 */ /* 0x000fe200078e000e */
[----:B------:R-:W-:Y:S06]  /*29f90*/  BRA `(.L_x_1072) ;  /* 0xffffffd000387947 */ /* 0x000fec000383ffff */
.L_x_962:
[----:B------:R-:W-:Y:S01]  /*29fa0*/  BSSY B0, `(.L_x_1073) ;  /* 0x0000006000007945 */ /* 0x000fe20003800000 */
[----:B------:R-:W-:Y:S01]  /*29fb0*/  PLOP3.LUT P6, PT, P6, PT, PT, 0x8, 0x0 ;  /* 0x000000000000781c */ /* 0x000fe200037ce170 */
[----:B------:R-:W-:-:S12]  /*29fc0*/  IMAD.MOV.U32 R15, RZ, RZ, -0x1 ;  /* 0xffffffffff0f7424 */ /* 0x000fd800078e00ff */
[----:B01---5:R-:W-:Y:S05]  /*29fd0*/  WARPSYNC.COLLECTIVE R15, `(.L_x_1074) ;  /* 0x000000000f087348 */ /* 0x023fea0003c00000 */
[----:B------:R-:W-:Y:S01]  /*29fe0*/  VOTE.ANY R14, PT, P6 ;  /* 0x00000000000e7806 */ /* 0x000fe200030e0100 */
[----:B01---5:R-:W-:Y:S06]  /*29ff0*/  ENDCOLLECTIVE ;  /* 0x000000000000791b */ /* 0x023fec0003800000 */
.L_x_1074:
[----:B------:R-:W-:Y:S05]  /*2a000*/  BSYNC B0 ;  /* 0x0000000000007941 */ /* 0x000fea0003800000 */
.L_x_1073:
        /* <DEDUP_REMOVED lines=9> */
.L_x_1075:
[----:B------:R-:W-:Y:S01]  /*2a0a0*/  IMAD.MOV.U32 R17, RZ, RZ, R14 ;  /* 0x000000ffff117224 */ /* 0x000fe200078e000e */
[----:B------:R-:W-:Y:S06]  /*2a0b0*/  BRA `(.L_x_1076) ;  /* 0xffffffd000287947 */ /* 0x000fec000383ffff */
.L_x_964:
[----:B------:R-:W-:Y:S01]  /*2a0c0*/  BSSY B0, `(.L_x_1077) ;  /* 0x0000007000007945 */ /* 0x000fe20003800000 */
[----:B------:R-:W-:Y:S02]  /*2a0d0*/  IMAD.MOV.U32 R13, RZ, RZ, R5 ;  /* 0x000000ffff0d7224 */ /* 0x000fe400078e0005 */
[----:B------:R-:W-:Y:S02]  /*2a0e0*/  IMAD.MOV.U32 R11, RZ, RZ, 0x1f ;  /* 0x0000001fff0b7424 */ /* 0x000fe400078e00ff */
[----:B------:R-:W-:-:S07]  /*2a0f0*/  IMAD.MOV.U32 R15, RZ, RZ, -0x1 ;  /* 0xffffffffff0f7424 */ /* 0x000fce00078e00ff */
[----:B01-3-5:R-:W-:Y:S05]  /*2a100*/  WARPSYNC.COLLECTIVE R15, `(.L_x_1078) ;  /* 0x000000000f087348 */ /* 0x02bfea0003c00000 */
[----:B------:R2:W4:Y:S02]  /*2a110*/  SHFL.IDX P6, R14, R13, R12, R11 ;  /* 0x0000000c0d0e7389 */ /* 0x00052400000c000b */
[----:B012345:R-:W-:Y:S01]  /*2a120*/  ENDCOLLECTIVE ;  /* 0x000000000000791b */ /* 0x03ffe20003800000 */
.L_x_1078:
[----:B------:R-:W-:Y:S05]  /*2a130*/  BSYNC B0 ;  /* 0x0000000000007941 */ /* 0x000fea0003800000 */
.L_x_1077:
[----:B------:R-:W-:Y:S01]  /*2a140*/  IMAD.MOV.U32 R2, RZ, RZ, R14 ;  /* 0x000000ffff027224 */ /* 0x000fe200078e000e */
[----:B------:R-:W-:Y:S06]  /*2a150*/  BRA `(.L_x_963) ;  /* 0xffffffd0001c7947 */ /* 0x000fec000383ffff */
.L_x_968:
[----:B0-----:R0:W1:Y:S02]  /*2a160*/  SYNCS.PHASECHK.TRANS64.TRYWAIT P0, [R0+URZ+0x34820], R3 ;  /* 0x03482003000075a7 */ /* 0x001064000800017f */
[----:B-1----:R-:W-:Y:S05]  /*2a170*/  @!P0 NANOSLEEP.SYNCS 0x989680 ;  /* 0x009896800000895d */ /* 0x002fea0003900000 */
[----:B------:R-:W1:Y:S02]  /*2a180*/  @!P0 SYNCS.PHASECHK.TRANS64 P0, [R0+URZ+0x34820], R3 ;  /* 0x03482003000085a7 */ /* 0x000e64000800007f */
[----:B-1----:R-:W-:Y:S05]  /*2a190*/  @!P0 BRA `(.L_x_968) ;  /* 0xfffffffc00f08947 */ /* 0x002fea000383ffff */
[----:B------:R-:W-:Y:S05]  /*2a1a0*/  BRA `(.L_x_1079) ;  /* 0xffffffd400107947 */ /* 0x000fea000383ffff */
.L_x_969:
        /* <DEDUP_REMOVED lines=8> */
[----:B0--3-5:R-:W-:Y:S05]  /*2a230*/  WARPSYNC.COLLECTIVE R15, `(.L_x_1081) ;  /* 0x000000000f087348 */ /* 0x029fea0003c00000 */
[----:B------:R1:W2:Y:S02]  /*2a240*/  SHFL.IDX P6, R14, R13, R12, R11 ;  /* 0x0000000c0d0e7389 */ /* 0x0002a400000c000b */
[----:B0123-5:R-:W-:Y:S01]  /*2a250*/  ENDCOLLECTIVE ;  /* 0x000000000000791b */ /* 0x02ffe20003800000 */
.L_x_1081:
[----:B------:R-:W-:Y:S05]  /*2a260*/  BSYNC B0 ;  /* 0x0000000000007941 */ /* 0x000fea0003800000 */
.L_x_1080:
[----:B------:R-:W-:Y:S05]  /*2a270*/  BRA `(.L_x_1082) ;  /* 0xffffffd000f87947 */ /* 0x000fea000383ffff */
.L_x_970:
[----:B------:R-:W-:Y:S01]  /*2a280*/  BSSY B0, `(.L_x_1083) ;  /* 0x0000006000007945 */ /* 0x000fe20003800000 */
[----:B------:R-:W-:-:S07]  /*2a290*/  IMAD.MOV.U32 R15, RZ, RZ, -0x1 ;  /* 0xffffffffff0f7424 */ /* 0x000fce00078e00ff */
[----:B01-3-5:R-:W-:Y:S05]  /*2a2a0*/  WARPSYNC.COLLECTIVE R15, `(.L_x_1084) ;  /* 0x000000000f0c7348 */ /* 0x02bfea0003c00000 */
[----:B------:R-:W-:Y:S02]  /*2a2b0*/  ELECT P6, UR62, PT ;  /* 0x00000000003e782f */ /* 0x000fe400038c0000 */
[----:B------:R-:W-:Y:S01]  /*2a2c0*/  MOV R14, UR62 ;  /* 0x0000003e000e7c02 */ /* 0x000fe20008000f00 */
[----:B01-3-5:R-:W-:Y:S10]  /*2a2d0*/  ENDCOLLECTIVE ;  /* 0x000000000000791b */ /* 0x02bff40003800000 */
.L_x_1084:
[----:B------:R-:W-:Y:S05]  /*2a2e0*/  BSYNC B0 ;  /* 0x0000000000007941 */ /* 0x000fea0003800000 */
.L_x_1083:
[----:B------:R-:W-:Y:S05]  /*2a2f0*/  BRA `(.L_x_1085) ;  /* 0xffffffd000ec7947 */ /* 0x000fea000383ffff */
.L_x_972:
[----:B0-----:R0:W1:Y:S02]  /*2a300*/  SYNCS.PHASECHK.TRANS64.TRYWAIT P0, [R6+URZ], R5 ;  /* 0x00000005060075a7 */ /* 0x001064000800017f */
[----:B-1----:R-:W-:Y:S05]  /*2a310*/  @!P0 NANOSLEEP.SYNCS 0x989680 ;  /* 0x009896800000895d */ /* 0x002fea0003900000 */
[----:B------:R-:W1:Y:S02]  /*2a320*/  @!P0 SYNCS.PHASECHK.TRANS64 P0, [R6+URZ], R5 ;  /* 0x00000005060085a7 */ /* 0x000e64000800007f */
[----:B-1----:R-:W-:Y:S05]  /*2a330*/  @!P0 BRA `(.L_x_972) ;  /* 0xfffffffc00f08947 */ /* 0x002fea000383ffff */
[----:B------:R-:W-:Y:S05]  /*2a340*/  BRA `(.L_x_1086) ;  /* 0xffffffd400287947 */ /* 0x000fea000383ffff */
.L_x_973:
[----:B-1----:R1:W2:Y:S02]  /*2a350*/  SYNCS.PHASECHK.TRANS64.TRYWAIT P0, [R7+URZ], R2 ;  /* 0x00000002070075a7 */ /* 0x0022a4000800017f */
[----:B--2---:R-:W-:Y:S05]  /*2a360*/  @!P0 NANOSLEEP.SYNCS 0x989680 ;  /* 0x009896800000895d */ /* 0x004fea0003900000 */
[----:B------:R-:W2:Y:S02]  /*2a370*/  @!P0 SYNCS.PHASECHK.TRANS64 P0, [R7+URZ], R2 ;  /* 0x00000002070085a7 */ /* 0x000ea4000800007f */
[----:B--2---:R-:W-:Y:S05]  /*2a380*/  @!P0 BRA `(.L_x_973) ;  /* 0xfffffffc00f08947 */ /* 0x004fea000383ffff */
[----:B------:R-:W-:Y:S05]  /*2a390*/  BRA `(.L_x_1087) ;  /* 0xffffffd4001c7947 */ /* 0x000fea000383ffff */
.L_x_975:
[----:B--2---:R2:W3:Y:S02]  /*2a3a0*/  SYNCS.PHASECHK.TRANS64.TRYWAIT P0, [R4+URZ], R5 ;  /* 0x00000005040075a7 */ /* 0x0044e4000800017f */
[----:B---3--:R-:W-:Y:S05]  /*2a3b0*/  @!P0 NANOSLEEP.SYNCS 0x989680 ;  /* 0x009896800000895d */ /* 0x008fea0003900000 */
[----:B------:R-:W3:Y:S02]  /*2a3c0*/  @!P0 SYNCS.PHASECHK.TRANS64 P0, [R4+URZ], R5 ;  /* 0x00000005040085a7 */ /* 0x000ee4000800007f */
[----:B---3--:R-:W-:Y:S05]  /*2a3d0*/  @!P0 BRA `(.L_x_975) ;  /* 0xfffffffc00f08947 */ /* 0x008fea000383ffff */
[----:B------:R-:W-:Y:S05]  /*2a3e0*/  BRA `(.L_x_1088) ;  /* 0xffffffd400247947 */ /* 0x000fea000383ffff */
.L_x_1089:
        /* <DEDUP_REMOVED lines=9> */
.L_x_3220:


//--------------------- .text._ZN7cutlass13device_kernelIN5flash11enable_sm90INS1_16FlashAttnFwdSm90INS1_25CollectiveMainloopFwdSm90ILi2EN4cute5tupleIJNS5_1CILi1EEES8_S8_EEENS6_IJNS7_ILi128EEESA_SA_EEELi128ENS_10bfloat16_tEfNS_4arch4Sm90ELb0ELb1ELb1ELb0ELb0ELb0ELb0ELb1ELb1ELb1ELb0ELb0EEENS1_21CollectiveEpilogueFwdISB_S9_SC_SE_Li256ELb0ELb1ELb0ELb0EEENS1_30DynamicPersistentTileSchedulerILi256ELi128ELb0ELb1ELb1EEEEEEEEEvNT_6ParamsE --------------------------
	.section	.text._ZN7cutlass13device_kernelIN5flash11enable_sm90INS1_16FlashAttnFwdSm90INS1_25CollectiveMainloopFwdSm90ILi2EN4cute5tupleIJNS5_1CILi1EEES8_S8_EEENS6_IJNS7_ILi128EEESA_SA_EEELi128ENS_10bfloat16_tEfNS_4arch4Sm90ELb0ELb1ELb1ELb0ELb0ELb0ELb0ELb1ELb1ELb1ELb0ELb0EEENS1_21CollectiveEpilogueFwdISB_S9_SC_SE_Li256ELb0ELb1ELb0ELb0EEENS1_30DynamicPersistentTileSchedulerILi256ELi128ELb0ELb1ELb1EEEEEEEEEvNT_6ParamsE,"ax",@progbits
	.align	128
.text._ZN7cutlass13device_kernelIN5flash11enable_sm90INS1_16FlashAttnFwdSm90INS1_25CollectiveMainloopFwdSm90ILi2EN4cute5tupleIJNS5_1CILi1EEES8_S8_EEENS6_IJNS7_ILi128EEESA_SA_EEELi128ENS_10bfloat16_tEfNS_4arch4Sm90ELb0ELb1ELb1ELb0ELb0ELb0ELb0ELb1ELb1ELb1ELb0ELb0EEENS1_21CollectiveEpilogueFwdISB_S9_SC_SE_Li256ELb0ELb1ELb0ELb0EEENS1_30DynamicPersistentTileSchedulerILi256ELi128ELb0ELb1ELb1EEEEEEEEEvNT_6ParamsE:
        .type           _ZN7cutlass13device_kernelIN5flash11enable_sm90INS1_16FlashAttnFwdSm90INS1_25CollectiveMainloopFwdSm90ILi2EN4cute5tupleIJNS5_1CILi1EEES8_S8_EEENS6_IJNS7_ILi128EEESA_SA_EEELi128ENS_10bfloat16_tEfNS_4arch4Sm90ELb0ELb1ELb1ELb0ELb0ELb0ELb0ELb1ELb1ELb1ELb0ELb0EEENS1_21CollectiveEpilogueFwdISB_S9_SC_SE_Li256ELb0ELb1ELb0ELb0EEENS1_30DynamicPersistentTileSchedulerILi256ELi128ELb0ELb1ELb1EEEEEEEEEvNT_6ParamsE,@function
        .size           _ZN7cutlass13device_kernelIN5flash11enable_sm90INS1_16FlashAttnFwdSm90INS1_25CollectiveMainloopFwdSm90ILi2EN4cute5tupleIJNS5_1CILi1EEES8_S8_EEENS6_IJNS7_ILi128EEESA_SA_EEELi128ENS_10bfloat16_tEfNS_4arch4Sm90ELb0ELb1ELb1ELb0ELb0ELb0ELb0ELb1ELb1ELb1ELb0ELb0EEENS1_21CollectiveEpilogueFwdISB_S9_SC_SE_Li256ELb0ELb1ELb0ELb0EEENS1_30DynamicPersistentTileSchedulerILi256ELi128ELb0ELb1ELb1EEEEEEEEEvNT_6ParamsE,(.L_x_3221 - _ZN7cutlass13device_kernelIN5flash11enable_sm90INS1_16FlashAttnFwdSm90INS1_25CollectiveMainloopFwdSm90ILi2EN4cute5tupleIJNS5_1CILi1EEES8_S8_EEENS6_IJNS7_ILi128EEESA_SA_EEELi128ENS_10bfloat16_tEfNS_4arch4Sm90ELb0ELb1ELb1ELb0ELb0ELb0ELb0ELb1ELb1ELb1ELb0ELb0EEENS1_21CollectiveEpilogueFwdISB_S9_SC_SE_Li256ELb0ELb1ELb0ELb0EEENS1_30DynamicPersistentTileSchedulerILi256ELi128ELb0ELb1ELb1EEEEEEEEEvNT_6ParamsE)
        .other          _ZN7cutlass13device_kernelIN5flash11enable_sm90INS1_16FlashAttnFwdSm90INS1_25CollectiveMainloopFwdSm90ILi2EN4cute5tupleIJNS5_1CILi1EEES8_S8_EEENS6_IJNS7_ILi128EEESA_SA_EEELi128ENS_10bfloat16_tEfNS_4arch4Sm90ELb0ELb1ELb1ELb0ELb0ELb0ELb0ELb1ELb1ELb1ELb0ELb0EEENS1_21CollectiveEpilogueFwdISB_S9_SC_SE_Li256ELb0ELb1ELb0ELb0EEENS1_30DynamicPersistentTileSchedulerILi256ELi128ELb0ELb1ELb1EEEEEEEEEvNT_6ParamsE,@"STO_CUDA_ENTRY STV_DEFAULT"
_ZN7cutlass13device_kernelIN5flash11enable_sm90INS1_16FlashAttnFwdSm90INS1_25CollectiveMainloopFwdSm90ILi2EN4cute5tupleIJNS5_1CILi1EEES8_S8_EEENS6_IJNS7_ILi128EEESA_SA_EEELi128ENS_10bfloat16_tEfNS_4arch4Sm90ELb0ELb1ELb1ELb0ELb0ELb0ELb0ELb1ELb1ELb1ELb0ELb0EEENS1_21CollectiveEpilogueFwdISB_S9_SC_SE_Li256ELb0ELb1ELb0ELb0EEENS1_30DynamicPersistentTileSchedulerILi256ELi128ELb0ELb1ELb1EEEEEEEEEvNT_6ParamsE:
[----:B------:R-:W0:Y:S02]  /*0000*/  LDC R1, c[0x0][0x28] ;  /* 0x00000a00ff017b82 */ /* 0x000e240000000800 */
[----:B0-----:R-:W-:Y:S01]  /*0010*/  VIADD R1, R1, 0xffffffe0 ;  /* 0xffffffe001017836 */ /* 0x001fe20000000000 */
[----:B------:R-:W0:Y:S01]  /*0020*/  S2R R3, SR_TID.X ;  /* 0x0000000000037919 */ /* 0x000e220000002100 */
[----:B------:R-:W-:Y:S01]  /*0030*/  ELECT P0, URZ, PT ;  /* 0x00000000003f782f */ /* 0x000fe20003800000 */
[----:B------:R-:W-:Y:S01]  /*0040*/  BSSY B0, `(.L_x_1090) ;  /* 0x000000e000007945 */ /* 0x000fe20003800000 */
[--C-:B0-----:R-:W-:Y:S02]  /*0050*/  SHF.R.U32.HI R0, RZ, 0x5, R3.reuse ;  /* 0x00000005ff007819 */ /* 0x101fe40000011603 */
[----:B------:R-:W-:-:S03]  /*0060*/  SHF.R.U32.HI R23, RZ, 0x7, R3 ;  /* 0x00000007ff177819 */ /* 0x000fc60000011603 */
        /* <DEDUP_REMOVED lines=11> */
.L_x_1091:
[----:B------:R-:W-:Y:S05]  /*0120*/  BSYNC B0 ;  /* 0x0000000000007941 */ /* 0x000fea0003800000 */
.L_x_1090:
[----:B------:R-:W-:Y:S01]  /*0130*/  VOTEU.ANY UP0, P0 ;  /* 0x00000000003f7886 */ /* 0x000fe20000000100 */
[----:B------:R-:W0:Y:S01]  /*0140*/  SHFL.IDX PT, R3, R23, RZ, 0x1f ;  /* 0x00001fff17037589 */ /* 0x000e2200000e0000 */
[----:B------:R-:W-:Y:S01]  /*0150*/  UMOV UR4, 0x80 ;  /* 0x0000008000047882 */ /* 0x000fe20000000000 */
[----:B------:R-:W-:Y:S01]  /*0160*/  UMOV UR7, 0x100 ;  /* 0x0000010000077882 */ /* 0x000fe20000000000 */
[----:B------:R-:W-:Y:S01]  /*0170*/  VOTEU.ANY UP1, P0 ;  /* 0x00000000003f7886 */ /* 0x000fe20000020100 */
[----:B------:R-:W1:Y:S01]  /*0180*/  @UP0 S2UR UR8, SR_CgaCtaId ;  /* 0x00000000000809c3 */ /* 0x000e620000008800 */
[----:B------:R-:W2:Y:S01]  /*0190*/  SHFL.IDX PT, R2, R0, RZ, 0x1f ;  /* 0x00001fff00027589 */ /* 0x000ea200000e0000 */
[----:B------:R-:W-:Y:S01]  /*01a0*/  @UP0 UMOV UR6, 0x400 ;  /* 0x0000040000060882 */ /* 0x000fe20000000000 */
[----:B------:R-:W-:-:S04]  /*01b0*/  @UP0 UIADD3 UR4, -UR4, 0x100000, URZ ;  /* 0x0010000004040890 */ /* 0x000fc8000fffe13f */
[----:B------:R-:W-:Y:S02]  /*01c0*/  @UP0 USHF.L.U32 UR5, UR4, 0xb, URZ ;  /* 0x0000000b04050899 */ /* 0x000fe4000800063f */
[----:B------:R-:W-:Y:S01]  /*01d0*/  @UP0 USHF.L.U32 UR4, UR4, 0x1, URZ ;  /* 0x0000000104040899 */ /* 0x000fe2000800063f */
[----:B------:R-:W-:Y:S01]  /*01e0*/  VOTEU.ANY UP2, P0 ;  /* 0x00000000003f7886 */ /* 0x000fe20000040100 */
[----:B0-----:R-:W-:Y:S01]  /*01f0*/  R2UR UR9, R3 ;  /* 0x00000000030972ca */ /* 0x001fe200000e0000 */
[----:B-1----:R-:W-:Y:S01]  /*0200*/  @UP0 ULEA UR8, UR8, UR6, 0x18 ;  /* 0x0000000608080291 */ /* 0x002fe2000f8ec03f */
[----:B--2---:R-:W-:Y:S01]  /*0210*/  ISETP.NE.AND P1, PT, R2, RZ, PT ;  /* 0x000000ff0200720c */ /* 0x004fe20003f25270 */
[----:B------:R-:W-:-:S04]  /*0220*/  @UP0 UIADD3 UR6, -UR7, 0x100000, URZ ;  /* 0x0010000007060890 */ /* 0x000fc8000fffe13f */
[----:B------:R-:W-:Y:S02]  /*0230*/  @UP0 USHF.L.U32 UR7, UR6, 0xb, URZ ;  /* 0x0000000b06070899 */ /* 0x000fe4000800063f */
[----:B------:R-:W-:-:S04]  /*0240*/  @UP0 USHF.L.U32 UR6, UR6, 0x1, URZ ;  /* 0x0000000106060899 */ /* 0x000fc8000800063f */
[----:B------:R-:W-:Y:S01]  /*0250*/  UISETP.NE.AND UP0, UPT, UR9, URZ, UPT ;  /* 0x0000003f0900728c */ /* 0x000fe2000bf05270 */
[----:B------:R-:W0:Y:S02]  /*0260*/  FENCE.VIEW.ASYNC.S ;  /* 0x00000000000073c6 */ /* 0x000e240000000000 */
[----:B0-----:R0:W1:Y:S05]  /*0270*/  @UP1 SYNCS.EXCH.64 URZ, [UR8+0x28800], UR4 ;  /* 0x02880004083f15b2 */ /* 0x00106a0008000100 */
[----:B------:R0:W2:Y:S01]  /*0280*/  @UP2 SYNCS.EXCH.64 URZ, [UR8+0x28820], UR6 ;  /* 0x02882006083f25b2 */ /* 0x0000a20008000100 */
        /* <DEDUP_REMOVED lines=17> */
[----:B------:R3:W0:Y:S02]  /*03a0*/  SYNCS.EXCH.64 URZ, [UR8+0x28848], UR6 ;  /* 0x02884806083f75b2 */ /* 0x0006240008000100 */
[----:B---3--:R-:W-:Y:S01]  /*03b0*/  NOP ;  /* 0x0000000000007918 */ /* 0x008fe20000000000 */
.L_x_1092:
[----:B------:R-:W3:Y:S01]  /*03c0*/  SHFL.IDX PT, R2, R0, RZ, 0x1f ;  /* 0x00001fff00027589 */ /* 0x000ee200000e0000 */
[----:B------:R-:W-:Y:S01]  /*03d0*/  NOP ;  /* 0x0000000000007918 */ /* 0x000fe20000000000 */
[----:B---3--:R-:W-:-:S13]  /*03e0*/  ISETP.NE.AND P0, PT, R2, RZ, PT ;  /* 0x000000ff0200720c */ /* 0x008fda0003f05270 */
        /* <DEDUP_REMOVED lines=17> */
[----:B------:R3:W0:Y:S02]  /*0500*/  SYNCS.EXCH.64 URZ, [UR8+0x28868], UR6 ;  /* 0x02886806083f75b2 */ /* 0x0006240008000100 */
[----:B---3--:R-:W-:Y:S01]  /*0510*/  NOP ;  /* 0x0000000000007918 */ /* 0x008fe20000000000 */
.L_x_1093:
[----:B------:R-:W3:Y:S01]  /*0520*/  SHFL.IDX PT, R2, R0, RZ, 0x1f ;  /* 0x00001fff00027589 */ /* 0x000ee200000e0000 */
[----:B------:R-:W-:Y:S01]  /*0530*/  NOP ;  /* 0x0000000000007918 */ /* 0x000fe20000000000 */
[----:B---3--:R-:W-:-:S13]  /*0540*/  ISETP.NE.AND P0, PT, R2, RZ, PT ;  /* 0x000000ff0200720c */ /* 0x008fda0003f05270 */
        /* <DEDUP_REMOVED lines=13> */
[----:B------:R3:W0:Y:S02]  /*0620*/  SYNCS.EXCH.64 URZ, [UR6+0x28888], UR4 ;  /* 0x02888804063f75b2 */ /* 0x0006240008000100 */
[----:B---3--:R-:W-:Y:S01]  /*0630*/  NOP ;  /* 0x0000000000007918 */ /* 0x008fe20000000000 */
.L_x_1094:
        /* <DEDUP_REMOVED lines=22> */
.L_x_1095:
        /* <DEDUP_REMOVED lines=22> */
.L_x_1096:
[----:B------:R-:W-:Y:S01]  /*0900*/  PLOP3.LUT P0, PT, PT, PT, UP0, 0x80, 0x0 ;  /* 0x000000000000781c */ /* 0x000fe20003f0f008 */
[----:B------:R-:W-:Y:S01]  /*0910*/  UMOV UR38, 0x1 ;  /* 0x0000000100267882 */ /* 0x000fe20000000000 */
[----:B------:R-:W-:Y:S01]  /*0920*/  NOP ;  /* 0x0000000000007918 */ /* 0x000fe20000000000 */
[----:B------:R-:W-:Y:S01]  /*0930*/  USEL UR38, UR38, 0x2, !UP0 ;  /* 0x0000000226267887 */ /* 0x000fe2000c000000 */
[----:B------:R-:W-:Y:S01]  /*0940*/  ULDC.64 UR50, c[0x0][0x208] ;  /* 0x0000820000327ab9 */ /* 0x000fe20000000a00 */
[----:B012-4-:R-:W-:Y:S08]  /*0950*/  BAR.SYNC.DEFER_BLOCKING 0x0 ;  /* 0x0000000000007b1d */ /* 0x017ff00000010000 */
[----:B------:R-:W-:Y:S05]  /*0960*/  @!P0 BRA `(.L_x_1097) ;  /* 0x0000010c00888947 */ /* 0x000fea0003800000 */
.L_x_1098:
[----:B------:R-:W-:-:S08]  /*0970*/  NOP ;  /* 0x0000000000007918 */ /* 0x000fd00000000000 */
[----:B------:R-:W0:Y:S02]  /*0980*/  USETMAXREG.TRY_ALLOC.CTAPOOL UP0, 0xf0 ;  /* 0x000000f0000079c8 */ /* 0x000e240008000600 */
[----:B0-----:R-:W-:-:S13]  /*0990*/  PLOP3.LUT P0, PT, PT, PT, UP0, 0x80, 0x0 ;  /* 0x000000000000781c */ /* 0x001fda0003f0f008 */
[----:B------:R-:W-:Y:S05]  /*09a0*/  @!P0 BRA `(.L_x_1098) ;  /* 0xfffffffc00f08947 */ /* 0x000fea000383ffff */
[----:B------:R-:W0:Y:S01]  /*09b0*/  S2R R2, SR_TID.X ;  /* 0x0000000000027919 */ /* 0x000e220000002100 */
[----:B------:R-:W1:Y:S08]  /*09c0*/  S2UR UR4, SR_CTAID.X ;  /* 0x00000000000479c3 */ /* 0x000e700000002500 */
[----:B------:R-:W-:Y:S08]  /*09d0*/  BAR.ARV 0x4, 0x180 ;  /* 0x0106000000007b1d */ /* 0x000ff00000002000 */
[----:B------:R-:W-:Y:S06]  /*09e0*/  BAR.ARV 0x8, 0x180 ;  /* 0x0206000000007b1d */ /* 0x000fec0000002000 */
[----:B0-----:R-:W-:-:S04]  /*09f0*/  LOP3.LUT R0, R2, 0xffffff80, RZ, 0xc0, !PT ;  /* 0xffffff8002007812 */ /* 0x001fc800078ec0ff */
[----:B------:R-:W-:Y:S02]  /*0a00*/  ISETP.NE.AND P0, PT, R0, 0x80, PT ;  /* 0x000000800000780c */ /* 0x000fe40003f05270 */
[----:B------:R-:W1:Y:S11]  /*0a10*/  LDC R0, c[0x0][0xc38] ;  /* 0x00030e00ff007b82 */ /* 0x000e760000000800 */
[----:B------:R-:W-:Y:S06]  /*0a20*/  @!P0 BAR.ARV 0x9, 0x100 ;  /* 0x0244000000008b1d */ /* 0x000fec0000002000 */
[----:B-1----:R-:W-:-:S13]  /*0a30*/  ISETP.LE.AND P0, PT, R0, UR4, PT ;  /* 0x0000000400007c0c */ /* 0x002fda000bf03270 */
[----:B------:R-:W-:Y:S05]  /*0a40*/  @P0 EXIT ;  /* 0x000000000000094d */ /* 0x000fea0003800000 */
[----:B------:R-:W-:Y:S01]  /*0a50*/  VIADD R191, R2, 0xffffff80 ;  /* 0xffffff8002bf7836 */ /* 0x000fe20000000000 */
[----:B------:R-:W-:Y:S01]  /*0a60*/  ULOP3.LUT UR47, UR38, 0x1, URZ, 0xfc, !UPT ;  /* 0x00000001262f7892 */ /* 0x000fe2000f8efc3f */
[----:B------:R-:W-:Y:S01]  /*0a70*/  UMOV UR46, URZ ;  /* 0x0000003f002e7c82 */ /* 0x000fe20008000000 */
[----:B------:R-:W-:Y:S02]  /*0a80*/  UMOV UR45, URZ ;  /* 0x0000003f002d7c82 */ /* 0x000fe40008000000 */
[----:B------:R-:W-:Y:S01]  /*0a90*/  SHF.R.S32.HI R0, RZ, 0x1f, R191 ;  /* 0x0000001fff007819 */ /* 0x000fe200000114bf */
[----:B------:R-:W-:-:S03]  /*0aa0*/  UMOV UR44, URZ ;  /* 0x0000003f002c7c82 */ /* 0x000fc60008000000 */
[CC--:B------:R-:W-:Y:S02]  /*0ab0*/  LEA.HI R3, R0.reuse, R191.reuse, RZ, 0x7 ;  /* 0x000000bf00037211 */ /* 0x0c0fe400078f38ff */
[-C--:B------:R-:W-:Y:S02]  /*0ac0*/  LEA.HI R4, R0, R191.reuse, RZ, 0x5 ;  /* 0x000000bf00047211 */ /* 0x080fe400078f28ff */
[----:B------:R-:W-:Y:S02]  /*0ad0*/  LOP3.LUT R2, R3, 0xffffff80, RZ, 0xc0, !PT ;  /* 0xffffff8003027812 */ /* 0x000fe400078ec0ff */
[----:B------:R-:W-:Y:S01]  /*0ae0*/  SHF.R.S32.HI R186, RZ, 0x7, R3 ;  /* 0x00000007ffba7819 */ /* 0x000fe20000011403 */
[----:B------:R-:W-:Y:S02]  /*0af0*/  IMAD.SHL.U32 R6, R4, 0x20, RZ ;  /* 0x0000002004067824 */ /* 0x000fe400078e00ff */
[----:B------:R-:W-:Y:S01]  /*0b00*/  IMAD.IADD R185, R191, 0x1, -R2 ;  /* 0x00000001bfb97824 */ /* 0x000fe200078e0a02 */
[----:B------:R-:W-:-:S02]  /*0b10*/  LEA.HI R2, R0, R191, RZ, 0x4 ;  /* 0x000000bf00027211 */ /* 0x000fc400078f20ff */
[----:B------:R-:W-:Y:S02]  /*0b20*/  LOP3.LUT R7, R6, 0xfffffc00, RZ, 0xc0, !PT ;  /* 0xfffffc0006077812 */ /* 0x000fe400078ec0ff */
[----:B------:R-:W-:Y:S02]  /*0b30*/  LOP3.LUT R4, R2, 0x3fffff0, RZ, 0xc0, !PT ;  /* 0x03fffff002047812 */ /* 0x000fe400078ec0ff */
[----:B------:R-:W-:Y:S02]  /*0b40*/  SHF.R.S32.HI R8, RZ, 0x1f, R185 ;  /* 0x0000001fff087819 */ /* 0x000fe400000114b9 */
[----:B------:R-:W-:Y:S01]  /*0b50*/  SHF.R.S32.HI R5, RZ, 0x4, R2 ;  /* 0x00000004ff057819 */ /* 0x000fe20000011402 */
[----:B------:R-:W-:Y:S01]  /*0b60*/  IMAD.IADD R4, R191, 0x1, -R4 ;  /* 0x00000001bf047824 */ /* 0x000fe200078e0a04 */
[----:B------:R-:W-:Y:S02]  /*0b70*/  LEA.HI R9, R8, R185, RZ, 0x2 ;  /* 0x000000b908097211 */ /* 0x000fe400078f10ff */
[----:B------:R-:W-:Y:S01]  /*0b80*/  LEA.HI R2, R2, R5, RZ, 0x1 ;  /* 0x0000000502027211 */ /* 0x000fe200078f08ff */
[----:B------:R-:W-:Y:S01]  /*0b90*/  IMAD R7, R4, 0x40, R7 ;  /* 0x0000004004077824 */ /* 0x000fe200078e0207 */
[----:B------:R-:W-:-:S02]  /*0ba0*/  LEA.HI R4, R0, R191, RZ, 0x2 ;  /* 0x000000bf00047211 */ /* 0x000fc400078f10ff */
[--C-:B------:R-:W-:Y:S02]  /*0bb0*/  SHF.R.S32.HI R6, RZ, 0x2, R9.reuse ;  /* 0x00000002ff067819 */ /* 0x100fe40000011409 */
[----:B------:R-:W-:Y:S02]  /*0bc0*/  SHF.R.S32.HI R11, RZ, 0x1f, R9 ;  /* 0x0000001fff0b7819 */ /* 0x000fe40000011409 */
[----:B------:R-:W-:Y:S02]  /*0bd0*/  LOP3.LUT R2, R2, 0x1ffffffe, RZ, 0xc0, !PT ;  /* 0x1ffffffe02027812 */ /* 0x000fe400078ec0ff */
[----:B------:R-:W-:Y:S02]  /*0be0*/  LOP3.LUT R4, R4, 0xfffffffc, RZ, 0xc0, !PT ;  /* 0xfffffffc04047812 */ /* 0x000fe400078ec0ff */
[----:B------:R-:W-:Y:S01]  /*0bf0*/  LEA.HI R0, R0, R191, RZ, 0x3 ;  /* 0x000000bf00007211 */ /* 0x000fe200078f18ff */
[----:B------:R-:W-:Y:S01]  /*0c00*/  IMAD.IADD R2, R5, 0x1, -R2 ;  /* 0x0000000105027824 */ /* 0x000fe200078e0a02 */
[----:B------:R-:W-:Y:S01]  /*0c10*/  LEA.HI R11, R11, R6, RZ, 0x3 ;  /* 0x000000060b0b7211 */ /* 0x000fe200078f18ff */
        /* <DEDUP_REMOVED lines=11> */
[----:B------:R-:W-:Y:S01]  /*0cd0*/  LOP3.LUT R3, R3, 0x3fffffe, RZ, 0xc0, !PT ;  /* 0x03fffffe03037812 */ /* 0x000fe200078ec0ff */
[----:B------:R-:W-:Y:S01]  /*0ce0*/  VIADD R19, R18, 0x40 ;  /* 0x0000004012137836 */ /* 0x000fe20000000000 */
[----:B------:R-:W-:Y:S01]  /*0cf0*/  LOP3.LUT R5, R2, 0x1ffffffe, RZ, 0xc0, !PT ;  /* 0x1ffffffe02057812 */ /* 0x000fe200078ec0ff */
[----:B------:R-:W-:Y:S01]  /*0d00*/  IMAD R8, R8, 0x10, R11 ;  /* 0x0000001008087824 */ /* 0x000fe200078e020b */
[----:B------:R-:W-:Y:S01]  /*0d10*/  LOP3.LUT R16, R9, 0x7ffffffc, RZ, 0xc0, !PT ;  /* 0x7ffffffc09107812 */ /* 0x000fe200078ec0ff */
[----:B------:R-:W-:Y:S01]  /*0d20*/  IMAD.IADD R3, R186, 0x1, -R3 ;  /* 0x00000001ba037824 */ /* 0x000fe200078e0a03 */
[----:B------:R-:W-:Y:S01]  /*0d30*/  SHF.R.S32.HI R184, RZ, 0x3, R0 ;  /* 0x00000003ffb87819 */ /* 0x000fe20000011400 */
[----:B------:R-:W-:Y:S01]  /*0d40*/  IMAD.IADD R4, R4, 0x1, -R5 ;  /* 0x0000000104047824 */ /* 0x000fe200078e0a05 */
[----:B------:R-:W-:Y:S01]  /*0d50*/  SHF.R.S32.HI R190, RZ, 0x1f, R18 ;  /* 0x0000001fffbe7819 */ /* 0x000fe20000011412 */
[----:B------:R-:W-:Y:S01]  /*0d60*/  IMAD R187, R3, 0x40, R8 ;  /* 0x0000004003bb7824 */ /* 0x000fe200078e0208 */
[----:B------:R-:W-:Y:S01]  /*0d70*/  SHF.R.S32.HI R189, RZ, 0x1f, R19 ;  /* 0x0000001fffbd7819 */ /* 0x000fe20000011413 */
[----:B------:R-:W-:-:S02]  /*0d80*/  IMAD.IADD R16, R185, 0x1, -R16 ;  /* 0x00000001b9107824 */ /* 0x000fc400078e0a10 */
[----:B------:R-:W-:-:S07]  /*0d90*/  IMAD R17, R4, 0x8, R187 ;  /* 0x0000000804117824 */ /* 0x000fce00078e02bb */
.L_x_1195:
[----:B------:R-:W-:Y:S01]  /*0da0*/  ULDC UR5, c[0x0][0xc60] ;  /* 0x0003180000057ab9 */ /* 0x000fe20000000800 */
[----:B------:R-:W-:Y:S01]  /*0db0*/  UMOV UR8, UR4 ;  /* 0x0000000400087c82 */ /* 0x000fe20008000000 */
[----:B------:R-:W-:-:S11]  /*0dc0*/  UISETP.NE.AND UP0, UPT, UR5, 0x1, UPT ;  /* 0x000000010500788c */ /* 0x000fd6000bf05270 */
[----:B------:R-:W-:Y:S01]  /*0dd0*/  @UP0 ULDC UR6, c[0x0][0xc64] ;  /* 0x0003190000060ab9 */ /* 0x000fe20000000800 */
[----:B------:R-:W-:Y:S01]  /*0de0*/  @UP0 ULDC UR9, c[0x0][0xc68] ;  /* 0x00031a0000090ab9 */ /* 0x000fe20000000800 */
[----:B------:R-:W-:-:S04]  /*0df0*/  UIMAD.WIDE.U32 UR6, UR4, UR6, URZ ;  /* 0x00000006040672a5 */ /* 0x000fc8000f8e003f */
[----:B------:R-:W-:-:S03]  /*0e00*/  @UP0 USHF.R.U32.HI UR8, URZ, UR9, UR7 ;  /* 0x000000093f080299 */ /* 0x000fc60008011607 */
[----:B------:R-:W-:Y:S02]  /*0e10*/  ULDC UR6, c[0x0][0xc78] ;  /* 0x00031e0000067ab9 */ /* 0x000fe40000000800 */
[----:B------:R-:W-:Y:S02]  /*0e20*/  UISETP.GE.AND UP0, UPT, UR8, UR6, UPT ;  /* 0x000000060800728c */ /* 0x000fe4000bf06270 */
[----:B------:R-:W-:-:S04]  /*0e30*/  UIADD3 UR6, -UR8, URZ, URZ ;  /* 0x0000003f08067290 */ /* 0x000fc8000fffe13f */
[----:B------:R-:W-:Y:S01]  /*0e40*/  PLOP3.LUT P0, PT, PT, PT, UP0, 0x80, 0x0 ;  /* 0x000000000000781c */ /* 0x000fe20003f0f008 */
[----:B------:R-:W-:-:S12]  /*0e50*/  UIMAD UR9, UR5, UR6, UR4 ;  /* 0x00000006050972a4 */ /* 0x000fd8000f8e0204 */
[----:B012345:R-:W-:Y:S05]  /*0e60*/  @!P0 BRA `(.L_x_1099) ;  /* 0x0000000000208947 */ /* 0x03ffea0003800000 */
[----:B------:R-:W-:Y:S01]  /*0e70*/  ULDC UR7, c[0x0][0xc6c] ;  /* 0x00031b0000077ab9 */ /* 0x000fe20000000800 */
[----:B------:R-:W-:Y:S01]  /*0e80*/  UMOV UR6, UR9 ;  /* 0x0000000900067c82 */ /* 0x000fe20008000000 */
[----:B------:R-:W-:-:S11]  /*0e90*/  UISETP.NE.AND UP0, UPT, UR7, 0x1, UPT ;  /* 0x000000010700788c */ /* 0x000fd6000bf05270 */
[----:B------:R-:W-:Y:S02]  /*0ea0*/  @UP0 ULDC.64 UR10, c[0x0][0xc70] ;  /* 0x00031c00000a0ab9 */ /* 0x000fe40000000a00 */
[----:B------:R-:W-:-:S04]  /*0eb0*/  UIMAD.WIDE.U32 UR4, UR9, UR10, URZ ;  /* 0x0000000a090472a5 */ /* 0x000fc8000f8e003f */
[----:B------:R-:W-:-:S04]  /*0ec0*/  @UP0 USHF.R.U32.HI UR6, URZ, UR11, UR5 ;  /* 0x0000000b3f060299 */ /* 0x000fc80008011605 */
[----:B------:R-:W-:Y:S01]  /*0ed0*/  UIMAD UR4, UR6, UR7, URZ ;  /* 0x00000007060472a4 */ /* 0x000fe2000f8e023f */
[----:B------:R-:W-:Y:S11]  /*0ee0*/  BRA `(.L_x_1100) ;  /* 0x00000000001c7947 */ /* 0x000ff60003800000 */
.L_x_1099:
[----:B------:R-:W-:Y:S01]  /*0ef0*/  ULDC UR7, c[0x0][0xc54] ;  /* 0x0003150000077ab9 */ /* 0x000fe20000000800 */
[----:B------:R-:W-:Y:S01]  /*0f00*/  UMOV UR6, UR9 ;  /* 0x0000000900067c82 */ /* 0x000fe20008000000 */
[----:B------:R-:W-:-:S11]  /*0f10*/  UISETP.NE.AND UP0, UPT, UR7, 0x1, UPT ;  /* 0x000000010700788c */ /* 0x000fd6000bf05270 */
[----:B------:R-:W-:Y:S02]  /*0f20*/  @UP0 ULDC.64 UR10, c[0x0][0xc58] ;  /* 0x00031600000a0ab9 */ /* 0x000fe40000000a00 */
[----:B------:R-:W-:-:S04]  /*0f30*/  UIMAD.WIDE.U32 UR4, UR9, UR10, URZ ;  /* 0x0000000a090472a5 */ /* 0x000fc8000f8e003f */
[----:B------:R-:W-:-:S04]  /*0f40*/  @UP0 USHF.R.U32.HI UR6, URZ, UR11, UR5 ;  /* 0x0000000b3f060299 */ /* 0x000fc80008011605 */
[----:B------:R-:W-:-:S12]  /*0f50*/  UIMAD UR4, UR6, UR7, URZ ;  /* 0x00000007060472a4 */ /* 0x000fd8000f8e023f */
.L_x_1100:
[----:B------:R-:W-:Y:S01]  /*0f60*/  ULOP3.LUT UR6, URZ, UR6, URZ, 0x33, !UPT ;  /* 0x000000063f067292 */ /* 0x000fe2000f8e333f */
[----:B------:R-:W-:Y:S01]  /*0f70*/  ULDC UR7, c[0x0][0x448] ;  /* 0x0001120000077ab9 */ /* 0x000fe20000000800 */
[----:B------:R-:W-:Y:S01]  /*0f80*/  ULDC UR5, c[0x0][0xc3c] ;  /* 0x00030f0000057ab9 */ /* 0x000fe20000000800 */
[----:B------:R-:W-:Y:S02]  /*0f90*/  UISETP.NE.AND UP1, UPT, UR7, 0x1, UPT ;  /* 0x000000010700788c */ /* 0x000fe4000bf25270 */
[----:B------:R-:W-:Y:S01]  /*0fa0*/  UIADD3 UR6, UR6, UR5, URZ ;  /* 0x0000000506067290 */ /* 0x000fe2000fffe03f */
[----:B------:R-:W-:Y:S01]  /*0fb0*/  ULDC.64 UR10, c[0x0][0x418] ;  /* 0x00010600000a7ab9 */ /* 0x000fe20000000a00 */
[----:B------:R-:W-:Y:S01]  /*0fc0*/  UIADD3 UR4, UR9, -UR4, URZ ;  /* 0x8000000409047290 */ /* 0x000fe2000fffe03f */
[----:B------:R-:W-:Y:S01]  /*0fd0*/  ULDC UR37, c[0x0][0xc48] ;  /* 0x0003120000257ab9 */ /* 0x000fe20000000800 */
[----:B------:R-:W-:Y:S02]  /*0fe0*/  UISETP.NE.U32.AND UP0, UPT, UR10, URZ, UPT ;  /* 0x0000003f0a00728c */ /* 0x000fe4000bf05070 */
[----:B------:R-:W-:-:S02]  /*0ff0*/  USHF.L.U32 UR36, UR6, 0x7, URZ ;  /* 0x0000000706247899 */ /* 0x000fc4000800063f */
[----:B------:R-:W-:Y:S01]  /*1000*/  UISETP.NE.AND UP2, UPT, UR37, 0x1, UPT ;  /* 0x000000012500788c */ /* 0x000fe2000bf45270 */
[----:B------:R-:W-:Y:S01]  /*1010*/  ULDC UR13, c[0x0][0xc54] ;  /* 0x00031500000d7ab9 */ /* 0x000fe20000000800 */
[----:B------:R-:W-:Y:S02]  /*1020*/  UISETP.NE.AND.EX UP0, UPT, UR11, URZ, UPT, UP0 ;  /* 0x0000003f0b00728c */ /* 0x000fe4000bf05300 */
[----:B------:R-:W-:Y:S02]  /*1030*/  UIADD3 UR10, UR36, 0x7f, URZ ;  /* 0x0000007f240a7890 */ /* 0x000fe4000fffe03f */
[----:B------:R-:W-:Y:S01]  /*1040*/  UIMAD UR13, UR8, UR13, UR4 ;  /* 0x0000000d080d72a4 */ /* 0x000fe2000f8e0204 */
[----:B------:R-:W-:Y:S01]  /*1050*/  ULDC UR42, c[0x0][0x424] ;  /* 0x00010900002a7ab9 */ /* 0x000fe20000000800 */
[----:B------:R-:W-:Y:S01]  /*1060*/  ULDC UR52, c[0x0][0x288] ;  /* 0x0000a20000347ab9 */ /* 0x000fe20000000800 */
[----:B------:R-:W-:Y:S01]  /*1070*/  ULDC.64 UR4, c[0x0][0x9e0] ;  /* 0x0002780000047ab9 */ /* 0x000fe20000000a00 */
[----:B------:R-:W-:Y:S01]  /*1080*/  @UP1 ULDC UR8, c[0x0][0x44c] ;  /* 0x0001130000081ab9 */ /* 0x000fe20000000800 */
[----:B------:R-:W-:-:S02]  /*1090*/  UIADD3 UR11, -UR52, 0x1, URZ ;  /* 0x00000001340b7890 */ /* 0x000fc4000fffe13f */
[----:B------:R-:W-:Y:S02]  /*10a0*/  UISETP.GE.AND UP3, UPT, UR5, 0x1, UPT ;  /* 0x000000010500788c */ /* 0x000fe4000bf66270 */
[----:B------:R-:W-:Y:S02]  /*10b0*/  USEL UR42, UR42, 0x1, UP0 ;  /* 0x000000012a2a7887 */ /* 0x000fe40008000000 */
[----:B------:R-:W-:Y:S01]  /*10c0*/  UIMAD.WIDE.U32 UR8, UR10, UR8, URZ ;  /* 0x000000080a0872a5 */ /* 0x000fe2000f8e003f */
[----:B------:R-:W-:Y:S01]  /*10d0*/  ULDC UR12, c[0x0][0x2f0] ;  /* 0x0000bc00000c7ab9 */ /* 0x000fe20000000800 */
[----:B------:R-:W-:Y:S01]  /*10e0*/  @UP1 ULDC UR15, c[0x0][0x450] ;  /* 0x00011400000f1ab9 */ /* 0x000fe20000000800 */
[----:B------:R-:W-:Y:S01]  /*10f0*/  @UP2 ULDC UR6, c[0x0][0xc4c] ;  /* 0x0003130000062ab9 */ /* 0x000fe20000000800 */
[----:B------:R-:W-:Y:S01]  /*1100*/  UIMAD UR11, UR42, UR12, UR11 ;  /* 0x0000000c2a0b72a4 */ /* 0x000fe2000f8e020b */
[----:B------:R-:W-:Y:S01]  /*1110*/  PLOP3.LUT P1, PT, PT, PT, UP3, 0x80, 0x0 ;  /* 0x000000000000781c */ /* 0x000fe20003f2f038 */
[----:B------:R-:W-:-:S02]  /*1120*/  @UP1 USHF.R.U32.HI UR10, URZ, UR15, UR9 ;  /* 0x0000000f3f0a1299 */ /* 0x000fc40008011609 */
[----:B------:R-:W-:Y:S01]  /*1130*/  UIMAD.WIDE.U32 UR6, UR13, UR6, URZ ;  /* 0x000000060d0672a5 */ /* 0x000fe2000f8e003f */
[----:B------:R-:W-:Y:S01]  /*1140*/  @UP2 ULDC UR14, c[0x0][0xc50] ;  /* 0x00031400000e2ab9 */ /* 0x000fe20000000800 */
[----:B------:R-:W-:Y:S01]  /*1150*/  UIADD3 UR10, UR11, UR10, URZ ;  /* 0x0000000a0b0a7290 */ /* 0x000fe2000fffe03f */
[----:B------:R-:W-:Y:S01]  /*1160*/  UMOV UR43, UR13 ;  /* 0x0000000d002b7c82 */ /* 0x000fe20008000000 */
[----:B------:R-:W-:Y:S02]  /*1170*/  @UP2 USHF.R.U32.HI UR43, URZ, UR14, UR7 ;  /* 0x0000000e3f2b2299 */ /* 0x000fe40008011607 */
[----:B------:R-:W-:Y:S02]  /*1180*/  UIADD3 UR4, UR10, UR4, URZ ;  /* 0x000000040a047290 */ /* 0x000fe4000fffe03f */
[----:B------:R-:W-:-:S04]  /*1190*/  UIADD3 UR6, -UR43, URZ, URZ ;  /* 0x0000003f2b067290 */ /* 0x000fc8000fffe13f */
[----:B------:R-:W-:Y:S01]  /*11a0*/  UIMAD UR37, UR37, UR6, UR13 ;  /* 0x00000006252572a4 */ /* 0x000fe2000f8e020d */
[----:B------:R-:W-:Y:S01]  /*11b0*/  IMAD.U32 R0, RZ, RZ, UR4 ;  /* 0x00000004ff007e24 */ /* 0x000fe2000f8e00ff */
[----:B------:R-:W-:Y:S10]  /*11c0*/  @!P1 BRA `(.L_x_1101) ;  /* 0x0000000000409947 */ /* 0x000ff40003800000 */
[----:B------:R-:W-:Y:S01]  /*11d0*/  ISETP.LT.AND P0, PT, RZ, UR10, PT ;  /* 0x0000000aff007c0c */ /* 0x000fe2000bf01270 */
[----:B------:R-:W-:-:S12]  /*11e0*/  UIADD3 UR4, UR10, -0x1, URZ ;  /* 0xffffffff0a047890 */ /* 0x000fd8000fffe03f */
[----:B------:R-:W-:Y:S05]  /*11f0*/  @P0 BRA `(.L_x_1102) ;  /* 0x00000000001c0947 */ /* 0x000fea0003800000 */
[----:B------:R-:W-:Y:S02]  /*1200*/  UISETP.NE.AND UP0, UPT, UR5, 0x1, UPT ;  /* 0x000000010500788c */ /* 0x000fe4000bf05270 */
[----:B------:R-:W-:-:S09]  /*1210*/  UIADD3 UR4, -UR10, URZ, URZ ;  /* 0x0000003f0a047290 */ /* 0x000fd2000fffe13f */
[----:B------:R-:W-:Y:S02]  /*1220*/  @UP0 ULDC.64 UR8, c[0x0][0x9e8] ;  /* 0x00027a0000080ab9 */ /* 0x000fe40000000a00 */
[----:B------:R-:W-:-:S04]  /*1230*/  UIMAD.WIDE.U32 UR6, UR4, UR8, URZ ;  /* 0x00000008040672a5 */ /* 0x000fc8000f8e003f */
[----:B------:R-:W-:-:S04]  /*1240*/  @UP0 USHF.R.U32.HI UR4, URZ, UR9, UR7 ;  /* 0x000000093f040299 */ /* 0x000fc80008011607 */
[----:B------:R-:W-:Y:S01]  /*1250*/  ULOP3.LUT UR4, URZ, UR4, URZ, 0x33, !UPT ;  /* 0x000000043f047292 */ /* 0x000fe2000f8e333f */
[----:B------:R-:W-:Y:S11]  /*1260*/  BRA `(.L_x_1103) ;  /* 0x0000000000107947 */ /* 0x000ff60003800000 */
.L_x_1102:
[----:B------:R-:W-:-:S11]  /*1270*/  UISETP.NE.AND UP0, UPT, UR5, 0x1, UPT ;  /* 0x000000010500788c */ /* 0x000fd6000bf05270 */
[----:B------:R-:W-:Y:S02]  /*1280*/  @UP0 ULDC.64 UR8, c[0x0][0x9e8] ;  /* 0x00027a0000080ab9 */ /* 0x000fe40000000a00 */
[----:B------:R-:W-:-:S04]  /*1290*/  UIMAD.WIDE.U32 UR6, UR4, UR8, URZ ;  /* 0x00000008040672a5 */ /* 0x000fc8000f8e003f */
[----:B------:R-:W-:-:S12]  /*12a0*/  @UP0 USHF.R.U32.HI UR4, URZ, UR9, UR7 ;  /* 0x000000093f040299 */ /* 0x000fd80008011607 */
.L_x_1103:
[----:B------:R-:W-:-:S06]  /*12b0*/  UIMAD UR4, UR4, UR5, UR5 ;  /* 0x00000005040472a4 */ /* 0x000fcc000f8e0205 */
[----:B------:R-:W-:-:S07]  /*12c0*/  VIMNMX R0, R0, UR4, PT ;  /* 0x0000000400007c48 */ /* 0x000fce000bfe0100 */
.L_x_1101:
[----:B------:R-:W-:Y:S01]  /*12d0*/  UIMAD UR4, UR42, UR12, 0x7f ;  /* 0x0000007f2a0474a4 */ /* 0x000fe2000f8e020c */
[----:B------:R-:W-:Y:S01]  /*12e0*/  VIADD R0, R0, 0x7f ;  /* 0x0000007f00007836 */ /* 0x000fe20000000000 */
[----:B------:R-:W-:Y:S01]  /*12f0*/  @UP1 ULDC UR6, c[0x0][0x44c] ;  /* 0x0001130000061ab9 */ /* 0x000fe20000000800 */
[----:B------:R-:W-:Y:S01]  /*1300*/  @UP1 ULDC UR10, c[0x0][0x450] ;  /* 0x00011400000a1ab9 */ /* 0x000fe20000000800 */
[----:B------:R-:W-:Y:S02]  /*1310*/  USHF.R.S32.HI UR8, URZ, 0x1f, UR4 ;  /* 0x0000001f3f087899 */ /* 0x000fe40008011404 */
[----:B------:R-:W-:Y:S01]  /*1320*/  UIMAD.WIDE.U32 UR6, UR36, UR6, URZ ;  /* 0x00000006240672a5 */ /* 0x000fe2000f8e003f */
[----:B------:R-:W-:Y:S01]  /*1330*/  SHF.R.S32.HI R3, RZ, 0x1f, R0 ;  /* 0x0000001fff037819 */ /* 0x000fe20000011400 */
[----:B------:R-:W-:Y:S01]  /*1340*/  UMOV UR9, UR36 ;  /* 0x0000002400097c82 */ /* 0x000fe20008000000 */
[----:B------:R-:W-:Y:S02]  /*1350*/  ULEA.HI UR8, UR8, UR4, URZ, 0x7 ;  /* 0x0000000408087291 */ /* 0x000fe4000f8f383f */
[----:B------:R-:W-:Y:S01]  /*1360*/  @UP1 USHF.R.U32.HI UR9, URZ, UR10, UR7 ;  /* 0x0000000a3f091299 */ /* 0x000fe20008011607 */
[----:B------:R-:W-:Y:S01]  /*1370*/  LEA.HI R3, R3, R0, RZ, 0x7 ;  /* 0x0000000003037211 */ /* 0x000fe200078f38ff */
[----:B------:R-:W-:-:S02]  /*1380*/  UIMAD UR52, UR42, UR12, -UR52 ;  /* 0x0000000c2a3472a4 */ /* 0x000fc4000f8e0a34 */
[----:B------:R-:W-:Y:S01]  /*1390*/  USHF.R.S32.HI UR8, URZ, 0x7, UR8 ;  /* 0x000000073f087899 */ /* 0x000fe20008011408 */
[----:B------:R-:W-:Y:S01]  /*13a0*/  SHF.R.S32.HI R3, RZ, 0x7, R3 ;  /* 0x00000007ff037819 */ /* 0x000fe20000011403 */
[----:B------:R-:W-:-:S03]  /*13b0*/  UIADD3 UR4, UR52, UR9, URZ ;  /* 0x0000000934047290 */ /* 0x000fc6000fffe03f */
[----:B------:R-:W-:Y:S01]  /*13c0*/  ULDC UR9, c[0x0][0x9dc] ;  /* 0x0002770000097ab9 */ /* 0x000fe20000000800 */
[----:B------:R-:W-:Y:S01]  /*13d0*/  VIMNMX R88, R3, UR8, PT ;  /* 0x0000000803587c48 */ /* 0x000fe2000bfe0100 */
[----:B------:R-:W-:Y:S01]  /*13e0*/  UIADD3 UR9, UR4, -UR9, URZ ;  /* 0x8000000904097290 */ /* 0x000fe2000fffe03f */
[----:B------:R-:W-:Y:S11]  /*13f0*/  @!P1 BRA `(.L_x_1104) ;  /* 0x0000000000449947 */ /* 0x000ff60003800000 */
[----:B------:R-:W-:-:S06]  /*1400*/  UISETP.GT.AND UP0, UPT, UR4, -0x1, UPT ;  /* 0xffffffff0400788c */ /* 0x000fcc000bf04270 */
[----:B------:R-:W-:-:S13]  /*1410*/  PLOP3.LUT P0, PT, PT, PT, UP0, 0x80, 0x0 ;  /* 0x000000000000781c */ /* 0x000fda0003f0f008 */
[----:B------:R-:W-:Y:S05]  /*1420*/  @P0 BRA `(.L_x_1105) ;  /* 0x00000000001c0947 */ /* 0x000fea0003800000 */
[----:B------:R-:W-:Y:S02]  /*1430*/  UISETP.NE.AND UP0, UPT, UR5, 0x1, UPT ;  /* 0x000000010500788c */ /* 0x000fe4000bf05270 */
[----:B------:R-:W-:-:S09]  /*1440*/  ULOP3.LUT UR4, URZ, UR4, URZ, 0x33, !UPT ;  /* 0x000000043f047292 */ /* 0x000fd2000f8e333f */
[----:B------:R-:W-:Y:S02]  /*1450*/  @UP0 ULDC.64 UR10, c[0x0][0x9e8] ;  /* 0x00027a00000a0ab9 */ /* 0x000fe40000000a00 */
[----:B------:R-:W-:-:S04]  /*1460*/  UIMAD.WIDE.U32 UR6, UR4, UR10, URZ ;  /* 0x0000000a040672a5 */ /* 0x000fc8000f8e003f */
[----:B------:R-:W-:-:S04]  /*1470*/  @UP0 USHF.R.U32.HI UR4, URZ, UR11, UR7 ;  /* 0x0000000b3f040299 */ /* 0x000fc80008011607 */
[----:B------:R-:W-:Y:S01]  /*1480*/  ULOP3.LUT UR4, URZ, UR4, URZ, 0x33, !UPT ;  /* 0x000000043f047292 */ /* 0x000fe2000f8e333f */
[----:B------:R-:W-:Y:S11]  /*1490*/  BRA `(.L_x_1106) ;  /* 0x0000000000107947 */ /* 0x000ff60003800000 */
.L_x_1105:
[----:B------:R-:W-:-:S11]  /*14a0*/  UISETP.NE.AND UP0, UPT, UR5, 0x1, UPT ;  /* 0x000000010500788c */ /* 0x000fd6000bf05270 */
[----:B------:R-:W-:Y:S02]  /*14b0*/  @UP0 ULDC.64 UR10, c[0x0][0x9e8] ;  /* 0x00027a00000a0ab9 */ /* 0x000fe40000000a00 */
[----:B------:R-:W-:-:S04]  /*14c0*/  UIMAD.WIDE.U32 UR6, UR4, UR10, URZ ;  /* 0x0000000a040672a5 */ /* 0x000fc8000f8e003f */
[----:B------:R-:W-:-:S12]  /*14d0*/  @UP0 USHF.R.U32.HI UR4, URZ, UR11, UR7 ;  /* 0x0000000b3f040299 */ /* 0x000fd80008011607 */
.L_x_1106:
[----:B------:R-:W-:-:S04]  /*14e0*/  UIMAD UR4, UR4, UR5, URZ ;  /* 0x00000005040472a4 */ /* 0x000fc8000f8e023f */
[----:B------:R-:W-:-:S04]  /*14f0*/  UISETP.LT.AND UP0, UPT, UR9, UR4, UPT ;  /* 0x000000040900728c */ /* 0x000fc8000bf01270 */
[----:B------:R-:W-:-:S12]  /*1500*/  USEL UR9, UR9, UR4, !UP0 ;  /* 0x0000000409097287 */ /* 0x000fd8000c000000 */
.L_x_1104:
[----:B------:R-:W-:Y:S01]  /*1510*/  USHF.R.S32.HI UR4, URZ, 0x1f, UR9 ;  /* 0x0000001f3f047899 */ /* 0x000fe20008011409 */
[----:B------:R-:W-:Y:S01]  /*1520*/  PLOP3.LUT P0, PT, PT, PT, PT, 0x80, 0x0 ;  /* 0x000000000000781c */ /* 0x000fe20003f0f070 */
[----:B------:R-:W-:Y:S01]  /*1530*/  IMAD.MOV.U32 R0, RZ, RZ, RZ ;  /* 0x000000ffff007224 */ /* 0x000fe200078e00ff */
[----:B------:R-:W-:Y:S01]  /*1540*/  CS2R R150, SRZ ;  /* 0x0000000000967805 */ /* 0x000fe2000001ff00 */
[----:B------:R-:W-:Y:S01]  /*1550*/  ULEA.HI UR4, UR4, UR9, URZ, 0x7 ;  /* 0x0000000904047291 */ /* 0x000fe2000f8f383f */
[----:B------:R-:W-:Y:S01]  /*1560*/  IMAD.MOV.U32 R36, RZ, RZ, RZ ;  /* 0x000000ffff247224 */ /* 0x000fe200078e00ff */
[----:B------:R-:W-:Y:S02]  /*1570*/  CS2R R148, SRZ ;  /* 0x0000000000947805 */ /* 0x000fe4000001ff00 */
[----:B------:R-:W-:Y:S01]  /*1580*/  CS2R R146, SRZ ;  /* 0x0000000000927805 */ /* 0x000fe2000001ff00 */
[----:B------:R-:W-:Y:S01]  /*1590*/  USHF.R.S32.HI UR4, URZ, 0x7, UR4 ;  /* 0x000000073f047899 */ /* 0x000fe20008011404 */
[----:B------:R-:W-:-:S02]  /*15a0*/  CS2R R144, SRZ ;  /* 0x0000000000907805 */ /* 0x000fc4000001ff00 */
[----:B------:R-:W-:Y:S02]  /*15b0*/  CS2R R142, SRZ ;  /* 0x00000000008e7805 */ /* 0x000fe4000001ff00 */
[----:B------:R-:W-:Y:S01]  /*15c0*/  CS2R R140, SRZ ;  /* 0x00000000008c7805 */ /* 0x000fe2000001ff00 */
[----:B------:R-:W-:Y:S01]  /*15d0*/  UISETP.LT.AND UP0, UPT, URZ, UR4, UPT ;  /* 0x000000043f00728c */ /* 0x000fe2000bf01270 */
[----:B------:R-:W-:Y:S02]  /*15e0*/  CS2R R138, SRZ ;  /* 0x00000000008a7805 */ /* 0x000fe4000001ff00 */
[----:B------:R-:W-:Y:S02]  /*15f0*/  CS2R R136, SRZ ;  /* 0x0000000000887805 */ /* 0x000fe4000001ff00 */
[----:B------:R-:W-:Y:S01]  /*1600*/  CS2R R134, SRZ ;  /* 0x0000000000867805 */ /* 0x000fe2000001ff00 */
[----:B------:R-:W-:Y:S01]  /*1610*/  USEL UR39, URZ, UR4, !UP0 ;  /* 0x000000043f277287 */ /* 0x000fe2000c000000 */
[----:B------:R-:W-:-:S02]  /*1620*/  CS2R R132, SRZ ;  /* 0x0000000000847805 */ /* 0x000fc4000001ff00 */
[----:B------:R-:W-:Y:S02]  /*1630*/  CS2R R130, SRZ ;  /* 0x0000000000827805 */ /* 0x000fe4000001ff00 */
[----:B------:R-:W-:Y:S02]  /*1640*/  CS2R R128, SRZ ;  /* 0x0000000000807805 */ /* 0x000fe4000001ff00 */
[----:B------:R-:W-:Y:S02]  /*1650*/  CS2R R126, SRZ ;  /* 0x00000000007e7805 */ /* 0x000fe4000001ff00 */
[----:B------:R-:W-:Y:S02]  /*1660*/  CS2R R124, SRZ ;  /* 0x00000000007c7805 */ /* 0x000fe4000001ff00 */
[----:B------:R-:W-:Y:S02]  /*1670*/  ISETP.GT.AND P1, PT, R88, UR39, PT ;  /* 0x0000002758007c0c */ /* 0x000fe4000bf24270 */
        /* <DEDUP_REMOVED lines=16> */
[----:B------:R-:W-:Y:S02]  /*1780*/  CS2R R6, SRZ ;  /* 0x0000000000067805 */ /* 0x000fe4000001ff00 */
[----:B------:R-:W-:Y:S01]  /*1790*/  CS2R R90, SRZ ;  /* 0x00000000005a7805 */ /* 0x000fe2000001ff00 */
        /* <DEDUP_REMOVED lines=33> */
.L_x_1108:
[----:B------:R-:W-:Y:S01]  /*19b0*/  ULEA.HI UR4, UR46, UR46, URZ, 0x1 ;  /* 0x0000002e2e047291 */ /* 0x000fe2000f8f083f */
[----:B------:R-:W-:-:S03]  /*19c0*/  IMAD.U32 R2, RZ, RZ, UR47 ;  /* 0x0000002fff027e24 */ /* 0x000fc6000f8e00ff */
[----:B------:R-:W-:Y:S02]  /*19d0*/  ULOP3.LUT UR4, UR4, 0xfffffffe, URZ, 0xc0, !UPT ;  /* 0xfffffffe04047892 */ /* 0x000fe4000f8ec03f */
[----:B------:R-:W-:Y:S02]  /*19e0*/  ISETP.NE.AND P0, PT, R2, 0x3, PT ;  /* 0x000000030200780c */ /* 0x000fe40003f05270 */
[----:B------:R-:W-:-:S06]  /*19f0*/  UIADD3 UR4, UR46, -UR4, URZ ;  /* 0x800000042e047290 */ /* 0x000fcc000fffe03f */
[----:B------:R-:W-:-:S05]  /*1a00*/  IMAD.U32 R0, RZ, RZ, UR4 ;  /* 0x00000004ff007e24 */ /* 0x000fca000f8e00ff */
[----:B------:R-:W-:-:S04]  /*1a10*/  SHF.L.U32 R0, R0, 0x1f, RZ ;  /* 0x0000001f00007819 */ /* 0x000fc800000006ff */
[----:B------:R-:W0:Y:S02]  /*1a20*/  SYNCS.PHASECHK.TRANS64.TRYWAIT P1, [UR41+0x28800], R0 ;  /* 0x02880000ff0075a7 */ /* 0x000e240008020169 */
[----:B0-----:R-:W-:Y:S05]  /*1a30*/  @!P1 BRA `(.L_x_1109) ;  /* 0x0000014400b09947 */ /* 0x001fea0003800000 */
.L_x_1302:
[----:B------:R-:W-:Y:S05]  /*1a40*/  @!P0 BRA `(.L_x_1110) ;  /* 0x0000000000048947 */ /* 0x000fea0003800000 */
[----:B------:R-:W-:Y:S01]  /*1a50*/  BPT.TRAP 0x1 ;  /* 0x000000040000795c */ /* 0x000fe20000300000 */
.L_x_1110:
[----:B------:R-:W-:Y:S02]  /*1a60*/  IMAD.U32 R11, RZ, RZ, UR44 ;  /* 0x0000002cff0b7e24 */ /* 0x000fe4000f8e00ff */
[----:B0-----:R-:W-:-:S03]  /*1a70*/  IMAD.U32 R0, RZ, RZ, UR45 ;  /* 0x0000002dff007e24 */ /* 0x001fc6000f8e00ff */
[----:B------:R-:W-:Y:S02]  /*1a80*/  LEA R11, R11, UR41, 0x3 ;  /* 0x000000290b0b7c11 */ /* 0x000fe4000f8e18ff */
[----:B------:R-:W-:-:S04]  /*1a90*/  SHF.L.U32 R0, R0, 0x1f, RZ ;  /* 0x0000001f00007819 */ /* 0x000fc800000006ff */
[----:B------:R0:W1:Y:S01]  /*1aa0*/  SYNCS.PHASECHK.TRANS64.TRYWAIT P2, [R11+URZ+0x28830], R0 ;  /* 0x028830000b0075a7 */ /* 0x000062000804017f */
[----:B------:R-:W-:Y:S05]  /*1ab0*/  @!P0 BRA `(.L_x_1111) ;  /* 0x0000000000048947 */ /* 0x000fea0003800000 */
[----:B------:R-:W-:Y:S01]  /*1ac0*/  BPT.TRAP 0x1 ;  /* 0x000000040000795c */ /* 0x000fe20000300000 */
.L_x_1111:
[----:B------:R-:W2:Y:S02]  /*1ad0*/  S2R R2, SR_TID.X ;  /* 0x0000000000027919 */ /* 0x000ea40000002100 */
[----:B--2---:R-:W-:Y:S01]  /*1ae0*/  LOP3.LUT P1, RZ, R2, 0x7f, RZ, 0xc0, !PT ;  /* 0x0000007f02ff7812 */ /* 0x004fe2000782c0ff */
[----:B-1----:R-:W-:-:S12]  /*1af0*/  @P2 BRA `(.L_x_1112) ;  /* 0x0000000000082947 */ /* 0x002fd80003800000 */
[----:B------:R-:W1:Y:S02]  /*1b00*/  SYNCS.PHASECHK.TRANS64.TRYWAIT P2, [R11+URZ+0x28830], R0 ;  /* 0x028830000b0075a7 */ /* 0x000e64000804017f */
[----:B-1----:R-:W-:Y:S05]  /*1b10*/  @!P2 BRA `(.L_x_1113) ;  /* 0x000001440090a947 */ /* 0x002fea0003800000 */
.L_x_1112:
[----:B------:R-:W-:Y:S05]  /*1b20*/  WARPSYNC.ALL ;  /* 0x0000000000007948 */ /* 0x000fea0003800000 */
[----:B------:R-:W-:Y:S01]  /*1b30*/  UIADD3 UR4, UR41, 0x18400, URZ ;  /* 0x0001840029047890 */ /* 0x000fe2000fffe03f */
[----:B------:R-:W-:Y:S01]  /*1b40*/  WARPGROUP.ARRIVE ;  /* 0x00000000000079c5 */ /* 0x000fe20000000000 */
[----:B------:R-:W-:Y:S01]  /*1b50*/  ULOP3.LUT UR32, UR49, 0x10000, URZ, 0xfc, !UPT ;  /* 0x0001000031207892 */ /* 0x000fe2000f8efc3f */
[----:B------:R-:W-:Y:S01]  /*1b60*/  VIADD R3, R17, UR36 ;  /* 0x0000002411037c36 */ /* 0x000fe20008000000 */
[----:B------:R-:W-:Y:S01]  /*1b70*/  USHF.R.U32.HI UR4, URZ, 0x4, UR4 ;  /* 0x000000043f047899 */ /* 0x000fe20008011604 */
[----:B------:R-:W2:Y:S01]  /*1b80*/  LDC R7, c[0x0][0x2f0] ;  /* 0x0000bc00ff077b82 */ /* 0x000ea20000000800 */
[----:B------:R-:W-:Y:S01]  /*1b90*/  UMOV UR33, 0x40000040 ;  /* 0x4000004000217882 */ /* 0x000fe20000000000 */
[----:B------:R-:W-:Y:S01]  /*1ba0*/  UMOV UR35, 0x40000040 ;  /* 0x4000004000237882 */ /* 0x000fe20000000000 */
[----:B------:R-:W-:Y:S01]  /*1bb0*/  ULOP3.LUT UR4, UR4, 0x3fff, URZ, 0xc0, !UPT ;  /* 0x00003fff04047892 */ /* 0x000fe2000f8ec03f */
[----:B------:R-:W-:Y:S01]  /*1bc0*/  IMAD.MOV.U32 R9, RZ, RZ, -0x80 ;  /* 0xffffff80ff097424 */ /* 0x000fe200078e00ff */
[----:B------:R-:W-:Y:S01]  /*1bd0*/  UMOV UR5, 0x40000040 ;  /* 0x4000004000057882 */ /* 0x000fe20000000000 */
[----:B------:R-:W-:Y:S01]  /*1be0*/  UMOV UR7, 0x40000040 ;  /* 0x4000004000077882 */ /* 0x000fe20000000000 */
[----:B------:R-:W-:Y:S01]  /*1bf0*/  ULOP3.LUT UR48, UR4, 0x10000, URZ, 0xfc, !UPT ;  /* 0x0001000004307892 */ /* 0x000fe2000f8efc3f */
[----:B------:R-:W3:Y:S01]  /*1c00*/  LDC R8, c[0x0][0x288] ;  /* 0x0000a200ff087b82 */ /* 0x000ee20000000800 */
[----:B------:R-:W-:-:S02]  /*1c10*/  UIADD3 UR4, UR32, 0x2, URZ ;  /* 0x0000000220047890 */ /* 0x000fc4000fffe03f */
[----:B------:R-:W-:Y:S02]  /*1c20*/  ULEA UR34, UR44, UR48, 0xb ;  /* 0x000000302c227291 */ /* 0x000fe4000f8e583f */
[----:B------:R-:W-:Y:S02]  /*1c30*/  UIADD3 UR8, UR32, 0x4, URZ ;  /* 0x0000000420087890 */ /* 0x000fe4000fffe03f */
[----:B------:R-:W-:Y:S02]  /*1c40*/  UIADD3 UR6, UR34, 0x2, URZ ;  /* 0x0000000222067890 */ /* 0x000fe4000fffe03f */
[----:B------:R-:W-:Y:S01]  /*1c50*/  UIADD3 UR10, UR34, 0x4, URZ ;  /* 0x00000004220a7890 */ /* 0x000fe2000fffe03f */
[----:B------:R-:W-:Y:S02]  /*1c60*/  UMOV UR9, 0x40000040 ;  /* 0x4000004000097882 */ /* 0x000fe40000000000 */
[----:B------:R-:W-:Y:S01]  /*1c70*/  HGMMA.64x128x16.F32.BF16 R24, gdesc[UR32], RZ, !UPT, gsb0 ;  /* 0x01e00000201879f0 */ /* 0x000fe2000c0018ff */
[----:B------:R-:W-:Y:S01]  /*1c80*/  UMOV UR11, 0x40000040 ;  /* 0x40000040000b7882 */ /* 0x000fe20000000000 */
[----:B------:R-:W-:-:S02]  /*1c90*/  UIADD3 UR12, UR32, 0x6, URZ ;  /* 0x00000006200c7890 */ /* 0x000fc4000fffe03f */
[----:B------:R-:W-:Y:S01]  /*1ca0*/  UIADD3 UR14, UR34, 0x6, URZ ;  /* 0x00000006220e7890 */ /* 0x000fe2000fffe03f */
[----:B------:R-:W-:Y:S01]  /*1cb0*/  UMOV UR13, 0x40000040 ;  /* 0x40000040000d7882 */ /* 0x000fe20000000000 */
[----:B------:R-:W-:Y:S01]  /*1cc0*/  UMOV UR15, 0x40000040 ;  /* 0x40000040000f7882 */ /* 0x000fe20000000000 */
[----:B------:R-:W-:Y:S02]  /*1cd0*/  UIADD3 UR16, UR32, 0x400, URZ ;  /* 0x0000040020107890 */ /* 0x000fe4000fffe03f */
[----:B------:R-:W-:Y:S01]  /*1ce0*/  UIADD3 UR18, UR34, 0x400, URZ ;  /* 0x0000040022127890 */ /* 0x000fe2000fffe03f */
[----:B------:R-:W-:Y:S01]  /*1cf0*/  UMOV UR17, 0x40000040 ;  /* 0x4000004000117882 */ /* 0x000fe20000000000 */
[----:B------:R-:W-:Y:S01]  /*1d00*/  UMOV UR19, 0x40000040 ;  /* 0x4000004000137882 */ /* 0x000fe20000000000 */
[----:B------:R-:W-:Y:S02]  /*1d10*/  UIADD3 UR20, UR32, 0x402, URZ ;  /* 0x0000040220147890 */ /* 0x000fe4000fffe03f */
[----:B------:R-:W-:Y:S01]  /*1d20*/  UIADD3 UR22, UR34, 0x402, URZ ;  /* 0x0000040222167890 */ /* 0x000fe2000fffe03f */
[----:B------:R-:W-:Y:S01]  /*1d30*/  UMOV UR21, 0x40000040 ;  /* 0x4000004000157882 */ /* 0x000fe20000000000 */
        /* <DEDUP_REMOVED lines=9> */
[----:B------:R-:W-:Y:S02]  /*1dd0*/  ULDC UR49, c[0x0][0x9dc] ;  /* 0x0002770000317ab9 */ /* 0x000fe40000000800 */
[----:B------:R-:W-:Y:S01]  /*1de0*/  ULOP3.LUT UR49, URZ, UR49, URZ, 0x33, !UPT ;  /* 0x000000313f317292 */ /* 0x000fe2000f8e333f */
[----:B------:R-:W-:-:S02]  /*1df0*/  WARPGROUP.DEPBAR.LE gsb0, 0x0 ;  /* 0x00008000000079c5 */ /* 0x000fc40000010000 */
[----:B------:R-:W-:-:S06]  /*1e00*/  WARPGROUP.ARRIVE ;  /* 0x00000000000079c5 */ /* 0x000fcc0000000000 */
[----:B------:R-:W-:Y:S01]  /*1e10*/  HGMMA.64x128x16.F32.BF16 R24, gdesc[UR4], R24, gsb0 ;  /* 0x01e00000041879f0 */ /* 0x000fe20008001818 */
[----:B------:R-:W-:Y:S02]  /*1e20*/  ULDC UR6, c[0x0][0x448] ;  /* 0x0001120000067ab9 */ /* 0x000fe40000000800 */
[----:B------:R-:W-:-:S06]  /*1e30*/  UISETP.NE.AND UP0, UPT, UR6, 0x1, UPT ;  /* 0x000000010600788c */ /* 0x000fcc000bf05270 */
[----:B------:R-:W-:Y:S02]  /*1e40*/  PLOP3.LUT P2, PT, PT, PT, UP0, 0x80, 0x0 ;  /* 0x000000000000781c */ /* 0x000fe40003f4f008 */
[----:B------:R-:W-:-:S03]  /*1e50*/  PLOP3.LUT P3, PT, PT, PT, UP0, 0x80, 0x0 ;  /* 0x000000000000781c */ /* 0x000fc60003f6f008 */
[----:B------:R-:W-:-:S08]  /*1e60*/  @UP0 ULDC UR6, c[0x0][0x44c] ;  /* 0x0001130000060ab9 */ /* 0x000fd00000000800 */
[----:B------:R-:W-:Y:S01]  /*1e70*/  @P2 IMAD.HI.U32 R5, R3, UR6, RZ ;  /* 0x0000000603052c27 */ /* 0x000fe2000f8e00ff */
[----:B------:R-:W-:Y:S01]  /*1e80*/  @UP0 ULDC UR6, c[0x0][0x450] ;  /* 0x0001140000060ab9 */ /* 0x000fe20000000800 */
[----:B------:R-:W-:Y:S02]  /*1e90*/  WARPGROUP.DEPBAR.LE gsb0, 0x0 ;  /* 0x00008000000079c5 */ /* 0x000fe40000010000 */
[----:B------:R-:W-:-:S06]  /*1ea0*/  WARPGROUP.ARRIVE ;  /* 0x00000000000079c5 */ /* 0x000fcc0000000000 */
[----:B------:R-:W-:Y:S01]  /*1eb0*/  HGMMA.64x128x16.F32.BF16 R24, gdesc[UR8], R24, gsb0 ;  /* 0x01e00000081879f0 */ /* 0x000fe20008001818 */
[----:B------:R-:W-:Y:S02]  /*1ec0*/  ULDC UR10, c[0x0][0x9d8] ;  /* 0x00027600000a7ab9 */ /* 0x000fe40000000800 */
[----:B------:R-:W-:Y:S02]  /*1ed0*/  WARPGROUP.DEPBAR.LE gsb0, 0x0 ;  /* 0x00008000000079c5 */ /* 0x000fe40000010000 */
[----:B------:R-:W-:-:S07]  /*1ee0*/  WARPGROUP.ARRIVE ;  /* 0x00000000000079c5 */ /* 0x000fce0000000000 */
[----:B------:R-:W-:Y:S03]  /*1ef0*/  HGMMA.64x128x16.F32.BF16 R24, gdesc[UR12], R24, gsb0 ;  /* 0x01e000000c1879f0 */ /* 0x000fe60008001818 */
        /* <DEDUP_REMOVED lines=13> */
[----:B------:R-:W-:Y:S01]  /*1fd0*/  FMUL.FTZ R28, R28, UR10 ;  /* 0x0000000a1c1c7c20 */ /* 0x000fe20008410000 */
[----:B01----:R-:W-:Y:S01]  /*1fe0*/  FMUL.FTZ R0, R26, UR10 ;  /* 0x0000000a1a007c20 */ /* 0x003fe20008410000 */
[----:B------:R-:W-:Y:S01]  /*1ff0*/  FMUL.FTZ R70, R70, UR10 ;  /* 0x0000000a46467c20 */ /* 0x000fe20008410000 */
[----:B------:R-:W-:Y:S01]  /*2000*/  FMUL.FTZ R25, R25, UR10 ;  /* 0x0000000a19197c20 */ /* 0x000fe20008410000 */
[----:B------:R0:W1:Y:S01]  /*2010*/  MUFU.TANH R26, R28 ;  /* 0x0000001c001a7308 */ /* 0x0000620000002400 */
[----:B------:R-:W-:Y:S01]  /*2020*/  FMUL.FTZ R29, R29, UR10 ;  /* 0x0000000a1d1d7c20 */ /* 0x000fe20008410000 */
[----:B------:R-:W-:Y:S01]  /*2030*/  FMUL.FTZ R33, R33, UR10 ;  /* 0x0000000a21217c20 */ /* 0x000fe20008410000 */
[----:B------:R-:W-:Y:S01]  /*2040*/  FMUL.FTZ R37, R37, UR10 ;  /* 0x0000000a25257c20 */ /* 0x000fe20008410000 */
[----:B------:R-:W-:Y:S01]  /*2050*/  FMUL.FTZ R6, R67, UR10 ;  /* 0x0000000a43067c20 */ /* 0x000fe20008410000 */
[----:B------:R-:W-:Y:S01]  /*2060*/  FMUL.FTZ R15, R27, UR10 ;  /* 0x0000000a1b0f7c20 */ /* 0x000fe20008410000 */
[----:B------:R-:W-:Y:S01]  /*2070*/  FMUL.FTZ R21, R30, UR10 ;  /* 0x0000000a1e157c20 */ /* 0x000fe20008410000 */
[----:B------:R-:W-:Y:S01]  /*2080*/  FMUL.FTZ R27, R34, UR10 ;  /* 0x0000000a221b7c20 */ /* 0x000fe20008410000 */
[----:B------:R4:W1:Y:S01]  /*2090*/  MUFU.TANH R67, R70 ;  /* 0x0000004600437308 */ /* 0x0008620000002400 */
[----:B0-----:R-:W-:Y:S01]  /*20a0*/  IMAD.MOV.U32 R28, RZ, RZ, R3 ;  /* 0x000000ffff1c7224 */ /* 0x001fe200078e0003 */
[----:B------:R-:W-:Y:S01]  /*20b0*/  @P3 SHF.R.U32.HI R28, RZ, UR6, R5 ;  /* 0x00000006ff1c3c19 */ /* 0x000fe20008011605 */
[----:B------:R-:W-:Y:S01]  /*20c0*/  FMUL.FTZ R41, R41, UR10 ;  /* 0x0000000a29297c20 */ /* 0x000fe20008410000 */
[----:B------:R-:W-:Y:S01]  /*20d0*/  FMUL.FTZ R45, R45, UR10 ;  /* 0x0000000a2d2d7c20 */ /* 0x000fe20008410000 */
[----:B------:R-:W-:Y:S01]  /*20e0*/  FMUL.FTZ R49, R49, UR10 ;  /* 0x0000000a31317c20 */ /* 0x000fe20008410000 */
[----:B------:R-:W-:Y:S01]  /*20f0*/  FMUL.FTZ R53, R53, UR10 ;  /* 0x0000000a35357c20 */ /* 0x000fe20008410000 */
[----:B------:R-:W0:Y:S01]  /*2100*/  SHFL.IDX PT, R92, R28, RZ, 0x1c1f ;  /* 0x001c1fff1c5c7589 */ /* 0x000e2200000e0000 */
[----:B------:R5:W0:Y:S01]  /*2110*/  MUFU.TANH R89, R25 ;  /* 0x0000001900597308 */ /* 0x000a220000002400 */
[----:B----4-:R-:W-:-:S02]  /*2120*/  IMAD R70, R88, R9, 0x80 ;  /* 0x0000008058467424 */ /* 0x010fc400078e0209 */
[----:B------:R-:W-:Y:S01]  /*2130*/  FMUL.FTZ R57, R57, UR10 ;  /* 0x0000000a39397c20 */ /* 0x000fe20008410000 */
[----:B------:R-:W-:Y:S01]  /*2140*/  ULDC.64 UR6, c[0x0][0x9e0] ;  /* 0x0002780000067ab9 */ /* 0x000fe20000000a00 */
[----:B------:R-:W-:Y:S01]  /*2150*/  @!P1 VIADD R3, R11, 0x28840 ;  /* 0x000288400b039836 */ /* 0x000fe20000000000 */
[----:B------:R-:W-:Y:S01]  /*2160*/  UISETP.GE.AND UP1, UPT, UR7, 0x1, UPT ;  /* 0x000000010700788c */ /* 0x000fe2000bf26270 */
[----:B------:R-:W-:Y:S02]  /*2170*/  VIADD R5, R70, 0x1 ;  /* 0x0000000146057836 */ /* 0x000fe40000000000 */
[----:B------:R-:W-:Y:S01]  /*2180*/  FMUL.FTZ R4, R24, UR10 ;  /* 0x0000000a18047c20 */ /* 0x000fe20008410000 */
[----:B------:R4:W0:Y:S01]  /*2190*/  MUFU.TANH R90, R29 ;  /* 0x0000001d005a7308 */ /* 0x0008220000002400 */
[----:B-----5:R-:W-:Y:S01]  /*21a0*/  FMUL.FTZ R25, R31, UR10 ;  /* 0x0000000a1f197c20 */ /* 0x020fe20008410000 */
[----:B------:R-:W-:Y:S01]  /*21b0*/  FMUL.FTZ R31, R38, UR10 ;  /* 0x0000000a261f7c20 */ /* 0x000fe20008410000 */
[----:B------:R-:W-:Y:S01]  /*21c0*/  FMUL.FTZ R32, R32, UR10 ;  /* 0x0000000a20207c20 */ /* 0x000fe20008410000 */
[----:B------:R-:W-:Y:S01]  /*21d0*/  FMUL.FTZ R36, R36, UR10 ;  /* 0x0000000a24247c20 */ /* 0x000fe20008410000 */
[----:B------:R-:W-:Y:S01]  /*21e0*/  FMUL.FTZ R40, R40, UR10 ;  /* 0x0000000a28287c20 */ /* 0x000fe20008410000 */
[----:B------:R-:W-:Y:S01]  /*21f0*/  FMUL.FTZ R44, R44, UR10 ;  /* 0x0000000a2c2c7c20 */ /* 0x000fe20008410000 */
[----:B------:R-:W-:Y:S01]  /*2200*/  FMUL.FTZ R48, R48, UR10 ;  /* 0x0000000a30307c20 */ /* 0x000fe20008410000 */
[----:B------:R5:W0:Y:S01]  /*2210*/  MUFU.TANH R30, R33 ;  /* 0x00000021001e7308 */ /* 0x000a220000002400 */
[----:B----4-:R-:W-:Y:S01]  /*2220*/  FMUL.FTZ R29, R35, UR10 ;  /* 0x0000000a231d7c20 */ /* 0x010fe20008410000 */
[----:B------:R-:W-:Y:S01]  /*2230*/  FMUL.FTZ R35, R42, UR10 ;  /* 0x0000000a2a237c20 */ /* 0x000fe20008410000 */
[----:B------:R-:W-:Y:S01]  /*2240*/  FMUL.FTZ R52, R52, UR10 ;  /* 0x0000000a34347c20 */ /* 0x000fe20008410000 */
[----:B------:R-:W-:Y:S01]  /*2250*/  FMUL.FTZ R56, R56, UR10 ;  /* 0x0000000a38387c20 */ /* 0x000fe20008410000 */
[----:B------:R-:W-:Y:S01]  /*2260*/  FMUL.FTZ R60, R60, UR10 ;  /* 0x0000000a3c3c7c20 */ /* 0x000fe20008410000 */
[----:B------:R-:W-:Y:S01]  /*2270*/  FMUL.FTZ R61, R61, UR10 ;  /* 0x0000000a3d3d7c20 */ /* 0x000fe20008410000 */
        /* <DEDUP_REMOVED lines=29> */
[----:B------:R-:W-:-:S02]  /*2450*/  IMAD R24, R16, -0x2, R5 ;  /* 0xfffffffe10187824 */ /* 0x000fc400078e0205 */
[----:B------:R-:W-:Y:S01]  /*2460*/  FMUL.FTZ R81, R81, UR10 ;  /* 0x0000000a51517c20 */ /* 0x000fe20008410000 */
[----:B------:R-:W-:Y:S01]  /*2470*/  FMUL.FTZ R85, R85, UR10 ;  /* 0x0000000a55557c20 */ /* 0x000fe20008410000 */
[----:B------:R-:W-:Y:S01]  /*2480*/  PLOP3.LUT P2, PT, PT, PT, UP1, 0x40, 0x0 ;  /* 0x000000000000781c */ /* 0x000fe20003f4e818 */
[----:B------:R4:W0:Y:S01]  /*2490*/  MUFU.TANH R50, R53 ;  /* 0x0000003500327308 */ /* 0x0008220000002400 */
[----:B-----5:R-:W-:Y:S01]  /*24a0*/  FMUL.FTZ R49, R55, UR10 ;  /* 0x0000000a37317c20 */ /* 0x020fe20008410000 */
[----:B------:R-:W-:Y:S01]  /*24b0*/  FMUL.FTZ R55, R62, UR10 ;  /* 0x0000000a3e377c20 */ /* 0x000fe20008410000 */
[----:B------:R-:W-:Y:S01]  /*24c0*/  @!P1 PRMT R3, RZ, 0x654, R3 ;  /* 0x00000654ff039816 */ /* 0x000fe20000000003 */
[----:B--2---:R-:W-:Y:S02]  /*24d0*/  IMAD R5, R7, UR42, R24 ;  /* 0x0000002a07057c24 */ /* 0x004fe4000f8e0218 */
[----:B------:R-:W-:Y:S01]  /*24e0*/  FMUL.FTZ R71, R71, UR10 ;  /* 0x0000000a47477c20 */ /* 0x000fe20008410000 */
[----:B------:R-:W-:Y:S01]  /*24f0*/  FMUL.FTZ R75, R75, UR10 ;  /* 0x0000000a4b4b7c20 */ /* 0x000fe20008410000 */
[----:B------:R2:W-:Y:S01]  /*2500*/  @!P1 SYNCS.ARRIVE.TRANS64.RED.A1T0 RZ, [R3+URZ], RZ ;  /* 0x000000ff03ff99a7 */ /* 0x0005e2000810043f */
[----:B------:R5:W0:Y:S01]  /*2510*/  MUFU.TANH R107, R57 ;  /* 0x00000039006b7308 */ /* 0x000a220000002400 */
[----:B----4-:R-:W-:Y:S01]  /*2520*/  FMUL.FTZ R53, R59, UR10 ;  /* 0x0000000a3b357c20 */ /* 0x010fe20008410000 */
[----:B------:R-:W-:Y:S01]  /*2530*/  FMUL.FTZ R59, R66, UR10 ;  /* 0x0000000a423b7c20 */ /* 0x000fe20008410000 */
[----:B---3--:R-:W-:Y:S01]  /*2540*/  IMAD.IADD R5, R5, 0x1, -R8 ;  /* 0x0000000105057824 */ /* 0x008fe200078e0a08 */
[----:B------:R-:W-:Y:S01]  /*2550*/  LEA R66, R88, 0xffffff80, 0x7 ;  /* 0xffffff8058427811 */ /* 0x000fe200078e38ff */
[----:B--2---:R-:W-:-:S03]  /*2560*/  IMAD R3, R7, UR42, R70 ;  /* 0x0000002a07037c24 */ /* 0x004fc6000f8e0246 */
[----:B------:R-:W2:Y:S01]  /*2570*/  MUFU.TANH R4, R4 ;  /* 0x0000000400047308 */ /* 0x000ea20000002400 */
[----:B-----5:R-:W-:Y:S01]  /*2580*/  FMUL.FTZ R57, R63, UR10 ;  /* 0x0000000a3f397c20 */ /* 0x020fe20008410000 */
[----:B------:R-:W-:-:S06]  /*2590*/  VIADD R82, R5, UR6 ;  /* 0x0000000605527c36 */ /* 0x000fcc0008000000 */
[----:B------:R-:W3:Y:S08]  /*25a0*/  MUFU.TANH R0, R0 ;  /* 0x0000000000007308 */ /* 0x000ef00000002400 */
[----:B------:R-:W4:Y:S08]  /*25b0*/  MUFU.TANH R15, R15 ;  /* 0x0000000f000f7308 */ /* 0x000f300000002400 */
[----:B------:R-:W0:Y:S08]  /*25c0*/  MUFU.TANH R21, R21 ;  /* 0x0000001500157308 */ /* 0x000e300000002400 */
        /* <DEDUP_REMOVED lines=47> */
[----:B------:R5:W1:Y:S08]  /*28c0*/  MUFU.TANH R54, R71 ;  /* 0x0000004700367308 */ /* 0x000a700000002400 */
[----:B------:R2:W1:Y:S01]  /*28d0*/  MUFU.TANH R63, R75 ;  /* 0x0000004b003f7308 */ /* 0x0004620000002400 */
[----:B-----5:R-:W-:-:S05]  /*28e0*/  IMAD R71, R16, -0x2, R3 ;  /* 0xfffffffe10477824 */ /* 0x020fca00078e0203 */
[----:B0-----:R-:W-:Y:S01]  /*28f0*/  VIADDMNMX R13, R92, R82, R71, PT ;  /* 0x000000525c0d7246 */ /* 0x001fe20003800147 */
[----:B--2---:R-:W-:-:S04]  /*2900*/  VIADD R75, R5, UR49 ;  /* 0x00000031054b7c36 */ /* 0x004fc80008000000 */
[----:B------:R-:W-:Y:S01]  /*2910*/  IMAD.IADD R24, R75, 0x1, R92 ;  /* 0x000000014b187824 */ /* 0x000fe200078e025c */
[----:B---34-:R-:W-:Y:S06]  /*2920*/  @P2 BRA `(.L_x_1114) ;  /* 0x00000000005c2947 */ /* 0x018fec0003800000 */
[----:B------:R-:W-:Y:S01]  /*2930*/  IMAD R3, R7, UR42, R92 ;  /* 0x0000002a07037c24 */ /* 0x000fe2000f8e025c */
[----:B------:R-:W-:Y:S03]  /*2940*/  BSSY B0, `(.L_x_1115) ;  /* 0x0000011000007945 */ /* 0x000fe60003800000 */
[----:B------:R-:W-:-:S05]  /*2950*/  IMAD.IADD R3, R3, 0x1, -R8 ;  /* 0x0000000103037824 */ /* 0x000fca00078e0a08 */
[----:B------:R-:W-:-:S13]  /*2960*/  ISETP.GT.AND P2, PT, R3, -0x1, PT ;  /* 0xffffffff0300780c */ /* 0x000fda0003f44270 */
[----:B------:R-:W-:Y:S05]  /*2970*/  @P2 BRA `(.L_x_1116) ;  /* 0x0000000000202947 */ /* 0x000fea0003800000 */
[----:B------:R-:W-:Y:S01]  /*2980*/  UISETP.NE.AND UP2, UPT, UR7, 0x1, UPT ;  /* 0x000000010700788c */ /* 0x000fe2000bf45270 */
[----:B------:R-:W-:-:S05]  /*2990*/  LOP3.LUT R3, RZ, R3, RZ, 0x33, !PT ;  /* 0x00000003ff037212 */ /* 0x000fca00078e33ff */
[----:B------:R-:W-:-:S05]  /*29a0*/  PLOP3.LUT P2, PT, PT, PT, UP2, 0x80, 0x0 ;  /* 0x000000000000781c */ /* 0x000fca0003f4f028 */
[----:B------:R-:W-:-:S08]  /*29b0*/  @UP2 ULDC.64 UR10, c[0x0][0x9e8] ;  /* 0x00027a00000a2ab9 */ /* 0x000fd00000000a00 */
[----:B------:R-:W-:-:S05]  /*29c0*/  @P2 IMAD.HI.U32 R5, R3, UR10, RZ ;  /* 0x0000000a03052c27 */ /* 0x000fca000f8e00ff */
[----:B------:R-:W-:-:S04]  /*29d0*/  @P2 SHF.R.U32.HI R3, RZ, UR11, R5 ;  /* 0x0000000bff032c19 */ /* 0x000fc80008011605 */
[----:B------:R-:W-:Y:S01]  /*29e0*/  LOP3.LUT R3, RZ, R3, RZ, 0x33, !PT ;  /* 0x00000003ff037212 */ /* 0x000fe200078e33ff */
[----:B------:R-:W-:Y:S06]  /*29f0*/  BRA `(.L_x_1117) ;  /* 0x0000000000147947 */ /* 0x000fec0003800000 */
.L_x_1116:
[----:B------:R-:W-:-:S06]  /*2a00*/  UISETP.NE.AND UP2, UPT, UR7, 0x1, UPT ;  /* 0x000000010700788c */ /* 0x000fcc000bf45270 */
[----:B------:R-:W-:-:S05]  /*2a10*/  PLOP3.LUT P2, PT, PT, PT, UP2, 0x80, 0x0 ;  /* 0x000000000000781c */ /* 0x000fca0003f4f028 */
[----:B------:R-:W-:-:S08]  /*2a20*/  @UP2 ULDC.64 UR10, c[0x0][0x9e8] ;  /* 0x00027a00000a2ab9 */ /* 0x000fd00000000a00 */
[----:B------:R-:W-:-:S05]  /*2a30*/  @P2 IMAD.HI.U32 R5, R3, UR10, RZ ;  /* 0x0000000a03052c27 */ /* 0x000fca000f8e00ff */
[----:B------:R-:W-:-:S07]  /*2a40*/  @P2 SHF.R.U32.HI R3, RZ, UR11, R5 ;  /* 0x0000000bff032c19 */ /* 0x000fce0008011605 */
.L_x_1117:
[----:B------:R-:W-:Y:S05]  /*2a50*/  BSYNC B0 ;  /* 0x0000000000007941 */ /* 0x000fea0003800000 */
.L_x_1115:
[----:B------:R-:W-:-:S04]  /*2a60*/  IMAD R3, R3, UR7, -R66 ;  /* 0x0000000703037c24 */ /* 0x000fc8000f8e0a42 */
[----:B------:R-:W-:-:S05]  /*2a70*/  IMAD R3, R16, -0x2, R3 ;  /* 0xfffffffe10037824 */ /* 0x000fca00078e0203 */
[----:B------:R-:W-:Y:S02]  /*2a80*/  VIMNMX R24, R24, R3, !PT ;  /* 0x0000000318187248 */ /* 0x000fe40007fe0100 */
[----:B------:R-:W-:-:S07]  /*2a90*/  VIADDMNMX R13, R3, UR7, R13, PT ;  /* 0x00000007030d7c46 */ /* 0x000fce000b80010d */
.L_x_1114:
[C---:B------:R-:W-:Y:S01]  /*2aa0*/  ISETP.GE.AND P2, PT, R70.reuse, 0x2, PT ;  /* 0x000000024600780c */ /* 0x040fe20003f46270 */
[----:B------:R-:W0:Y:S01]  /*2ab0*/  SHFL.IDX PT, R28, R28, 0x1, 0x1c1f ;  /* 0x003c1f001c1c7f89 */ /* 0x000e2200000e0000 */
[----:B------:R-:W-:Y:S02]  /*2ac0*/  ISETP.GE.AND P5, PT, R70, 0xa, PT ;  /* 0x0000000a4600780c */ /* 0x000fe40003fa6270 */
[----:B------:R-:W-:Y:S02]  /*2ad0*/  ISETP.GT.AND P3, PT, R24, 0x1, !P2 ;  /* 0x000000011800780c */ /* 0x000fe40005764270 */
[----:B------:R-:W-:Y:S02]  /*2ae0*/  ISETP.GE.AND P4, PT, R70, 0x9, PT ;  /* 0x000000094600780c */ /* 0x000fe40003f86270 */
[----:B------:R-:W-:Y:S02]  /*2af0*/  ISETP.LT.OR P3, PT, R13, 0x2, P3 ;  /* 0x000000020d00780c */ /* 0x000fe40001f61670 */
[----:B------:R-:W-:-:S02]  /*2b00*/  P2R R86, PR, RZ, 0x10 ;  /* 0x00000010ff567803 */ /* 0x000fc40000000000 */
[----:B------:R-:W-:Y:S02]  /*2b10*/  FSEL R119, R89, -INF , !P3 ;  /* 0xff80000059777808 */ /* 0x000fe40005800000 */
[C---:B------:R-:W-:Y:S02]  /*2b20*/  ISETP.GT.AND P3, PT, R24.reuse, 0x9, !P5 ;  /* 0x000000091800780c */ /* 0x040fe40006f64270 */
[----:B------:R-:W-:Y:S02]  /*2b30*/  P2R R92, PR, RZ, 0x20 ;  /* 0x00000020ff5c7803 */ /* 0x000fe40000000000 */
[----:B------:R-:W-:Y:S02]  /*2b40*/  ISETP.LT.OR P3, PT, R13, 0xa, P3 ;  /* 0x0000000a0d00780c */ /* 0x000fe40001f61670 */
[----:B------:R-:W-:Y:S02]  /*2b50*/  ISETP.GT.AND P4, PT, R24, 0x8, !P4 ;  /* 0x000000081800780c */ /* 0x000fe40006784270 */
[----:B------:R-:W-:-:S02]  /*2b60*/  ISETP.GE.AND P5, PT, R70, 0x11, PT ;  /* 0x000000114600780c */ /* 0x000fc40003fa6270 */
[----:B------:R-:W-:Y:S02]  /*2b70*/  FSEL R123, R90, -INF , !P3 ;  /* 0xff8000005a7b7808 */ /* 0x000fe40005800000 */
[----:B------:R-:W-:Y:S02]  /*2b80*/  ISETP.LT.OR P4, PT, R13, 0x9, P4 ;  /* 0x000000090d00780c */ /* 0x000fe40002781670 */
[----:B------:R-:W-:Y:S02]  /*2b90*/  ISETP.GT.AND P3, PT, R24, 0x10, !P5 ;  /* 0x000000101800780c */ /* 0x000fe40006f64270 */
[----:B-1----:R-:W-:Y:S01]  /*2ba0*/  FSEL R121, R26, -INF , !P4 ;  /* 0xff8000001a797808 */ /* 0x002fe20006000000 */
[----:B0-----:R-:W-:Y:S01]  /*2bb0*/  IMAD.IADD R26, R75, 0x1, R28 ;  /* 0x000000014b1a7824 */ /* 0x001fe200078e021c */
[----:B------:R-:W-:Y:S02]  /*2bc0*/  ISETP.LT.OR P3, PT, R13, 0x11, P3 ;  /* 0x000000110d00780c */ /* 0x000fe40001f61670 */
[----:B------:R-:W-:-:S02]  /*2bd0*/  ISETP.GE.AND P4, PT, R70, 0x12, PT ;  /* 0x000000124600780c */ /* 0x000fc40003f86270 */
[----:B------:R-:W-:Y:S02]  /*2be0*/  FSEL R125, R32, -INF , !P3 ;  /* 0xff800000207d7808 */ /* 0x000fe40005800000 */
[----:B------:R-:W-:Y:S02]  /*2bf0*/  ISETP.GT.AND P3, PT, R24, 0x11, !P4 ;  /* 0x000000111800780c */ /* 0x000fe40006764270 */
[----:B------:R-:W-:Y:S02]  /*2c00*/  P2R R32, PR, RZ, 0x10 ;  /* 0x00000010ff207803 */ /* 0x000fe40000000000 */
[----:B------:R-:W-:Y:S02]  /*2c10*/  ISETP.LT.OR P3, PT, R13, 0x12, P3 ;  /* 0x000000120d00780c */ /* 0x000fe40001f61670 */
[----:B------:R-:W-:Y:S02]  /*2c20*/  ISETP.GE.AND P4, PT, R70, 0x19, PT ;  /* 0x000000194600780c */ /* 0x000fe40003f86270 */
[----:B------:R-:W-:-:S02]  /*2c30*/  FSEL R127, R30, -INF , !P3 ;  /* 0xff8000001e7f7808 */ /* 0x000fc40005800000 */
[----:B------:R-:W-:Y:S02]  /*2c40*/  ISETP.GT.AND P3, PT, R24, 0x18, !P4 ;  /* 0x000000181800780c */ /* 0x000fe40006764270 */
[----:B------:R-:W-:Y:S02]  /*2c50*/  P2R R94, PR, RZ, 0x10 ;  /* 0x00000010ff5e7803 */ /* 0x000fe40000000000 */
[----:B------:R-:W-:Y:S02]  /*2c60*/  ISETP.LT.OR P3, PT, R13, 0x19, P3 ;  /* 0x000000190d00780c */ /* 0x000fe40001f61670 */
[----:B------:R-:W-:Y:S02]  /*2c70*/  ISETP.GE.AND P4, PT, R70, 0x1a, PT ;  /* 0x0000001a4600780c */ /* 0x000fe40003f86270 */
[----:B------:R-:W-:Y:S02]  /*2c80*/  FSEL R129, R36, -INF , !P3 ;  /* 0xff80000024817808 */ /* 0x000fe40005800000 */
[----:B------:R-:W-:-:S02]  /*2c90*/  ISETP.GT.AND P3, PT, R24, 0x19, !P4 ;  /* 0x000000191800780c */ /* 0x000fc40006764270 */
[----:B------:R-:W-:Y:S02]  /*2ca0*/  P2R R36, PR, RZ, 0x10 ;  /* 0x00000010ff247803 */ /* 0x000fe40000000000 */
[----:B------:R-:W-:Y:S02]  /*2cb0*/  ISETP.LT.OR P3, PT, R13, 0x1a, P3 ;  /* 0x0000001a0d00780c */ /* 0x000fe40001f61670 */
[----:B------:R-:W-:Y:S02]  /*2cc0*/  ISETP.GE.AND P4, PT, R70, 0x21, PT ;  /* 0x000000214600780c */ /* 0x000fe40003f86270 */
[----:B------:R-:W-:Y:S02]  /*2cd0*/  FSEL R79, R34, -INF , !P3 ;  /* 0xff800000224f7808 */ /* 0x000fe40005800000 */
[----:B------:R-:W-:Y:S02]  /*2ce0*/  ISETP.GT.AND P3, PT, R24, 0x20, !P4 ;  /* 0x000000201800780c */ /* 0x000fe40006764270 */
[----:B------:R-:W-:-:S02]  /*2cf0*/  P2R R34, PR, RZ, 0x10 ;  /* 0x00000010ff227803 */ /* 0x000fc40000000000 */
[C---:B------:R-:W-:Y:S02]  /*2d00*/  ISETP.LT.OR P3, PT, R13.reuse, 0x21, P3 ;  /* 0x000000210d00780c */ /* 0x040fe40001f61670 */
[----:B------:R-:W-:Y:S02]  /*2d10*/  ISETP.GE.AND P4, PT, R70, 0x22, PT ;  /* 0x000000224600780c */ /* 0x000fe40003f86270 */
[----:B------:R-:W-:Y:S02]  /*2d20*/  FSEL R117, R40, -INF , !P3 ;  /* 0xff80000028757808 */ /* 0x000fe40005800000 */
[----:B------:R-:W-:Y:S02]  /*2d30*/  ISETP.GT.AND P3, PT, R24, 0x21, !P4 ;  /* 0x000000211800780c */ /* 0x000fe40006764270 */
[----:B------:R-:W-:Y:S02]  /*2d40*/  P2R R40, PR, RZ, 0x10 ;  /* 0x00000010ff287803 */ /* 0x000fe40000000000 */
[----:B------:R-:W-:-:S02]  /*2d50*/  ISETP.LT.OR P3, PT, R13, 0x22, P3 ;  /* 0x000000220d00780c */ /* 0x000fc40001f61670 */
[----:B------:R-:W-:Y:S02]  /*2d60*/  ISETP.GE.AND P4, PT, R70, 0x29, PT ;  /* 0x000000294600780c */ /* 0x000fe40003f86270 */
[----:B------:R-:W-:Y:S02]  /*2d70*/  FSEL R81, R38, -INF , !P3 ;  /* 0xff80000026517808 */ /* 0x000fe40005800000 */
[----:B------:R-:W-:Y:S02]  /*2d80*/  ISETP.GT.AND P3, PT, R24, 0x28, !P4 ;  /* 0x000000281800780c */ /* 0x000fe40006764270 */
[----:B------:R-:W-:Y:S02]  /*2d90*/  P2R R38, PR, RZ, 0x10 ;  /* 0x00000010ff267803 */ /* 0x000fe40000000000 */
        /* <DEDUP_REMOVED lines=86> */
[----:B------:R-:W-:Y:S02]  /*3300*/  P2R R90, PR, RZ, 0x20 ;  /* 0x00000020ff5a7803 */ /* 0x000fe40000000000 */
[----:B------:R-:W-:Y:S02]  /*3310*/  FSEL R11, R77, -INF , !P3 ;  /* 0xff8000004d0b7808 */ /* 0x000fe40005800000 */
[----:B------:R-:W-:-:S04]  /*3320*/  ISETP.GE.AND P3, PT, R70, 0x71, PT ;  /* 0x000000714600780c */ /* 0x000fc80003f66270 */
[----:B------:R-:W-:-:S04]  /*3330*/  ISETP.GT.AND P4, PT, R24, 0x70, !P3 ;  /* 0x000000701800780c */ /* 0x000fc80005f84270 */
[----:B------:R-:W-:-:S04]  /*3340*/  ISETP.LT.OR P4, PT, R13, 0x71, P4 ;  /* 0x000000710d00780c */ /* 0x000fc80002781670 */
        /* <DEDUP_REMOVED lines=10> */
[----:B------:R-:W-:Y:S02]  /*33f0*/  P2R R30, PR, RZ, 0x40 ;  /* 0x00000040ff1e7803 */ /* 0x000fe40000000000 */
[----:B------:R-:W-:-:S04]  /*3400*/  ISETP.GT.AND P6, PT, R24, RZ, !P6 ;  /* 0x000000ff1800720c */ /* 0x000fc800077c4270 */
[----:B------:R-:W-:-:S04]  /*3410*/  ISETP.LT.OR P6, PT, R13, 0x1, P6 ;  /* 0x000000010d00780c */ /* 0x000fc800037c1670 */
[----:B------:R-:W-:Y:S02]  /*3420*/  FSEL R77, R4, -INF , !P6 ;  /* 0xff800000044d7808 */ /* 0x000fe40007000000 */
[----:B------:R-:W-:-:S04]  /*3430*/  ISETP.GE.AND P6, PT, R70, 0x7a, PT ;  /* 0x0000007a4600780c */ /* 0x000fc80003fc6270 */
[----:B------:R-:W-:Y:S02]  /*3440*/  P2R R58, PR, RZ, 0x40 ;  /* 0x00000040ff3a7803 */ /* 0x000fe40000000000 */
[----:B------:R-:W-:Y:S02]  /*3450*/  ISETP.GT.AND P6, PT, R24, 0x79, !P6 ;  /* 0x000000791800780c */ /* 0x000fe400077c4270 */
[----:B------:R-:W-:Y:S02]  /*3460*/  VIADDMNMX R24, R28, R82, R71, PT ;  /* 0x000000521c187246 */ /* 0x000fe40003800147 */
[----:B------:R-:W-:-:S04]  /*3470*/  ISETP.LT.OR P6, PT, R13, 0x7a, P6 ;  /* 0x0000007a0d00780c */ /* 0x000fc800037c1670 */
[----:B------:R-:W-:Y:S02]  /*3480*/  FSEL R13, R62, -INF , !P6 ;  /* 0xff8000003e0d7808 */ /* 0x000fe40007000000 */
[----:B------:R-:W-:-:S13]  /*3490*/  PLOP3.LUT P6, PT, PT, PT, UP1, 0x40, 0x0 ;  /* 0x000000000000781c */ /* 0x000fda0003fce818 */
[----:B------:R-:W-:Y:S05]  /*34a0*/  @P6 BRA `(.L_x_1118) ;  /* 0x0000000000646947 */ /* 0x000fea0003800000 */
        /* <DEDUP_REMOVED lines=9> */
[----:B------:R-:W-:Y:S01]  /*3540*/  @P6 IMAD.HI.U32 R4, R61, UR10, RZ ;  /* 0x0000000a3d046c27 */ /* 0x000fe2000f8e00ff */
[----:B------:R-:W-:-:S13]  /*3550*/  PLOP3.LUT P6, PT, PT, PT, UP2, 0x80, 0x0 ;  /* 0x000000000000781c */ /* 0x000fda0003fcf028 */
[----:B------:R-:W-:-:S04]  /*3560*/  @P6 SHF.R.U32.HI R61, RZ, UR11, R4 ;  /* 0x0000000bff3d6c19 */ /* 0x000fc80008011604 */
[----:B------:R-:W-:Y:S01]  /*3570*/  LOP3.LUT R61, RZ, R61, RZ, 0x33, !PT ;  /* 0x0000003dff3d7212 */ /* 0x000fe200078e33ff */
[----:B------:R-:W-:Y:S06]  /*3580*/  BRA `(.L_x_1121) ;  /* 0x0000000000187947 */ /* 0x000fec0003800000 */
.L_x_1120:
[----:B------:R-:W-:-:S06]  /*3590*/  UISETP.NE.AND UP2, UPT, UR7, 0x1, UPT ;  /* 0x000000010700788c */ /* 0x000fcc000bf45270 */
[----:B------:R-:W-:-:S05]  /*35a0*/  PLOP3.LUT P6, PT, PT, PT, UP2, 0x80, 0x0 ;  /* 0x000000000000781c */ /* 0x000fca0003fcf028 */
[----:B------:R-:W-:-:S08]  /*35b0*/  @UP2 ULDC.64 UR10, c[0x0][0x9e8] ;  /* 0x00027a00000a2ab9 */ /* 0x000fd00000000a00 */
[----:B------:R-:W-:Y:S01]  /*35c0*/  @P6 IMAD.HI.U32 R4, R61, UR10, RZ ;  /* 0x0000000a3d046c27 */ /* 0x000fe2000f8e00ff */
[----:B------:R-:W-:-:S13]  /*35d0*/  PLOP3.LUT P6, PT, PT, PT, UP2, 0x80, 0x0 ;  /* 0x000000000000781c */ /* 0x000fda0003fcf028 */
[----:B------:R-:W-:-:S07]  /*35e0*/  @P6 SHF.R.U32.HI R61, RZ, UR11, R4 ;  /* 0x0000000bff3d6c19 */ /* 0x000fce0008011604 */
.L_x_1121:
[----:B------:R-:W-:Y:S05]  /*35f0*/  BSYNC B0 ;  /* 0x0000000000007941 */ /* 0x000fea0003800000 */
.L_x_1119:
[----:B------:R-:W-:-:S04]  /*3600*/  IMAD R61, R61, UR7, -R66 ;  /* 0x000000073d3d7c24 */ /* 0x000fc8000f8e0a42 */
[----:B------:R-:W-:-:S05]  /*3610*/  IMAD R61, R16, -0x2, R61 ;  /* 0xfffffffe103d7824 */ /* 0x000fca00078e023d */
[----:B------:R-:W-:Y:S02]  /*3620*/  VIMNMX R26, R26, R61, !PT ;  /* 0x0000003d1a1a7248 */ /* 0x000fe40007fe0100 */
[----:B------:R-:W-:-:S07]  /*3630*/  VIADDMNMX R24, R61, UR7, R24, PT ;  /* 0x000000073d187c46 */ /* 0x000fce000b800118 */
.L_x_1118:
[----:B------:R-:W-:Y:S01]  /*3640*/  ISETP.GT.AND P2, PT, R26, 0x1, !P2 ;  /* 0x000000011a00780c */ /* 0x000fe20005744270 */
[----:B------:R-:W-:Y:S01]  /*3650*/  ULDC UR10, c[0x0][0x988] ;  /* 0x00026200000a7ab9 */ /* 0x000fe20000000800 */
[----:B------:R-:W-:Y:S01]  /*3660*/  ISETP.NE.AND P6, PT, R90, RZ, PT ;  /* 0x000000ff5a00720c */ /* 0x000fe20003fc5270 */
[----:B------:R-:W-:Y:S01]  /*3670*/  @UP0 ULDC UR15, c[0x0][0x450] ;  /* 0x00011400000f0ab9 */ /* 0x000fe20000000800 */
[----:B------:R-:W-:Y:S01]  /*3680*/  ISETP.LT.OR P2, PT, R24, 0x2, P2 ;  /* 0x000000021800780c */ /* 0x000fe20001741670 */
[----:B------:R-:W-:Y:S01]  /*3690*/  UMOV UR14, UR36 ;  /* 0x00000024000e7c82 */ /* 0x000fe20008000000 */
[----:B------:R-:W-:Y:S02]  /*36a0*/  FMNMX.FTZ R4, R77, R119, !PT ;  /* 0x000000774d047209 */ /* 0x000fe40007810000 */
[----:B------:R-:W-:Y:S02]  /*36b0*/  FSEL R15, R15, -INF , !P2 ;  /* 0xff8000000f0f7808 */ /* 0x000fe40005000000 */
[----:B------:R-:W-:-:S02]  /*36c0*/  ISETP.NE.AND P2, PT, R86, RZ, PT ;  /* 0x000000ff5600720c */ /* 0x000fc40003f45270 */
[----:B------:R-:W-:Y:S02]  /*36d0*/  FMNMX.FTZ R4, R121, R4, !PT ;  /* 0x0000000479047209 */ /* 0x000fe40007810000 */
[----:B------:R-:W-:Y:S02]  /*36e0*/  ISETP.GT.AND P2, PT, R26, 0x8, !P2 ;  /* 0x000000081a00780c */ /* 0x000fe40005744270 */
[----:B------:R-:W-:Y:S02]  /*36f0*/  FMNMX.FTZ R4, R123, R4, !PT ;  /* 0x000000047b047209 */ /* 0x000fe40007810000 */
[----:B------:R-:W-:Y:S02]  /*3700*/  ISETP.LT.OR P2, PT, R24, 0x9, P2 ;  /* 0x000000091800780c */ /* 0x000fe40001741670 */
[----:B------:R-:W-:Y:S02]  /*3710*/  FMNMX.FTZ R4, R125, R4, !PT ;  /* 0x000000047d047209 */ /* 0x000fe40007810000 */
[----:B------:R-:W-:-:S02]  /*3720*/  FSEL R21, R21, -INF , !P2 ;  /* 0xff80000015157808 */ /* 0x000fc40005000000 */
[----:B------:R-:W-:Y:S02]  /*3730*/  ISETP.NE.AND P2, PT, R92, RZ, PT ;  /* 0x000000ff5c00720c */ /* 0x000fe40003f45270 */
[----:B------:R-:W-:Y:S02]  /*3740*/  FMNMX.FTZ R4, R127, R4, !PT ;  /* 0x000000047f047209 */ /* 0x000fe40007810000 */
[----:B------:R-:W-:Y:S02]  /*3750*/  ISETP.GT.AND P2, PT, R26, 0x9, !P2 ;  /* 0x000000091a00780c */ /* 0x000fe40005744270 */
[----:B------:R-:W-:Y:S02]  /*3760*/  FMNMX.FTZ R4, R129, R4, !PT ;  /* 0x0000000481047209 */ /* 0x000fe40007810000 */
[----:B------:R-:W-:Y:S02]  /*3770*/  ISETP.LT.OR P2, PT, R24, 0xa, P2 ;  /* 0x0000000a1800780c */ /* 0x000fe40001741670 */
[----:B------:R-:W-:-:S02]  /*3780*/  FMNMX.FTZ R4, R79, R4, !PT ;  /* 0x000000044f047209 */ /* 0x000fc40007810000 */
[----:B------:R-:W-:Y:S02]  /*3790*/  FSEL R25, R25, -INF , !P2 ;  /* 0xff80000019197808 */ /* 0x000fe40005000000 */
[----:B------:R-:W-:Y:S02]  /*37a0*/  ISETP.GT.AND P2, PT, R26, 0x10, !P6 ;  /* 0x000000101a00780c */ /* 0x000fe40007744270 */
[----:B------:R-:W-:Y:S02]  /*37b0*/  FMNMX.FTZ R4, R117, R4, !PT ;  /* 0x0000000475047209 */ /* 0x000fe40007810000 */
[----:B------:R-:W-:Y:S02]  /*37c0*/  ISETP.LT.OR P2, PT, R24, 0x11, P2 ;  /* 0x000000111800780c */ /* 0x000fe40001741670 */
[----:B------:R-:W-:Y:S02]  /*37d0*/  ISETP.NE.AND P6, PT, R52, RZ, PT ;  /* 0x000000ff3400720c */ /* 0x000fe40003fc5270 */
        /* <DEDUP_REMOVED lines=8> */
[----:B------:R-:W-:Y:S02]  /*3860*/  ISETP.NE.AND P2, PT, R94, RZ, PT ;  /* 0x000000ff5e00720c */ /* 0x000fe40003f45270 */
[----:B------:R-:W-:Y:S02]  /*3870*/  FMNMX.FTZ R4, R113, R4, !PT ;  /* 0x0000000471047209 */ /* 0x000fe40007810000 */
[----:B------:R-:W-:Y:S02]  /*3880*/  ISETP.GT.AND P2, PT, R26, 0x18, !P2 ;  /* 0x000000181a00780c */ /* 0x000fe40005744270 */
[----:B------:R-:W-:Y:S02]  /*3890*/  FMNMX.FTZ R4, R85, R4, !PT ;  /* 0x0000000455047209 */ /* 0x000fe40007810000 */
[----:B------:R-:W-:-:S02]  /*38a0*/  ISETP.LT.OR P2, PT, R24, 0x19, P2 ;  /* 0x000000191800780c */ /* 0x000fc40001741670 */
[----:B------:R-:W-:Y:S02]  /*38b0*/  FMNMX.FTZ R4, R111, R4, !PT ;  /* 0x000000046f047209 */ /* 0x000fe40007810000 */
[----:B------:R-:W-:Y:S02]  /*38c0*/  FSEL R31, R31, -INF , !P2 ;  /* 0xff8000001f1f7808 */ /* 0x000fe40005000000 */
[----:B------:R-:W-:Y:S02]  /*38d0*/  ISETP.NE.AND P2, PT, R36, RZ, PT ;  /* 0x000000ff2400720c */ /* 0x000fe40003f45270 */
[----:B------:R-:W-:Y:S02]  /*38e0*/  FMNMX.FTZ R4, R87, R4, !PT ;  /* 0x0000000457047209 */ /* 0x000fe40007810000 */
[----:B------:R-:W-:Y:S02]  /*38f0*/  ISETP.GT.AND P2, PT, R26, 0x19, !P2 ;  /* 0x000000191a00780c */ /* 0x000fe40005744270 */
[----:B------:R-:W-:-:S02]  /*3900*/  FMNMX.FTZ R4, R109, R4, !PT ;  /* 0x000000046d047209 */ /* 0x000fc40007810000 */
[----:B------:R-:W-:Y:S02]  /*3910*/  ISETP.LT.OR P2, PT, R24, 0x1a, P2 ;  /* 0x0000001a1800780c */ /* 0x000fe40001741670 */
[----:B------:R-:W-:Y:S02]  /*3920*/  FMNMX.FTZ R4, R107, R4, !PT ;  /* 0x000000046b047209 */ /* 0x000fe40007810000 */
[----:B------:R-:W-:Y:S02]  /*3930*/  FSEL R33, R33, -INF , !P2 ;  /* 0xff80000021217808 */ /* 0x000fe40005000000 */
[----:B------:R-:W-:Y:S02]  /*3940*/  ISETP.NE.AND P2, PT, R34, RZ, PT ;  /* 0x000000ff2200720c */ /* 0x000fe40003f45270 */
[----:B------:R-:W-:Y:S02]  /*3950*/  FMNMX.FTZ R4, R105, R4, !PT ;  /* 0x0000000469047209 */ /* 0x000fe40007810000 */
[----:B------:R-:W-:-:S02]  /*3960*/  ISETP.GT.AND P2, PT, R26, 0x20, !P2 ;  /* 0x000000201a00780c */ /* 0x000fc40005744270 */
[----:B------:R-:W-:Y:S02]  /*3970*/  FMNMX.FTZ R4, R103, R4, !PT ;  /* 0x0000000467047209 */ /* 0x000fe40007810000 */
[----:B------:R-:W-:Y:S02]  /*3980*/  ISETP.LT.OR P2, PT, R24, 0x21, P2 ;  /* 0x000000211800780c */ /* 0x000fe40001741670 */
[----:B------:R-:W-:Y:S02]  /*3990*/  FMNMX.FTZ R4, R101, R4, !PT ;  /* 0x0000000465047209 */ /* 0x000fe40007810000 */
[----:B------:R-:W-:Y:S02]  /*39a0*/  FSEL R35, R35, -INF , !P2 ;  /* 0xff80000023237808 */ /* 0x000fe40005000000 */
[----:B------:R-:W-:Y:S02]  /*39b0*/  ISETP.NE.AND P2, PT, R40, RZ, PT ;  /* 0x000000ff2800720c */ /* 0x000fe40003f45270 */
[----:B------:R-:W-:-:S02]  /*39c0*/  FMNMX.FTZ R4, R99, R4, !PT ;  /* 0x0000000463047209 */ /* 0x000fc40007810000 */
[----:B------:R-:W-:Y:S02]  /*39d0*/  ISETP.GT.AND P2, PT, R26, 0x21, !P2 ;  /* 0x000000211a00780c */ /* 0x000fe40005744270 */
[----:B------:R-:W-:Y:S02]  /*39e0*/  FMNMX.FTZ R4, R97, R4, !PT ;  /* 0x0000000461047209 */ /* 0x000fe40007810000 */
[----:B------:R-:W-:Y:S02]  /*39f0*/  ISETP.LT.OR P2, PT, R24, 0x22, P2 ;  /* 0x000000221800780c */ /* 0x000fe40001741670 */
        /* <DEDUP_REMOVED lines=21> */
[----:B------:R-:W-:Y:S02]  /*3b50*/  ISETP.GT.AND P3, PT, R26, 0x70, !P3 ;  /* 0x000000701a00780c */ /* 0x000fe40005f64270 */
[----:B------:R-:W-:Y:S02]  /*3b60*/  FSEL R43, R43, -INF , !P2 ;  /* 0xff8000002b2b7808 */ /* 0x000fe40005000000 */
[----:B------:R-:W-:Y:S02]  /*3b70*/  ISETP.NE.AND P2, PT, R48, RZ, PT ;  /* 0x000000ff3000720c */ /* 0x000fe40003f45270 */
[C---:B------:R-:W-:Y:S02]  /*3b80*/  ISETP.GT.AND P4, PT, R26.reuse, 0x71, !P4 ;  /* 0x000000711a00780c */ /* 0x040fe40006784270 */
[----:B------:R-:W-:Y:S02]  /*3b90*/  ISETP.GT.AND P2, PT, R26, 0x31, !P2 ;  /* 0x000000311a00780c */ /* 0x000fe40005744270 */
[----:B------:R-:W-:-:S02]  /*3ba0*/  ISETP.LT.OR P3, PT, R24, 0x71, P3 ;  /* 0x000000711800780c */ /* 0x000fc40001f61670 */
[----:B------:R-:W-:Y:S02]  /*3bb0*/  ISETP.LT.OR P2, PT, R24, 0x32, P2 ;  /* 0x000000321800780c */ /* 0x000fe40001741670 */
[----:B------:R-:W-:Y:S02]  /*3bc0*/  ISETP.GT.AND P5, PT, R26, 0x78, !P5 ;  /* 0x000000781a00780c */ /* 0x000fe40006fa4270 */
[----:B------:R-:W-:Y:S02]  /*3bd0*/  FSEL R45, R45, -INF , !P2 ;  /* 0xff8000002d2d7808 */ /* 0x000fe40005000000 */
[----:B------:R-:W-:Y:S02]  /*3be0*/  ISETP.NE.AND P2, PT, R46, RZ, PT ;  /* 0x000000ff2e00720c */ /* 0x000fe40003f45270 */
[----:B------:R-:W-:Y:S02]  /*3bf0*/  ISETP.LT.OR P4, PT, R24, 0x72, P4 ;  /* 0x000000721800780c */ /* 0x000fe40002781670 */
[----:B------:R-:W-:-:S02]  /*3c00*/  ISETP.GT.AND P2, PT, R26, 0x38, !P2 ;  /* 0x000000381a00780c */ /* 0x000fc40005744270 */
[C---:B------:R-:W-:Y:S02]  /*3c10*/  ISETP.LT.OR P5, PT, R24.reuse, 0x79, P5 ;  /* 0x000000791800780c */ /* 0x040fe40002fa1670 */
[----:B------:R-:W-:-:S04]  /*3c20*/  ISETP.LT.OR P2, PT, R24, 0x39, P2 ;  /* 0x000000391800780c */ /* 0x000fc80001741670 */
[----:B------:R-:W-:Y:S02]  /*3c30*/  FSEL R47, R47, -INF , !P2 ;  /* 0xff8000002f2f7808 */ /* 0x000fe40005000000 */
[----:B------:R-:W-:Y:S02]  /*3c40*/  ISETP.GT.AND P2, PT, R26, 0x39, !P6 ;  /* 0x000000391a00780c */ /* 0x000fe40007744270 */
[----:B------:R-:W-:Y:S02]  /*3c50*/  ISETP.NE.AND P6, PT, R73, RZ, PT ;  /* 0x000000ff4900720c */ /* 0x000fe40003fc5270 */
[----:B------:R-:W-:Y:S01]  /*3c60*/  ISETP.LT.OR P2, PT, R24, 0x3a, P2 ;  /* 0x0000003a1800780c */ /* 0x000fe20001741670 */
[----:B------:R-:W0:Y:S03]  /*3c70*/  SHFL.BFLY PT, R73, R28, 0x2, 0x1f ;  /* 0x0c401f001c497f89 */ /* 0x000e2600000e0000 */
[----:B------:R-:W-:-:S02]  /*3c80*/  FSEL R49, R49, -INF , !P2 ;  /* 0xff80000031317808 */ /* 0x000fc40005000000 */
[----:B------:R-:W-:-:S04]  /*3c90*/  ISETP.NE.AND P2, PT, R50, RZ, PT ;  /* 0x000000ff3200720c */ /* 0x000fc80003f45270 */
[----:B------:R-:W-:-:S04]  /*3ca0*/  ISETP.GT.AND P2, PT, R26, 0x40, !P2 ;  /* 0x000000401a00780c */ /* 0x000fc80005744270 */
[----:B------:R-:W-:-:S04]  /*3cb0*/  ISETP.LT.OR P2, PT, R24, 0x41, P2 ;  /* 0x000000411800780c */ /* 0x000fc80001741670 */
[----:B------:R-:W-:Y:S02]  /*3cc0*/  FSEL R51, R51, -INF , !P2 ;  /* 0xff80000033337808 */ /* 0x000fe40005000000 */
[----:B------:R-:W-:-:S04]  /*3cd0*/  ISETP.NE.AND P2, PT, R56, RZ, PT ;  /* 0x000000ff3800720c */ /* 0x000fc80003f45270 */
[----:B------:R-:W-:Y:S02]  /*3ce0*/  ISETP.GT.AND P2, PT, R26, 0x41, !P2 ;  /* 0x000000411a00780c */ /* 0x000fe40005744270 */
[----:B0-----:R-:W-:Y:S02]  /*3cf0*/  FMNMX.FTZ R73, R28, R73, !PT ;  /* 0x000000491c497209 */ /* 0x001fe40007810000 */
[----:B------:R-:W-:-:S03]  /*3d00*/  ISETP.LT.OR P2, PT, R24, 0x42, P2 ;  /* 0x000000421800780c */ /* 0x000fc60001741670 */
[----:B------:R-:W0:Y:S01]  /*3d10*/  SHFL.BFLY PT, R4, R73, 0x1, 0x1f ;  /* 0x0c201f0049047f89 */ /* 0x000e2200000e0000 */
[----:B------:R-:W-:Y:S02]  /*3d20*/  FSEL R53, R53, -INF , !P2 ;  /* 0xff80000035357808 */ /* 0x000fe40005000000 */
[----:B------:R-:W-:-:S04]  /*3d30*/  ISETP.NE.AND P2, PT, R96, RZ, PT ;  /* 0x000000ff6000720c */ /* 0x000fc80003f45270 */
[----:B------:R-:W-:-:S04]  /*3d40*/  ISETP.GT.AND P2, PT, R26, 0x48, !P2 ;  /* 0x000000481a00780c */ /* 0x000fc80005744270 */
[----:B------:R-:W-:-:S04]  /*3d50*/  ISETP.LT.OR P2, PT, R24, 0x49, P2 ;  /* 0x000000491800780c */ /* 0x000fc80001741670 */
[----:B------:R-:W-:Y:S02]  /*3d60*/  FSEL R55, R55, -INF , !P2 ;  /* 0xff80000037377808 */ /* 0x000fe40005000000 */
[----:B------:R-:W-:-:S04]  /*3d70*/  ISETP.NE.AND P2, PT, R60, RZ, PT ;  /* 0x000000ff3c00720c */ /* 0x000fc80003f45270 */
[----:B------:R-:W-:Y:S02]  /*3d80*/  ISETP.GT.AND P2, PT, R26, 0x49, !P2 ;  /* 0x000000491a00780c */ /* 0x000fe40005744270 */
[----:B0-----:R-:W-:Y:S02]  /*3d90*/  FMNMX.FTZ R4, R73, R4, !PT ;  /* 0x0000000449047209 */ /* 0x001fe40007810000 */
[----:B------:R-:W-:-:S04]  /*3da0*/  ISETP.LT.OR P2, PT, R24, 0x4a, P2 ;  /* 0x0000004a1800780c */ /* 0x000fc80001741670 */
[----:B------:R-:W-:Y:S02]  /*3db0*/  FSEL R57, R57, -INF , !P2 ;  /* 0xff80000039397808 */ /* 0x000fe40005000000 */
[----:B------:R-:W-:-:S04]  /*3dc0*/  ISETP.NE.AND P2, PT, R98, RZ, PT ;  /* 0x000000ff6200720c */ /* 0x000fc80003f45270 */
[----:B------:R-:W-:-:S04]  /*3dd0*/  ISETP.GT.AND P2, PT, R26, 0x50, !P2 ;  /* 0x000000501a00780c */ /* 0x000fc80005744270 */
[----:B------:R-:W-:-:S04]  /*3de0*/  ISETP.LT.OR P2, PT, R24, 0x51, P2 ;  /* 0x000000511800780c */ /* 0x000fc80001741670 */
[----:B------:R-:W-:Y:S02]  /*3df0*/  FSEL R59, R59, -INF , !P2 ;  /* 0xff8000003b3b7808 */ /* 0x000fe40005000000 */
[----:B------:R-:W-:-:S04]  /*3e00*/  ISETP.NE.AND P2, PT, R64, RZ, PT ;  /* 0x000000ff4000720c */ /* 0x000fc80003f45270 */
[----:B------:R-:W-:-:S04]  /*3e10*/  ISETP.GT.AND P2, PT, R26, 0x51, !P2 ;  /* 0x000000511a00780c */ /* 0x000fc80005744270 */
[----:B------:R-:W-:-:S04]  /*3e20*/  ISETP.LT.OR P2, PT, R24, 0x52, P2 ;  /* 0x000000521800780c */ /* 0x000fc80001741670 */
[----:B------:R-:W-:Y:S01]  /*3e30*/  FSEL R71, R6, -INF , !P2 ;  /* 0xff80000006477808 */ /* 0x000fe20005000000 */
[----:B------:R-:W-:Y:S01]  /*3e40*/  IMAD.U32 R6, RZ, RZ, UR10 ;  /* 0x0000000aff067e24 */ /* 0x000fe2000f8e00ff */
[----:B------:R-:W-:Y:S01]  /*3e50*/  ISETP.NE.AND P2, PT, R65, RZ, PT ;  /* 0x000000ff4100720c */ /* 0x000fe20003f45270 */
[----:B------:R-:W-:Y:S02]  /*3e60*/  @UP0 ULDC UR10, c[0x0][0x44c] ;  /* 0x00011300000a0ab9 */ /* 0x000fe40000000800 */
[----:B------:R-:W-:Y:S01]  /*3e70*/  UIMAD.WIDE.U32 UR10, UR36, UR10, URZ ;  /* 0x0000000a240a72a5 */ /* 0x000fe2000f8e003f */
[----:B------:R-:W-:-:S03]  /*3e80*/  ISETP.GT.AND P2, PT, R26, 0x58, !P2 ;  /* 0x000000581a00780c */ /* 0x000fc60005744270 */
[----:B------:R-:W-:Y:S01]  /*3e90*/  @UP0 USHF.R.U32.HI UR14, URZ, UR15, UR11 ;  /* 0x0000000f3f0e0299 */ /* 0x000fe2000801160b */
[----:B------:R-:W-:-:S03]  /*3ea0*/  ISETP.LT.OR P2, PT, R24, 0x59, P2 ;  /* 0x000000591800780c */ /* 0x000fc60001741670 */
[----:B------:R-:W-:Y:S01]  /*3eb0*/  UIADD3 UR52, UR52, UR14, URZ ;  /* 0x0000000e34347290 */ /* 0x000fe2000fffe03f */
[----:B------:R-:W-:Y:S02]  /*3ec0*/  FSEL R67, R67, -INF , !P2 ;  /* 0xff80000043437808 */ /* 0x000fe40005000000 */
[----:B------:R-:W-:Y:S01]  /*3ed0*/  ISETP.NE.AND P2, PT, R68, RZ, PT ;  /* 0x000000ff4400720c */ /* 0x000fe20003f45270 */
[----:B------:R-:W-:-:S03]  /*3ee0*/  UIADD3 UR6, UR52, UR6, URZ ;  /* 0x0000000634067290 */ /* 0x000fc6000fffe03f */
[----:B------:R-:W-:-:S04]  /*3ef0*/  ISETP.GT.AND P2, PT, R26, 0x59, !P2 ;  /* 0x000000591a00780c */ /* 0x000fc80005744270 */
        /* <DEDUP_REMOVED lines=9> */
[----:B------:R-:W-:Y:S02]  /*3f90*/  FSEL R63, R63, -INF , !P2 ;  /* 0xff8000003f3f7808 */ /* 0x000fe40005000000 */
[----:B------:R-:W-:Y:S02]  /*3fa0*/  ISETP.GT.AND P2, PT, R26, 0x68, !P6 ;  /* 0x000000681a00780c */ /* 0x000fe40007744270 */
[----:B------:R-:W-:Y:S01]  /*3fb0*/  ISETP.NE.AND P6, PT, R30, RZ, PT ;  /* 0x000000ff1e00720c */ /* 0x000fe20003fc5270 */
[----:B------:R-:W-:Y:S01]  /*3fc0*/  FMUL.FTZ R30, R4, R6 ;  /* 0x00000006041e7220 */ /* 0x000fe20000410000 */
[----:B------:R-:W-:-:S04]  /*3fd0*/  ISETP.LT.OR P2, PT, R24, 0x69, P2 ;  /* 0x000000691800780c */ /* 0x000fc80001741670 */
[----:B------:R-:W-:Y:S02]  /*3fe0*/  FSEL R65, R78, -INF , !P2 ;  /* 0xff8000004e417808 */ /* 0x000fe40005000000 */
[----:B------:R-:W-:-:S04]  /*3ff0*/  FSETP.NEU.FTZ.AND P2, PT, R4, -INF , PT ;  /* 0xff8000000400780b */ /* 0x000fc80003f5d000 */
[----:B------:R-:W-:Y:S02]  /*4000*/  FSEL R30, R30, RZ, P2 ;  /* 0x000000ff1e1e7208 */ /* 0x000fe40001000000 */
[----:B------:R-:W-:Y:S02]  /*4010*/  ISETP.GT.AND P2, PT, R26, RZ, !P6 ;  /* 0x000000ff1a00720c */ /* 0x000fe40007744270 */
[----:B------:R-:W-:Y:S01]  /*4020*/  ISETP.NE.AND P6, PT, R58, RZ, PT ;  /* 0x000000ff3a00720c */ /* 0x000fe20003fc5270 */
[-CC-:B------:R-:W-:Y:S01]  /*4030*/  FFMA.FTZ R170, R111, R6.reuse, -R30.reuse ;  /* 0x000000066faa7223 */ /* 0x180fe2000001081e */
[----:B------:R-:W-:Y:S01]  /*4040*/  ISETP.LT.OR P2, PT, R24, 0x1, P2 ;  /* 0x000000011800780c */ /* 0x000fe20001741670 */
[-CC-:B------:R-:W-:Y:S01]  /*4050*/  FFMA.FTZ R164, R109, R6.reuse, -R30.reuse ;  /* 0x000000066da47223 */ /* 0x180fe2000001081e */
[----:B------:R-:W-:Y:S01]  /*4060*/  FSEL R109, R12, -INF , !P3 ;  /* 0xff8000000c6d7808 */ /* 0x000fe20005800000 */
[-CC-:B------:R-:W-:Y:S01]  /*4070*/  FFMA.FTZ R168, R113, R6.reuse, -R30.reuse ;  /* 0x0000000671a87223 */ /* 0x180fe2000001081e */
[----:B------:R-:W-:Y:S01]  /*4080*/  FSEL R0, R0, -INF , !P2 ;  /* 0xff80000000007808 */ /* 0x000fe20005000000 */
[-CC-:B------:R-:W-:Y:S01]  /*4090*/  FFMA.FTZ R174, R115, R6.reuse, -R30.reuse ;  /* 0x0000000673ae7223 */ /* 0x180fe2000001081e */
[----:B------:R-:W-:Y:S01]  /*40a0*/  ISETP.NE.AND P2, PT, R76, RZ, PT ;  /* 0x000000ff4c00720c */ /* 0x000fe20003f45270 */
[-CC-:B------:R-:W-:Y:S01]  /*40b0*/  FFMA.FTZ R172, R117, R6.reuse, -R30.reuse ;  /* 0x0000000675ac7223 */ /* 0x180fe2000001081e */
[----:B------:R-:W-:Y:S01]  /*40c0*/  FMNMX.FTZ R28, R0, R15, !PT ;  /* 0x0000000f001c7209 */ /* 0x000fe20007810000 */
[-CC-:B------:R-:W-:Y:S01]  /*40d0*/  FFMA.FTZ R180, R77, R6.reuse, -R30.reuse ;  /* 0x000000064db47223 */ /* 0x180fe2000001081e */
[----:B------:R-:W-:Y:S01]  /*40e0*/  ISETP.GT.AND P2, PT, R26, 0x69, !P2 ;  /* 0x000000691a00780c */ /* 0x000fe20005744270 */
[--C-:B------:R-:W-:Y:S01]  /*40f0*/  FFMA.FTZ R73, R119, R6, -R30.reuse ;  /* 0x0000000677497223 */ /* 0x100fe2000001081e */
[----:B------:R-:W-:Y:S01]  /*4100*/  FMNMX.FTZ R28, R21, R28, !PT ;  /* 0x0000001c151c7209 */ /* 0x000fe20007810000 */
[--C-:B------:R-:W-:Y:S01]  /*4110*/  FFMA.FTZ R182, R121, R6, -R30.reuse ;  /* 0x0000000679b67223 */ /* 0x100fe2000001081e */
[----:B------:R-:W-:Y:S01]  /*4120*/  ISETP.LT.OR P2, PT, R24, 0x6a, P2 ;  /* 0x0000006a1800780c */ /* 0x000fe20001741670 */
[----:B------:R-:W-:Y:S01]  /*4130*/  MUFU.EX2 R180, R180 ;  /* 0x000000b400b47308 */ /* 0x000fe20000000800 */
[----:B------:R-:W-:Y:S01]  /*4140*/  FMNMX.FTZ R28, R25, R28, !PT ;  /* 0x0000001c191c7209 */ /* 0x000fe20007810000 */
[-CC-:B------:R-:W-:Y:S01]  /*4150*/  FFMA.FTZ R75, R123, R6.reuse, -R30.reuse ;  /* 0x000000067b4b7223 */ /* 0x180fe2000001081e */
[----:B------:R-:W-:Y:S01]  /*4160*/  FSEL R111, R2, -INF , !P2 ;  /* 0xff800000026f7808 */ /* 0x000fe20005000000 */
[--C-:B------:R-:W-:Y:S01]  /*4170*/  FFMA.FTZ R2, R107, R6, -R30.reuse ;  /* 0x000000066b027223 */ /* 0x100fe2000001081e */
[----:B------:R-:W-:Y:S01]  /*4180*/  FMNMX.FTZ R28, R27, R28, !PT ;  /* 0x0000001c1b1c7209 */ /* 0x000fe20007810000 */
[--C-:B------:R-:W-:Y:S01]  /*4190*/  FFMA.FTZ R176, R125, R6, -R30.reuse ;  /* 0x000000067db07223 */ /* 0x100fe2000001081e */
[----:B------:R-:W-:Y:S01]  /*41a0*/  ISETP.GT.AND P6, PT, R26, 0x79, !P6 ;  /* 0x000000791a00780c */ /* 0x000fe200077c4270 */
[----:B------:R-:W-:Y:S01]  /*41b0*/  MUFU.EX2 R117, R2 ;  /* 0x0000000200757308 */ /* 0x000fe20000000800 */
[----:B------:R-:W-:Y:S01]  /*41c0*/  FMNMX.FTZ R28, R29, R28, !PT ;  /* 0x0000001c1d1c7209 */ /* 0x000fe20007810000 */
[-CC-:B------:R-:W-:Y:S01]  /*41d0*/  FFMA.FTZ R77, R127, R6.reuse, -R30.reuse ;  /* 0x000000067f4d7223 */ /* 0x180fe2000001081e */
[----:B------:R-:W-:Y:S01]  /*41e0*/  FSEL R113, R10, -INF , !P4 ;  /* 0xff8000000a717808 */ /* 0x000fe20006000000 */
[--C-:B------:R-:W-:Y:S01]  /*41f0*/  FFMA.FTZ R10, R103, R6, -R30.reuse ;  /* 0x00000006670a7223 */ /* 0x100fe2000001081e */
[----:B------:R-:W-:Y:S01]  /*4200*/  FMNMX.FTZ R28, R31, R28, !PT ;  /* 0x0000001c1f1c7209 */ /* 0x000fe20007810000 */
[--C-:B------:R-:W-:Y:S01]  /*4210*/  FFMA.FTZ R11, R11, R6, -R30.reuse ;  /* 0x000000060b0b7223 */ /* 0x100fe2000001081e */
[----:B------:R-:W-:Y:S01]  /*4220*/  ISETP.LT.OR P6, PT, R24, 0x7a, P6 ;  /* 0x0000007a1800780c */ /* 0x000fe200037c1670 */
[----:B------:R-:W0:Y:S01]  /*4230*/  MUFU.EX2 R73, R73 ;  /* 0x0000004900497308 */ /* 0x000e220000000800 */
[----:B------:R-:W-:Y:S01]  /*4240*/  FMNMX.FTZ R28, R33, R28, !PT ;  /* 0x0000001c211c7209 */ /* 0x000fe20007810000 */
[-CC-:B------:R-:W-:Y:S01]  /*4250*/  FFMA.FTZ R178, R129, R6.reuse, -R30.reuse ;  /* 0x0000000681b27223 */ /* 0x180fe2000001081e */
[----:B------:R-:W-:Y:S01]  /*4260*/  FSEL R107, R14, -INF , !P5 ;  /* 0xff8000000e6b7808 */ /* 0x000fe20006800000 */
[--C-:B------:R-:W-:Y:S01]  /*4270*/  FFMA.FTZ R12, R5, R6, -R30.reuse ;  /* 0x00000006050c7223 */ /* 0x100fe2000001081e */
[----:B------:R-:W-:Y:S01]  /*4280*/  FMNMX.FTZ R28, R35, R28, !PT ;  /* 0x0000001c231c7209 */ /* 0x000fe20007810000 */
[--C-:B------:R-:W-:Y:S01]  /*4290*/  FFMA.FTZ R79, R79, R6, -R30.reuse ;  /* 0x000000064f4f7223 */ /* 0x100fe2000001081e */
[----:B------:R-:W-:Y:S01]  /*42a0*/  FSEL R115, R20, -INF , !P6 ;  /* 0xff80000014737808 */ /* 0x000fe20007000000 */
        /* <DEDUP_REMOVED lines=23> */
[----:B------:R-:W-:Y:S01]  /*4420*/  FFMA.FTZ R3, R3, R6, -R30 ;  /* 0x0000000603037223 */ /* 0x000fe2000001081e */
[----:B------:R-:W4:Y:S01]  /*4430*/  MUFU.EX2 R77, R77 ;  /* 0x0000004d004d7308 */ /* 0x000f220000000800 */
[----:B------:R-:W-:-:S04]  /*4440*/  FMNMX.FTZ R28, R49, R28, !PT ;  /* 0x0000001c311c7209 */ /* 0x000fc80007810000 */
[----:B------:R-:W-:-:S03]  /*4450*/  FMNMX.FTZ R28, R51, R28, !PT ;  /* 0x0000001c331c7209 */ /* 0x000fc60007810000 */
[----:B------:R0:W-:Y:S01]  /*4460*/  MUFU.EX2 R158, R11 ;  /* 0x0000000b009e7308 */ /* 0x0001e20000000800 */
[----:B------:R-:W-:-:S04]  /*4470*/  FMNMX.FTZ R28, R53, R28, !PT ;  /* 0x0000001c351c7209 */ /* 0x000fc80007810000 */
[----:B------:R-:W-:-:S03]  /*4480*/  FMNMX.FTZ R28, R55, R28, !PT ;  /* 0x0000001c371c7209 */ /* 0x000fc60007810000 */
[----:B------:R-:W5:Y:S01]  /*4490*/  MUFU.EX2 R178, R178 ;  /* 0x000000b200b27308 */ /* 0x000f620000000800 */
[----:B------:R-:W-:Y:S01]  /*44a0*/  FMNMX.FTZ R28, R57, R28, !PT ;  /* 0x0000001c391c7209 */ /* 0x000fe20007810000 */
[----:B0-----:R-:W-:Y:S01]  /*44b0*/  FADD.FTZ R11, R180, R73 ;  /* 0x00000049b40b7221 */ /* 0x001fe20000010000 */
[----:B------:R-:W-:Y:S02]  /*44c0*/  F2FP.BF16.F32.PACK_AB R180, R73, R180 ;  /* 0x000000b449b4723e */ /* 0x000fe400000010ff */
[----:B------:R-:W-:Y:S01]  /*44d0*/  FMNMX.FTZ R28, R59, R28, !PT ;  /* 0x0000001c3b1c7209 */ /* 0x000fe20007810000 */
[----:B-1----:R-:W-:Y:S01]  /*44e0*/  FADD.FTZ R32, R182, R11 ;  /* 0x0000000bb6207221 */ /* 0x002fe20000010000 */
[----:B--2---:R-:W-:Y:S01]  /*44f0*/  F2FP.BF16.F32.PACK_AB R182, R75, R182 ;  /* 0x000000b64bb6723e */ /* 0x004fe200000010ff */
[----:B------:R-:W0:Y:S01]  /*4500*/  MUFU.EX2 R79, R79 ;  /* 0x0000004f004f7308 */ /* 0x000e220000000800 */
[----:B------:R-:W-:Y:S01]  /*4510*/  FMNMX.FTZ R28, R71, R28, !PT ;  /* 0x0000001c471c7209 */ /* 0x000fe20007810000 */
[----:B------:R-:W-:-:S03]  /*4520*/  FADD.FTZ R11, R75, R32 ;  /* 0x000000204b0b7221 */ /* 0x000fc60000010000 */
[----:B------:R-:W-:Y:S01]  /*4530*/  FMNMX.FTZ R28, R67, R28, !PT ;  /* 0x0000001c431c7209 */ /* 0x000fe20007810000 */
[----:B---3--:R-:W-:Y:S01]  /*4540*/  FADD.FTZ R34, R176, R11 ;  /* 0x0000000bb0227221 */ /* 0x008fe20000010000 */
[----:B----4-:R-:W-:Y:S01]  /*4550*/  F2FP.BF16.F32.PACK_AB R176, R77, R176 ;  /* 0x000000b04db0723e */ /* 0x010fe200000010ff */
[----:B------:R-:W1:Y:S01]  /*4560*/  MUFU.EX2 R172, R172 ;  /* 0x000000ac00ac7308 */ /* 0x000e620000000800 */
[----:B------:R-:W-:Y:S01]  /*4570*/  FMNMX.FTZ R28, R61, R28, !PT ;  /* 0x0000001c3d1c7209 */ /* 0x000fe20007810000 */
[----:B------:R-:W-:-:S03]  /*4580*/  FADD.FTZ R11, R77, R34 ;  /* 0x000000224d0b7221 */ /* 0x000fc60000010000 */
[----:B------:R-:W-:Y:S01]  /*4590*/  FMNMX.FTZ R28, R69, R28, !PT ;  /* 0x0000001c451c7209 */ /* 0x000fe20007810000 */
[----:B-----5:R-:W-:Y:S02]  /*45a0*/  FADD.FTZ R34, R178, R11 ;  /* 0x0000000bb2227221 */ /* 0x020fe40000010000 */
[----:B------:R-:W2:Y:S01]  /*45b0*/  MUFU.EX2 R81, R81 ;  /* 0x0000005100517308 */ /* 0x000ea20000000800 */
[----:B------:R-:W-:Y:S01]  /*45c0*/  FMNMX.FTZ R28, R63, R28, !PT ;  /* 0x0000001c3f1c7209 */ /* 0x000fe20007810000 */
[C---:B0-----:R-:W-:Y:S01]  /*45d0*/  FADD.FTZ R11, R79.reuse, R34 ;  /* 0x000000224f0b7221 */ /* 0x041fe20000010000 */
[----:B------:R-:W-:Y:S02]  /*45e0*/  F2FP.BF16.F32.PACK_AB R178, R79, R178 ;  /* 0x000000b24fb2723e */ /* 0x000fe400000010ff */
[----:B------:R-:W-:-:S03]  /*45f0*/  FMNMX.FTZ R28, R65, R28, !PT ;  /* 0x0000001c411c7209 */ /* 0x000fc60007810000 */
[----:B------:R-:W0:Y:S01]  /*4600*/  MUFU.EX2 R174, R174 ;  /* 0x000000ae00ae7308 */ /* 0x000e220000000800 */
[----:B------:R-:W-:Y:S01]  /*4610*/  FMNMX.FTZ R28, R111, R28, !PT ;  /* 0x0000001c6f1c7209 */ /* 0x000fe20007810000 */
[----:B-1----:R-:W-:-:S03]  /*4620*/  FADD.FTZ R36, R172, R11 ;  /* 0x0000000bac247221 */ /* 0x002fc60000010000 */
[----:B------:R-:W-:-:S03]  /*4630*/  FMNMX.FTZ R28, R109, R28, !PT ;  /* 0x0000001c6d1c7209 */ /* 0x000fc60007810000 */
[----:B------:R-:W1:Y:S01]  /*4640*/  MUFU.EX2 R83, R83 ;  /* 0x0000005300537308 */ /* 0x000e620000000800 */
[----:B------:R-:W-:Y:S01]  /*4650*/  FMNMX.FTZ R28, R113, R28, !PT ;  /* 0x0000001c711c7209 */ /* 0x000fe20007810000 */
[C---:B--2---:R-:W-:Y:S01]  /*4660*/  FADD.FTZ R11, R81.reuse, R36 ;  /* 0x00000024510b7221 */ /* 0x044fe20000010000 */
[----:B------:R-:W-:Y:S02]  /*4670*/  F2FP.BF16.F32.PACK_AB R172, R81, R172 ;  /* 0x000000ac51ac723e */ /* 0x000fe400000010ff */
[----:B------:R-:W-:-:S03]  /*4680*/  FMNMX.FTZ R28, R107, R28, !PT ;  /* 0x0000001c6b1c7209 */ /* 0x000fc60007810000 */
[----:B------:R-:W2:Y:S01]  /*4690*/  MUFU.EX2 R168, R168 ;  /* 0x000000a800a87308 */ /* 0x000ea20000000800 */
[----:B------:R-:W-:Y:S01]  /*46a0*/  FMNMX.FTZ R28, R115, R28, !PT ;  /* 0x0000001c731c7209 */ /* 0x000fe20007810000 */
[----:B0-----:R-:W-:-:S04]  /*46b0*/  FADD.FTZ R38, R174, R11 ;  /* 0x0000000bae267221 */ /* 0x001fc80000010000 */
[----:B------:R-:W0:Y:S02]  /*46c0*/  SHFL.BFLY PT, R103, R28, 0x2, 0x1f ;  /* 0x0c401f001c677f89 */ /* 0x000e2400000e0000 */
[----:B------:R-:W3:Y:S01]  /*46d0*/  MUFU.EX2 R85, R85 ;  /* 0x0000005500557308 */ /* 0x000ee20000000800 */
[----:B-1----:R-:W-:-:S07]  /*46e0*/  F2FP.BF16.F32.PACK_AB R174, R83, R174 ;  /* 0x000000ae53ae723e */ /* 0x002fce00000010ff */
[----:B------:R-:W1:Y:S08]  /*46f0*/  MUFU.EX2 R170, R170 ;  /* 0x000000aa00aa7308 */ /* 0x000e700000000800 */
[----:B------:R-:W4:Y:S01]  /*4700*/  MUFU.EX2 R87, R87 ;  /* 0x0000005700577308 */ /* 0x000f220000000800 */
[----:B0-----:R-:W-:-:S07]  /*4710*/  FMNMX.FTZ R103, R28, R103, !PT ;  /* 0x000000671c677209 */ /* 0x001fce0007810000 */
[----:B------:R0:W-:Y:S01]  /*4720*/  MUFU.EX2 R154, R13 ;  /* 0x0000000d009a7308 */ /* 0x0001e20000000800 */
[----:B------:R-:W5:Y:S07]  /*4730*/  SHFL.BFLY PT, R2, R103, 0x1, 0x1f ;  /* 0x0c201f0067027f89 */ /* 0x000f6e00000e0000 */
[----:B------:R-:W5:Y:S01]  /*4740*/  MUFU.EX2 R164, R164 ;  /* 0x000000a400a47308 */ /* 0x000f620000000800 */
[----:B0-----:R-:W-:-:S04]  /*4750*/  FADD.FTZ R13, R83, R38 ;  /* 0x00000026530d7221 */ /* 0x001fc80000010000 */
[----:B--2---:R-:W-:Y:S01]  /*4760*/  FADD.FTZ R40, R168, R13 ;  /* 0x0000000da8287221 */ /* 0x004fe20000010000 */
[C---:B---3--:R-:W-:Y:S02]  /*4770*/  F2FP.BF16.F32.PACK_AB R168, R85.reuse, R168 ;  /* 0x000000a855a8723e */ /* 0x048fe400000010ff */
[----:B------:R-:W0:Y:S01]  /*4780*/  MUFU.EX2 R105, R105 ;  /* 0x0000006900697308 */ /* 0x000e220000000800 */
[----:B------:R-:W-:-:S04]  /*4790*/  FADD.FTZ R13, R85, R40 ;  /* 0x00000028550d7221 */ /* 0x000fc80000010000 */
[----:B-1----:R-:W-:Y:S01]  /*47a0*/  FADD.FTZ R40, R170, R13 ;  /* 0x0000000daa287221 */ /* 0x002fe20000010000 */
[C---:B----4-:R-:W-:Y:S02]  /*47b0*/  F2FP.BF16.F32.PACK_AB R170, R87.reuse, R170 ;  /* 0x000000aa57aa723e */ /* 0x050fe400000010ff */
[----:B------:R-:W1:Y:S01]  /*47c0*/  MUFU.EX2 R10, R10 ;  /* 0x0000000a000a7308 */ /* 0x000e620000000800 */
[----:B------:R-:W-:Y:S01]  /*47d0*/  FADD.FTZ R13, R87, R40 ;  /* 0x00000028570d7221 */ /* 0x000fe20000010000 */
[----:B-----5:R-:W-:-:S03]  /*47e0*/  FMNMX.FTZ R5, R103, R2, !PT ;  /* 0x0000000267057209 */ /* 0x020fc60007810000 */
[----:B------:R-:W-:Y:S01]  /*47f0*/  FADD.FTZ R42, R164, R13 ;  /* 0x0000000da42a7221 */ /* 0x000fe20000010000 */
[----:B------:R-:W-:Y:S01]  /*4800*/  F2FP.BF16.F32.PACK_AB R164, R117, R164 ;  /* 0x000000a475a4723e */ /* 0x000fe200000010ff */
[C---:B------:R-:W-:Y:S01]  /*4810*/  FMUL.FTZ R2, R5.reuse, R6 ;  /* 0x0000000605027220 */ /* 0x040fe20000410000 */
[----:B------:R-:W-:Y:S01]  /*4820*/  FSETP.NEU.FTZ.AND P2, PT, R5, -INF , PT ;  /* 0xff8000000500780b */ /* 0x000fe20003f5d000 */
[----:B------:R-:W2:Y:S01]  /*4830*/  MUFU.EX2 R101, R101 ;  /* 0x0000006500657308 */ /* 0x000ea20000000800 */
[----:B------:R-:W-:Y:S02]  /*4840*/  FADD.FTZ R42, R117, R42 ;  /* 0x0000002a752a7221 */ /* 0x000fe40000010000 */
[----:B------:R-:W-:Y:S02]  /*4850*/  FSEL R2, R2, RZ, P2 ;  /* 0x000000ff02027208 */ /* 0x000fe40001000000 */
[----:B0-----:R-:W-:Y:S01]  /*4860*/  FADD.FTZ R13, R105, R42 ;  /* 0x0000002a690d7221 */ /* 0x001fe20000010000 */
[----:B------:R-:W-:-:S02]  /*4870*/  PLOP3.LUT P2, PT, PT, PT, UP1, 0x40, 0x0 ;  /* 0x000000000000781c */ /* 0x000fc40003f4e818 */
        /* <DEDUP_REMOVED lines=17> */
[----:B-1----:R-:W-:Y:S01]  /*4990*/  FADD.FTZ R42, R10, R13 ;  /* 0x0000000d0a2a7221 */ /* 0x002fe20000010000 */
[-CC-:B------:R-:W-:Y:S01]  /*49a0*/  FFMA.FTZ R49, R49, R6.reuse, -R2.reuse ;  /* 0x0000000631317223 */ /* 0x180fe20000010802 */
[-CC-:B------:R-:W-:Y:S01]  /*49b0*/  FFMA.FTZ R51, R51, R6.reuse, -R2.reuse ;  /* 0x0000000633337223 */ /* 0x180fe20000010802 */
[-C--:B------:R-:W-:Y:S01]  /*49c0*/  FFMA.FTZ R53, R53, R6.reuse, -R2 ;  /* 0x0000000635357223 */ /* 0x080fe20000010802 */
[----:B--2---:R-:W-:Y:S01]  /*49d0*/  FADD.FTZ R13, R101, R42 ;  /* 0x0000002a650d7221 */ /* 0x004fe20000010000 */
        /* <DEDUP_REMOVED lines=15> */
[-C--:B------:R-:W-:Y:S01]  /*4ad0*/  FFMA.FTZ R107, R107, R6.reuse, -R2 ;  /* 0x000000066b6b7223 */ /* 0x080fe20000010802 */
[----:B------:R-:W0:Y:S01]  /*4ae0*/  MUFU.EX2 R27, R27 ;  /* 0x0000001b001b7308 */ /* 0x000e220000000800 */
[----:B-1----:R-:W-:Y:S01]  /*4af0*/  FADD.FTZ R11, R21, R36 ;  /* 0x00000024150b7221 */ /* 0x002fe20000010000 */
[----:B------:R-:W-:Y:S01]  /*4b00*/  FFMA.FTZ R115, R115, R6, -R2 ;  /* 0x0000000673737223 */ /* 0x000fe20000010802 */
[----:B------:R-:W-:-:S02]  /*4b10*/  F2FP.BF16.F32.PACK_AB R166, R10, R105 ;  /* 0x000000690aa6723e */ /* 0x000fc400000010ff */
[----:B------:R-:W-:-:S03]  /*4b20*/  F2FP.BF16.F32.PACK_AB R181, R15, R0 ;  /* 0x000000000fb5723e */ /* 0x000fc600000010ff */
[----:B------:R-:W1:Y:S01]  /*4b30*/  MUFU.EX2 R20, R29 ;  /* 0x0000001d00147308 */ /* 0x000e620000000800 */
[C---:B--2---:R-:W-:Y:S01]  /*4b40*/  FADD.FTZ R38, R14.reuse, R11 ;  /* 0x0000000b0e267221 */ /* 0x044fe20000010000 */
[----:B------:R-:W-:-:S06]  /*4b50*/  F2FP.BF16.F32.PACK_AB R183, R14, R21 ;  /* 0x000000150eb7723e */ /* 0x000fcc00000010ff */
        /* <DEDUP_REMOVED lines=21> */
[C---:B--2---:R-:W-:Y:S01]  /*4cb0*/  FADD.FTZ R2, R160.reuse, R13 ;  /* 0x0000000da0027221 */ /* 0x044fe20000010000 */
[----:B------:R-:W-:-:S06]  /*4cc0*/  F2FP.BF16.F32.PACK_AB R160, R160, R101 ;  /* 0x00000065a0a0723e */ /* 0x000fcc00000010ff */
        /* <DEDUP_REMOVED lines=9> */
[----:B------:R-:W-:-:S06]  /*4d60*/  F2FP.BF16.F32.PACK_AB R162, R162, R97 ;  /* 0x00000061a2a2723e */ /* 0x000fcc00000010ff */
        /* <DEDUP_REMOVED lines=9> */
[----:B------:R-:W-:-:S06]  /*4e00*/  F2FP.BF16.F32.PACK_AB R156, R156, R93 ;  /* 0x0000005d9c9c723e */ /* 0x000fcc00000010ff */
[----:B------:R-:W1:Y:S01]  /*4e10*/  MUFU.EX2 R34, R53 ;  /* 0x0000003500227308 */ /* 0x000e620000000800 */
[----:B--2---:R-:W-:-:S07]  /*4e20*/  FADD.FTZ R11, R51, R2 ;  /* 0x00000002330b7221 */ /* 0x004fce0000010000 */
[----:B------:R-:W2:Y:S01]  /*4e30*/  MUFU.EX2 R55, R55 ;  /* 0x0000003700377308 */ /* 0x000ea20000000800 */
[----:B0-----:R-:W-:-:S04]  /*4e40*/  FADD.FTZ R13, R89, R44 ;  /* 0x0000002c590d7221 */ /* 0x001fc80000010000 */
[C---:B------:R-:W-:Y:S01]  /*4e50*/  FADD.FTZ R13, R158.reuse, R13 ;  /* 0x0000000d9e0d7221 */ /* 0x040fe20000010000 */
[----:B------:R-:W-:Y:S02]  /*4e60*/  F2FP.BF16.F32.PACK_AB R158, R158, R89 ;  /* 0x000000599e9e723e */ /* 0x000fe400000010ff */
[----:B------:R-:W0:Y:S01]  /*4e70*/  MUFU.EX2 R12, R12 ;  /* 0x0000000c000c7308 */ /* 0x000e220000000800 */
[C---:B-1----:R-:W-:Y:S01]  /*4e80*/  FADD.FTZ R2, R34.reuse, R11 ;  /* 0x0000000b22027221 */ /* 0x042fe20000010000 */
[----:B------:R-:W-:-:S06]  /*4e90*/  F2FP.BF16.F32.PACK_AB R165, R34, R51 ;  /* 0x0000003322a5723e */ /* 0x000fcc00000010ff */
        /* <DEDUP_REMOVED lines=13> */
[----:B-1----:R-:W-:-:S04]  /*4f70*/  FADD.FTZ R13, R3, R44 ;  /* 0x0000002c030d7221 */ /* 0x002fc80000010000 */
[C---:B------:R-:W-:Y:S01]  /*4f80*/  FADD.FTZ R2, R154.reuse, R13 ;  /* 0x0000000d9a027221 */ /* 0x040fe20000010000 */
[----:B------:R-:W-:Y:S02]  /*4f90*/  F2FP.BF16.F32.PACK_AB R154, R154, R3 ;  /* 0x000000039a9a723e */ /* 0x000fe400000010ff */
        /* <DEDUP_REMOVED lines=22> */
[----:B------:R-:W-:-:S03]  /*5100*/  F2FP.BF16.F32.PACK_AB R153, R0, R109 ;  /* 0x0000006d0099723e */ /* 0x000fc600000010ff */
[----:B--2---:R-:W-:-:S04]  /*5110*/  FADD.FTZ R3, R107, R14 ;  /* 0x0000000e6b037221 */ /* 0x004fc80000010000 */
[C---:B0-----:R-:W-:Y:S01]  /*5120*/  FADD.FTZ R0, R12.reuse, R3 ;  /* 0x000000030c007221 */ /* 0x041fe20000010000 */
[----:B------:R-:W-:Y:S01]  /*5130*/  F2FP.BF16.F32.PACK_AB R155, R12, R107 ;  /* 0x0000006b0c9b723e */ /* 0x000fe200000010ff */
[----:B------:R-:W-:Y:S01]  /*5140*/  VIADD R3, R88, 0xfffffffe ;  /* 0xfffffffe58037836 */ /* 0x000fe20000000000 */
[----:B------:R-:W-:Y:S06]  /*5150*/  @P2 BRA `(.L_x_1122) ;  /* 0x0000000000442947 */ /* 0x000fec0003800000 */
        /* <DEDUP_REMOVED lines=10> */
.L_x_1123:
[----:B------:R-:W-:-:S11]  /*5200*/  UISETP.NE.AND UP2, UPT, UR7, 0x1, UPT ;  /* 0x000000010700788c */ /* 0x000fd6000bf45270 */
[----:B------:R-:W-:Y:S02]  /*5210*/  @UP2 ULDC.64 UR18, c[0x0][0x9e8] ;  /* 0x00027a0000122ab9 */ /* 0x000fe40000000a00 */
[----:B------:R-:W-:-:S04]  /*5220*/  UIMAD.WIDE.U32 UR10, UR14, UR18, URZ ;  /* 0x000000120e0a72a5 */ /* 0x000fc8000f8e003f */
[----:B------:R-:W-:-:S12]  /*5230*/  @UP2 USHF.R.U32.HI UR14, URZ, UR19, UR11 ;  /* 0x000000133f0e2299 */ /* 0x000fd8000801160b */
.L_x_1124:
[----:B------:R-:W-:-:S04]  /*5240*/  UIMAD UR7, UR14, UR7, UR7 ;  /* 0x000000070e0772a4 */ /* 0x000fc8000f8e0207 */
[----:B------:R-:W-:-:S04]  /*5250*/  UISETP.LT.AND UP2, UPT, UR6, UR7, UPT ;  /* 0x000000070600728c */ /* 0x000fc8000bf41270 */
[----:B------:R-:W-:-:S12]  /*5260*/  USEL UR6, UR6, UR7, UP2 ;  /* 0x0000000706067287 */ /* 0x000fd80009000000 */
.L_x_1122:
[----:B------:R-:W-:Y:S01]  /*5270*/  USHF.R.S32.HI UR7, URZ, 0x1f, UR6 ;  /* 0x0000001f3f077899 */ /* 0x000fe20008011406 */
[----:B------:R-:W-:Y:S02]  /*5280*/  CS2R R150, SRZ ;  /* 0x0000000000967805 */ /* 0x000fe4000001ff00 */
[----:B------:R-:W-:Y:S02]  /*5290*/  CS2R R148, SRZ ;  /* 0x0000000000947805 */ /* 0x000fe4000001ff00 */
[----:B------:R-:W-:Y:S01]  /*52a0*/  CS2R R146, SRZ ;  /* 0x0000000000927805 */ /* 0x000fe2000001ff00 */
[----:B------:R-:W-:Y:S01]  /*52b0*/  ULEA.HI UR7, UR7, UR6, URZ, 0x7 ;  /* 0x0000000607077291 */ /* 0x000fe2000f8f383f */
[----:B------:R-:W-:Y:S02]  /*52c0*/  CS2R R144, SRZ ;  /* 0x0000000000907805 */ /* 0x000fe4000001ff00 */
[----:B------:R-:W-:Y:S02]  /*52d0*/  CS2R R142, SRZ ;  /* 0x00000000008e7805 */ /* 0x000fe4000001ff00 */
[----:B------:R-:W-:Y:S01]  /*52e0*/  CS2R R140, SRZ ;  /* 0x00000000008c7805 */ /* 0x000fe2000001ff00 */
[----:B------:R-:W-:Y:S01]  /*52f0*/  USHF.R.S32.HI UR7, URZ, 0x7, UR7 ;  /* 0x000000073f077899 */ /* 0x000fe20008011407 */
[----:B------:R-:W-:-:S02]  /*5300*/  CS2R R138, SRZ ;  /* 0x00000000008a7805 */ /* 0x000fc4000001ff00 */
[----:B------:R-:W-:Y:S02]  /*5310*/  CS2R R136, SRZ ;  /* 0x0000000000887805 */ /* 0x000fe4000001ff00 */
[----:B------:R-:W-:Y:S01]  /*5320*/  CS2R R134, SRZ ;  /* 0x0000000000867805 */ /* 0x000fe2000001ff00 */
[----:B------:R-:W-:Y:S01]  /*5330*/  UISETP.LT.AND UP2, UPT, UR39, UR7, UPT ;  /* 0x000000072700728c */ /* 0x000fe2000bf41270 */
[----:B------:R-:W-:Y:S02]  /*5340*/  CS2R R132, SRZ ;  /* 0x0000000000847805 */ /* 0x000fe4000001ff00 */
[----:B------:R-:W-:Y:S02]  /*5350*/  CS2R R130, SRZ ;  /* 0x0000000000827805 */ /* 0x000fe4000001ff00 */
[----:B------:R-:W-:Y:S01]  /*5360*/  CS2R R128, SRZ ;  /* 0x0000000000807805 */ /* 0x000fe2000001ff00 */
[----:B------:R-:W-:Y:S01]  /*5370*/  USEL UR57, UR39, UR7, !UP2 ;  /* 0x0000000727397287 */ /* 0x000fe2000d000000 */
[----:B------:R-:W-:-:S02]  /*5380*/  CS2R R126, SRZ ;  /* 0x00000000007e7805 */ /* 0x000fc4000001ff00 */
[----:B------:R-:W-:Y:S02]  /*5390*/  CS2R R124, SRZ ;  /* 0x00000000007c7805 */ /* 0x000fe4000001ff00 */
[----:B------:R-:W-:Y:S02]  /*53a0*/  CS2R R122, SRZ ;  /* 0x00000000007a7805 */ /* 0x000fe4000001ff00 */
[----:B------:R-:W-:Y:S02]  /*53b0*/  CS2R R120, SRZ ;  /* 0x0000000000787805 */ /* 0x000fe4000001ff00 */
[----:B------:R-:W-:Y:S02]  /*53c0*/  CS2R R118, SRZ ;  /* 0x0000000000767805 */ /* 0x000fe4000001ff00 */
[----:B------:R-:W-:Y:S02]  /*53d0*/  ISETP.GE.AND P2, PT, R3, UR57, PT ;  /* 0x0000003903007c0c */ /* 0x000fe4000bf46270 */
        /* <DEDUP_REMOVED lines=15> */
[----:B------:R-:W-:Y:S06]  /*54d0*/  @!P2 BRA `(.L_x_1125) ;  /* 0x000000380040a947 */ /* 0x000fec0003800000 */
[----:B------:R-:W-:Y:S01]  /*54e0*/  IMAD.MOV.U32 R151, RZ, RZ, RZ ;  /* 0x000000ffff977224 */ /* 0x000fe200078e00ff */
[----:B------:R-:W-:Y:S01]  /*54f0*/  ULDC UR52, c[0x0][0x9e4] ;  /* 0x0002790000347ab9 */ /* 0x000fe20000000800 */
[----:B------:R-:W-:Y:S01]  /*5500*/  ULDC UR54, c[0x0][0x9d8] ;  /* 0x0002760000367ab9 */ /* 0x000fe20000000800 */
[----:B------:R-:W-:-:S05]  /*5510*/  ULDC UR53, c[0x0][0x9e0] ;  /* 0x0002780000357ab9 */ /* 0x000fca0000000800 */
.L_x_1142:
[----:B------:R-:W-:Y:S01]  /*5520*/  UIADD3 UR56, UR44, 0x1, URZ ;  /* 0x000000012c387890 */ /* 0x000fe2000fffe03f */
[----:B------:R-:W-:-:S03]  /*5530*/  ISETP.NE.AND P3, PT, RZ, UR40, PT ;  /* 0x00000028ff007c0c */ /* 0x000fc6000bf65270 */
[----:B------:R-:W-:-:S04]  /*5540*/  UISETP.NE.AND UP2, UPT, UR56, 0x2, UPT ;  /* 0x000000023800788c */ /* 0x000fc8000bf45270 */
[----:B------:R-:W-:Y:S02]  /*5550*/  USEL UR55, URZ, 0x1, UP2 ;  /* 0x000000013f377887 */ /* 0x000fe40009000000 */
[----:B------:R-:W-:Y:S02]  /*5560*/  USEL UR56, UR56, URZ, UP2 ;  /* 0x0000003f38387287 */ /* 0x000fe40009000000 */
[----:B------:R-:W-:Y:S02]  /*5570*/  ULOP3.LUT UR55, UR45, UR55, URZ, 0x3c, !UPT ;  /* 0x000000372d377292 */ /* 0x000fe4000f8e3c3f */
[----:B------:R-:W-:Y:S10]  /*5580*/  @P3 BRA `(.L_x_1126) ;  /* 0x00000000002c3947 */ /* 0x000ff40003800000 */
[----:B------:R-:W-:Y:S05]  /*5590*/  @!P0 BRA `(.L_x_1127) ;  /* 0x0000000000048947 */ /* 0x000fea0003800000 */
[----:B------:R-:W-:Y:S01]  /*55a0*/  BPT.TRAP 0x1 ;  /* 0x000000040000795c */ /* 0x000fe20000300000 */
.L_x_1127:
[----:B------:R-:W-:Y:S01]  /*55b0*/  ULEA UR6, UR56, UR41, 0x3 ;  /* 0x0000002938067291 */ /* 0x000fe2000f8e183f */
[----:B------:R-:W-:-:S05]  /*55c0*/  IMAD.U32 R6, RZ, RZ, UR55 ;  /* 0x00000037ff067e24 */ /* 0x000fca000f8e00ff */
[----:B------:R-:W-:-:S04]  /*55d0*/  SHF.L.U32 R6, R6, 0x1f, RZ ;  /* 0x0000001f06067819 */ /* 0x000fc800000006ff */
[----:B------:R0:W1:Y:S01]  /*55e0*/  SYNCS.PHASECHK.TRANS64.TRYWAIT P2, [UR6+0x28830], R6 ;  /* 0x02883006ff0075a7 */ /* 0x0000620008040146 */
[----:B------:R-:W-:Y:S05]  /*55f0*/  @!P0 BRA `(.L_x_1128) ;  /* 0x0000000000048947 */ /* 0x000fea0003800000 */
[----:B------:R-:W-:Y:S01]  /*5600*/  BPT.TRAP 0x1 ;  /* 0x000000040000795c */ /* 0x000fe20000300000 */
.L_x_1128:
[----:B-1----:R-:W-:Y:S05]  /*5610*/  @P2 BRA `(.L_x_1126) ;  /* 0x0000000000082947 */ /* 0x002fea0003800000 */
[----:B------:R-:W1:Y:S02]  /*5620*/  SYNCS.PHASECHK.TRANS64.TRYWAIT P2, [UR6+0x28830], R6 ;  /* 0x02883006ff0075a7 */ /* 0x000e640008040146 */
[----:B-1----:R-:W-:Y:S05]  /*5630*/  @!P2 BRA `(.L_x_1129) ;  /* 0x0000010800dca947 */ /* 0x002fea0003800000 */
.L_x_1126:
[----:B01----:R-:W-:Y:S01]  /*5640*/  VIADD R6, R23, 0x8 ;  /* 0x0000000817067836 */ /* 0x003fe20000000000 */
[----:B------:R-:W-:Y:S01]  /*5650*/  ULEA UR34, UR56, UR48, 0xb ;  /* 0x0000003038227291 */ /* 0x000fe2000f8e583f */
[----:B------:R-:W-:Y:S01]  /*5660*/  UMOV UR35, 0x40000040 ;  /* 0x4000004000237882 */ /* 0x000fe20000000000 */
[----:B------:R-:W-:Y:S02]  /*5670*/  UMOV UR7, 0x40000040 ;  /* 0x4000004000077882 */ /* 0x000fe40000000000 */
[----:B------:R0:W-:Y:S01]  /*5680*/  BAR.SYNC.DEFER_BLOCKING R6, 0x100 ;  /* 0x000400060000751d */ /* 0x0001e20000010000 */
[----:B------:R-:W-:Y:S02]  /*5690*/  UIADD3 UR6, UR34, 0x2, URZ ;  /* 0x0000000222067890 */ /* 0x000fe4000fffe03f */
[----:B------:R-:W-:Y:S02]  /*56a0*/  UIADD3 UR10, UR34, 0x4, URZ ;  /* 0x00000004220a7890 */ /* 0x000fe4000fffe03f */
[----:B------:R-:W-:Y:S01]  /*56b0*/  UIADD3 UR14, UR34, 0x6, URZ ;  /* 0x00000006220e7890 */ /* 0x000fe2000fffe03f */
        /* <DEDUP_REMOVED lines=8> */
[----:B------:R-:W-:Y:S01]  /*5740*/  UIADD3 UR30, UR34, 0x406, URZ ;  /* 0x00000406221e7890 */ /* 0x000fe2000fffe03f */
[----:B------:R-:W-:Y:S01]  /*5750*/  UMOV UR31, 0x40000040 ;  /* 0x40000040001f7882 */ /* 0x000fe20000000000 */
[----:B------:R-:W-:-:S06]  /*5760*/  WARPGROUP.ARRIVE ;  /* 0x00000000000079c5 */ /* 0x000fcc0000000000 */
[----:B------:R-:W-:Y:S03]  /*5770*/  HGMMA.64x128x16.F32.BF16 R24, gdesc[UR32], RZ, !UPT, gsb0 ;  /* 0x01e00000201879f0 */ /* 0x000fe6000c0018ff */
        /* <DEDUP_REMOVED lines=22> */
[----:B0-----:R-:W-:Y:S05]  /*58e0*/  @P3 BRA `(.L_x_1130) ;  /* 0x00000000002c3947 */ /* 0x001fea0003800000 */
[----:B------:R-:W-:Y:S05]  /*58f0*/  @!P0 BRA `(.L_x_1131) ;  /* 0x0000000000048947 */ /* 0x000fea0003800000 */
[----:B------:R-:W-:Y:S01]  /*5900*/  BPT.TRAP 0x1 ;  /* 0x000000040000795c */ /* 0x000fe20000300000 */
.L_x_1131:
[----:B------:R-:W-:Y:S01]  /*5910*/  ULEA UR6, UR44, UR41, 0x3 ;  /* 0x000000292c067291 */ /* 0x000fe2000f8e183f */
[----:B------:R-:W-:-:S05]  /*5920*/  IMAD.U32 R6, RZ, RZ, UR45 ;  /* 0x0000002dff067e24 */ /* 0x000fca000f8e00ff */
[----:B------:R-:W-:-:S04]  /*5930*/  SHF.L.U32 R6, R6, 0x1f, RZ ;  /* 0x0000001f06067819 */ /* 0x000fc800000006ff */
[----:B------:R0:W1:Y:S01]  /*5940*/  SYNCS.PHASECHK.TRANS64.TRYWAIT P2, [UR6+0x28850], R6 ;  /* 0x02885006ff0075a7 */ /* 0x0000620008040146 */
[----:B------:R-:W-:Y:S05]  /*5950*/  @!P0 BRA `(.L_x_1132) ;  /* 0x0000000000048947 */ /* 0x000fea0003800000 */
[----:B------:R-:W-:Y:S01]  /*5960*/  BPT.TRAP 0x1 ;  /* 0x000000040000795c */ /* 0x000fe20000300000 */
.L_x_1132:
[----:B-1----:R-:W-:Y:S05]  /*5970*/  @P2 BRA `(.L_x_1130) ;  /* 0x0000000000082947 */ /* 0x002fea0003800000 */
[----:B------:R-:W1:Y:S02]  /*5980*/  SYNCS.PHASECHK.TRANS64.TRYWAIT P2, [UR6+0x28850], R6 ;  /* 0x02885006ff0075a7 */ /* 0x000e640008040146 */
[----:B-1----:R-:W-:Y:S05]  /*5990*/  @!P2 BRA `(.L_x_1133) ;  /* 0x00000108001ca947 */ /* 0x002fea0003800000 */
.L_x_1130:
[----:B------:R-:W-:Y:S01]  /*59a0*/  UIADD3 UR6, UR41, 0x400, URZ ;  /* 0x0000040029067890 */ /* 0x000fe2000fffe03f */
[----:B------:R-:W-:Y:S01]  /*59b0*/  WARPGROUP.ARRIVE ;  /* 0x00000000000079c5 */ /* 0x000fe20000000000 */
[----:B------:R-:W-:Y:S01]  /*59c0*/  UMOV UR7, 0x40000040 ;  /* 0x4000004000077882 */ /* 0x000fe20000000000 */
[----:B------:R-:W-:Y:S01]  /*59d0*/  PLOP3.LUT P2, PT, PT, PT, UP0, 0x80, 0x0 ;  /* 0x000000000000781c */ /* 0x000fe20003f4f008 */
[----:B------:R-:W-:Y:S01]  /*59e0*/  USHF.R.U32.HI UR6, URZ, 0x4, UR6 ;  /* 0x000000043f067899 */ /* 0x000fe20008011606 */
[----:B------:R-:W-:Y:S01]  /*59f0*/  PLOP3.LUT P3, PT, PT, PT, UP0, 0x80, 0x0 ;  /* 0x000000000000781c */ /* 0x000fe20003f6f008 */
[----:B------:R-:W2:Y:S01]  /*5a00*/  LDC R8, c[0x0][0x288] ;  /* 0x0000a200ff087b82 */ /* 0x000ea20000000800 */
[----:B------:R-:W-:Y:S01]  /*5a10*/  FMUL.FTZ R14, R35, UR54 ;  /* 0x00000036230e7c20 */ /* 0x000fe20008410000 */
[----:B------:R-:W-:Y:S01]  /*5a20*/  ULOP3.LUT UR6, UR6, 0x3fff, URZ, 0xc0, !UPT ;  /* 0x00003fff06067892 */ /* 0x000fe2000f8ec03f */
[----:B------:R-:W-:Y:S01]  /*5a30*/  FMUL.FTZ R35, R59, UR54 ;  /* 0x000000363b237c20 */ /* 0x000fe20008410000 */
[----:B------:R-:W-:Y:S01]  /*5a40*/  FMUL.FTZ R10, R27, UR54 ;  /* 0x000000361b0a7c20 */ /* 0x000fe20008410000 */
[----:B------:R-:W-:Y:S01]  /*5a50*/  FMUL.FTZ R59, R65, UR54 ;  /* 0x00000036413b7c20 */ /* 0x000fe20008410000 */
[----:B------:R-:W-:Y:S01]  /*5a60*/  ULOP3.LUT UR6, UR6, 0x4000000, URZ, 0xfc, !UPT ;  /* 0x0400000006067892 */ /* 0x000fe2000f8efc3f */
[----:B------:R-:W-:Y:S01]  /*5a70*/  FMUL.FTZ R27, R51, UR54 ;  /* 0x00000036331b7c20 */ /* 0x000fe20008410000 */
[----:B------:R-:W-:Y:S01]  /*5a80*/  FMUL.FTZ R12, R31, UR54 ;  /* 0x000000361f0c7c20 */ /* 0x000fe20008410000 */
[----:B------:R-:W-:Y:S01]  /*5a90*/  FMUL.FTZ R51, R53, UR54 ;  /* 0x0000003635337c20 */ /* 0x000fe20008410000 */
[----:B------:R-:W-:Y:S01]  /*5aa0*/  ULEA UR10, UR44, UR6, 0xb ;  /* 0x000000062c0a7291 */ /* 0x000fe2000f8e583f */
[----:B------:R-:W-:Y:S01]  /*5ab0*/  FMUL.FTZ R31, R32, UR54 ;  /* 0x00000036201f7c20 */ /* 0x000fe20008410000 */
[----:B------:R-:W-:Y:S01]  /*5ac0*/  FMUL.FTZ R53, R57, UR54 ;  /* 0x0000003639357c20 */ /* 0x000fe20008410000 */
[----:B------:R-:W-:Y:S01]  /*5ad0*/  FMUL.FTZ R9, R26, UR54 ;  /* 0x000000361a097c20 */ /* 0x000fe20008410000 */
[----:B------:R-:W-:Y:S01]  /*5ae0*/  FMUL.FTZ R11, R30, UR54 ;  /* 0x000000361e0b7c20 */ /* 0x000fe20008410000 */
[----:B------:R-:W-:Y:S01]  /*5af0*/  FMUL.FTZ R32, R33, UR54 ;  /* 0x0000003621207c20 */ /* 0x000fe20008410000 */
[----:B01----:R-:W-:Y:S01]  /*5b00*/  FMUL.FTZ R6, R24, UR54 ;  /* 0x0000003618067c20 */ /* 0x003fe20008410000 */
[----:B------:R-:W-:Y:S01]  /*5b10*/  UMOV UR6, UR10 ;  /* 0x0000000a00067c82 */ /* 0x000fe20008000000 */
[----:B------:R-:W-:Y:S01]  /*5b20*/  FMUL.FTZ R13, R34, UR54 ;  /* 0x00000036220d7c20 */ /* 0x000fe20008410000 */
[----:B------:R-:W-:Y:S01]  /*5b30*/  HGMMA.64x128x16.F32.BF16 R88, R180, gdesc[UR4].tnspB, R88, gsb0 ;  /* 0x41e00004b4587df0 */ /* 0x000fe20008001858 */
[----:B------:R-:W-:Y:S01]  /*5b40*/  UIADD3 UR6, UR10, 0x80, URZ ;  /* 0x000000800a067890 */ /* 0x000fe2000fffe03f */
[----:B------:R-:W-:Y:S01]  /*5b50*/  FMUL.FTZ R33, R36, UR54 ;  /* 0x0000003624217c20 */ /* 0x000fe20008410000 */
[----:B------:R-:W-:Y:S01]  /*5b60*/  UMOV UR7, 0x40000040 ;  /* 0x4000004000077882 */ /* 0x000fe20000000000 */
[----:B------:R-:W-:Y:S01]  /*5b70*/  FMUL.FTZ R20, R38, UR54 ;  /* 0x0000003626147c20 */ /* 0x000fe20008410000 */
        /* <DEDUP_REMOVED lines=25> */
[----:B------:R-:W0:Y:S08]  /*5d10*/  MUFU.TANH R6, R6 ;  /* 0x0000000600067308 */ /* 0x000e300000002400 */
[----:B------:R-:W1:Y:S08]  /*5d20*/  MUFU.TANH R9, R9 ;  /* 0x0000000900097308 */ /* 0x000e700000002400 */
        /* <DEDUP_REMOVED lines=11> */
[----:B------:R-:W0:Y:S01]  /*5de0*/  MUFU.TANH R21, R21 ;  /* 0x0000001500157308 */ /* 0x000e220000002400 */
[----:B------:R-:W-:-:S02]  /*5df0*/  WARPGROUP.DEPBAR.LE gsb0, 0x0 ;  /* 0x00008000000079c5 */ /* 0x000fc40000010000 */
[----:B------:R-:W-:-:S05]  /*5e00*/  WARPGROUP.ARRIVE ;  /* 0x00000000000079c5 */ /* 0x000fca0000000000 */
[----:B------:R-:W0:Y:S01]  /*5e10*/  MUFU.TANH R27, R27 ;  /* 0x0000001b001b7308 */ /* 0x000e220000002400 */
[----:B------:R-:W-:Y:S01]  /*5e20*/  HGMMA.64x128x16.F32.BF16 R88, R176, gdesc[UR4].tnspB, R88, gsb0 ;  /* 0x41e00004b0587df0 */ /* 0x000fe20008001858 */
[----:B------:R-:W-:Y:S01]  /*5e30*/  UIADD3 UR6, UR10, 0x100, URZ ;  /* 0x000001000a067890 */ /* 0x000fe2000fffe03f */
[----:B------:R-:W-:-:S05]  /*5e40*/  UMOV UR7, 0x40000040 ;  /* 0x4000004000077882 */ /* 0x000fca0000000000 */
        /* <DEDUP_REMOVED lines=24> */
[----:B------:R0:W0:Y:S08]  /*5fd0*/  MUFU.TANH R68, R77 ;  /* 0x0000004d00447308 */ /* 0x0000300000002400 */
[----:B------:R-:W0:Y:S08]  /*5fe0*/  MUFU.TANH R80, R80 ;  /* 0x0000005000507308 */ /* 0x000e300000002400 */
[----:B------:R-:W0:Y:S08]  /*5ff0*/  MUFU.TANH R47, R47 ;  /* 0x0000002f002f7308 */ /* 0x000e300000002400 */
[----:B------:R-:W0:Y:S08]  /*6000*/  MUFU.TANH R84, R84 ;  /* 0x0000005400547308 */ /* 0x000e300000002400 */
[----:B------:R0:W0:Y:S01]  /*6010*/  MUFU.TANH R72, R85 ;  /* 0x0000005500487308 */ /* 0x0000220000002400 */
[----:B------:R-:W-:-:S02]  /*6020*/  WARPGROUP.DEPBAR.LE gsb0, 0x0 ;  /* 0x00008000000079c5 */ /* 0x000fc40000010000 */
[----:B------:R-:W-:-:S06]  /*6030*/  WARPGROUP.ARRIVE ;  /* 0x00000000000079c5 */ /* 0x000fcc0000000000 */
[----:B------:R-:W-:Y:S01]  /*6040*/  HGMMA.64x128x16.F32.BF16 R88, R168, gdesc[UR4].tnspB, R88, gsb0 ;  /* 0x41e00004a8587df0 */ /* 0x000fe20008001858 */
[----:B------:R-:W-:Y:S01]  /*6050*/  UIADD3 UR6, UR10, 0x200, URZ ;  /* 0x000002000a067890 */ /* 0x000fe2000fffe03f */
[----:B------:R-:W-:Y:S01]  /*6060*/  UMOV UR7, 0x40000040 ;  /* 0x4000004000077882 */ /* 0x000fe20000000000 */
[----:B------:R-:W-:Y:S02]  /*6070*/  WARPGROUP.DEPBAR.LE gsb0, 0x0 ;  /* 0x00008000000079c5 */ /* 0x000fe40000010000 */
[----:B------:R-:W-:Y:S01]  /*6080*/  WARPGROUP.ARRIVE ;  /* 0x00000000000079c5 */ /* 0x000fe20000000000 */
[----:B------:R-:W-:Y:S01]  /*6090*/  FMUL.FTZ R168, R48, UR54 ;  /* 0x0000003630a87c20 */ /* 0x000fe20008410000 */
[----:B------:R-:W-:Y:S02]  /*60a0*/  IMAD.U32 R48, RZ, RZ, UR56 ;  /* 0x00000038ff307e24 */ /* 0x000fe4000f8e00ff */
[----:B------:R-:W-:-:S03]  /*60b0*/  FMUL.FTZ R169, R49, UR54 ;  /* 0x0000003631a97c20 */ /* 0x000fc60008410000 */
[----:B------:R-:W-:Y:S01]  /*60c0*/  HGMMA.64x128x16.F32.BF16 R88, R164, gdesc[UR4].tnspB, R88, gsb0 ;  /* 0x41e00004a4587df0 */ /* 0x000fe20008001858 */
[----:B------:R-:W-:Y:S01]  /*60d0*/  UIADD3 UR6, UR10, 0x280, URZ ;  /* 0x000002800a067890 */ /* 0x000fe2000fffe03f */
[----:B------:R-:W-:Y:S01]  /*60e0*/  @!P1 LEA R48, R48, UR41, 0x3 ;  /* 0x0000002930309c11 */ /* 0x000fe2000f8e18ff */
[----:B------:R-:W-:Y:S01]  /*60f0*/  UMOV UR7, 0x40000040 ;  /* 0x4000004000077882 */ /* 0x000fe20000000000 */
[----:B------:R-:W0:Y:S03]  /*6100*/  MUFU.TANH R168, R168 ;  /* 0x000000a800a87308 */ /* 0x000e260000002400 */
[----:B------:R-:W-:-:S05]  /*6110*/  @!P1 VIADD R48, R48, 0x28840 ;  /* 0x0002884030309836 */ /* 0x000fca0000000000 */
[----:B------:R-:W-:Y:S01]  /*6120*/  @!P1 PRMT R49, RZ, 0x654, R48 ;  /* 0x00000654ff319816 */ /* 0x000fe20000000030 */
[----:B------:R-:W0:Y:S08]  /*6130*/  MUFU.TANH R169, R169 ;  /* 0x000000a900a97308 */ /* 0x000e300000002400 */
[----:B------:R0:W0:Y:S01]  /*6140*/  MUFU.TANH R48, R86 ;  /* 0x0000005600307308 */ /* 0x0000220000002400 */
[----:B------:R-:W-:-:S02]  /*6150*/  WARPGROUP.DEPBAR.LE gsb0, 0x0 ;  /* 0x00008000000079c5 */ /* 0x000fc40000010000 */
[----:B------:R-:W-:Y:S01]  /*6160*/  WARPGROUP.ARRIVE ;  /* 0x00000000000079c5 */ /* 0x000fe20000000000 */
[----:B------:R-:W-:Y:S01]  /*6170*/  FMUL.FTZ R164, R25, UR54 ;  /* 0x0000003619a47c20 */ /* 0x000fe20008410000 */
[----:B------:R-:W-:Y:S01]  /*6180*/  FMUL.FTZ R165, R28, UR54 ;  /* 0x000000361ca57c20 */ /* 0x000fe20008410000 */
[----:B------:R-:W-:Y:S01]  /*6190*/  FMUL.FTZ R25, R42, UR54 ;  /* 0x000000362a197c20 */ /* 0x000fe20008410000 */
[----:B------:R-:W-:Y:S01]  /*61a0*/  FMUL.FTZ R28, R50, UR54 ;  /* 0x00000036321c7c20 */ /* 0x000fe20008410000 */
[----:B------:R-:W-:Y:S01]  /*61b0*/  FMUL.FTZ R50, R52, UR54 ;  /* 0x0000003634327c20 */ /* 0x000fe20008410000 */
[----:B------:R-:W-:Y:S01]  /*61c0*/  HGMMA.64x128x16.F32.BF16 R88, R160, gdesc[UR4].tnspB, R88, gsb0 ;  /* 0x41e00004a0587df0 */ /* 0x000fe20008001858 */
[----:B------:R-:W-:Y:S01]  /*61d0*/  UIADD3 UR6, UR10, 0x300, URZ ;  /* 0x000003000a067890 */ /* 0x000fe2000fffe03f */
[----:B------:R-:W-:Y:S01]  /*61e0*/  FMUL.FTZ R42, R74, UR54 ;  /* 0x000000364a2a7c20 */ /* 0x000fe20008410000 */
[----:B------:R-:W-:Y:S01]  /*61f0*/  UMOV UR7, 0x40000040 ;  /* 0x4000004000077882 */ /* 0x000fe20000000000 */
[----:B------:R-:W-:Y:S01]  /*6200*/  FMUL.FTZ R52, R56, UR54 ;  /* 0x0000003638347c20 */ /* 0x000fe20008410000 */
[----:B------:R-:W-:Y:S01]  /*6210*/  IMAD.SHL.U32 R74, R3, 0x80, RZ ;  /* 0x00000080034a7824 */ /* 0x000fe200078e00ff */
[----:B------:R-:W-:Y:S01]  /*6220*/  IADD3 R56, -R23, 0xb, RZ ;  /* 0x0000000b17387810 */ /* 0x000fe20007ffe1ff */
[----:B------:R-:W-:Y:S01]  /*6230*/  FMUL.FTZ R166, R29, UR54 ;  /* 0x000000361da67c20 */ /* 0x000fe20008410000 */
[----:B------:R-:W-:Y:S01]  /*6240*/  FMUL.FTZ R167, R37, UR54 ;  /* 0x0000003625a77c20 */ /* 0x000fe20008410000 */
[----:B------:R-:W-:Y:S01]  /*6250*/  FMUL.FTZ R29, R46, UR54 ;  /* 0x000000362e1d7c20 */ /* 0x000fe20008410000 */
[----:B------:R-:W-:Y:S01]  /*6260*/  IADD3 R57, -R74, 0x1, RZ ;  /* 0x000000014a397810 */ /* 0x000fe20007ffe1ff */
[----:B------:R-:W-:Y:S01]  /*6270*/  FMUL.FTZ R37, R71, UR54 ;  /* 0x0000003647257c20 */ /* 0x000fe20008410000 */
[----:B------:R-:W-:Y:S01]  /*6280*/  FMUL.FTZ R46, R82, UR54 ;  /* 0x00000036522e7c20 */ /* 0x000fe20008410000 */
[----:B------:R-:W0:Y:S02]  /*6290*/  MUFU.TANH R164, R164 ;  /* 0x000000a400a47308 */ /* 0x000e240000002400 */
[----:B------:R-:W-:-:S06]  /*62a0*/  IMAD R64, R16, -0x2, R57 ;  /* 0xfffffffe10407824 */ /* 0x000fcc00078e0239 */
        /* <DEDUP_REMOVED lines=12> */
[----:B------:R-:W-:Y:S01]  /*6370*/  WARPGROUP.ARRIVE ;  /* 0x00000000000079c5 */ /* 0x000fe20000000000 */
[----:B------:R-:W-:Y:S01]  /*6380*/  FMUL.FTZ R160, R40, UR54 ;  /* 0x0000003628a07c20 */ /* 0x000fe20008410000 */
[----:B------:R-:W-:Y:S01]  /*6390*/  FMUL.FTZ R40, R62, UR54 ;  /* 0x000000363e287c20 */ /* 0x000fe20008410000 */
[----:B------:R-:W-:Y:S02]  /*63a0*/  VIADD R62, R17, UR36 ;  /* 0x00000024113e7c36 */ /* 0x000fe40008000000 */
[----:B------:R-:W-:Y:S01]  /*63b0*/  FMUL.FTZ R161, R41, UR54 ;  /* 0x0000003629a17c20 */ /* 0x000fe20008410000 */
        /* <DEDUP_REMOVED lines=16> */
[----:B------:R0:W0:Y:S01]  /*64c0*/  MUFU.TANH R70, R81 ;  /* 0x0000005100467308 */ /* 0x0000220000002400 */
[----:B------:R-:W-:-:S02]  /*64d0*/  WARPGROUP.DEPBAR.LE gsb0, 0x0 ;  /* 0x00008000000079c5 */ /* 0x000fc40000010000 */
[----:B------:R-:W-:-:S06]  /*64e0*/  WARPGROUP.ARRIVE ;  /* 0x00000000000079c5 */ /* 0x000fcc0000000000 */
[----:B------:R-:W-:Y:S01]  /*64f0*/  HGMMA.64x128x16.F32.BF16 R88, R152, gdesc[UR4].tnspB, R88, gsb0 ;  /* 0x41e0000498587df0 */ /* 0x000fe20008001858 */
[----:B------:R-:W-:Y:S02]  /*6500*/  @UP0 ULDC UR6, c[0x0][0x44c] ;  /* 0x0001130000060ab9 */ /* 0x000fe40000000800 */
[----:B------:R-:W-:Y:S01]  /*6510*/  @P2 IMAD.HI.U32 R7, R62, UR6, RZ ;  /* 0x000000063e072c27 */ /* 0x000fe2000f8e00ff */
[----:B------:R-:W-:Y:S01]  /*6520*/  @UP0 ULDC UR6, c[0x0][0x450] ;  /* 0x0001140000060ab9 */ /* 0x000fe20000000800 */
[----:B------:R-:W-:-:S03]  /*6530*/  PLOP3.LUT P2, PT, PT, PT, UP1, 0x40, 0x0 ;  /* 0x000000000000781c */ /* 0x000fc60003f4e818 */
[----:B------:R-:W-:Y:S02]  /*6540*/  @P3 SHF.R.U32.HI R62, RZ, UR6, R7 ;  /* 0x00000006ff3e3c19 */ /* 0x000fe40008011607 */
[----:B------:R-:W5:Y:S03]  /*6550*/  LDC R7, c[0x0][0x2f0] ;  /* 0x0000bc00ff077b82 */ /* 0x000f660000000800 */
[----:B------:R-:W1:Y:S01]  /*6560*/  SHFL.IDX PT, R65, R62, RZ, 0x1c1f ;  /* 0x001c1fff3e417589 */ /* 0x000e6200000e0000 */
[----:B-----5:R-:W-:-:S04]  /*6570*/  IMAD R57, R7, UR42, R64 ;  /* 0x0000002a07397c24 */ /* 0x020fc8000f8e0240 */
[----:B--2---:R-:W-:-:S04]  /*6580*/  IMAD.IADD R57, R57, 0x1, -R8 ;  /* 0x0000000139397824 */ /* 0x004fc800078e0a08 */
[C---:B------:R-:W-:Y:S02]  /*6590*/  VIADD R78, R57.reuse, UR53 ;  /* 0x00000035394e7c36 */ /* 0x040fe40008000000 */
[----:B------:R-:W-:Y:S02]  /*65a0*/  VIADD R82, R57, UR49 ;  /* 0x0000003139527c36 */ /* 0x000fe40008000000 */
[--C-:B-1----:R-:W-:Y:S02]  /*65b0*/  IMAD.IADD R64, R78, 0x1, R65.reuse ;  /* 0x000000014e407824 */ /* 0x102fe400078e0241 */
[----:B------:R-:W-:Y:S01]  /*65c0*/  IMAD.IADD R66, R82, 0x1, R65 ;  /* 0x0000000152427824 */ /* 0x000fe200078e0241 */
[----:B------:R-:W-:Y:S02]  /*65d0*/  WARPGROUP.DEPBAR.LE gsb0, 0x0 ;  /* 0x00008000000079c5 */ /* 0x000fe40000010000 */
[----:B------:R1:W-:Y:S06]  /*65e0*/  BAR.ARV R56, 0x100 ;  /* 0x000400380000751d */ /* 0x0003ec0000002000 */
[----:B------:R2:W-:Y:S02]  /*65f0*/  @!P1 SYNCS.ARRIVE.TRANS64.RED.A1T0 RZ, [R49+URZ], RZ ;  /* 0x000000ff31ff99a7 */ /* 0x0005e4000810043f */
[----:B--2---:R-:W-:-:S06]  /*6600*/  FMUL.FTZ R49, R87, UR54 ;  /* 0x0000003657317c20 */ /* 0x004fcc0008410000 */
[----:B------:R-:W2:Y:S01]  /*6610*/  MUFU.TANH R49, R49 ;  /* 0x0000003100317308 */ /* 0x000ea20000002400 */
[----:B01-34-:R-:W-:Y:S05]  /*6620*/  @P2 BRA `(.L_x_1134) ;  /* 0x00000000005c2947 */ /* 0x01bfea0003800000 */
[----:B------:R-:W-:Y:S01]  /*6630*/  IMAD R57, R7, UR42, R65 ;  /* 0x0000002a07397c24 */ /* 0x000fe2000f8e0241 */
[----:B------:R-:W-:Y:S03]  /*6640*/  BSSY B0, `(.L_x_1135) ;  /* 0x0000011000007945 */ /* 0x000fe60003800000 */
[----:B------:R-:W-:-:S05]  /*6650*/  IMAD.IADD R65, R57, 0x1, -R8 ;  /* 0x0000000139417824 */ /* 0x000fca00078e0a08 */
[----:B------:R-:W-:-:S13]  /*6660*/  ISETP.GT.AND P2, PT, R65, -0x1, PT ;  /* 0xffffffff4100780c */ /* 0x000fda0003f44270 */
[----:B------:R-:W-:Y:S05]  /*6670*/  @P2 BRA `(.L_x_1136) ;  /* 0x0000000000202947 */ /* 0x000fea0003800000 */
[----:B------:R-:W-:Y:S01]  /*6680*/  IMAD.U32 R69, RZ, RZ, UR52 ;  /* 0x00000034ff457e24 */ /* 0x000fe2000f8e00ff */
[----:B------:R-:W-:-:S04]  /*6690*/  LOP3.LUT R65, RZ, R65, RZ, 0x33, !PT ;  /* 0x00000041ff417212 */ /* 0x000fc800078e33ff */
[----:B------:R-:W-:-:S13]  /*66a0*/  ISETP.NE.AND P2, PT, R69, 0x1, PT ;  /* 0x000000014500780c */ /* 0x000fda0003f45270 */
[----:B------:R-:W0:Y:S02]  /*66b0*/  @P2 LDC.64 R56, c[0x0][0x9e8] ;  /* 0x00027a00ff382b82 */ /* 0x000e240000000a00 */
[----:B0-----:R-:W-:-:S05]  /*66c0*/  @P2 IMAD.HI.U32 R56, R65, R56, RZ ;  /* 0x0000003841382227 */ /* 0x001fca00078e00ff */
[----:B------:R-:W-:-:S04]  /*66d0*/  @P2 SHF.R.U32.HI R65, RZ, R57, R56 ;  /* 0x00000039ff412219 */ /* 0x000fc80000011638 */
[----:B------:R-:W-:Y:S01]  /*66e0*/  LOP3.LUT R65, RZ, R65, RZ, 0x33, !PT ;  /* 0x00000041ff417212 */ /* 0x000fe200078e33ff */
[----:B------:R-:W-:Y:S06]  /*66f0*/  BRA `(.L_x_1137) ;  /* 0x0000000000147947 */ /* 0x000fec0003800000 */
.L_x_1136:
[----:B------:R-:W-:-:S05]  /*6700*/  IMAD.U32 R69, RZ, RZ, UR52 ;  /* 0x00000034ff457e24 */ /* 0x000fca000f8e00ff */
[----:B------:R-:W-:-:S13]  /*6710*/  ISETP.NE.AND P2, PT, R69, 0x1, PT ;  /* 0x000000014500780c */ /* 0x000fda0003f45270 */
[----:B------:R-:W0:Y:S02]  /*6720*/  @P2 LDC.64 R56, c[0x0][0x9e8] ;  /* 0x00027a00ff382b82 */ /* 0x000e240000000a00 */
[----:B0-----:R-:W-:-:S05]  /*6730*/  @P2 IMAD.HI.U32 R56, R65, R56, RZ ;  /* 0x0000003841382227 */ /* 0x001fca00078e00ff */
[----:B------:R-:W-:-:S07]  /*6740*/  @P2 SHF.R.U32.HI R65, RZ, R57, R56 ;  /* 0x00000039ff412219 */ /* 0x000fce0000011638 */
.L_x_1137:
[----:B------:R-:W-:Y:S05]  /*6750*/  BSYNC B0 ;  /* 0x0000000000007941 */ /* 0x000fea0003800000 */
.L_x_1135:
[----:B------:R-:W-:-:S04]  /*6760*/  IMAD R65, R65, R69, -R74 ;  /* 0x0000004541417224 */ /* 0x000fc800078e0a4a */
[----:B------:R-:W-:-:S05]  /*6770*/  IMAD R65, R16, -0x2, R65 ;  /* 0xfffffffe10417824 */ /* 0x000fca00078e0241 */
[----:B------:R-:W-:Y:S02]  /*6780*/  VIADDMNMX R64, R65, R69, R64, PT ;  /* 0x0000004541407246 */ /* 0x000fe40003800140 */
[----:B------:R-:W-:-:S07]  /*6790*/  VIMNMX R66, R66, R65, !PT ;  /* 0x0000004142427248 */ /* 0x000fce0007fe0100 */
.L_x_1134:
[----:B------:R-:W-:Y:S01]  /*67a0*/  ISETP.GT.AND P2, PT, R3, -0x1, PT ;  /* 0xffffffff0300780c */ /* 0x000fe20003f44270 */
[----:B------:R-:W0:Y:S03]  /*67b0*/  SHFL.IDX PT, R155, R62, 0x1, 0x1c1f ;  /* 0x003c1f003e9b7f89 */ /* 0x000e2600000e0000 */
[C---:B------:R-:W-:Y:S02]  /*67c0*/  ISETP.GT.AND P5, PT, R66.reuse, RZ, P2 ;  /* 0x000000ff4200720c */ /* 0x040fe400017a4270 */
[----:B------:R-:W-:Y:S02]  /*67d0*/  ISETP.GT.AND P3, PT, R66, 0x9, P2 ;  /* 0x000000094200780c */ /* 0x000fe40001764270 */
[C---:B------:R-:W-:Y:S02]  /*67e0*/  ISETP.LT.OR P5, PT, R64.reuse, 0x1, P5 ;  /* 0x000000014000780c */ /* 0x040fe40002fa1670 */
[----:B------:R-:W-:-:S02]  /*67f0*/  ISETP.LT.OR P3, PT, R64, 0xa, P3 ;  /* 0x0000000a4000780c */ /* 0x000fc40001f61670 */
[----:B------:R-:W-:Y:S02]  /*6800*/  FSEL R159, R6, -INF , !P5 ;  /* 0xff800000069f7808 */ /* 0x000fe40006800000 */
[C---:B------:R-:W-:Y:S02]  /*6810*/  ISETP.GT.AND P5, PT, R66.reuse, 0x10, P2 ;  /* 0x000000104200780c */ /* 0x040fe400017a4270 */
[----:B------:R-:W-:Y:S02]  /*6820*/  ISETP.GT.AND P4, PT, R66, 0x1, P2 ;  /* 0x000000014200780c */ /* 0x000fe40001784270 */
[----:B------:R-:W-:Y:S02]  /*6830*/  ISETP.LT.OR P5, PT, R64, 0x11, P5 ;  /* 0x000000114000780c */ /* 0x000fe40002fa1670 */
[----:B------:R-:W-:Y:S02]  /*6840*/  ISETP.GT.AND P6, PT, R66, 0x8, P2 ;  /* 0x000000084200780c */ /* 0x000fe400017c4270 */
[----:B------:R-:W-:-:S02]  /*6850*/  FSEL R183, R166, -INF , !P3 ;  /* 0xff800000a6b77808 */ /* 0x000fc40005800000 */
[C---:B------:R-:W-:Y:S02]  /*6860*/  ISETP.GT.AND P3, PT, R66.reuse, 0x19, P2 ;  /* 0x000000194200780c */ /* 0x040fe40001764270 */
[----:B------:R-:W-:Y:S02]  /*6870*/  FSEL R177, R31, -INF , !P5 ;  /* 0xff8000001fb17808 */ /* 0x000fe40006800000 */
[----:B------:R-:W-:Y:S02]  /*6880*/  ISETP.GT.AND P5, PT, R66, 0x20, P2 ;  /* 0x000000204200780c */ /* 0x000fe400017a4270 */
[C---:B------:R-:W-:Y:S02]  /*6890*/  ISETP.LT.OR P4, PT, R64.reuse, 0x2, P4 ;  /* 0x000000024000780c */ /* 0x040fe40002781670 */
[C---:B------:R-:W-:Y:S02]  /*68a0*/  ISETP.LT.OR P6, PT, R64.reuse, 0x9, P6 ;  /* 0x000000094000780c */ /* 0x040fe400037c1670 */
[----:B------:R-:W-:-:S02]  /*68b0*/  ISETP.LT.OR P3, PT, R64, 0x1a, P3 ;  /* 0x0000001a4000780c */ /* 0x000fc40001f61670 */
[----:B------:R-:W-:Y:S02]  /*68c0*/  ISETP.LT.OR P5, PT, R64, 0x21, P5 ;  /* 0x000000214000780c */ /* 0x000fe40002fa1670 */
[----:B------:R-:W-:Y:S02]  /*68d0*/  FSEL R171, R164, -INF , !P4 ;  /* 0xff800000a4ab7808 */ /* 0x000fe40006000000 */
[----:B------:R-:W-:Y:S02]  /*68e0*/  FSEL R173, R165, -INF , !P6 ;  /* 0xff800000a5ad7808 */ /* 0x000fe40007000000 */
[C---:B------:R-:W-:Y:S02]  /*68f0*/  ISETP.GT.AND P4, PT, R66.reuse, 0x11, P2 ;  /* 0x000000114200780c */ /* 0x040fe40001784270 */
[----:B------:R-:W-:Y:S02]  /*6900*/  ISETP.GT.AND P6, PT, R66, 0x18, P2 ;  /* 0x000000184200780c */ /* 0x000fe400017c4270 */
[----:B------:R-:W-:-:S02]  /*6910*/  FSEL R175, R167, -INF , !P3 ;  /* 0xff800000a7af7808 */ /* 0x000fc40005800000 */
[----:B------:R-:W-:Y:S02]  /*6920*/  FSEL R167, R160, -INF , !P5 ;  /* 0xff800000a0a77808 */ /* 0x000fe40006800000 */
[----:B------:R-:W-:Y:S02]  /*6930*/  ISETP.GT.AND P5, PT, R66, 0x30, P2 ;  /* 0x000000304200780c */ /* 0x000fe400017a4270 */
[C---:B------:R-:W-:Y:S02]  /*6940*/  ISETP.LT.OR P4, PT, R64.reuse, 0x12, P4 ;  /* 0x000000124000780c */ /* 0x040fe40002781670 */
[C---:B------:R-:W-:Y:S02]  /*6950*/  ISETP.LT.OR P6, PT, R64.reuse, 0x19, P6 ;  /* 0x000000194000780c */ /* 0x040fe400037c1670 */
[----:B------:R-:W-:Y:S02]  /*6960*/  ISETP.LT.OR P5, PT, R64, 0x31, P5 ;  /* 0x000000314000780c */ /* 0x000fe40002fa1670 */
[----:B------:R-:W-:-:S02]  /*6970*/  FSEL R181, R32, -INF , !P4 ;  /* 0xff80000020b57808 */ /* 0x000fc40006000000 */
[----:B------:R-:W-:Y:S02]  /*6980*/  FSEL R179, R33, -INF , !P6 ;  /* 0xff80000021b37808 */ /* 0x000fe40007000000 */
[C---:B------:R-:W-:Y:S02]  /*6990*/  ISETP.GT.AND P4, PT, R66.reuse, 0x21, P2 ;  /* 0x000000214200780c */ /* 0x040fe40001784270 */
[C---:B------:R-:W-:Y:S02]  /*69a0*/  ISETP.GT.AND P6, PT, R66.reuse, 0x28, P2 ;  /* 0x000000284200780c */ /* 0x040fe400017c4270 */
[----:B------:R-:W-:Y:S02]  /*69b0*/  ISETP.GT.AND P3, PT, R66, 0x29, P2 ;  /* 0x000000294200780c */ /* 0x000fe40001764270 */
[----:B------:R-:W-:Y:S02]  /*69c0*/  FSEL R87, R168, -INF , !P5 ;  /* 0xff800000a8577808 */ /* 0x000fe40006800000 */
[----:B------:R-:W-:-:S02]  /*69d0*/  ISETP.GT.AND P5, PT, R66, 0x40, P2 ;  /* 0x000000404200780c */ /* 0x000fc400017a4270 */
[C---:B------:R-:W-:Y:S02]  /*69e0*/  ISETP.LT.OR P4, PT, R64.reuse, 0x22, P4 ;  /* 0x000000224000780c */ /* 0x040fe40002781670 */
[C---:B------:R-:W-:Y:S02]  /*69f0*/  ISETP.LT.OR P6, PT, R64.reuse, 0x29, P6 ;  /* 0x000000294000780c */ /* 0x040fe400037c1670 */
[C---:B------:R-:W-:Y:S02]  /*6a00*/  ISETP.LT.OR P3, PT, R64.reuse, 0x2a, P3 ;  /* 0x0000002a4000780c */ /* 0x040fe40001f61670 */
[----:B------:R-:W-:Y:S02]  /*6a10*/  ISETP.LT.OR P5, PT, R64, 0x41, P5 ;  /* 0x000000414000780c */ /* 0x000fe40002fa1670 */
[----:B------:R-:W-:Y:S02]  /*6a20*/  FSEL R161, R161, -INF , !P4 ;  /* 0xff800000a1a17808 */ /* 0x000fe40006000000 */
[----:B------:R-:W-:-:S02]  /*6a30*/  FSEL R153, R162, -INF , !P6 ;  /* 0xff800000a2997808 */ /* 0x000fc40007000000 */
[----:B------:R-:W-:Y:S02]  /*6a40*/  FSEL R163, R163, -INF , !P3 ;  /* 0xff800000a3a37808 */ /* 0x000fe40005800000 */
[C---:B------:R-:W-:Y:S02]  /*6a50*/  ISETP.GT.AND P4, PT, R66.reuse, 0x31, P2 ;  /* 0x000000314200780c */ /* 0x040fe40001784270 */
[C---:B------:R-:W-:Y:S02]  /*6a60*/  ISETP.GT.AND P6, PT, R66.reuse, 0x38, P2 ;  /* 0x000000384200780c */ /* 0x040fe400017c4270 */
[----:B------:R-:W-:Y:S02]  /*6a70*/  ISETP.GT.AND P3, PT, R66, 0x39, P2 ;  /* 0x000000394200780c */ /* 0x000fe40001764270 */
[----:B------:R-:W-:Y:S01]  /*6a80*/  FSEL R81, R52, -INF , !P5 ;  /* 0xff80000034517808 */ /* 0x000fe20006800000 */
[----:B0-----:R-:W-:Y:S01]  /*6a90*/  IMAD.IADD R52, R82, 0x1, R155 ;  /* 0x0000000152347824 */ /* 0x001fe200078e029b */
[----:B------:R-:W-:-:S02]  /*6aa0*/  ISETP.GT.AND P5, PT, R66, 0x50, P2 ;  /* 0x000000504200780c */ /* 0x000fc400017a4270 */
[C---:B------:R-:W-:Y:S02]  /*6ab0*/  ISETP.LT.OR P4, PT, R64.reuse, 0x32, P4 ;  /* 0x000000324000780c */ /* 0x040fe40002781670 */
[C---:B------:R-:W-:Y:S02]  /*6ac0*/  ISETP.LT.OR P6, PT, R64.reuse, 0x39, P6 ;  /* 0x000000394000780c */ /* 0x040fe400037c1670 */
[C---:B------:R-:W-:Y:S02]  /*6ad0*/  ISETP.LT.OR P3, PT, R64.reuse, 0x3a, P3 ;  /* 0x0000003a4000780c */ /* 0x040fe40001f61670 */
[----:B------:R-:W-:Y:S02]  /*6ae0*/  ISETP.LT.OR P5, PT, R64, 0x51, P5 ;  /* 0x000000514000780c */ /* 0x000fe40002fa1670 */
[----:B------:R-:W-:Y:S02]  /*6af0*/  FSEL R169, R169, -INF , !P4 ;  /* 0xff800000a9a97808 */ /* 0x000fe40006000000 */
[----:B------:R-:W-:Y:S01]  /*6b00*/  FSEL R85, R50, -INF , !P6 ;  /* 0xff80000032557808 */ /* 0x000fe20007000000 */
[----:B------:R-:W-:Y:S01]  /*6b10*/  IMAD.IADD R50, R78, 0x1, R155 ;  /* 0x000000014e327824 */ /* 0x000fe200078e029b */
[----:B------:R-:W-:-:S02]  /*6b20*/  FSEL R83, R51, -INF , !P3 ;  /* 0xff80000033537808 */ /* 0x000fc40005800000 */
[C---:B------:R-:W-:Y:S02]  /*6b30*/  ISETP.GT.AND P4, PT, R66.reuse, 0x41, P2 ;  /* 0x000000414200780c */ /* 0x040fe40001784270 */
[C---:B------:R-:W-:Y:S02]  /*6b40*/  ISETP.GT.AND P6, PT, R66.reuse, 0x48, P2 ;  /* 0x000000484200780c */ /* 0x040fe400017c4270 */
[----:B------:R-:W-:Y:S02]  /*6b50*/  ISETP.GT.AND P3, PT, R66, 0x49, P2 ;  /* 0x000000494200780c */ /* 0x000fe40001764270 */
[----:B------:R-:W-:Y:S02]  /*6b60*/  FSEL R65, R58, -INF , !P5 ;  /* 0xff8000003a417808 */ /* 0x000fe40006800000 */
[----:B------:R-:W-:Y:S02]  /*6b70*/  ISETP.GT.AND P5, PT, R66, 0x60, P2 ;  /* 0x000000604200780c */ /* 0x000fe400017a4270 */
[----:B------:R-:W-:-:S02]  /*6b80*/  ISETP.LT.OR P4, PT, R64, 0x42, P4 ;  /* 0x000000424000780c */ /* 0x000fc40002781670 */
[C---:B------:R-:W-:Y:S02]  /*6b90*/  ISETP.LT.OR P6, PT, R64.reuse, 0x49, P6 ;  /* 0x000000494000780c */ /* 0x040fe400037c1670 */
[C---:B------:R-:W-:Y:S02]  /*6ba0*/  ISETP.LT.OR P3, PT, R64.reuse, 0x4a, P3 ;  /* 0x0000004a4000780c */ /* 0x040fe40001f61670 */
[----:B------:R-:W-:Y:S02]  /*6bb0*/  ISETP.LT.OR P5, PT, R64, 0x61, P5 ;  /* 0x000000614000780c */ /* 0x000fe40002fa1670 */
[----:B------:R-:W-:Y:S02]  /*6bc0*/  FSEL R79, R53, -INF , !P4 ;  /* 0xff800000354f7808 */ /* 0x000fe40006000000 */
[----:B------:R-:W-:Y:S02]  /*6bd0*/  FSEL R77, R54, -INF , !P6 ;  /* 0xff800000364d7808 */ /* 0x000fe40007000000 */
[----:B------:R-:W-:-:S02]  /*6be0*/  FSEL R71, R55, -INF , !P3 ;  /* 0xff80000037477808 */ /* 0x000fc40005800000 */
[C---:B------:R-:W-:Y:S02]  /*6bf0*/  ISETP.GT.AND P4, PT, R66.reuse, 0x51, P2 ;  /* 0x000000514200780c */ /* 0x040fe40001784270 */
[C---:B------:R-:W-:Y:S02]  /*6c00*/  ISETP.GT.AND P6, PT, R66.reuse, 0x58, P2 ;  /* 0x000000584200780c */ /* 0x040fe400017c4270 */
[C---:B------:R-:W-:Y:S02]  /*6c10*/  ISETP.GT.AND P3, PT, R66.reuse, 0x59, P2 ;  /* 0x000000594200780c */ /* 0x040fe40001764270 */
        /* <DEDUP_REMOVED lines=11> */
[----:B------:R-:W-:Y:S02]  /*6cd0*/  ISETP.GT.AND P3, PT, R66, 0x69, P2 ;  /* 0x000000694200780c */ /* 0x000fe40001764270 */
[----:B------:R-:W-:Y:S02]  /*6ce0*/  FSEL R61, R80, -INF , !P5 ;  /* 0xff800000503d7808 */ /* 0x000fe40006800000 */
[----:B------:R-:W-:Y:S02]  /*6cf0*/  PLOP3.LUT P5, PT, PT, PT, UP1, 0x40, 0x0 ;  /* 0x000000000000781c */ /* 0x000fe40003fae818 */
[----:B------:R-:W-:-:S02]  /*6d00*/  ISETP.LT.OR P4, PT, R64, 0x62, P4 ;  /* 0x000000624000780c */ /* 0x000fc40002781670 */
[C---:B------:R-:W-:Y:S02]  /*6d10*/  ISETP.LT.OR P6, PT, R64.reuse, 0x69, P6 ;  /* 0x000000694000780c */ /* 0x040fe400037c1670 */
[----:B------:R-:W-:Y:S02]  /*6d20*/  ISETP.LT.OR P3, PT, R64, 0x6a, P3 ;  /* 0x0000006a4000780c */ /* 0x000fe40001f61670 */
[----:B------:R-:W-:Y:S02]  /*6d30*/  FSEL R67, R67, -INF , !P4 ;  /* 0xff80000043437808 */ /* 0x000fe40006000000 */
[----:B------:R-:W-:Y:S02]  /*6d40*/  FSEL R59, R76, -INF , !P6 ;  /* 0xff8000004c3b7808 */ /* 0x000fe40007000000 */
[----:B------:R-:W-:Y:S02]  /*6d50*/  FSEL R57, R68, -INF , !P3 ;  /* 0xff80000044397808 */ /* 0x000fe40005800000 */
[----:B------:R-:W-:-:S02]  /*6d60*/  ISETP.GT.AND P4, PT, R66, 0x71, P2 ;  /* 0x000000714200780c */ /* 0x000fc40001784270 */
[C---:B------:R-:W-:Y:S02]  /*6d70*/  ISETP.GT.AND P6, PT, R66.reuse, 0x78, P2 ;  /* 0x000000784200780c */ /* 0x040fe400017c4270 */
[----:B------:R-:W-:Y:S02]  /*6d80*/  ISETP.GT.AND P3, PT, R66, 0x79, P2 ;  /* 0x000000794200780c */ /* 0x000fe40001764270 */
[C---:B------:R-:W-:Y:S02]  /*6d90*/  ISETP.LT.OR P4, PT, R64.reuse, 0x72, P4 ;  /* 0x000000724000780c */ /* 0x040fe40002781670 */
[C---:B------:R-:W-:Y:S02]  /*6da0*/  ISETP.LT.OR P6, PT, R64.reuse, 0x79, P6 ;  /* 0x000000794000780c */ /* 0x040fe400037c1670 */
[----:B------:R-:W-:Y:S02]  /*6db0*/  ISETP.LT.OR P3, PT, R64, 0x7a, P3 ;  /* 0x0000007a4000780c */ /* 0x000fe40001f61670 */
[----:B------:R-:W-:-:S02]  /*6dc0*/  FSEL R55, R70, -INF , !P4 ;  /* 0xff80000046377808 */ /* 0x000fc40006000000 */
[----:B------:R-:W-:Y:S02]  /*6dd0*/  FSEL R53, R84, -INF , !P6 ;  /* 0xff80000054357808 */ /* 0x000fe40007000000 */
[----:B------:R-:W-:Y:S01]  /*6de0*/  FSEL R51, R72, -INF , !P3 ;  /* 0xff80000048337808 */ /* 0x000fe20005800000 */
[----:B------:R-:W-:Y:S06]  /*6df0*/  @P5 BRA `(.L_x_1138) ;  /* 0x00000000005c5947 */ /* 0x000fec0003800000 */
        /* <DEDUP_REMOVED lines=13> */
.L_x_1140:
[----:B------:R-:W-:-:S05]  /*6ed0*/  IMAD.U32 R6, RZ, RZ, UR52 ;  /* 0x00000034ff067e24 */ /* 0x000fca000f8e00ff */
[----:B------:R-:W-:-:S13]  /*6ee0*/  ISETP.NE.AND P3, PT, R6, 0x1, PT ;  /* 0x000000010600780c */ /* 0x000fda0003f65270 */
[----:B------:R-:W0:Y:S02]  /*6ef0*/  @P3 LDC.64 R32, c[0x0][0x9e8] ;  /* 0x00027a00ff203b82 */ /* 0x000e240000000a00 */
[----:B0-----:R-:W-:-:S05]  /*6f00*/  @P3 IMAD.HI.U32 R32, R31, R32, RZ ;  /* 0x000000201f203227 */ /* 0x001fca00078e00ff */
[----:B------:R-:W-:-:S07]  /*6f10*/  @P3 SHF.R.U32.HI R31, RZ, R33, R32 ;  /* 0x00000021ff1f3219 */ /* 0x000fce0000011620 */
.L_x_1141:
[----:B------:R-:W-:Y:S05]  /*6f20*/  BSYNC B0 ;  /* 0x0000000000007941 */ /* 0x000fea0003800000 */
.L_x_1139:
[----:B------:R-:W-:-:S04]  /*6f30*/  IMAD R31, R31, R6, -R74 ;  /* 0x000000061f1f7224 */ /* 0x000fc800078e0a4a */
[----:B------:R-:W-:-:S05]  /*6f40*/  IMAD R31, R16, -0x2, R31 ;  /* 0xfffffffe101f7824 */ /* 0x000fca00078e021f */
[----:B------:R-:W-:Y:S02]  /*6f50*/  VIADDMNMX R50, R31, R6, R50, PT ;  /* 0x000000061f327246 */ /* 0x000fe40003800132 */
[----:B------:R-:W-:-:S07]  /*6f60*/  VIMNMX R52, R52, R31, !PT ;  /* 0x0000001f34347248 */ /* 0x000fce0007fe0100 */
.L_x_1138:
[----:B------:R-:W-:Y:S01]  /*6f70*/  FMNMX.FTZ R6, R159, R4, !PT ;  /* 0x000000049f067209 */ /* 0x000fe20007810000 */
[----:B------:R-:W-:Y:S01]  /*6f80*/  UMOV UR45, UR55 ;  /* 0x00000037002d7c82 */ /* 0x000fe20008000000 */
[----:B------:R-:W-:Y:S02]  /*6f90*/  ISETP.GT.AND P4, PT, R52, 0x1, P2 ;  /* 0x000000013400780c */ /* 0x000fe40001784270 */
[----:B------:R-:W-:Y:S02]  /*6fa0*/  FMNMX.FTZ R6, R171, R6, !PT ;  /* 0x00000006ab067209 */ /* 0x000fe40007810000 */
[----:B------:R-:W-:Y:S02]  /*6fb0*/  ISETP.LT.OR P4, PT, R50, 0x2, P4 ;  /* 0x000000023200780c */ /* 0x000fe40002781670 */
[----:B------:R-:W-:Y:S02]  /*6fc0*/  FMNMX.FTZ R6, R173, R6, !PT ;  /* 0x00000006ad067209 */ /* 0x000fe40007810000 */
[----:B------:R-:W-:-:S02]  /*6fd0*/  FSEL R157, R10, -INF , !P4 ;  /* 0xff8000000a9d7808 */ /* 0x000fc40006000000 */
[----:B------:R-:W-:Y:S02]  /*6fe0*/  FMNMX.FTZ R6, R183, R6, !PT ;  /* 0x00000006b7067209 */ /* 0x000fe40007810000 */
        /* <DEDUP_REMOVED lines=10> */
[----:B------:R-:W-:-:S02]  /*7090*/  ISETP.GT.AND P3, PT, R52, 0x9, P2 ;  /* 0x000000093400780c */ /* 0x000fc40001764270 */
[----:B------:R-:W-:Y:S02]  /*70a0*/  FMNMX.FTZ R6, R161, R6, !PT ;  /* 0x00000006a1067209 */ /* 0x000fe40007810000 */
[----:B------:R-:W-:Y:S02]  /*70b0*/  FSEL R25, R25, -INF , !P4 ;  /* 0xff80000019197808 */ /* 0x000fe40006000000 */
[----:B------:R-:W-:Y:S02]  /*70c0*/  FMNMX.FTZ R6, R153, R6, !PT ;  /* 0x0000000699067209 */ /* 0x000fe40007810000 */
[----:B------:R-:W-:Y:S02]  /*70d0*/  ISETP.GT.AND P4, PT, R52, RZ, P2 ;  /* 0x000000ff3400720c */ /* 0x000fe40001784270 */
[----:B------:R-:W-:Y:S02]  /*70e0*/  FMNMX.FTZ R6, R163, R6, !PT ;  /* 0x00000006a3067209 */ /* 0x000fe40007810000 */
[----:B------:R-:W-:-:S02]  /*70f0*/  ISETP.LT.OR P3, PT, R50, 0xa, P3 ;  /* 0x0000000a3200780c */ /* 0x000fc40001f61670 */
[----:B------:R-:W-:Y:S02]  /*7100*/  FMNMX.FTZ R6, R87, R6, !PT ;  /* 0x0000000657067209 */ /* 0x000fe40007810000 */
[----:B------:R-:W-:Y:S02]  /*7110*/  ISETP.LT.OR P4, PT, R50, 0x1, P4 ;  /* 0x000000013200780c */ /* 0x000fe40002781670 */
[----:B------:R-:W-:Y:S02]  /*7120*/  FMNMX.FTZ R6, R169, R6, !PT ;  /* 0x00000006a9067209 */ /* 0x000fe40007810000 */
[----:B------:R-:W-:Y:S02]  /*7130*/  FSEL R155, R12, -INF , !P3 ;  /* 0xff8000000c9b7808 */ /* 0x000fe40005800000 */
[----:B------:R-:W-:Y:S02]  /*7140*/  FMNMX.FTZ R6, R85, R6, !PT ;  /* 0x0000000655067209 */ /* 0x000fe40007810000 */
[----:B------:R-:W-:-:S02]  /*7150*/  ISETP.GT.AND P6, PT, R52, 0x8, P2 ;  /* 0x000000083400780c */ /* 0x000fc400017c4270 */
[----:B------:R-:W-:Y:S02]  /*7160*/  FMNMX.FTZ R6, R83, R6, !PT ;  /* 0x0000000653067209 */ /* 0x000fe40007810000 */
[----:B------:R-:W-:Y:S02]  /*7170*/  FSEL R12, R9, -INF , !P4 ;  /* 0xff800000090c7808 */ /* 0x000fe40006000000 */
[----:B------:R-:W-:Y:S02]  /*7180*/  FMNMX.FTZ R6, R81, R6, !PT ;  /* 0x0000000651067209 */ /* 0x000fe40007810000 */
[----:B------:R-:W-:Y:S02]  /*7190*/  ISETP.LT.OR P6, PT, R50, 0x9, P6 ;  /* 0x000000093200780c */ /* 0x000fe400037c1670 */
[----:B------:R-:W-:Y:S02]  /*71a0*/  FMNMX.FTZ R6, R79, R6, !PT ;  /* 0x000000064f067209 */ /* 0x000fe40007810000 */
[----:B------:R-:W-:-:S02]  /*71b0*/  FMNMX.FTZ R14, R12, R5, !PT ;  /* 0x000000050c0e7209 */ /* 0x000fc40007810000 */
[----:B------:R-:W-:Y:S02]  /*71c0*/  FMNMX.FTZ R6, R77, R6, !PT ;  /* 0x000000064d067209 */ /* 0x000fe40007810000 */
[----:B------:R-:W-:Y:S02]  /*71d0*/  ISETP.GT.AND P5, PT, R52, 0x10, P2 ;  /* 0x000000103400780c */ /* 0x000fe400017a4270 */
[----:B------:R-:W-:Y:S02]  /*71e0*/  FMNMX.FTZ R6, R71, R6, !PT ;  /* 0x0000000647067209 */ /* 0x000fe40007810000 */
[----:B------:R-:W-:Y:S02]  /*71f0*/  FMNMX.FTZ R14, R157, R14, !PT ;  /* 0x0000000e9d0e7209 */ /* 0x000fe40007810000 */
[----:B------:R-:W-:Y:S02]  /*7200*/  FMNMX.FTZ R6, R65, R6, !PT ;  /* 0x0000000641067209 */ /* 0x000fe40007810000 */
[----:B------:R-:W-:-:S02]  /*7210*/  ISETP.LT.OR P5, PT, R50, 0x11, P5 ;  /* 0x000000113200780c */ /* 0x000fc40002fa1670 */
[----:B------:R-:W-:Y:S02]  /*7220*/  FMNMX.FTZ R6, R75, R6, !PT ;  /* 0x000000064b067209 */ /* 0x000fe40007810000 */
[C---:B------:R-:W-:Y:S02]  /*7230*/  ISETP.GT.AND P3, PT, R52.reuse, 0x18, P2 ;  /* 0x000000183400780c */ /* 0x040fe40001764270 */
[----:B------:R-:W-:Y:S02]  /*7240*/  FMNMX.FTZ R6, R69, R6, !PT ;  /* 0x0000000645067209 */ /* 0x000fe40007810000 */
[----:B------:R-:W-:Y:S02]  /*7250*/  FSEL R13, R13, -INF , !P5 ;  /* 0xff8000000d0d7808 */ /* 0x000fe40006800000 */
[----:B------:R-:W-:Y:S02]  /*7260*/  FMNMX.FTZ R6, R73, R6, !PT ;  /* 0x0000000649067209 */ /* 0x000fe40007810000 */
[----:B------:R-:W-:-:S02]  /*7270*/  ISETP.GT.AND P5, PT, R52, 0x19, P2 ;  /* 0x000000193400780c */ /* 0x000fc400017a4270 */
[----:B------:R-:W-:Y:S02]  /*7280*/  FMNMX.FTZ R6, R63, R6, !PT ;  /* 0x000000063f067209 */ /* 0x000fe40007810000 */
[C---:B------:R-:W-:Y:S02]  /*7290*/  ISETP.LT.OR P3, PT, R50.reuse, 0x19, P3 ;  /* 0x000000193200780c */ /* 0x040fe40001f61670 */
[----:B------:R-:W-:Y:S02]  /*72a0*/  FMNMX.FTZ R6, R67, R6, !PT ;  /* 0x0000000643067209 */ /* 0x000fe40007810000 */
[----:B------:R-:W-:Y:S02]  /*72b0*/  ISETP.LT.OR P5, PT, R50, 0x1a, P5 ;  /* 0x0000001a3200780c */ /* 0x000fe40002fa1670 */
[----:B------:R-:W-:-:S04]  /*72c0*/  FMNMX.FTZ R6, R59, R6, !PT ;  /* 0x000000063b067209 */ /* 0x000fc80007810000 */
[----:B------:R-:W-:-:S04]  /*72d0*/  FMNMX.FTZ R6, R57, R6, !PT ;  /* 0x0000000639067209 */ /* 0x000fc80007810000 */
[----:B------:R-:W-:-:S04]  /*72e0*/  FMNMX.FTZ R6, R61, R6, !PT ;  /* 0x000000063d067209 */ /* 0x000fc80007810000 */
[----:B------:R-:W-:-:S04]  /*72f0*/  FMNMX.FTZ R6, R55, R6, !PT ;  /* 0x0000000637067209 */ /* 0x000fc80007810000 */
[----:B------:R-:W-:-:S04]  /*7300*/  FMNMX.FTZ R6, R53, R6, !PT ;  /* 0x0000000635067209 */ /* 0x000fc80007810000 */
[----:B------:R-:W-:Y:S02]  /*7310*/  FMNMX.FTZ R32, R51, R6, !PT ;  /* 0x0000000633207209 */ /* 0x000fe40007810000 */
[----:B------:R-:W0:Y:S03]  /*7320*/  LDC R6, c[0x0][0x988] ;  /* 0x00026200ff067b82 */ /* 0x000e260000000800 */
[----:B------:R-:W1:Y:S02]  /*7330*/  SHFL.BFLY PT, R31, R32, 0x2, 0x1f ;  /* 0x0c401f00201f7f89 */ /* 0x000e6400000e0000 */
[----:B-1----:R-:W-:-:S05]  /*7340*/  FMNMX.FTZ R33, R32, R31, !PT ;  /* 0x0000001f20217209 */ /* 0x002fca0007810000 */
[----:B------:R-:W1:Y:S02]  /*7350*/  SHFL.BFLY PT, R54, R33, 0x1, 0x1f ;  /* 0x0c201f0021367f89 */ /* 0x000e6400000e0000 */
[----:B-1----:R-:W-:Y:S02]  /*7360*/  FMNMX.FTZ R31, R33, R54, !PT ;  /* 0x00000036211f7209 */ /* 0x002fe40007810000 */
[----:B------:R-:W-:Y:S02]  /*7370*/  FSEL R33, R11, -INF , !P6 ;  /* 0xff8000000b217808 */ /* 0x000fe40007000000 */
[C---:B------:R-:W-:Y:S01]  /*7380*/  FSETP.NEU.FTZ.AND P6, PT, R31.reuse, -INF , PT ;  /* 0xff8000001f00780b */ /* 0x040fe20003fdd000 */
[----:B0-----:R-:W-:Y:S01]  /*7390*/  FMUL.FTZ R10, R31, R6 ;  /* 0x000000061f0a7220 */ /* 0x001fe20000410000 */
[----:B------:R-:W-:-:S04]  /*73a0*/  FMNMX.FTZ R14, R33, R14, !PT ;  /* 0x0000000e210e7209 */ /* 0x000fc80007810000 */
[----:B------:R-:W-:Y:S02]  /*73b0*/  FMNMX.FTZ R14, R155, R14, !PT ;  /* 0x0000000e9b0e7209 */ /* 0x000fe40007810000 */
[----:B------:R-:W-:Y:S02]  /*73c0*/  FSEL R10, R10, RZ, P6 ;  /* 0x000000ff0a0a7208 */ /* 0x000fe40003000000 */
[----:B------:R-:W-:-:S03]  /*73d0*/  FMNMX.FTZ R14, R13, R14, !PT ;  /* 0x0000000e0d0e7209 */ /* 0x000fc60007810000 */
[-CC-:B------:R-:W-:Y:S01]  /*73e0*/  FFMA.FTZ R11, R159, R6.reuse, -R10.reuse ;  /* 0x000000069f0b7223 */ /* 0x180fe2000001080a */
[----:B------:R-:W-:Y:S01]  /*73f0*/  FSEL R159, R20, -INF , !P3 ;  /* 0xff800000149f7808 */ /* 0x000fe20005800000 */
[--C-:B------:R-:W-:Y:S01]  /*7400*/  FFMA.FTZ R180, R171, R6, -R10.reuse ;  /* 0x00000006abb47223 */ /* 0x100fe2000001080a */
[----:B------:R-:W-:Y:S01]  /*7410*/  FMNMX.FTZ R14, R165, R14, !PT ;  /* 0x0000000ea50e7209 */ /* 0x000fe20007810000 */
[-CC-:B------:R-:W-:Y:S01]  /*7420*/  FFMA.FTZ R182, R173, R6.reuse, -R10.reuse ;  /* 0x00000006adb67223 */ /* 0x180fe2000001080a */
[C---:B------:R-:W-:Y:S01]  /*7430*/  ISETP.GT.AND P3, PT, R52.reuse, 0x21, P2 ;  /* 0x000000213400780c */ /* 0x040fe20001764270 */
[-CC-:B------:R-:W-:Y:S01]  /*7440*/  FFMA.FTZ R176, R177, R6.reuse, -R10.reuse ;  /* 0x00000006b1b07223 */ /* 0x180fe2000001080a */
[----:B------:R-:W-:Y:S01]  /*7450*/  FSEL R171, R15, -INF , !P5 ;  /* 0xff8000000fab7808 */ /* 0x000fe20006800000 */
[--C-:B------:R-:W-:Y:S01]  /*7460*/  FFMA.FTZ R15, R181, R6, -R10.reuse ;  /* 0x00000006b50f7223 */ /* 0x100fe2000001080a */
[----:B------:R-:W-:Y:S01]  /*7470*/  FMNMX.FTZ R14, R159, R14, !PT ;  /* 0x0000000e9f0e7209 */ /* 0x000fe20007810000 */
[-CC-:B------:R-:W-:Y:S01]  /*7480*/  FFMA.FTZ R183, R183, R6.reuse, -R10.reuse ;  /* 0x00000006b7b77223 */ /* 0x180fe2000001080a */
[----:B------:R-:W-:Y:S01]  /*7490*/  ISETP.GT.AND P5, PT, R52, 0x28, P2 ;  /* 0x000000283400780c */ /* 0x000fe200017a4270 */
[--C-:B------:R-:W-:Y:S01]  /*74a0*/  FFMA.FTZ R178, R179, R6, -R10.reuse ;  /* 0x00000006b3b27223 */ /* 0x100fe2000001080a */
[C---:B------:R-:W-:Y:S01]  /*74b0*/  ISETP.LT.OR P3, PT, R50.reuse, 0x22, P3 ;  /* 0x000000223200780c */ /* 0x040fe20001f61670 */
[----:B------:R0:W-:Y:S01]  /*74c0*/  MUFU.EX2 R9, R183 ;  /* 0x000000b700097308 */ /* 0x0001e20000000800 */
[----:B------:R-:W-:Y:S01]  /*74d0*/  FMNMX.FTZ R14, R171, R14, !PT ;  /* 0x0000000eab0e7209 */ /* 0x000fe20007810000 */
[-CC-:B------:R-:W-:Y:S01]  /*74e0*/  FFMA.FTZ R172, R167, R6.reuse, -R10.reuse ;  /* 0x00000006a7ac7223 */ /* 0x180fe2000001080a */
[----:B------:R-:W-:Y:S01]  /*74f0*/  ISETP.LT.OR P5, PT, R50, 0x29, P5 ;  /* 0x000000293200780c */ /* 0x000fe20002fa1670 */
[-CC-:B------:R-:W-:Y:S01]  /*7500*/  FFMA.FTZ R174, R153, R6.reuse, -R10.reuse ;  /* 0x0000000699ae7223 */ /* 0x180fe2000001080a */
[----:B------:R-:W-:Y:S01]  /*7510*/  FSEL R173, R24, -INF , !P3 ;  /* 0xff80000018ad7808 */ /* 0x000fe20005800000 */
[-CC-:B------:R-:W-:Y:S01]  /*7520*/  FFMA.FTZ R168, R87, R6.reuse, -R10.reuse ;  /* 0x0000000657a87223 */ /* 0x180fe2000001080a */
[C---:B------:R-:W-:Y:S01]  /*7530*/  ISETP.GT.AND P3, PT, R52.reuse, 0x29, P2 ;  /* 0x000000293400780c */ /* 0x040fe20001764270 */
[--C-:B------:R-:W-:Y:S01]  /*7540*/  FFMA.FTZ R170, R85, R6, -R10.reuse ;  /* 0x0000000655aa7223 */ /* 0x100fe2000001080a */
[----:B------:R-:W-:Y:S01]  /*7550*/  FMNMX.FTZ R14, R25, R14, !PT ;  /* 0x0000000e190e7209 */ /* 0x000fe20007810000 */
[-CC-:B------:R-:W-:Y:S01]  /*7560*/  FFMA.FTZ R164, R81, R6.reuse, -R10.reuse ;  /* 0x0000000651a47223 */ /* 0x180fe2000001080a */
[----:B------:R-:W-:Y:S01]  /*7570*/  FSEL R29, R29, -INF , !P5 ;  /* 0xff8000001d1d7808 */ /* 0x000fe20006800000 */
[-CC-:B------:R-:W-:Y:S01]  /*7580*/  FFMA.FTZ R20, R79, R6.reuse, -R10.reuse ;  /* 0x000000064f147223 */ /* 0x180fe2000001080a */
[----:B------:R-:W-:Y:S01]  /*7590*/  ISETP.GT.AND P5, PT, R52, 0x30, P2 ;  /* 0x000000303400780c */ /* 0x000fe200017a4270 */
[-CC-:B------:R-:W-:Y:S01]  /*75a0*/  FFMA.FTZ R166, R77, R6.reuse, -R10.reuse ;  /* 0x000000064da67223 */ /* 0x180fe2000001080a */
[----:B------:R-:W-:Y:S01]  /*75b0*/  ISETP.LT.OR P4, PT, R50, 0x2a, P3 ;  /* 0x0000002a3200780c */ /* 0x000fe20001f81670 */
[--C-:B------:R-:W-:Y:S01]  /*75c0*/  FFMA.FTZ R158, R59, R6, -R10.reuse ;  /* 0x000000063b9e7223 */ /* 0x100fe2000001080a */
[----:B------:R-:W-:Y:S01]  /*75d0*/  FMNMX.FTZ R14, R173, R14, !PT ;  /* 0x0000000ead0e7209 */ /* 0x000fe20007810000 */
[----:B------:R-:W-:Y:S01]  /*75e0*/  MUFU.EX2 R11, R11 ;  /* 0x0000000b000b7308 */ /* 0x000fe20000000800 */
[----:B------:R-:W-:Y:S01]  /*75f0*/  ISETP.GT.AND P3, PT, R52, 0x31, P2 ;  /* 0x000000313400780c */ /* 0x000fe20001764270 */
[-CC-:B------:R-:W-:Y:S01]  /*7600*/  FFMA.FTZ R154, R53, R6.reuse, -R10.reuse ;  /* 0x00000006359a7223 */ /* 0x180fe2000001080a */
[----:B------:R-:W-:Y:S01]  /*7610*/  FSEL R21, R21, -INF , !P4 ;  /* 0xff80000015157808 */ /* 0x000fe20006000000 */
[-CC-:B------:R-:W-:Y:S01]  /*7620*/  FFMA.FTZ R156, R63, R6.reuse, -R10.reuse ;  /* 0x000000063f9c7223 */ /* 0x180fe2000001080a */
[----:B------:R-:W-:Y:S01]  /*7630*/  ISETP.LT.OR P5, PT, R50, 0x31, P5 ;  /* 0x000000313200780c */ /* 0x000fe20002fa1670 */
[--C-:B------:R-:W-:Y:S01]  /*7640*/  FFMA.FTZ R160, R65, R6, -R10.reuse ;  /* 0x0000000641a07223 */ /* 0x100fe2000001080a */
[----:B------:R-:W-:Y:S01]  /*7650*/  FMNMX.FTZ R14, R29, R14, !PT ;  /* 0x0000000e1d0e7209 */ /* 0x000fe20007810000 */
[----:B------:R-:W-:Y:S01]  /*7660*/  MUFU.EX2 R180, R180 ;  /* 0x000000b400b47308 */ /* 0x000fe20000000800 */
[----:B------:R-:W-:Y:S01]  /*7670*/  ISETP.GT.AND P4, PT, R52, 0x38, P2 ;  /* 0x000000383400780c */ /* 0x000fe20001784270 */
[-CC-:B------:R-:W-:Y:S01]  /*7680*/  FFMA.FTZ R162, R69, R6.reuse, -R10.reuse ;  /* 0x0000000645a27223 */ /* 0x180fe2000001080a */
[----:B------:R-:W-:Y:S01]  /*7690*/  ISETP.LT.OR P3, PT, R50, 0x32, P3 ;  /* 0x000000323200780c */ /* 0x000fe20001f61670 */
[-CC-:B------:R-:W-:Y:S01]  /*76a0*/  FFMA.FTZ R63, R67, R6.reuse, -R10.reuse ;  /* 0x00000006433f7223 */ /* 0x180fe2000001080a */
[----:B------:R-:W-:Y:S01]  /*76b0*/  FSEL R177, R28, -INF , !P5 ;  /* 0xff8000001cb17808 */ /* 0x000fe20006800000 */
        /* <DEDUP_REMOVED lines=16> */
[----:B------:R-:W-:Y:S01]  /*77c0*/  FFMA.FTZ R51, R51, R6, -R10 ;  /* 0x0000000633337223 */ /* 0x000fe2000001080a */
[----:B------:R-:W-:Y:S01]  /*77d0*/  FMNMX.FTZ R14, R181, R14, !PT ;  /* 0x0000000eb50e7209 */ /* 0x000fe20007810000 */
[----:B------:R-:W-:Y:S01]  /*77e0*/  MUFU.EX2 R15, R15 ;  /* 0x0000000f000f7308 */ /* 0x000fe20000000800 */
[----:B------:R-:W-:-:S02]  /*77f0*/  ISETP.GT.AND P4, PT, R52, 0x41, P2 ;  /* 0x000000413400780c */ /* 0x000fc40001784270 */
[----:B0-----:R-:W-:Y:S02]  /*7800*/  FSEL R183, R26, -INF , !P5 ;  /* 0xff8000001ab77808 */ /* 0x001fe40006800000 */
[----:B------:R-:W-:Y:S02]  /*7810*/  ISETP.LT.OR P3, PT, R50, 0x41, P3 ;  /* 0x000000413200780c */ /* 0x000fe40001f61670 */
[----:B------:R-:W-:Y:S01]  /*7820*/  FMNMX.FTZ R14, R179, R14, !PT ;  /* 0x0000000eb30e7209 */ /* 0x000fe20007810000 */
[----:B------:R-:W-:Y:S01]  /*7830*/  MUFU.EX2 R178, R178 ;  /* 0x000000b200b27308 */ /* 0x000fe20000000800 */
[----:B------:R-:W-:Y:S02]  /*7840*/  ISETP.GT.AND P5, PT, R52, 0x48, P2 ;  /* 0x000000483400780c */ /* 0x000fe400017a4270 */
[----:B------:R-:W-:Y:S02]  /*7850*/  ISETP.LT.OR P4, PT, R50, 0x42, P4 ;  /* 0x000000423200780c */ /* 0x000fe40002781670 */
[----:B------:R-:W-:Y:S01]  /*7860*/  FSEL R175, R34, -INF , !P3 ;  /* 0xff80000022af7808 */ /* 0x000fe20005800000 */
[----:B------:R-:W-:Y:S01]  /*7870*/  IMAD.U32 R34, RZ, RZ, UR44 ;  /* 0x0000002cff227e24 */ /* 0x000fe2000f8e00ff */
[----:B------:R-:W-:Y:S01]  /*7880*/  FMNMX.FTZ R14, R183, R14, !PT ;  /* 0x0000000eb70e7209 */ /* 0x000fe20007810000 */
[----:B------:R-:W-:Y:S01]  /*7890*/  MUFU.EX2 R27, R27 ;  /* 0x0000001b001b7308 */ /* 0x000fe20000000800 */
[----:B------:R-:W-:Y:S01]  /*78a0*/  ISETP.GT.AND P3, PT, R52, 0x49, P2 ;  /* 0x000000493400780c */ /* 0x000fe20001764270 */
[----:B------:R-:W-:Y:S01]  /*78b0*/  UMOV UR44, UR56 ;  /* 0x00000038002c7c82 */ /* 0x000fe20008000000 */
[----:B------:R-:W-:Y:S01]  /*78c0*/  FSEL R167, R35, -INF , !P4 ;  /* 0xff80000023a77808 */ /* 0x000fe20006000000 */
[----:B------:R-:W-:Y:S01]  /*78d0*/  FFMA.FTZ R35, R161, R6, -R10 ;  /* 0x00000006a1237223 */ /* 0x000fe2000001080a */
[----:B------:R-:W-:-:S02]  /*78e0*/  ISETP.LT.OR P5, PT, R50, 0x49, P5 ;  /* 0x000000493200780c */ /* 0x000fc40002fa1670 */
[----:B------:R-:W-:Y:S01]  /*78f0*/  FMNMX.FTZ R14, R175, R14, !PT ;  /* 0x0000000eaf0e7209 */ /* 0x000fe20007810000 */
[----:B------:R-:W-:Y:S01]  /*7900*/  MUFU.EX2 R172, R172 ;  /* 0x000000ac00ac7308 */ /* 0x000fe20000000800 */
[----:B------:R-:W-:Y:S02]  /*7910*/  ISETP.GT.AND P4, PT, R52, 0x50, P2 ;  /* 0x000000503400780c */ /* 0x000fe40001784270 */
[----:B------:R-:W-:Y:S02]  /*7920*/  ISETP.LT.OR P3, PT, R50, 0x4a, P3 ;  /* 0x0000004a3200780c */ /* 0x000fe40001f61670 */
[----:B------:R-:W-:Y:S02]  /*7930*/  FSEL R161, R40, -INF , !P5 ;  /* 0xff80000028a17808 */ /* 0x000fe40006800000 */
[----:B------:R-:W-:Y:S01]  /*7940*/  FMNMX.FTZ R14, R167, R14, !PT ;  /* 0x0000000ea70e7209 */ /* 0x000fe20007810000 */
[----:B------:R-:W-:Y:S01]  /*7950*/  MUFU.EX2 R35, R35 ;  /* 0x0000002300237308 */ /* 0x000fe20000000800 */
[----:B------:R-:W-:-:S02]  /*7960*/  ISETP.GT.AND P5, PT, R52, 0x51, P2 ;  /* 0x000000513400780c */ /* 0x000fc400017a4270 */
[----:B------:R-:W-:Y:S02]  /*7970*/  FSEL R193, R36, -INF , !P3 ;  /* 0xff80000024c17808 */ /* 0x000fe40005800000 */
[----:B------:R-:W-:Y:S02]  /*7980*/  ISETP.LT.OR P4, PT, R50, 0x51, P4 ;  /* 0x000000513200780c */ /* 0x000fe40002781670 */
[----:B------:R-:W-:Y:S01]  /*7990*/  FMNMX.FTZ R14, R161, R14, !PT ;  /* 0x0000000ea10e7209 */ /* 0x000fe20007810000 */
[----:B------:R-:W-:Y:S01]  /*79a0*/  MUFU.EX2 R174, R174 ;  /* 0x000000ae00ae7308 */ /* 0x000fe20000000800 */
[----:B------:R-:W-:Y:S02]  /*79b0*/  ISETP.GT.AND P3, PT, R52, 0x58, P2 ;  /* 0x000000583400780c */ /* 0x000fe40001764270 */
[----:B------:R-:W-:Y:S02]  /*79c0*/  ISETP.LT.OR P5, PT, R50, 0x52, P5 ;  /* 0x000000523200780c */ /* 0x000fe40002fa1670 */
[----:B------:R-:W-:Y:S01]  /*79d0*/  FSEL R153, R39, -INF , !P4 ;  /* 0xff80000027997808 */ /* 0x000fe20006000000 */
[----:B------:R-:W-:Y:S01]  /*79e0*/  FFMA.FTZ R39, R163, R6, -R10 ;  /* 0x00000006a3277223 */ /* 0x000fe2000001080a */
        /* <DEDUP_REMOVED lines=9> */
[----:B------:R-:W-:-:S02]  /*7a80*/  FSEL R41, R41, -INF , !P3 ;  /* 0xff80000029297808 */ /* 0x000fc40005800000 */
[----:B------:R-:W-:Y:S01]  /*7a90*/  FMNMX.FTZ R14, R163, R14, !PT ;  /* 0x0000000ea30e7209 */ /* 0x000fe20007810000 */
[----:B------:R-:W-:Y:S01]  /*7aa0*/  MUFU.EX2 R170, R170 ;  /* 0x000000aa00aa7308 */ /* 0x000fe20000000800 */
[----:B------:R-:W-:Y:S02]  /*7ab0*/  ISETP.GT.AND P3, PT, R52, 0x61, P2 ;  /* 0x000000613400780c */ /* 0x000fe40001764270 */
[----:B------:R-:W-:Y:S01]  /*7ac0*/  FSEL R87, R37, -INF , !P4 ;  /* 0xff80000025577808 */ /* 0x000fe20006000000 */
[----:B------:R-:W-:Y:S01]  /*7ad0*/  FFMA.FTZ R37, R169, R6, -R10 ;  /* 0x00000006a9257223 */ /* 0x000fe2000001080a */
[----:B------:R-:W-:Y:S02]  /*7ae0*/  ISETP.LT.OR P5, PT, R50, 0x61, P5 ;  /* 0x000000613200780c */ /* 0x000fe40002fa1670 */
[----:B------:R-:W-:Y:S01]  /*7af0*/  FMNMX.FTZ R14, R41, R14, !PT ;  /* 0x0000000e290e7209 */ /* 0x000fe20007810000 */
[----:B------:R-:W-:Y:S01]  /*7b00*/  MUFU.EX2 R164, R164 ;  /* 0x000000a400a47308 */ /* 0x000fe20000000800 */
[----:B------:R-:W-:-:S02]  /*7b10*/  ISETP.GT.AND P4, PT, R52, 0x68, P2 ;  /* 0x000000683400780c */ /* 0x000fc40001784270 */
[----:B------:R-:W-:Y:S02]  /*7b20*/  ISETP.LT.OR P3, PT, R50, 0x62, P3 ;  /* 0x000000623200780c */ /* 0x000fe40001f61670 */
[----:B------:R-:W-:Y:S02]  /*7b30*/  FSEL R169, R42, -INF , !P5 ;  /* 0xff8000002aa97808 */ /* 0x000fe40006800000 */
[----:B------:R-:W-:Y:S01]  /*7b40*/  FMNMX.FTZ R14, R87, R14, !PT ;  /* 0x0000000e570e7209 */ /* 0x000fe20007810000 */
[----:B------:R-:W-:Y:S01]  /*7b50*/  MUFU.EX2 R37, R37 ;  /* 0x0000002500257308 */ /* 0x000fe20000000800 */
[----:B------:R-:W-:Y:S02]  /*7b60*/  ISETP.GT.AND P5, PT, R52, 0x69, P2 ;  /* 0x000000693400780c */ /* 0x000fe400017a4270 */
        /* <DEDUP_REMOVED lines=21> */
[C---:B------:R-:W-:Y:S02]  /*7cc0*/  ISETP.LT.OR P5, PT, R50.reuse, 0x79, P5 ;  /* 0x000000793200780c */ /* 0x040fe40002fa1670 */
[----:B------:R-:W-:Y:S02]  /*7cd0*/  FSEL R79, R47, -INF , !P4 ;  /* 0xff8000002f4f7808 */ /* 0x000fe40006000000 */
[----:B------:R-:W-:Y:S01]  /*7ce0*/  FMNMX.FTZ R14, R81, R14, !PT ;  /* 0x0000000e510e7209 */ /* 0x000fe20007810000 */
[----:B------:R-:W-:Y:S01]  /*7cf0*/  MUFU.EX2 R47, R20 ;  /* 0x00000014002f7308 */ /* 0x000fe20000000800 */
[----:B------:R-:W-:-:S02]  /*7d00*/  ISETP.LT.OR P2, PT, R50, 0x7a, P2 ;  /* 0x0000007a3200780c */ /* 0x000fc40001741670 */
[----:B------:R-:W-:Y:S02]  /*7d10*/  FSEL R195, R48, -INF , !P5 ;  /* 0xff80000030c37808 */ /* 0x000fe40006800000 */
[----:B------:R-:W-:Y:S02]  /*7d20*/  FMNMX.FTZ R14, R79, R14, !PT ;  /* 0x0000000e4f0e7209 */ /* 0x000fe40007810000 */
[----:B--2---:R-:W-:Y:S01]  /*7d30*/  FSEL R77, R49, -INF , !P2 ;  /* 0xff800000314d7808 */ /* 0x004fe20005000000 */
[----:B------:R-:W-:Y:S01]  /*7d40*/  FFMA.FTZ R49, R71, R6, -R10 ;  /* 0x0000000647317223 */ /* 0x000fe2000001080a */
[----:B------:R-:W-:Y:S01]  /*7d50*/  FMNMX.FTZ R14, R195, R14, !PT ;  /* 0x0000000ec30e7209 */ /* 0x000fe20007810000 */
[----:B------:R-:W-:Y:S01]  /*7d60*/  MUFU.EX2 R162, R162 ;  /* 0x000000a200a27308 */ /* 0x000fe20000000800 */
[----:B------:R-:W-:Y:S02]  /*7d70*/  FSEL R59, R31, RZ, P6 ;  /* 0x000000ff1f3b7208 */ /* 0x000fe40003000000 */
[----:B------:R-:W-:-:S02]  /*7d80*/  FMNMX.FTZ R14, R77, R14, !PT ;  /* 0x0000000e4d0e7209 */ /* 0x000fc40007810000 */
[----:B------:R-:W-:Y:S01]  /*7d90*/  @!P1 LEA R34, R34, UR41, 0x3 ;  /* 0x0000002922229c11 */ /* 0x000fe2000f8e18ff */
[----:B------:R-:W-:Y:S02]  /*7da0*/  FADD.FTZ R59, -R59, R4 ;  /* 0x000000043b3b7221 */ /* 0x000fe40000010100 */
[----:B------:R-:W0:Y:S01]  /*7db0*/  SHFL.BFLY PT, R71, R14, 0x2, 0x1f ;  /* 0x0c401f000e477f89 */ /* 0x000e2200000e0000 */
[----:B------:R-:W-:Y:S01]  /*7dc0*/  MUFU.EX2 R49, R49 ;  /* 0x0000003100317308 */ /* 0x000fe20000000800 */
[----:B------:R-:W-:-:S07]  /*7dd0*/  FMUL.FTZ R4, R59, R6 ;  /* 0x000000063b047220 */ /* 0x000fce0000410000 */
[----:B------:R-:W1:Y:S08]  /*7de0*/  MUFU.EX2 R4, R4 ;  /* 0x0000000400047308 */ /* 0x000e700000000800 */
[----:B------:R-:W-:Y:S01]  /*7df0*/  MUFU.EX2 R69, R69 ;  /* 0x0000004500457308 */ /* 0x000fe20000000800 */
[----:B0-----:R-:W-:-:S07]  /*7e00*/  FMNMX.FTZ R71, R14, R71, !PT ;  /* 0x000000470e477209 */ /* 0x001fce0007810000 */
[----:B------:R-:W-:Y:S01]  /*7e10*/  MUFU.EX2 R156, R156 ;  /* 0x0000009c009c7308 */ /* 0x000fe20000000800 */
[----:B-1----:R-:W-:Y:S01]  /*7e20*/  FFMA.FTZ R67, R4, R2, R11 ;  /* 0x0000000204437223 */ /* 0x002fe2000001000b */
[-C--:B------:R-:W-:Y:S01]  /*7e30*/  FMUL.FTZ R88, R88, R4.reuse ;  /* 0x0000000458587220 */ /* 0x080fe20000410000 */
[-C--:B------:R-:W-:Y:S01]  /*7e40*/  FMUL.FTZ R89, R89, R4.reuse ;  /* 0x0000000459597220 */ /* 0x080fe20000410000 */
[----:B------:R-:W0:Y:S01]  /*7e50*/  SHFL.BFLY PT, R14, R71, 0x1, 0x1f ;  /* 0x0c201f00470e7f89 */ /* 0x000e2200000e0000 */
[----:B------:R-:W-:Y:S01]  /*7e60*/  FADD.FTZ R67, R180, R67 ;  /* 0x00000043b4437221 */ /* 0x000fe20000010000 */
[-C--:B------:R-:W-:Y:S01]  /*7e70*/  FMUL.FTZ R92, R92, R4.reuse ;  /* 0x000000045c5c7220 */ /* 0x080fe20000410000 */
[----:B------:R-:W-:Y:S01]  /*7e80*/  FMUL.FTZ R93, R93, R4 ;  /* 0x000000045d5d7220 */ /* 0x000fe20000410000 */
[----:B------:R-:W-:Y:S01]  /*7e90*/  MUFU.EX2 R63, R63 ;  /* 0x0000003f003f7308 */ /* 0x000fe20000000800 */
[----:B------:R-:W-:Y:S01]  /*7ea0*/  FADD.FTZ R2, R182, R67 ;  /* 0x00000043b6027221 */ /* 0x000fe20000010000 */
[----:B------:R-:W-:Y:S01]  /*7eb0*/  F2FP.BF16.F32.PACK_AB R182, R9, R182 ;  /* 0x000000b609b6723e */ /* 0x000fe200000010ff */
[-C--:B------:R-:W-:Y:S01]  /*7ec0*/  FMUL.FTZ R96, R96, R4.reuse ;  /* 0x0000000460607220 */ /* 0x080fe20000410000 */
[-C--:B------:R-:W-:Y:S01]  /*7ed0*/  FMUL.FTZ R97, R97, R4.reuse ;  /* 0x0000000461617220 */ /* 0x080fe20000410000 */
[-C--:B------:R-:W-:Y:S01]  /*7ee0*/  FMUL.FTZ R100, R100, R4.reuse ;  /* 0x0000000464647220 */ /* 0x080fe20000410000 */
[-C--:B------:R-:W-:Y:S01]  /*7ef0*/  FMUL.FTZ R101, R101, R4.reuse ;  /* 0x0000000465657220 */ /* 0x080fe20000410000 */
[-C--:B------:R-:W-:Y:S01]  /*7f00*/  FMUL.FTZ R104, R104, R4.reuse ;  /* 0x0000000468687220 */ /* 0x080fe20000410000 */
[----:B------:R-:W-:Y:S01]  /*7f10*/  MUFU.EX2 R158, R158 ;  /* 0x0000009e009e7308 */ /* 0x000fe20000000800 */
[-C--:B------:R-:W-:Y:S01]  /*7f20*/  FMUL.FTZ R105, R105, R4.reuse ;  /* 0x0000000469697220 */ /* 0x080fe20000410000 */
[-C--:B------:R-:W-:Y:S01]  /*7f30*/  FMUL.FTZ R108, R108, R4.reuse ;  /* 0x000000046c6c7220 */ /* 0x080fe20000410000 */
        /* <DEDUP_REMOVED lines=8> */
[----:B------:R-:W-:Y:S01]  /*7fc0*/  FMUL.FTZ R124, R124, R4 ;  /* 0x000000047c7c7220 */ /* 0x000fe20000410000 */
[----:B0-----:R-:W-:Y:S01]  /*7fd0*/  FMNMX.FTZ R53, R71, R14, !PT ;  /* 0x0000000e47357209 */ /* 0x001fe20007810000 */
[-C--:B------:R-:W-:Y:S01]  /*7fe0*/  FMUL.FTZ R125, R125, R4.reuse ;  /* 0x000000047d7d7220 */ /* 0x080fe20000410000 */
[-C--:B------:R-:W-:Y:S01]  /*7ff0*/  FMUL.FTZ R128, R128, R4.reuse ;  /* 0x0000000480807220 */ /* 0x080fe20000410000 */
[----:B------:R-:W-:Y:S01]  /*8000*/  FMUL.FTZ R129, R129, R4 ;  /* 0x0000000481817220 */ /* 0x000fe20000410000 */
[C---:B------:R-:W-:Y:S01]  /*8010*/  FSETP.NEU.FTZ.AND P2, PT, R53.reuse, -INF , PT ;  /* 0xff8000003500780b */ /* 0x040fe20003f5d000 */
[----:B------:R-:W-:Y:S01]  /*8020*/  FMUL.FTZ R10, R53, R6 ;  /* 0x00000006350a7220 */ /* 0x000fe20000410000 */
[----:B------:R-:W-:Y:S01]  /*8030*/  MUFU.EX2 R152, R152 ;  /* 0x0000009800987308 */ /* 0x000fe20000000800 */
[-C--:B------:R-:W-:Y:S01]  /*8040*/  FMUL.FTZ R132, R132, R4.reuse ;  /* 0x0000000484847220 */ /* 0x080fe20000410000 */
[-C--:B------:R-:W-:Y:S01]  /*8050*/  FMUL.FTZ R133, R133, R4.reuse ;  /* 0x0000000485857220 */ /* 0x080fe20000410000 */
[-C--:B------:R-:W-:Y:S01]  /*8060*/  FMUL.FTZ R136, R136, R4.reuse ;  /* 0x0000000488887220 */ /* 0x080fe20000410000 */
[----:B------:R-:W-:Y:S01]  /*8070*/  FSEL R36, R10, RZ, P2 ;  /* 0x000000ff0a247208 */ /* 0x000fe20001000000 */
[-C--:B------:R-:W-:Y:S01]  /*8080*/  FMUL.FTZ R137, R137, R4.reuse ;  /* 0x0000000489897220 */ /* 0x080fe20000410000 */
[-C--:B------:R-:W-:Y:S01]  /*8090*/  FMUL.FTZ R140, R140, R4.reuse ;  /* 0x000000048c8c7220 */ /* 0x080fe20000410000 */
[----:B------:R-:W-:Y:S01]  /*80a0*/  FMUL.FTZ R141, R141, R4 ;  /* 0x000000048d8d7220 */ /* 0x000fe20000410000 */
[----:B------:R-:W-:Y:S01]  /*80b0*/  MUFU.EX2 R55, R55 ;  /* 0x0000003700377308 */ /* 0x000fe20000000800 */
[-C--:B------:R-:W-:Y:S01]  /*80c0*/  FFMA.FTZ R26, R21, R6.reuse, -R36 ;  /* 0x00000006151a7223 */ /* 0x080fe20000010824 */
[----:B------:R-:W-:Y:S01]  /*80d0*/  FADD.FTZ R21, R9, R2 ;  /* 0x0000000209157221 */ /* 0x000fe20000010000 */
[-CC-:B------:R-:W-:Y:S01]  /*80e0*/  FFMA.FTZ R24, R25, R6.reuse, -R36.reuse ;  /* 0x0000000619187223 */ /* 0x180fe20000010824 */
[-CC-:B------:R-:W-:Y:S01]  /*80f0*/  FFMA.FTZ R25, R29, R6.reuse, -R36.reuse ;  /* 0x000000061d197223 */ /* 0x180fe20000010824 */
[-CC-:B------:R-:W-:Y:S01]  /*8100*/  FFMA.FTZ R59, R12, R6.reuse, -R36.reuse ;  /* 0x000000060c3b7223 */ /* 0x180fe20000010824 */
[----:B------:R-:W-:Y:S01]  /*8110*/  FADD.FTZ R2, R176, R21 ;  /* 0x00000015b0027221 */ /* 0x000fe20000010000 */
[-CC-:B------:R-:W-:Y:S01]  /*8120*/  FFMA.FTZ R10, R157, R6.reuse, -R36.reuse ;  /* 0x000000069d0a7223 */ /* 0x180fe20000010824 */
[-CC-:B------:R-:W-:Y:S01]  /*8130*/  FFMA.FTZ R12, R33, R6.reuse, -R36.reuse ;  /* 0x00000006210c7223 */ /* 0x180fe20000010824 */
[-C--:B------:R-:W-:Y:S01]  /*8140*/  FFMA.FTZ R33, R155, R6.reuse, -R36 ;  /* 0x000000069b217223 */ /* 0x080fe20000010824 */
[----:B------:R-:W-:Y:S01]  /*8150*/  FADD.FTZ R29, R15, R2 ;  /* 0x000000020f1d7221 */ /* 0x000fe20000010000 */
[----:B------:R-:W-:Y:S01]  /*8160*/  MUFU.EX2 R59, R59 ;  /* 0x0000003b003b7308 */ /* 0x000fe20000000800 */
        /* <DEDUP_REMOVED lines=15> */
[----:B------:R-:W-:Y:S01]  /*8260*/  FSEL R2, R53, RZ, P2 ;  /* 0x000000ff35027208 */ /* 0x000fe20001000000 */
[----:B------:R-:W-:Y:S01]  /*8270*/  MUFU.EX2 R12, R12 ;  /* 0x0000000c000c7308 */ /* 0x000fe20000000800 */
[-CC-:B------:R-:W-:Y:S01]  /*8280*/  FFMA.FTZ R161, R161, R6.reuse, -R36.reuse ;  /* 0x00000006a1a17223 */ /* 0x180fe20000010824 */
[----:B------:R-:W-:Y:S01]  /*8290*/  FADD.FTZ R30, R174, R29 ;  /* 0x0000001dae1e7221 */ /* 0x000fe20000010000 */
[-CC-:B------:R-:W-:Y:S01]  /*82a0*/  FFMA.FTZ R193, R193, R6.reuse, -R36.reuse ;  /* 0x00000006c1c17223 */ /* 0x180fe20000010824 */
[----:B------:R-:W-:Y:S01]  /*82b0*/  FADD.FTZ R5, -R2, R5 ;  /* 0x0000000502057221 */ /* 0x000fe20000010100 */
[----:B------:R-:W-:Y:S01]  /*82c0*/  FFMA.FTZ R153, R153, R6, -R36 ;  /* 0x0000000699997223 */ /* 0x000fe20000010824 */
[----:B------:R-:W-:Y:S01]  /*82d0*/  FADD.FTZ R29, R39, R30 ;  /* 0x0000001e271d7221 */ /* 0x000fe20000010000 */
[----:B------:R-:W-:-:S02]  /*82e0*/  @!P1 VIADD R30, R34, 0x28860 ;  /* 0x00028860221e9836 */ /* 0x000fc40000000000 */
[-C--:B------:R-:W-:Y:S01]  /*82f0*/  FMUL.FTZ R5, R5, R6.reuse ;  /* 0x0000000605057220 */ /* 0x080fe20000410000 */
[----:B------:R-:W-:Y:S01]  /*8300*/  MUFU.EX2 R33, R33 ;  /* 0x0000002100217308 */ /* 0x000fe20000000800 */
[----:B------:R-:W-:Y:S01]  /*8310*/  FADD.FTZ R2, R168, R29 ;  /* 0x0000001da8027221 */ /* 0x000fe20000010000 */
[-C--:B------:R-:W-:Y:S01]  /*8320*/  FFMA.FTZ R34, R167, R6.reuse, -R36 ;  /* 0x00000006a7227223 */ /* 0x080fe20000010824 */
[----:B------:R-:W-:Y:S01]  /*8330*/  @!P1 PRMT R30, RZ, 0x654, R30 ;  /* 0x00000654ff1e9816 */ /* 0x000fe2000000001e */
[-C--:B------:R-:W-:Y:S01]  /*8340*/  FFMA.FTZ R163, R163, R6.reuse, -R36 ;  /* 0x00000006a3a37223 */ /* 0x080fe20000010824 */
[----:B------:R-:W-:Y:S01]  /*8350*/  FADD.FTZ R29, R37, R2 ;  /* 0x00000002251d7221 */ /* 0x000fe20000010000 */
[-CC-:B------:R-:W-:Y:S01]  /*8360*/  FFMA.FTZ R41, R41, R6.reuse, -R36.reuse ;  /* 0x0000000629297223 */ /* 0x180fe20000010824 */
[----:B------:R0:W-:Y:S01]  /*8370*/  @!P1 SYNCS.ARRIVE.TRANS64.RED.A1T0 RZ, [R30+URZ], RZ ;  /* 0x000000ff1eff99a7 */ /* 0x0001e2000810043f */
[----:B------:R-:W-:Y:S01]  /*8380*/  MUFU.EX2 R13, R13 ;  /* 0x0000000d000d7308 */ /* 0x000fe20000000800 */
[----:B------:R-:W-:Y:S01]  /*8390*/  FADD.FTZ R2, R170, R29 ;  /* 0x0000001daa027221 */ /* 0x000fe20000010000 */
[-CC-:B------:R-:W-:Y:S01]  /*83a0*/  FFMA.FTZ R87, R87, R6.reuse, -R36.reuse ;  /* 0x0000000657577223 */ /* 0x180fe20000010824 */
[-CC-:B------:R-:W-:Y:S01]  /*83b0*/  FFMA.FTZ R169, R169, R6.reuse, -R36.reuse ;  /* 0x00000006a9a97223 */ /* 0x180fe20000010824 */
[-C--:B------:R-:W-:Y:S01]  /*83c0*/  FFMA.FTZ R85, R85, R6.reuse, -R36 ;  /* 0x0000000655557223 */ /* 0x080fe20000010824 */
[----:B------:R-:W-:Y:S01]  /*83d0*/  FADD.FTZ R29, R43, R2 ;  /* 0x000000022b1d7221 */ /* 0x000fe20000010000 */
[-CC-:B------:R-:W-:Y:S01]  /*83e0*/  FFMA.FTZ R45, R45, R6.reuse, -R36.reuse ;  /* 0x000000062d2d7223 */ /* 0x180fe20000010824 */
[-CC-:B------:R-:W-:Y:S01]  /*83f0*/  FFMA.FTZ R83, R83, R6.reuse, -R36.reuse ;  /* 0x0000000653537223 */ /* 0x180fe20000010824 */
[----:B0-----:R0:W1:Y:S01]  /*8400*/  MUFU.EX2 R30, R5 ;  /* 0x00000005001e7308 */ /* 0x0010620000000800 */
[----:B------:R-:W-:Y:S01]  /*8410*/  FADD.FTZ R2, R164, R29 ;  /* 0x0000001da4027221 */ /* 0x000fe20000010000 */
[-CC-:B------:R-:W-:Y:S01]  /*8420*/  FFMA.FTZ R81, R81, R6.reuse, -R36.reuse ;  /* 0x0000000651517223 */ /* 0x180fe20000010824 */
[-CC-:B------:R-:W-:Y:S01]  /*8430*/  FFMA.FTZ R79, R79, R6.reuse, -R36.reuse ;  /* 0x000000064f4f7223 */ /* 0x180fe20000010824 */
[-CC-:B------:R-:W-:Y:S01]  /*8440*/  FFMA.FTZ R195, R195, R6.reuse, -R36.reuse ;  /* 0x00000006c3c37223 */ /* 0x180fe20000010824 */
[----:B------:R-:W-:Y:S01]  /*8450*/  FFMA.FTZ R36, R77, R6, -R36 ;  /* 0x000000064d247223 */ /* 0x000fe20000010824 */
[----:B------:R-:W-:Y:S01]  /*8460*/  ISETP.GT.AND P2, PT, R3, UR57, PT ;  /* 0x0000003903007c0c */ /* 0x000fe2000bf44270 */
[-C--:B------:R-:W-:Y:S01]  /*8470*/  FMUL.FTZ R144, R144, R4.reuse ;  /* 0x0000000490907220 */ /* 0x080fe20000410000 */
[----:B------:R-:W2:Y:S01]  /*8480*/  MUFU.EX2 R14, R14 ;  /* 0x0000000e000e7308 */ /* 0x000ea20000000800 */
[----:B0-----:R-:W-:Y:S01]  /*8490*/  FADD.FTZ R5, R47, R2 ;  /* 0x000000022f057221 */ /* 0x001fe20000010000 */
[-C--:B------:R-:W-:Y:S01]  /*84a0*/  FMUL.FTZ R145, R145, R4.reuse ;  /* 0x0000000491917220 */ /* 0x080fe20000410000 */
[-C--:B------:R-:W-:Y:S01]  /*84b0*/  FMUL.FTZ R148, R148, R4.reuse ;  /* 0x0000000494947220 */ /* 0x080fe20000410000 */
[----:B------:R-:W-:Y:S01]  /*84c0*/  FMUL.FTZ R149, R149, R4 ;  /* 0x0000000495957220 */ /* 0x000fe20000410000 */
[----:B------:R-:W-:Y:S01]  /*84d0*/  FADD.FTZ R2, R166, R5 ;  /* 0x00000005a6027221 */ /* 0x000fe20000010000 */
[----:B------:R-:W-:Y:S01]  /*84e0*/  F2FP.BF16.F32.PACK_AB R180, R180, R11 ;  /* 0x0000000bb4b4723e */ /* 0x000fe200000010ff */
[----:B------:R-:W-:Y:S01]  /*84f0*/  VIADD R3, R3, 0xffffffff ;  /* 0xffffffff03037836 */ /* 0x000fe20000000000 */
[----:B------:R-:W0:Y:S01]  /*8500*/  MUFU.EX2 R20, R20 ;  /* 0x0000001400147308 */ /* 0x000e220000000800 */
[----:B-1----:R-:W-:Y:S01]  /*8510*/  FFMA.FTZ R5, R30, R0, R59 ;  /* 0x000000001e057223 */ /* 0x002fe2000001003b */
[----:B------:R-:W-:Y:S01]  /*8520*/  FADD.FTZ R29, R49, R2 ;  /* 0x00000002311d7221 */ /* 0x000fe20000010000 */
[----:B------:R-:W-:Y:S01]  /*8530*/  F2FP.BF16.F32.PACK_AB R176, R15, R176 ;  /* 0x000000b00fb0723e */ /* 0x000fe200000010ff */
[----:B------:R-:W-:Y:S01]  /*8540*/  FMUL.FTZ R90, R90, R30 ;  /* 0x0000001e5a5a7220 */ /* 0x000fe20000410000 */
[----:B------:R-:W-:Y:S01]  /*8550*/  FADD.FTZ R5, R10, R5 ;  /* 0x000000050a057221 */ /* 0x000fe20000010000 */
[----:B------:R-:W-:Y:S01]  /*8560*/  FADD.FTZ R2, R160, R29 ;  /* 0x0000001da0027221 */ /* 0x000fe20000010000 */
[----:B------:R-:W-:Y:S01]  /*8570*/  F2FP.BF16.F32.PACK_AB R178, R27, R178 ;  /* 0x000000b21bb2723e */ /* 0x000fe200000010ff */
[----:B------:R-:W1:Y:S01]  /*8580*/  MUFU.EX2 R61, R61 ;  /* 0x0000003d003d7308 */ /* 0x000e620000000800 */
[----:B------:R-:W-:Y:S01]  /*8590*/  FADD.FTZ R0, R12, R5 ;  /* 0x000000050c007221 */ /* 0x000fe20000010000 */
[----:B------:R-:W-:Y:S01]  /*85a0*/  FADD.FTZ R5, R65, R2 ;  /* 0x0000000241057221 */ /* 0x000fe20000010000 */
[----:B------:R-:W-:Y:S01]  /*85b0*/  F2FP.BF16.F32.PACK_AB R172, R35, R172 ;  /* 0x000000ac23ac723e */ /* 0x000fe200000010ff */
[----:B------:R-:W-:Y:S01]  /*85c0*/  FMUL.FTZ R91, R91, R30 ;  /* 0x0000001e5b5b7220 */ /* 0x000fe20000410000 */
[----:B------:R-:W-:Y:S01]  /*85d0*/  FADD.FTZ R0, R33, R0 ;  /* 0x0000000021007221 */ /* 0x000fe20000010000 */
[----:B------:R-:W-:Y:S01]  /*85e0*/  FADD.FTZ R2, R162, R5 ;  /* 0x00000005a2027221 */ /* 0x000fe20000010000 */
[----:B------:R-:W-:Y:S01]  /*85f0*/  F2FP.BF16.F32.PACK_AB R174, R39, R174 ;  /* 0x000000ae27ae723e */ /* 0x000fe200000010ff */
[----:B------:R-:W3:Y:S01]  /*8600*/  MUFU.EX2 R24, R24 ;  /* 0x0000001800187308 */ /* 0x000ee20000000800 */
[----:B------:R-:W-:Y:S01]  /*8610*/  FADD.FTZ R5, R13, R0 ;  /* 0x000000000d057221 */ /* 0x000fe20000010000 */
[----:B------:R-:W-:Y:S01]  /*8620*/  FADD.FTZ R9, R69, R2 ;  /* 0x0000000245097221 */ /* 0x000fe20000010000 */
[----:B------:R-:W-:Y:S01]  /*8630*/  F2FP.BF16.F32.PACK_AB R168, R37, R168 ;  /* 0x000000a825a8723e */ /* 0x000fe200000010ff */
[----:B------:R-:W-:Y:S01]  /*8640*/  FMUL.FTZ R94, R94, R30 ;  /* 0x0000001e5e5e7220 */ /* 0x000fe20000410000 */
[----:B--2---:R-:W-:Y:S01]  /*8650*/  FADD.FTZ R5, R14, R5 ;  /* 0x000000050e057221 */ /* 0x004fe20000010000 */
[----:B------:R-:W-:Y:S01]  /*8660*/  FADD.FTZ R2, R156, R9 ;  /* 0x000000099c027221 */ /* 0x000fe20000010000 */
[----:B------:R-:W-:Y:S01]  /*8670*/  F2FP.BF16.F32.PACK_AB R170, R43, R170 ;  /* 0x000000aa2baa723e */ /* 0x000fe200000010ff */
[----:B------:R-:W2:Y:S01]  /*8680*/  MUFU.EX2 R173, R173 ;  /* 0x000000ad00ad7308 */ /* 0x000ea20000000800 */
[----:B0-----:R-:W-:Y:S01]  /*8690*/  FADD.FTZ R0, R20, R5 ;  /* 0x0000000514007221 */ /* 0x001fe20000010000 */
[----:B------:R-:W-:Y:S01]  /*86a0*/  FADD.FTZ R9, R63, R2 ;  /* 0x000000023f097221 */ /* 0x000fe20000010000 */
[----:B------:R-:W-:Y:S01]  /*86b0*/  F2FP.BF16.F32.PACK_AB R164, R47, R164 ;  /* 0x000000a42fa4723e */ /* 0x000fe200000010ff */
[----:B------:R-:W-:Y:S01]  /*86c0*/  FMUL.FTZ R95, R95, R30 ;  /* 0x0000001e5f5f7220 */ /* 0x000fe20000410000 */
[----:B-1----:R-:W-:Y:S01]  /*86d0*/  FADD.FTZ R5, R61, R0 ;  /* 0x000000003d057221 */ /* 0x002fe20000010000 */
[----:B------:R-:W-:Y:S01]  /*86e0*/  FADD.FTZ R2, R158, R9 ;  /* 0x000000099e027221 */ /* 0x000fe20000010000 */
[----:B------:R-:W-:Y:S01]  /*86f0*/  F2FP.BF16.F32.PACK_AB R166, R49, R166 ;  /* 0x000000a631a6723e */ /* 0x000fe200000010ff */
[----:B------:R-:W0:Y:S01]  /*8700*/  MUFU.EX2 R25, R25 ;  /* 0x0000001900197308 */ /* 0x000e220000000800 */
[----:B---3--:R-:W-:Y:S01]  /*8710*/  FADD.FTZ R0, R24, R5 ;  /* 0x0000000518007221 */ /* 0x008fe20000010000 */
[----:B------:R-:W-:Y:S01]  /*8720*/  FADD.FTZ R5, R57, R2 ;  /* 0x0000000239057221 */ /* 0x000fe20000010000 */
[----:B------:R-:W-:Y:S01]  /*8730*/  F2FP.BF16.F32.PACK_AB R160, R65, R160 ;  /* 0x000000a041a0723e */ /* 0x000fe200000010ff */
[----:B------:R-:W-:Y:S01]  /*8740*/  FMUL.FTZ R98, R98, R30 ;  /* 0x0000001e62627220 */ /* 0x000fe20000410000 */
[----:B------:R-:W-:Y:S01]  /*8750*/  F2FP.BF16.F32.PACK_AB R162, R69, R162 ;  /* 0x000000a245a2723e */ /* 0x000fe200000010ff */
[----:B------:R-:W-:Y:S01]  /*8760*/  FADD.FTZ R2, R152, R5 ;  /* 0x0000000598027221 */ /* 0x000fe20000010000 */
[----:B------:R-:W-:Y:S01]  /*8770*/  F2FP.BF16.F32.PACK_AB R156, R63, R156 ;  /* 0x0000009c3f9c723e */ /* 0x000fe200000010ff */
[----:B------:R-:W1:Y:S01]  /*8780*/  MUFU.EX2 R26, R26 ;  /* 0x0000001a001a7308 */ /* 0x000e620000000800 */
[----:B--2---:R-:W-:Y:S01]  /*8790*/  FADD.FTZ R0, R173, R0 ;  /* 0x00000000ad007221 */ /* 0x004fe20000010000 */
[----:B------:R-:W-:Y:S01]  /*87a0*/  FADD.FTZ R9, R55, R2 ;  /* 0x0000000237097221 */ /* 0x000fe20000010000 */
[----:B------:R-:W-:Y:S01]  /*87b0*/  F2FP.BF16.F32.PACK_AB R158, R57, R158 ;  /* 0x0000009e399e723e */ /* 0x000fe200000010ff */
[----:B------:R-:W-:Y:S01]  /*87c0*/  FMUL.FTZ R99, R99, R30 ;  /* 0x0000001e63637220 */ /* 0x000fe20000410000 */
[----:B------:R-:W-:Y:S01]  /*87d0*/  F2FP.BF16.F32.PACK_AB R152, R55, R152 ;  /* 0x000000983798723e */ /* 0x000fe200000010ff */
[----:B------:R-:W-:Y:S01]  /*87e0*/  FMUL.FTZ R102, R102, R30 ;  /* 0x0000001e66667220 */ /* 0x000fe20000410000 */
[----:B------:R-:W-:Y:S01]  /*87f0*/  F2FP.BF16.F32.PACK_AB R181, R10, R59 ;  /* 0x0000003b0ab5723e */ /* 0x000fe200000010ff */
[----:B------:R-:W2:Y:S01]  /*8800*/  MUFU.EX2 R21, R21 ;  /* 0x0000001500157308 */ /* 0x000ea20000000800 */
[----:B0-----:R-:W-:Y:S01]  /*8810*/  FADD.FTZ R5, R25, R0 ;  /* 0x0000000019057221 */ /* 0x001fe20000010000 */
[----:B------:R-:W-:Y:S01]  /*8820*/  F2FP.BF16.F32.PACK_AB R183, R33, R12 ;  /* 0x0000000c21b7723e */ /* 0x000fe200000010ff */
[-C--:B------:R-:W-:Y:S01]  /*8830*/  FMUL.FTZ R103, R103, R30.reuse ;  /* 0x0000001e67677220 */ /* 0x080fe20000410000 */
[----:B------:R-:W-:Y:S01]  /*8840*/  F2FP.BF16.F32.PACK_AB R177, R14, R13 ;  /* 0x0000000d0eb1723e */ /* 0x000fe200000010ff */
[----:B------:R-:W-:Y:S01]  /*8850*/  FMUL.FTZ R106, R106, R30 ;  /* 0x0000001e6a6a7220 */ /* 0x000fe20000410000 */
[----:B------:R-:W-:Y:S01]  /*8860*/  F2FP.BF16.F32.PACK_AB R179, R61, R20 ;  /* 0x000000143db3723e */ /* 0x000fe200000010ff */
[----:B------:R-:W-:Y:S01]  /*8870*/  FMUL.FTZ R107, R107, R30 ;  /* 0x0000001e6b6b7220 */ /* 0x000fe20000410000 */
[----:B------:R-:W0:Y:S01]  /*8880*/  MUFU.EX2 R28, R28 ;  /* 0x0000001c001c7308 */ /* 0x000e220000000800 */
[----:B-1----:R-:W-:Y:S01]  /*8890*/  FADD.FTZ R0, R26, R5 ;  /* 0x000000051a007221 */ /* 0x002fe20000010000 */
[----:B------:R-:W-:Y:S01]  /*88a0*/  F2FP.BF16.F32.PACK_AB R173, R173, R24 ;  /* 0x00000018adad723e */ /* 0x000fe200000010ff */
[-C--:B------:R-:W-:Y:S01]  /*88b0*/  FMUL.FTZ R110, R110, R30.reuse ;  /* 0x0000001e6e6e7220 */ /* 0x080fe20000410000 */
[----:B------:R-:W-:Y:S01]  /*88c0*/  F2FP.BF16.F32.PACK_AB R175, R26, R25 ;  /* 0x000000191aaf723e */ /* 0x000fe200000010ff */
[-C--:B------:R-:W-:Y:S01]  /*88d0*/  FMUL.FTZ R111, R111, R30.reuse ;  /* 0x0000001e6f6f7220 */ /* 0x080fe20000410000 */
[-C--:B------:R-:W-:Y:S01]  /*88e0*/  FMUL.FTZ R114, R114, R30.reuse ;  /* 0x0000001e72727220 */ /* 0x080fe20000410000 */
[-C--:B------:R-:W-:Y:S01]  /*88f0*/  FMUL.FTZ R115, R115, R30.reuse ;  /* 0x0000001e73737220 */ /* 0x080fe20000410000 */
[----:B------:R-:W1:Y:S01]  /*8900*/  MUFU.EX2 R171, R171 ;  /* 0x000000ab00ab7308 */ /* 0x000e620000000800 */
[----:B--2---:R-:W-:Y:S01]  /*8910*/  FADD.FTZ R5, R21, R0 ;  /* 0x0000000015057221 */ /* 0x004fe20000010000 */
[-C--:B------:R-:W-:Y:S01]  /*8920*/  FMUL.FTZ R118, R118, R30.reuse ;  /* 0x0000001e76767220 */ /* 0x080fe20000410000 */
[-C--:B------:R-:W-:Y:S01]  /*8930*/  FMUL.FTZ R119, R119, R30.reuse ;  /* 0x0000001e77777220 */ /* 0x080fe20000410000 */
[-C--:B------:R-:W-:Y:S01]  /*8940*/  FMUL.FTZ R122, R122, R30.reuse ;  /* 0x0000001e7a7a7220 */ /* 0x080fe20000410000 */
[-C--:B------:R-:W-:Y:S01]  /*8950*/  FMUL.FTZ R123, R123, R30.reuse ;  /* 0x0000001e7b7b7220 */ /* 0x080fe20000410000 */
[-C--:B------:R-:W-:Y:S01]  /*8960*/  FMUL.FTZ R126, R126, R30.reuse ;  /* 0x0000001e7e7e7220 */ /* 0x080fe20000410000 */
[-C--:B------:R-:W-:Y:S01]  /*8970*/  FMUL.FTZ R127, R127, R30.reuse ;  /* 0x0000001e7f7f7220 */ /* 0x080fe20000410000 */
[----:B------:R-:W2:Y:S01]  /*8980*/  MUFU.EX2 R32, R32 ;  /* 0x0000002000207308 */ /* 0x000ea20000000800 */
[----:B0-----:R-:W-:Y:S01]  /*8990*/  FADD.FTZ R0, R28, R5 ;  /* 0x000000051c007221 */ /* 0x001fe20000010000 */
[-C--:B------:R-:W-:Y:S01]  /*89a0*/  FMUL.FTZ R130, R130, R30.reuse ;  /* 0x0000001e82827220 */ /* 0x080fe20000410000 */
[-C--:B------:R-:W-:Y:S01]  /*89b0*/  FMUL.FTZ R131, R131, R30.reuse ;  /* 0x0000001e83837220 */ /* 0x080fe20000410000 */
[-C--:B------:R-:W-:Y:S01]  /*89c0*/  FMUL.FTZ R134, R134, R30.reuse ;  /* 0x0000001e86867220 */ /* 0x080fe20000410000 */
[-C--:B------:R-:W-:Y:S01]  /*89d0*/  FMUL.FTZ R135, R135, R30.reuse ;  /* 0x0000001e87877220 */ /* 0x080fe20000410000 */
[-C--:B------:R-:W-:Y:S01]  /*89e0*/  FMUL.FTZ R138, R138, R30.reuse ;  /* 0x0000001e8a8a7220 */ /* 0x080fe20000410000 */
[-C--:B------:R-:W-:Y:S01]  /*89f0*/  FMUL.FTZ R139, R139, R30.reuse ;  /* 0x0000001e8b8b7220 */ /* 0x080fe20000410000 */
[----:B------:R-:W0:Y:S01]  /*8a00*/  MUFU.EX2 R165, R165 ;  /* 0x000000a500a57308 */ /* 0x000e220000000800 */
[----:B-1----:R-:W-:Y:S01]  /*8a10*/  FADD.FTZ R5, R171, R0 ;  /* 0x00000000ab057221 */ /* 0x002fe20000010000 */
[-C--:B------:R-:W-:Y:S01]  /*8a20*/  FMUL.FTZ R142, R142, R30.reuse ;  /* 0x0000001e8e8e7220 */ /* 0x080fe20000410000 */
[-C--:B------:R-:W-:Y:S01]  /*8a30*/  FMUL.FTZ R143, R143, R30.reuse ;  /* 0x0000001e8f8f7220 */ /* 0x080fe20000410000 */
[-C--:B------:R-:W-:Y:S01]  /*8a40*/  FMUL.FTZ R146, R146, R30.reuse ;  /* 0x0000001e92927220 */ /* 0x080fe20000410000 */
[-C--:B------:R-:W-:Y:S01]  /*8a50*/  FMUL.FTZ R147, R147, R30.reuse ;  /* 0x0000001e93937220 */ /* 0x080fe20000410000 */
[-C--:B------:R-:W-:Y:S01]  /*8a60*/  FMUL.FTZ R150, R150, R30.reuse ;  /* 0x0000001e96967220 */ /* 0x080fe20000410000 */
[----:B------:R-:W-:Y:S01]  /*8a70*/  FMUL.FTZ R151, R151, R30 ;  /* 0x0000001e97977220 */ /* 0x000fe20000410000 */
        /* <DEDUP_REMOVED lines=19> */
[----:B------:R2:W3:Y:S01]  /*8bb0*/  MUFU.EX2 R44, R169 ;  /* 0x000000a9002c7308 */ /* 0x0004e20000000800 */
[----:B0-----:R-:W-:-:S07]  /*8bc0*/  FADD.FTZ R5, R42, R5 ;  /* 0x000000052a057221 */ /* 0x001fce0000010000 */
[----:B------:R-:W0:Y:S01]  /*8bd0*/  MUFU.EX2 R85, R85 ;  /* 0x0000005500557308 */ /* 0x000e220000000800 */
[C---:B-1----:R-:W-:Y:S01]  /*8be0*/  FADD.FTZ R5, R87.reuse, R5 ;  /* 0x0000000557057221 */ /* 0x042fe20000010000 */
[----:B--2---:R-:W-:Y:S02]  /*8bf0*/  F2FP.BF16.F32.PACK_AB R169, R28, R21 ;  /* 0x000000151ca9723e */ /* 0x004fe400000010ff */
[----:B------:R-:W-:-:S04]  /*8c00*/  F2FP.BF16.F32.PACK_AB R163, R87, R42 ;  /* 0x0000002a57a3723e */ /* 0x000fc800000010ff */
[----:B------:R-:W1:Y:S01]  /*8c10*/  MUFU.EX2 R0, R45 ;  /* 0x0000002d00007308 */ /* 0x000e620000000800 */
[----:B---3--:R-:W-:-:S07]  /*8c20*/  FADD.FTZ R5, R44, R5 ;  /* 0x000000052c057221 */ /* 0x008fce0000010000 */
        /* <DEDUP_REMOVED lines=16> */
[----:B0-----:R-:W-:Y:S01]  /*8d30*/  FADD.FTZ R2, R154, R9 ;  /* 0x000000099a027221 */ /* 0x001fe20000010000 */
[C---:B-1----:R-:W-:Y:S01]  /*8d40*/  FADD.FTZ R0, R36.reuse, R5 ;  /* 0x0000000524007221 */ /* 0x042fe20000010000 */
[----:B------:R-:W-:Y:S01]  /*8d50*/  F2FP.BF16.F32.PACK_AB R155, R36, R48 ;  /* 0x00000030249b723e */ /* 0x000fe200000010ff */
[----:B------:R-:W-:Y:S02]  /*8d60*/  IMAD.MOV.U32 R5, RZ, RZ, R53 ;  /* 0x000000ffff057224 */ /* 0x000fe400078e0035 */
[C---:B--2---:R-:W-:Y:S01]  /*8d70*/  FADD.FTZ R2, R51.reuse, R2 ;  /* 0x0000000233027221 */ /* 0x044fe20000010000 */
[----:B------:R-:W-:Y:S01]  /*8d80*/  F2FP.BF16.F32.PACK_AB R154, R51, R154 ;  /* 0x0000009a339a723e */ /* 0x000fe200000010ff */
[----:B------:R-:W-:Y:S06]  /*8d90*/  @P2 BRA `(.L_x_1142) ;  /* 0xffffffc400e02947 */ /* 0x000fec000383ffff */
[----:B------:R-:W-:Y:S01]  /*8da0*/  IMAD.MOV.U32 R5, RZ, RZ, R53 ;  /* 0x000000ffff057224 */ /* 0x000fe200078e0035 */
[----:B------:R-:W-:Y:S01]  /*8db0*/  UMOV UR44, UR56 ;  /* 0x00000038002c7c82 */ /* 0x000fe20008000000 */
[----:B------:R-:W-:Y:S01]  /*8dc0*/  IMAD.MOV.U32 R4, RZ, RZ, R31 ;  /* 0x000000ffff047224 */ /* 0x000fe200078e001f */
[----:B------:R-:W-:-:S06]  /*8dd0*/  UMOV UR45, UR55 ;  /* 0x00000037002d7c82 */ /* 0x000fcc0008000000 */
.L_x_1125:
[----:B------:R-:W0:Y:S01]  /*8de0*/  LDC R9, c[0x0][0x448] ;  /* 0x00011200ff097b82 */ /* 0x000e220000000800 */
[----:B------:R-:W-:Y:S01]  /*8df0*/  UIADD3 UR6, UR36, 0x7f, URZ ;  /* 0x0000007f24067890 */ /* 0x000fe2000fffe03f */
[----:B------:R-:W-:-:S05]  /*8e00*/  IADD3 R12, -R8, 0x1, RZ ;  /* 0x00000001080c7810 */ /* 0x000fca0007ffe1ff */
[----:B------:R-:W-:Y:S01]  /*8e10*/  IMAD.U32 R8, RZ, RZ, UR6 ;  /* 0x00000006ff087e24 */ /* 0x000fe2000f8e00ff */
[----:B------:R-:W1:Y:S01]  /*8e20*/  LDC R11, c[0x0][0x9e4] ;  /* 0x00027900ff0b7b82 */ /* 0x000e620000000800 */
[----:B------:R-:W-:Y:S01]  /*8e30*/  IMAD R7, R7, UR42, R12 ;  /* 0x0000002a07077c24 */ /* 0x000fe2000f8e020c */
[----:B0-----:R-:W-:Y:S02]  /*8e40*/  ISETP.NE.AND P5, PT, R9, 0x1, PT ;  /* 0x000000010900780c */ /* 0x001fe40003fa5270 */
[----:B-1----:R-:W-:-:S11]  /*8e50*/  ISETP.GE.AND P6, PT, R11, 0x1, PT ;  /* 0x000000010b00780c */ /* 0x002fd60003fc6270 */
[----:B------:R-:W0:Y:S08]  /*8e60*/  @P5 LDC R9, c[0x0][0x44c] ;  /* 0x00011300ff095b82 */ /* 0x000e300000000800 */
[----:B------:R-:W1:Y:S01]  /*8e70*/  @P5 LDC R10, c[0x0][0x450] ;  /* 0x00011400ff0a5b82 */ /* 0x000e620000000800 */
[----:B0-----:R-:W-:Y:S01]  /*8e80*/  @P5 IMAD.HI.U32 R9, R9, UR6, RZ ;  /* 0x0000000609095c27 */ /* 0x001fe2000f8e00ff */
[----:B------:R-:W-:-:S04]  /*8e90*/  ULDC UR6, c[0x0][0x9dc] ;  /* 0x0002770000067ab9 */ /* 0x000fc80000000800 */
[----:B-1----:R-:W-:-:S05]  /*8ea0*/  @P5 SHF.R.U32.HI R8, RZ, R10, R9 ;  /* 0x0000000aff085219 */ /* 0x002fca0000011609 */
[----:B------:R-:W-:-:S04]  /*8eb0*/  IMAD.IADD R8, R7, 0x1, R8 ;  /* 0x0000000107087824 */ /* 0x000fc800078e0208 */
[----:B------:R-:W-:Y:S01]  /*8ec0*/  VIADD R7, R8, -UR6 ;  /* 0x8000000608077c36 */ /* 0x000fe20008000000 */
[----:B------:R-:W-:Y:S06]  /*8ed0*/  @!P6 BRA `(.L_x_1143) ;  /* 0x00000000003ce947 */ /* 0x000fec0003800000 */
[----:B------:R-:W-:-:S13]  /*8ee0*/  ISETP.GT.AND P2, PT, R8, -0x1, PT ;  /* 0xffffffff0800780c */ /* 0x000fda0003f44270 */
[----:B------:R-:W-:Y:S05]  /*8ef0*/  @P2 BRA `(.L_x_1144) ;  /* 0x00000000001c2947 */ /* 0x000fea0003800000 */
[----:B------:R-:W-:Y:S02]  /*8f00*/  ISETP.NE.AND P2, PT, R11, 0x1, PT ;  /* 0x000000010b00780c */ /* 0x000fe40003f45270 */
[----:B------:R-:W-:-:S11]  /*8f10*/  LOP3.LUT R9, RZ, R8, RZ, 0x33, !PT ;  /* 0x00000008ff097212 */ /* 0x000fd600078e33ff */
[----:B------:R-:W0:Y:S02]  /*8f20*/  @P2 LDC.64 R12, c[0x0][0x9e8] ;  /* 0x00027a00ff0c2b82 */ /* 0x000e240000000a00 */
[----:B0-----:R-:W-:-:S05]  /*8f30*/  @P2 IMAD.HI.U32 R8, R9, R12, RZ ;  /* 0x0000000c09082227 */ /* 0x001fca00078e00ff */
[----:B------:R-:W-:-:S04]  /*8f40*/  @P2 SHF.R.U32.HI R9, RZ, R13, R8 ;  /* 0x0000000dff092219 */ /* 0x000fc80000011608 */
[----:B------:R-:W-:Y:S01]  /*8f50*/  LOP3.LUT R8, RZ, R9, RZ, 0x33, !PT ;  /* 0x00000009ff087212 */ /* 0x000fe200078e33ff */
[----:B------:R-:W-:Y:S06]  /*8f60*/  BRA `(.L_x_1145) ;  /* 0x0000000000107947 */ /* 0x000fec0003800000 */
.L_x_1144:
[----:B------:R-:W-:-:S13]  /*8f70*/  ISETP.NE.AND P2, PT, R11, 0x1, PT ;  /* 0x000000010b00780c */ /* 0x000fda0003f45270 */
[----:B------:R-:W0:Y:S02]  /*8f80*/  @P2 LDC.64 R12, c[0x0][0x9e8] ;  /* 0x00027a00ff0c2b82 */ /* 0x000e240000000a00 */
[----:B0-----:R-:W-:-:S05]  /*8f90*/  @P2 IMAD.HI.U32 R10, R8, R12, RZ ;  /* 0x0000000c080a2227 */ /* 0x001fca00078e00ff */
[----:B------:R-:W-:-:S07]  /*8fa0*/  @P2 SHF.R.U32.HI R8, RZ, R13, R10 ;  /* 0x0000000dff082219 */ /* 0x000fce000001160a */
.L_x_1145:
[----:B------:R-:W-:-:S05]  /*8fb0*/  IMAD R8, R8, R11, RZ ;  /* 0x0000000b08087224 */ /* 0x000fca00078e02ff */
[----:B------:R-:W-:-:S07]  /*8fc0*/  VIMNMX R7, R7, R8, !PT ;  /* 0x0000000807077248 */ /* 0x000fce0007fe0100 */
.L_x_1143:
[----:B------:R-:W-:-:S05]  /*8fd0*/  VIADD R7, R7, 0x7f ;  /* 0x0000007f07077836 */ /* 0x000fca0000000000 */
[----:B------:R-:W-:-:S04]  /*8fe0*/  SHF.R.S32.HI R8, RZ, 0x1f, R7 ;  /* 0x0000001fff087819 */ /* 0x000fc80000011407 */
[----:B------:R-:W-:-:S04]  /*8ff0*/  LEA.HI R8, R8, R7, RZ, 0x7 ;  /* 0x0000000708087211 */ /* 0x000fc800078f38ff */
[----:B------:R-:W-:-:S04]  /*9000*/  SHF.R.S32.HI R8, RZ, 0x7, R8 ;  /* 0x00000007ff087819 */ /* 0x000fc80000011408 */
[----:B------:R-:W-:-:S04]  /*9010*/  VIMNMX R10, R8, UR39, !PT ;  /* 0x00000027080a7c48 */ /* 0x000fc8000ffe0100 */
[----:B------:R-:W-:-:S13]  /*9020*/  ISETP.GE.AND P2, PT, R3, R10, PT ;  /* 0x0000000a0300720c */ /* 0x000fda0003f46270 */
[----:B------:R-:W-:Y:S05]  /*9030*/  @!P2 BRA `(.L_x_1146) ;  /* 0x0000002400f8a947 */ /* 0x000fea0003800000 */
[----:B------:R-:W-:Y:S01]  /*9040*/  IMAD.MOV.U32 R8, RZ, RZ, R5 ;  /* 0x000000ffff087224 */ /* 0x000fe200078e0005 */
[----:B------:R-:W-:Y:S01]  /*9050*/  UMOV UR54, UR45 ;  /* 0x0000002d00367c82 */ /* 0x000fe20008000000 */
[----:B------:R-:W-:Y:S01]  /*9060*/  IMAD.MOV.U32 R7, RZ, RZ, R4 ;  /* 0x000000ffff077224 */ /* 0x000fe200078e0004 */
[----:B------:R-:W-:Y:S01]  /*9070*/  UMOV UR53, UR44 ;  /* 0x0000002c00357c82 */ /* 0x000fe20008000000 */
[----:B------:R-:W-:-:S05]  /*9080*/  ULDC UR52, c[0x0][0x9d8] ;  /* 0x0002760000347ab9 */ /* 0x000fca0000000800 */
.L_x_1155:
        /* <DEDUP_REMOVED lines=9> */
.L_x_1148:
[----:B------:R-:W-:Y:S01]  /*9120*/  ULEA UR6, UR44, UR41, 0x3 ;  /* 0x000000292c067291 */ /* 0x000fe2000f8e183f */
[----:B------:R-:W-:-:S05]  /*9130*/  IMAD.U32 R4, RZ, RZ, UR45 ;  /* 0x0000002dff047e24 */ /* 0x000fca000f8e00ff */
[----:B------:R-:W-:-:S04]  /*9140*/  SHF.L.U32 R4, R4, 0x1f, RZ ;  /* 0x0000001f04047819 */ /* 0x000fc800000006ff */
[----:B------:R0:W1:Y:S01]  /*9150*/  SYNCS.PHASECHK.TRANS64.TRYWAIT P3, [UR6+0x28830], R4 ;  /* 0x02883004ff0075a7 */ /* 0x0000620008060146 */
[----:B------:R-:W-:Y:S05]  /*9160*/  @!P0 BRA `(.L_x_1149) ;  /* 0x0000000000048947 */ /* 0x000fea0003800000 */
[----:B------:R-:W-:Y:S01]  /*9170*/  BPT.TRAP 0x1 ;  /* 0x000000040000795c */ /* 0x000fe20000300000 */
.L_x_1149:
[----:B-1----:R-:W-:Y:S05]  /*9180*/  @P3 BRA `(.L_x_1147) ;  /* 0x0000000000083947 */ /* 0x002fea0003800000 */
[----:B------:R-:W1:Y:S02]  /*9190*/  SYNCS.PHASECHK.TRANS64.TRYWAIT P3, [UR6+0x28830], R4 ;  /* 0x02883004ff0075a7 */ /* 0x000e640008060146 */
[----:B-1----:R-:W-:Y:S05]  /*91a0*/  @!P3 BRA `(.L_x_1150) ;  /* 0x000000d00030b947 */ /* 0x002fea0003800000 */
.L_x_1147:
        /* <DEDUP_REMOVED lines=45> */
.L_x_1152:
[----:B------:R-:W-:Y:S01]  /*9480*/  ULEA UR6, UR53, UR41, 0x3 ;  /* 0x0000002935067291 */ /* 0x000fe2000f8e183f */
[----:B------:R-:W-:-:S05]  /*9490*/  IMAD.U32 R4, RZ, RZ, UR54 ;  /* 0x00000036ff047e24 */ /* 0x000fca000f8e00ff */
[----:B------:R-:W-:-:S04]  /*94a0*/  SHF.L.U32 R4, R4, 0x1f, RZ ;  /* 0x0000001f04047819 */ /* 0x000fc800000006ff */
[----:B------:R0:W1:Y:S01]  /*94b0*/  SYNCS.PHASECHK.TRANS64.TRYWAIT P2, [UR6+0x28850], R4 ;  /* 0x02885004ff0075a7 */ /* 0x0000620008040146 */
[----:B------:R-:W-:Y:S05]  /*94c0*/  @!P0 BRA `(.L_x_1153) ;  /* 0x0000000000048947 */ /* 0x000fea0003800000 */
[----:B------:R-:W-:Y:S01]  /*94d0*/  BPT.TRAP 0x1 ;  /* 0x000000040000795c */ /* 0x000fe20000300000 */
.L_x_1153:
[----:B-1----:R-:W-:Y:S05]  /*94e0*/  @P2 BRA `(.L_x_1151) ;  /* 0x0000000000082947 */ /* 0x002fea0003800000 */
[----:B------:R-:W1:Y:S02]  /*94f0*/  SYNCS.PHASECHK.TRANS64.TRYWAIT P2, [UR6+0x28850], R4 ;  /* 0x02885004ff0075a7 */ /* 0x000e640008040146 */
[----:B-1----:R-:W-:Y:S05]  /*9500*/  @!P2 BRA `(.L_x_1154) ;  /* 0x000000cc0070a947 */ /* 0x002fea0003800000 */
.L_x_1151:
[----:B------:R-:W-:Y:S01]  /*9510*/  UIADD3 UR6, UR41, 0x400, URZ ;  /* 0x0000040029067890 */ /* 0x000fe2000fffe03f */
[----:B------:R-:W-:Y:S01]  /*9520*/  WARPGROUP.ARRIVE ;  /* 0x00000000000079c5 */ /* 0x000fe20000000000 */
[----:B------:R-:W-:Y:S01]  /*9530*/  UMOV UR7, 0x40000040 ;  /* 0x4000004000077882 */ /* 0x000fe20000000000 */
[----:B-1----:R-:W-:Y:S01]  /*9540*/  FMUL.FTZ R5, R24, UR52 ;  /* 0x0000003418057c20 */ /* 0x002fe20008410000 */
[----:B------:R-:W-:Y:S01]  /*9550*/  USHF.R.U32.HI UR6, URZ, 0x4, UR6 ;  /* 0x000000043f067899 */ /* 0x000fe20008011606 */
[----:B------:R-:W-:Y:S01]  /*9560*/  FMUL.FTZ R9, R25, UR52 ;  /* 0x0000003419097c20 */ /* 0x000fe20008410000 */
[----:B------:R-:W-:Y:S01]  /*9570*/  FMUL.FTZ R15, R28, UR52 ;  /* 0x000000341c0f7c20 */ /* 0x000fe20008410000 */
[----:B------:R-:W-:Y:S01]  /*9580*/  FMUL.FTZ R25, R29, UR52 ;  /* 0x000000341d197c20 */ /* 0x000fe20008410000 */
[----:B------:R-:W-:Y:S01]  /*9590*/  ULOP3.LUT UR6, UR6, 0x3fff, URZ, 0xc0, !UPT ;  /* 0x00003fff06067892 */ /* 0x000fe2000f8ec03f */
[----:B------:R-:W0:Y:S01]  /*95a0*/  MUFU.TANH R5, R5 ;  /* 0x0000000500057308 */ /* 0x000e220000002400 */
[----:B------:R-:W-:Y:S01]  /*95b0*/  FMUL.FTZ R29, R32, UR52 ;  /* 0x00000034201d7c20 */ /* 0x000fe20008410000 */
[----:B------:R-:W-:Y:S01]  /*95c0*/  FMUL.FTZ R33, R33, UR52 ;  /* 0x0000003421217c20 */ /* 0x000fe20008410000 */
[----:B------:R-:W-:Y:S01]  /*95d0*/  ULOP3.LUT UR6, UR6, 0x4000000, URZ, 0xfc, !UPT ;  /* 0x0400000006067892 */ /* 0x000fe2000f8efc3f */
[----:B------:R-:W-:Y:S01]  /*95e0*/  FMUL.FTZ R193, R40, UR52 ;  /* 0x0000003428c17c20 */ /* 0x000fe20008410000 */
[----:B------:R-:W-:Y:S01]  /*95f0*/  FMUL.FTZ R195, R41, UR52 ;  /* 0x0000003429c37c20 */ /* 0x000fe20008410000 */
[----:B------:R-:W-:Y:S01]  /*9600*/  FMUL.FTZ R197, R44, UR52 ;  /* 0x000000342cc57c20 */ /* 0x000fe20008410000 */
[----:B------:R-:W-:Y:S01]  /*9610*/  ULEA UR10, UR53, UR6, 0xb ;  /* 0x00000006350a7291 */ /* 0x000fe2000f8e583f */
[----:B------:R-:W1:Y:S01]  /*9620*/  MUFU.TANH R9, R9 ;  /* 0x0000000900097308 */ /* 0x000e620000002400 */
[----:B------:R-:W-:Y:S01]  /*9630*/  FMUL.FTZ R199, R49, UR52 ;  /* 0x0000003431c77c20 */ /* 0x000fe20008410000 */
[----:B------:R-:W-:Y:S01]  /*9640*/  FMUL.FTZ R201, R52, UR52 ;  /* 0x0000003434c97c20 */ /* 0x000fe20008410000 */
        /* <DEDUP_REMOVED lines=14> */
[----:B-1----:R-:W-:Y:S01]  /*9730*/  FMNMX.FTZ R4, R9, R4, !PT ;  /* 0x0000000409047209 */ /* 0x002fe20007810000 */
        /* <DEDUP_REMOVED lines=24> */
[----:B------:R-:W-:Y:S01]  /*98c0*/  MUFU.TANH R193, R193 ;  /* 0x000000c100c17308 */ /* 0x000fe20000002400 */
[----:B-1----:R-:W-:Y:S01]  /*98d0*/  FMNMX.FTZ R4, R29, R4, !PT ;  /* 0x000000041d047209 */ /* 0x002fe20007810000 */
[----:B------:R-:W-:Y:S01]  /*98e0*/  FMUL.FTZ R53, R54, UR52 ;  /* 0x0000003436357c20 */ /* 0x000fe20008410000 */
[----:B------:R-:W-:Y:S01]  /*98f0*/  FMUL.FTZ R55, R55, UR52 ;  /* 0x0000003437377c20 */ /* 0x000fe20008410000 */
[----:B------:R-:W-:Y:S01]  /*9900*/  FMUL.FTZ R57, R58, UR52 ;  /* 0x000000343a397c20 */ /* 0x000fe20008410000 */
[----:B------:R-:W-:Y:S01]  /*9910*/  FMUL.FTZ R59, R59, UR52 ;  /* 0x000000343b3b7c20 */ /* 0x000fe20008410000 */
[----:B------:R-:W-:Y:S01]  /*9920*/  FMUL.FTZ R61, R62, UR52 ;  /* 0x000000343e3d7c20 */ /* 0x000fe20008410000 */
[----:B------:R-:W-:Y:S01]  /*9930*/  FMUL.FTZ R63, R63, UR52 ;  /* 0x000000343f3f7c20 */ /* 0x000fe20008410000 */
[----:B------:R-:W-:Y:S01]  /*9940*/  MUFU.TANH R195, R195 ;  /* 0x000000c300c37308 */ /* 0x000fe20000002400 */
[----:B--2---:R-:W-:Y:S01]  /*9950*/  FMNMX.FTZ R4, R33, R4, !PT ;  /* 0x0000000421047209 */ /* 0x004fe20007810000 */
        /* <DEDUP_REMOVED lines=9> */
[----:B------:R-:W0:Y:S01]  /*99f0*/  LDC R6, c[0x0][0x988] ;  /* 0x00026200ff067b82 */ /* 0x000e220000000800 */
[----:B------:R-:W-:Y:S01]  /*9a00*/  FMUL.FTZ R87, R87, UR52 ;  /* 0x0000003457577c20 */ /* 0x000fe20008410000 */
[C---:B------:R-:W-:Y:S01]  /*9a10*/  ISETP.GT.AND P2, PT, R3.reuse, R10, PT ;  /* 0x0000000a0300720c */ /* 0x040fe20003f44270 */
[----:B------:R-:W-:Y:S01]  /*9a20*/  UMOV UR54, UR45 ;  /* 0x0000002d00367c82 */ /* 0x000fe20008000000 */
[----:B------:R-:W-:Y:S01]  /*9a30*/  VIADD R3, R3, 0xffffffff ;  /* 0xffffffff03037836 */ /* 0x000fe20000000000 */
[----:B------:R-:W-:Y:S08]  /*9a40*/  MUFU.TANH R199, R199 ;  /* 0x000000c700c77308 */ /* 0x000ff00000002400 */
[----:B------:R-:W-:Y:S08]  /*9a50*/  MUFU.TANH R201, R201 ;  /* 0x000000c900c97308 */ /* 0x000ff00000002400 */
[----:B------:R-:W-:Y:S08]  /*9a60*/  MUFU.TANH R203, R203 ;  /* 0x000000cb00cb7308 */ /* 0x000ff00000002400 */
[----:B------:R-:W-:Y:S08]  /*9a70*/  MUFU.TANH R205, R205 ;  /* 0x000000cd00cd7308 */ /* 0x000ff00000002400 */
[----:B------:R-:W-:Y:S08]  /*9a80*/  MUFU.TANH R207, R207 ;  /* 0x000000cf00cf7308 */ /* 0x000ff00000002400 */
[----:B------:R-:W-:Y:S08]  /*9a90*/  MUFU.TANH R209, R209 ;  /* 0x000000d100d17308 */ /* 0x000ff00000002400 */
[----:B------:R-:W1:Y:S08]  /*9aa0*/  MUFU.TANH R11, R11 ;  /* 0x0000000b000b7308 */ /* 0x000e700000002400 */
[----:B------:R-:W-:Y:S08]  /*9ab0*/  MUFU.TANH R211, R211 ;  /* 0x000000d300d37308 */ /* 0x000ff00000002400 */
[----:B------:R-:W2:Y:S01]  /*9ac0*/  MUFU.TANH R13, R13 ;  /* 0x0000000d000d7308 */ /* 0x000ea20000002400 */
[----:B-1----:R-:W-:-:S07]  /*9ad0*/  FMNMX.FTZ R14, R11, R8, !PT ;  /* 0x000000080b0e7209 */ /* 0x002fce0007810000 */
[----:B------:R-:W1:Y:S08]  /*9ae0*/  MUFU.TANH R21, R21 ;  /* 0x0000001500157308 */ /* 0x000e700000002400 */
[----:B------:R-:W3:Y:S01]  /*9af0*/  MUFU.TANH R27, R27 ;  /* 0x0000001b001b7308 */ /* 0x000ee20000002400 */
[----:B--2---:R-:W-:Y:S01]  /*9b00*/  FMNMX.FTZ R14, R13, R14, !PT ;  /* 0x0000000e0d0e7209 */ /* 0x004fe20007810000 */
[----:B------:R-:W-:-:S02]  /*9b10*/  WARPGROUP.DEPBAR.LE gsb0, 0x0 ;  /* 0x00008000000079c5 */ /* 0x000fc40000010000 */
[----:B------:R-:W-:Y:S01]  /*9b20*/  WARPGROUP.ARRIVE ;  /* 0x00000000000079c5 */ /* 0x000fe20000000000 */
[----:B------:R-:W-:Y:S01]  /*9b30*/  FMUL.FTZ R183, R36, UR52 ;  /* 0x0000003424b77c20 */ /* 0x000fe20008410000 */
[----:B------:R-:W-:Y:S02]  /*9b40*/  FMUL.FTZ R181, R37, UR52 ;  /* 0x0000003425b57c20 */ /* 0x000fe40008410000 */
[----:B------:R-:W-:Y:S01]  /*9b50*/  MUFU.TANH R213, R213 ;  /* 0x000000d500d57308 */ /* 0x000fe20000002400 */
[----:B------:R-:W-:Y:S01]  /*9b60*/  FMUL.FTZ R37, R38, UR52 ;  /* 0x0000003426257c20 */ /* 0x000fe20008410000 */
[----:B-1----:R-:W-:Y:S01]  /*9b70*/  FMNMX.FTZ R14, R21, R14, !PT ;  /* 0x0000000e150e7209 */ /* 0x002fe20007810000 */
[----:B------:R-:W-:Y:S01]  /*9b80*/  HGMMA.64x128x16.F32.BF16 R88, R176, gdesc[UR4].tnspB, R88, gsb0 ;  /* 0x41e00004b0587df0 */ /* 0x000fe20008001858 */
[----:B------:R-:W-:Y:S01]  /*9b90*/  UIADD3 UR6, UR10, 0x100, URZ ;  /* 0x000001000a067890 */ /* 0x000fe2000fffe03f */
[----:B------:R-:W-:-:S03]  /*9ba0*/  UMOV UR7, 0x40000040 ;  /* 0x4000004000077882 */ /* 0x000fc60000000000 */
[----:B------:R-:W1:Y:S01]  /*9bb0*/  MUFU.TANH R183, R183 ;  /* 0x000000b700b77308 */ /* 0x000e620000002400 */
[----:B---3--:R-:W-:-:S07]  /*9bc0*/  FMNMX.FTZ R14, R27, R14, !PT ;  /* 0x0000000e1b0e7209 */ /* 0x008fce0007810000 */
[----:B------:R-:W2:Y:S08]  /*9bd0*/  MUFU.TANH R181, R181 ;  /* 0x000000b500b57308 */ /* 0x000eb00000002400 */
[----:B------:R-:W3:Y:S01]  /*9be0*/  MUFU.TANH R31, R31 ;  /* 0x0000001f001f7308 */ /* 0x000ee20000002400 */
[----:B-1----:R-:W-:-:S07]  /*9bf0*/  FMNMX.FTZ R4, R183, R4, !PT ;  /* 0x00000004b7047209 */ /* 0x002fce0007810000 */
[----:B------:R-:W-:Y:S01]  /*9c00*/  MUFU.TANH R215, R215 ;  /* 0x000000d700d77308 */ /* 0x000fe20000002400 */
[----:B--2---:R-:W-:-:S04]  /*9c10*/  FMNMX.FTZ R4, R181, R4, !PT ;  /* 0x00000004b5047209 */ /* 0x004fc80007810000 */
[----:B------:R-:W-:-:S03]  /*9c20*/  FMNMX.FTZ R4, R193, R4, !PT ;  /* 0x00000004c1047209 */ /* 0x000fc60007810000 */
[----:B------:R-:W1:Y:S01]  /*9c30*/  MUFU.TANH R35, R35 ;  /* 0x0000002300237308 */ /* 0x000e620000002400 */
[----:B------:R-:W-:Y:S02]  /*9c40*/  FMNMX.FTZ R4, R195, R4, !PT ;  /* 0x00000004c3047209 */ /* 0x000fe40007810000 */
[----:B---3--:R-:W-:Y:S02]  /*9c50*/  FMNMX.FTZ R14, R31, R14, !PT ;  /* 0x0000000e1f0e7209 */ /* 0x008fe40007810000 */
[----:B------:R-:W-:-:S03]  /*9c60*/  FMNMX.FTZ R4, R197, R4, !PT ;  /* 0x00000004c5047209 */ /* 0x000fc60007810000 */
[----:B------:R-:W-:Y:S08]  /*9c70*/  MUFU.TANH R217, R217 ;  /* 0x000000d900d97308 */ /* 0x000ff00000002400 */
[----:B------:R-:W2:Y:S01]  /*9c80*/  MUFU.TANH R37, R37 ;  /* 0x0000002500257308 */ /* 0x000ea20000002400 */
[----:B-1----:R-:W-:-:S07]  /*9c90*/  FMNMX.FTZ R14, R35, R14, !PT ;  /* 0x0000000e230e7209 */ /* 0x002fce0007810000 */
[----:B------:R-:W-:Y:S08]  /*9ca0*/  MUFU.TANH R219, R219 ;  /* 0x000000db00db7308 */ /* 0x000ff00000002400 */
[----:B------:R-:W1:Y:S01]  /*9cb0*/  MUFU.TANH R39, R39 ;  /* 0x0000002700277308 */ /* 0x000e620000002400 */
[----:B--2---:R-:W-:-:S07]  /*9cc0*/  FMNMX.FTZ R14, R37, R14, !PT ;  /* 0x0000000e250e7209 */ /* 0x004fce0007810000 */
[----:B------:R-:W-:Y:S08]  /*9cd0*/  MUFU.TANH R221, R221 ;  /* 0x000000dd00dd7308 */ /* 0x000ff00000002400 */
[----:B------:R-:W2:Y:S01]  /*9ce0*/  MUFU.TANH R41, R41 ;  /* 0x0000002900297308 */ /* 0x000ea20000002400 */
[----:B-1----:R-:W-:-:S07]  /*9cf0*/  FMNMX.FTZ R14, R39, R14, !PT ;  /* 0x0000000e270e7209 */ /* 0x002fce0007810000 */
[----:B------:R-:W-:Y:S08]  /*9d00*/  MUFU.TANH R223, R223 ;  /* 0x000000df00df7308 */ /* 0x000ff00000002400 */
[----:B------:R-:W1:Y:S01]  /*9d10*/  MUFU.TANH R43, R43 ;  /* 0x0000002b002b7308 */ /* 0x000e620000002400 */
[----:B--2---:R-:W-:-:S07]  /*9d20*/  FMNMX.FTZ R14, R41, R14, !PT ;  /* 0x0000000e290e7209 */ /* 0x004fce0007810000 */
[----:B------:R-:W-:Y:S08]  /*9d30*/  MUFU.TANH R225, R225 ;  /* 0x000000e100e17308 */ /* 0x000ff00000002400 */
[----:B------:R-:W-:Y:S01]  /*9d40*/  MUFU.TANH R227, R227 ;  /* 0x000000e300e37308 */ /* 0x000fe20000002400 */
[----:B-1----:R-:W-:-:S07]  /*9d50*/  FMNMX.FTZ R14, R43, R14, !PT ;  /* 0x0000000e2b0e7209 */ /* 0x002fce0007810000 */
[----:B------:R-:W-:Y:S08]  /*9d60*/  MUFU.TANH R47, R47 ;  /* 0x0000002f002f7308 */ /* 0x000ff00000002400 */
[----:B------:R-:W-:Y:S08]  /*9d70*/  MUFU.TANH R229, R229 ;  /* 0x000000e500e57308 */ /* 0x000ff00000002400 */
[----:B------:R-:W-:Y:S01]  /*9d80*/  MUFU.TANH R49, R49 ;  /* 0x0000003100317308 */ /* 0x000fe20000002400 */
[----:B------:R-:W-:-:S02]  /*9d90*/  WARPGROUP.DEPBAR.LE gsb0, 0x0 ;  /* 0x00008000000079c5 */ /* 0x000fc40000010000 */
[----:B------:R-:W-:Y:S01]  /*9da0*/  WARPGROUP.ARRIVE ;  /* 0x00000000000079c5 */ /* 0x000fe20000000000 */
[----:B------:R-:W-:Y:S01]  /*9db0*/  FMUL.FTZ R177, R45, UR52 ;  /* 0x000000342db17c20 */ /* 0x000fe20008410000 */
[----:B------:R-:W-:Y:S01]  /*9dc0*/  FMUL.FTZ R179, R48, UR52 ;  /* 0x0000003430b37c20 */ /* 0x000fe20008410000 */
[----:B------:R-:W-:Y:S02]  /*9dd0*/  FMUL.FTZ R45, R46, UR52 ;  /* 0x000000342e2d7c20 */ /* 0x000fe40008410000 */
[----:B------:R-:W-:Y:S01]  /*9de0*/  MUFU.TANH R85, R85 ;  /* 0x0000005500557308 */ /* 0x000fe20000002400 */
[----:B------:R-:W-:Y:S01]  /*9df0*/  HGMMA.64x128x16.F32.BF16 R88, R172, gdesc[UR4].tnspB, R88, gsb0 ;  /* 0x41e00004ac587df0 */ /* 0x000fe20008001858 */
[----:B------:R-:W-:Y:S01]  /*9e00*/  UIADD3 UR6, UR10, 0x180, URZ ;  /* 0x000001800a067890 */ /* 0x000fe2000fffe03f */
[----:B------:R-:W-:-:S05]  /*9e10*/  UMOV UR7, 0x40000040 ;  /* 0x4000004000077882 */ /* 0x000fca0000000000 */
[----:B------:R-:W1:Y:S08]  /*9e20*/  MUFU.TANH R177, R177 ;  /* 0x000000b100b17308 */ /* 0x000e700000002400 */
[----:B------:R-:W2:Y:S08]  /*9e30*/  MUFU.TANH R179, R179 ;  /* 0x000000b300b37308 */ /* 0x000eb00000002400 */
[----:B------:R-:W3:Y:S01]  /*9e40*/  MUFU.TANH R45, R45 ;  /* 0x0000002d002d7308 */ /* 0x000ee20000002400 */
[----:B-1----:R-:W-:-:S07]  /*9e50*/  FMNMX.FTZ R4, R177, R4, !PT ;  /* 0x00000004b1047209 */ /* 0x002fce0007810000 */
[----:B------:R-:W1:Y:S01]  /*9e60*/  MUFU.TANH R51, R51 ;  /* 0x0000003300337308 */ /* 0x000e620000002400 */
[----:B--2---:R-:W-:-:S04]  /*9e70*/  FMNMX.FTZ R4, R179, R4, !PT ;  /* 0x00000004b3047209 */ /* 0x004fc80007810000 */
[----:B------:R-:W-:-:S03]  /*9e80*/  FMNMX.FTZ R4, R199, R4, !PT ;  /* 0x00000004c7047209 */ /* 0x000fc60007810000 */
[----:B------:R-:W2:Y:S01]  /*9e90*/  MUFU.TANH R53, R53 ;  /* 0x0000003500357308 */ /* 0x000ea20000002400 */
[----:B------:R-:W-:Y:S02]  /*9ea0*/  FMNMX.FTZ R4, R201, R4, !PT ;  /* 0x00000004c9047209 */ /* 0x000fe40007810000 */
[----:B---3--:R-:W-:Y:S02]  /*9eb0*/  FMNMX.FTZ R14, R45, R14, !PT ;  /* 0x0000000e2d0e7209 */ /* 0x008fe40007810000 */
[----:B------:R-:W-:Y:S02]  /*9ec0*/  FMNMX.FTZ R4, R203, R4, !PT ;  /* 0x00000004cb047209 */ /* 0x000fe40007810000 */
[----:B------:R-:W-:Y:S01]  /*9ed0*/  FMNMX.FTZ R14, R47, R14, !PT ;  /* 0x0000000e2f0e7209 */ /* 0x000fe20007810000 */
[----:B------:R-:W3:Y:S01]  /*9ee0*/  MUFU.TANH R55, R55 ;  /* 0x0000003700377308 */ /* 0x000ee20000002400 */
[----:B------:R-:W-:Y:S02]  /*9ef0*/  FMNMX.FTZ R4, R205, R4, !PT ;  /* 0x00000004cd047209 */ /* 0x000fe40007810000 */
[----:B------:R-:W-:-:S02]  /*9f00*/  FMNMX.FTZ R14, R49, R14, !PT ;  /* 0x0000000e310e7209 */ /* 0x000fc40007810000 */
[----:B------:R-:W-:Y:S02]  /*9f10*/  FMNMX.FTZ R4, R207, R4, !PT ;  /* 0x00000004cf047209 */ /* 0x000fe40007810000 */
[----:B-1----:R-:W-:Y:S01]  /*9f20*/  FMNMX.FTZ R14, R51, R14, !PT ;  /* 0x0000000e330e7209 */ /* 0x002fe20007810000 */
[----:B------:R-:W1:Y:S01]  /*9f30*/  MUFU.TANH R57, R57 ;  /* 0x0000003900397308 */ /* 0x000e620000002400 */
[----:B------:R-:W-:Y:S02]  /*9f40*/  FMNMX.FTZ R4, R209, R4, !PT ;  /* 0x00000004d1047209 */ /* 0x000fe40007810000 */
[----:B--2---:R-:W-:Y:S02]  /*9f50*/  FMNMX.FTZ R14, R53, R14, !PT ;  /* 0x0000000e350e7209 */ /* 0x004fe40007810000 */
[----:B------:R-:W-:-:S03]  /*9f60*/  FMNMX.FTZ R4, R211, R4, !PT ;  /* 0x00000004d3047209 */ /* 0x000fc60007810000 */
[----:B------:R-:W2:Y:S01]  /*9f70*/  MUFU.TANH R59, R59 ;  /* 0x0000003b003b7308 */ /* 0x000ea20000002400 */
[----:B---3--:R-:W-:-:S07]  /*9f80*/  FMNMX.FTZ R14, R55, R14, !PT ;  /* 0x0000000e370e7209 */ /* 0x008fce0007810000 */
[----:B------:R-:W3:Y:S01]  /*9f90*/  MUFU.TANH R61, R61 ;  /* 0x0000003d003d7308 */ /* 0x000ee20000002400 */
[----:B-1----:R-:W-:-:S07]  /*9fa0*/  FMNMX.FTZ R14, R57, R14, !PT ;  /* 0x0000000e390e7209 */ /* 0x002fce0007810000 */
[----:B------:R-:W1:Y:S01]  /*9fb0*/  MUFU.TANH R63, R63 ;  /* 0x0000003f003f7308 */ /* 0x000e620000002400 */
[----:B--2---:R-:W-:-:S07]  /*9fc0*/  FMNMX.FTZ R14, R59, R14, !PT ;  /* 0x0000000e3b0e7209 */ /* 0x004fce0007810000 */
[----:B------:R-:W-:Y:S01]  /*9fd0*/  MUFU.TANH R67, R67 ;  /* 0x0000004300437308 */ /* 0x000fe20000002400 */
[----:B---3--:R-:W-:-:S07]  /*9fe0*/  FMNMX.FTZ R14, R61, R14, !PT ;  /* 0x0000000e3d0e7209 */ /* 0x008fce0007810000 */
[----:B------:R-:W-:Y:S01]  /*9ff0*/  MUFU.TANH R69, R69 ;  /* 0x0000004500457308 */ /* 0x000fe20000002400 */
[----:B-1----:R-:W-:-:S07]  /*a000*/  FMNMX.FTZ R14, R63, R14, !PT ;  /* 0x0000000e3f0e7209 */ /* 0x002fce0007810000 */
        /* <DEDUP_REMOVED lines=18> */
[----:B------:R-:W-:Y:S01]  /*a130*/  MUFU.TANH R87, R87 ;  /* 0x0000005700577308 */ /* 0x000fe20000002400 */
[----:B--2---:R-:W-:-:S04]  /*a140*/  FMNMX.FTZ R4, R175, R4, !PT ;  /* 0x00000004af047209 */ /* 0x004fc80007810000 */
[----:B------:R-:W-:-:S04]  /*a150*/  FMNMX.FTZ R4, R213, R4, !PT ;  /* 0x00000004d5047209 */ /* 0x000fc80007810000 */
[----:B------:R-:W-:Y:S02]  /*a160*/  FMNMX.FTZ R4, R215, R4, !PT ;  /* 0x00000004d7047209 */ /* 0x000fe40007810000 */
[----:B---3--:R-:W-:Y:S02]  /*a170*/  FMNMX.FTZ R14, R65, R14, !PT ;  /* 0x0000000e410e7209 */ /* 0x008fe40007810000 */
[----:B------:R-:W-:Y:S02]  /*a180*/  FMNMX.FTZ R4, R217, R4, !PT ;  /* 0x00000004d9047209 */ /* 0x000fe40007810000 */
[----:B------:R-:W-:Y:S02]  /*a190*/  FMNMX.FTZ R14, R67, R14, !PT ;  /* 0x0000000e430e7209 */ /* 0x000fe40007810000 */
[----:B------:R-:W-:Y:S02]  /*a1a0*/  FMNMX.FTZ R4, R219, R4, !PT ;  /* 0x00000004db047209 */ /* 0x000fe40007810000 */
[----:B------:R-:W-:-:S02]  /*a1b0*/  FMNMX.FTZ R14, R69, R14, !PT ;  /* 0x0000000e450e7209 */ /* 0x000fc40007810000 */
[----:B------:R-:W-:Y:S02]  /*a1c0*/  FMNMX.FTZ R4, R221, R4, !PT ;  /* 0x00000004dd047209 */ /* 0x000fe40007810000 */
[----:B------:R-:W-:Y:S02]  /*a1d0*/  FMNMX.FTZ R14, R71, R14, !PT ;  /* 0x0000000e470e7209 */ /* 0x000fe40007810000 */
[----:B------:R-:W-:Y:S02]  /*a1e0*/  FMNMX.FTZ R4, R223, R4, !PT ;  /* 0x00000004df047209 */ /* 0x000fe40007810000 */
[----:B------:R-:W-:Y:S02]  /*a1f0*/  FMNMX.FTZ R14, R73, R14, !PT ;  /* 0x0000000e490e7209 */ /* 0x000fe40007810000 */
[----:B------:R-:W-:Y:S02]  /*a200*/  FMNMX.FTZ R4, R225, R4, !PT ;  /* 0x00000004e1047209 */ /* 0x000fe40007810000 */
[----:B------:R-:W-:-:S02]  /*a210*/  FMNMX.FTZ R14, R75, R14, !PT ;  /* 0x0000000e4b0e7209 */ /* 0x000fc40007810000 */
[----:B------:R-:W-:-:S04]  /*a220*/  FMNMX.FTZ R4, R227, R4, !PT ;  /* 0x00000004e3047209 */ /* 0x000fc80007810000 */
[----:B------:R-:W-:-:S04]  /*a230*/  FMNMX.FTZ R4, R229, R4, !PT ;  /* 0x00000004e5047209 */ /* 0x000fc80007810000 */
[----:B------:R-:W-:-:S05]  /*a240*/  FMNMX.FTZ R4, R85, R4, !PT ;  /* 0x0000000455047209 */ /* 0x000fca0007810000 */
[----:B------:R-:W1:Y:S02]  /*a250*/  SHFL.BFLY PT, R77, R4, 0x2, 0x1f ;  /* 0x0c401f00044d7f89 */ /* 0x000e6400000e0000 */
[----:B-1----:R-:W-:Y:S01]  /*a260*/  FMNMX.FTZ R12, R4, R77, !PT ;  /* 0x0000004d040c7209 */ /* 0x002fe20007810000 */
[----:B------:R-:W-:-:S06]  /*a270*/  FMUL.FTZ R77, R78, UR52 ;  /* 0x000000344e4d7c20 */ /* 0x000fcc0008410000 */
[----:B------:R-:W1:Y:S02]  /*a280*/  MUFU.TANH R77, R77 ;  /* 0x0000004d004d7308 */ /* 0x000e640000002400 */
[----:B-1----:R-:W-:-:S04]  /*a290*/  FMNMX.FTZ R14, R77, R14, !PT ;  /* 0x0000000e4d0e7209 */ /* 0x002fc80007810000 */
[----:B------:R-:W-:-:S04]  /*a2a0*/  FMNMX.FTZ R14, R79, R14, !PT ;  /* 0x0000000e4f0e7209 */ /* 0x000fc80007810000 */
[----:B------:R-:W-:-:S04]  /*a2b0*/  FMNMX.FTZ R14, R81, R14, !PT ;  /* 0x0000000e510e7209 */ /* 0x000fc80007810000 */
[----:B------:R-:W-:Y:S01]  /*a2c0*/  FMNMX.FTZ R14, R83, R14, !PT ;  /* 0x0000000e530e7209 */ /* 0x000fe20007810000 */
[----:B------:R-:W-:Y:S02]  /*a2d0*/  WARPGROUP.DEPBAR.LE gsb0, 0x0 ;  /* 0x00008000000079c5 */ /* 0x000fe40000010000 */
[----:B------:R-:W-:Y:S01]  /*a2e0*/  WARPGROUP.ARRIVE ;  /* 0x00000000000079c5 */ /* 0x000fe20000000000 */
[----:B------:R-:W1:Y:S01]  /*a2f0*/  SHFL.BFLY PT, R171, R12, 0x1, 0x1f ;  /* 0x0c201f000cab7f89 */ /* 0x000e6200000e0000 */
[----:B------:R-:W-:-:S04]  /*a300*/  FMUL.FTZ R169, R86, UR52 ;  /* 0x0000003456a97c20 */ /* 0x000fc80008410000 */
[----:B------:R-:W-:Y:S01]  /*a310*/  HGMMA.64x128x16.F32.BF16 R88, R164, gdesc[UR4].tnspB, R88, gsb0 ;  /* 0x41e00004a4587df0 */ /* 0x000fe20008001858 */
[----:B------:R-:W-:Y:S01]  /*a320*/  UIADD3 UR6, UR10, 0x280, URZ ;  /* 0x000002800a067890 */ /* 0x000fe2000fffe03f */
[----:B------:R-:W2:Y:S01]  /*a330*/  MUFU.TANH R169, R169 ;  /* 0x000000a900a97308 */ /* 0x000ea20000002400 */
[----:B------:R-:W-:Y:S01]  /*a340*/  UMOV UR7, 0x40000040 ;  /* 0x4000004000077882 */ /* 0x000fe20000000000 */
[----:B-1----:R-:W-:Y:S02]  /*a350*/  FMNMX.FTZ R4, R12, R171, !PT ;  /* 0x000000ab0c047209 */ /* 0x002fe40007810000 */
[----:B--2---:R-:W-:-:S03]  /*a360*/  FMNMX.FTZ R14, R169, R14, !PT ;  /* 0x0000000ea90e7209 */ /* 0x004fc60007810000 */
[C---:B0-----:R-:W-:Y:S01]  /*a370*/  FMUL.FTZ R12, R4.reuse, R6 ;  /* 0x00000006040c7220 */ /* 0x041fe20000410000 */
[----:B------:R-:W-:-:S03]  /*a380*/  FADD.FTZ R7, -R4, R7 ;  /* 0x0000000704077221 */ /* 0x000fc60000010100 */
[--C-:B------:R-:W-:Y:S01]  /*a390*/  FFMA.FTZ R180, R5, R6, -R12.reuse ;  /* 0x0000000605b47223 */ /* 0x100fe2000001080c */
[----:B------:R-:W-:Y:S01]  /*a3a0*/  FMNMX.FTZ R5, R87, R14, !PT ;  /* 0x0000000e57057209 */ /* 0x000fe20007810000 */
[-C--:B------:R-:W-:Y:S01]  /*a3b0*/  FMUL.FTZ R7, R7, R6.reuse ;  /* 0x0000000607077220 */ /* 0x080fe20000410000 */
[-CC-:B------:R-:W-:Y:S01]  /*a3c0*/  FFMA.FTZ R176, R29, R6.reuse, -R12.reuse ;  /* 0x000000061db07223 */ /* 0x180fe2000001080c */
[-CC-:B------:R-:W-:Y:S01]  /*a3d0*/  FFMA.FTZ R9, R9, R6.reuse, -R12.reuse ;  /* 0x0000000609097223 */ /* 0x180fe2000001080c */
[-CC-:B------:R-:W-:Y:S01]  /*a3e0*/  FFMA.FTZ R29, R181, R6.reuse, -R12.reuse ;  /* 0x00000006b51d7223 */ /* 0x180fe2000001080c */
[----:B------:R-:W0:Y:S01]  /*a3f0*/  SHFL.BFLY PT, R20, R5, 0x2, 0x1f ;  /* 0x0c401f0005147f89 */ /* 0x000e2200000e0000 */
        /* <DEDUP_REMOVED lines=19> */
[----:B------:R-:W-:Y:S01]  /*a530*/  FFMA.FTZ R85, R85, R6, -R12 ;  /* 0x0000000655557223 */ /* 0x000fe2000001080c */
[----:B0-----:R-:W-:-:S04]  /*a540*/  FMNMX.FTZ R26, R5, R20, !PT ;  /* 0x00000014051a7209 */ /* 0x001fc80007810000 */
[----:B------:R-:W-:Y:S01]  /*a550*/  MUFU.EX2 R182, R182 ;  /* 0x000000b600b67308 */ /* 0x000fe20000000800 */
[----:B-1----:R-:W-:Y:S01]  /*a560*/  FFMA.FTZ R2, R7, R2, R180 ;  /* 0x0000000207027223 */ /* 0x002fe200000100b4 */
[----:B------:R-:W-:Y:S01]  /*a570*/  FFMA.FTZ R20, R221, R6, -R12 ;  /* 0x00000006dd147223 */ /* 0x000fe2000001080c */
[----:B------:R-:W0:Y:S05]  /*a580*/  SHFL.BFLY PT, R5, R26, 0x1, 0x1f ;  /* 0x0c201f001a057f89 */ /* 0x000e2a00000e0000 */
[----:B------:R-:W-:Y:S01]  /*a590*/  MUFU.EX2 R15, R15 ;  /* 0x0000000f000f7308 */ /* 0x000fe20000000800 */
[----:B--2---:R-:W-:-:S07]  /*a5a0*/  F2FP.BF16.F32.PACK_AB R180, R9, R180 ;  /* 0x000000b409b4723e */ /* 0x004fce00000010ff */
[----:B------:R-:W-:Y:S08]  /*a5b0*/  MUFU.EX2 R176, R176 ;  /* 0x000000b000b07308 */ /* 0x000ff00000000800 */
[----:B------:R-:W-:Y:S01]  /*a5c0*/  MUFU.EX2 R25, R25 ;  /* 0x0000001900197308 */ /* 0x000fe20000000800 */
[----:B0-----:R-:W-:-:S07]  /*a5d0*/  FMNMX.FTZ R5, R26, R5, !PT ;  /* 0x000000051a057209 */ /* 0x001fce0007810000 */
[----:B------:R-:W-:Y:S01]  /*a5e0*/  MUFU.EX2 R178, R178 ;  /* 0x000000b200b27308 */ /* 0x000fe20000000800 */
[----:B------:R-:W-:-:S04]  /*a5f0*/  FMUL.FTZ R40, R5, R6 ;  /* 0x0000000605287220 */ /* 0x000fc80000410000 */
[-CC-:B------:R-:W-:Y:S01]  /*a600*/  FFMA.FTZ R181, R13, R6.reuse, -R40.reuse ;  /* 0x000000060db57223 */ /* 0x180fe20000010828 */
[----:B------:R-:W-:Y:S02]  /*a610*/  IMAD.U32 R13, RZ, RZ, UR44 ;  /* 0x0000002cff0d7e24 */ /* 0x000fe4000f8e00ff */
[-CC-:B------:R-:W-:Y:S01]  /*a620*/  FFMA.FTZ R183, R21, R6.reuse, -R40.reuse ;  /* 0x0000000615b77223 */ /* 0x180fe20000010828 */
[-CC-:B------:R-:W-:Y:S01]  /*a630*/  FFMA.FTZ R34, R27, R6.reuse, -R40.reuse ;  /* 0x000000061b227223 */ /* 0x180fe20000010828 */
[----:B------:R-:W-:Y:S01]  /*a640*/  IADD3 R27, -R23, 0xb, RZ ;  /* 0x0000000b171b7810 */ /* 0x000fe20007ffe1ff */
[-CC-:B------:R-:W-:Y:S01]  /*a650*/  FFMA.FTZ R36, R35, R6.reuse, -R40.reuse ;  /* 0x0000000623247223 */ /* 0x180fe20000010828 */
[----:B------:R-:W-:Y:S01]  /*a660*/  MUFU.EX2 R181, R181 ;  /* 0x000000b500b57308 */ /* 0x000fe20000000800 */
[----:B------:R-:W-:Y:S01]  /*a670*/  @!P1 LEA R13, R13, UR41, 0x3 ;  /* 0x000000290d0d9c11 */ /* 0x000fe2000f8e18ff */
[-CC-:B------:R-:W-:Y:S01]  /*a680*/  FFMA.FTZ R179, R37, R6.reuse, -R40.reuse ;  /* 0x0000000625b37223 */ /* 0x180fe20000010828 */
[-CC-:B------:R-:W-:Y:S01]  /*a690*/  FFMA.FTZ R38, R39, R6.reuse, -R40.reuse ;  /* 0x0000000627267223 */ /* 0x180fe20000010828 */
[-CC-:B------:R-:W-:Y:S01]  /*a6a0*/  FFMA.FTZ R32, R43, R6.reuse, -R40.reuse ;  /* 0x000000062b207223 */ /* 0x180fe20000010828 */
[----:B------:R-:W-:Y:S01]  /*a6b0*/  FFMA.FTZ R175, R45, R6, -R40 ;  /* 0x000000062daf7223 */ /* 0x000fe20000010828 */
[----:B------:R-:W-:-:S02]  /*a6c0*/  @!P1 VIADD R13, R13, 0x28840 ;  /* 0x000288400d0d9836 */ /* 0x000fc40000000000 */
[-CC-:B------:R-:W-:Y:S01]  /*a6d0*/  FFMA.FTZ R28, R51, R6.reuse, -R40.reuse ;  /* 0x00000006331c7223 */ /* 0x180fe20000010828 */
[----:B------:R-:W-:Y:S01]  /*a6e0*/  MUFU.EX2 R183, R183 ;  /* 0x000000b700b77308 */ /* 0x000fe20000000800 */
[-CC-:B------:R-:W-:Y:S01]  /*a6f0*/  FFMA.FTZ R171, R53, R6.reuse, -R40.reuse ;  /* 0x0000000635ab7223 */ /* 0x180fe20000010828 */
[-CC-:B------:R-:W-:Y:S01]  /*a700*/  FFMA.FTZ R30, R55, R6.reuse, -R40.reuse ;  /* 0x00000006371e7223 */ /* 0x180fe20000010828 */
[----:B------:R-:W-:Y:S01]  /*a710*/  @!P1 PRMT R21, RZ, 0x654, R13 ;  /* 0x00000654ff159816 */ /* 0x000fe2000000000d */
        /* <DEDUP_REMOVED lines=14> */
[----:B------:R-:W-:-:S06]  /*a800*/  FFMA.FTZ R83, R83, R6, -R40 ;  /* 0x0000000653537223 */ /* 0x000fcc0000010828 */
[----:B------:R-:W-:Y:S01]  /*a810*/  MUFU.EX2 R179, R179 ;  /* 0x000000b300b37308 */ /* 0x000fe20000000800 */
[----:B------:R-:W-:Y:S02]  /*a820*/  WARPGROUP.DEPBAR.LE gsb0, 0x0 ;  /* 0x00008000000079c5 */ /* 0x000fe40000010000 */
[----:B------:R-:W-:Y:S01]  /*a830*/  WARPGROUP.ARRIVE ;  /* 0x00000000000079c5 */ /* 0x000fe20000000000 */
[-CC-:B------:R-:W-:Y:S01]  /*a840*/  FFMA.FTZ R164, R205, R6.reuse, -R12.reuse ;  /* 0x00000006cda47223 */ /* 0x180fe2000001080c */
[-C--:B------:R-:W-:Y:S01]  /*a850*/  FFMA.FTZ R165, R177, R6.reuse, -R12 ;  /* 0x00000006b1a57223 */ /* 0x080fe2000001080c */
[-C--:B------:R-:W-:Y:S01]  /*a860*/  FFMA.FTZ R177, R31, R6.reuse, -R40 ;  /* 0x000000061fb17223 */ /* 0x080fe20000010828 */
[----:B------:R-:W-:Y:S01]  /*a870*/  IMAD.U32 R31, RZ, RZ, UR53 ;  /* 0x00000035ff1f7e24 */ /* 0x000fe2000f8e00ff */
[----:B------:R-:W-:Y:S01]  /*a880*/  MUFU.EX2 R29, R29 ;  /* 0x0000001d001d7308 */ /* 0x000fe20000000800 */
[----:B------:R-:W-:Y:S01]  /*a890*/  HGMMA.64x128x16.F32.BF16 R88, R160, gdesc[UR4].tnspB, R88, gsb0 ;  /* 0x41e00004a0587df0 */ /* 0x000fe20008001858 */
[----:B------:R-:W-:Y:S01]  /*a8a0*/  UIADD3 UR6, UR10, 0x300, URZ ;  /* 0x000003000a067890 */ /* 0x000fe2000fffe03f */
[-CC-:B------:R-:W-:Y:S01]  /*a8b0*/  FFMA.FTZ R167, R199, R6.reuse, -R12.reuse ;  /* 0x00000006c7a77223 */ /* 0x180fe2000001080c */
[----:B------:R-:W-:Y:S01]  /*a8c0*/  UMOV UR7, 0x40000040 ;  /* 0x4000004000077882 */ /* 0x000fe20000000000 */
[----:B------:R-:W-:Y:S01]  /*a8d0*/  @!P1 LEA R31, R31, UR41, 0x3 ;  /* 0x000000291f1f9c11 */ /* 0x000fe2000f8e18ff */
[-CC-:B------:R-:W-:Y:S01]  /*a8e0*/  FFMA.FTZ R166, R209, R6.reuse, -R12.reuse ;  /* 0x00000006d1a67223 */ /* 0x180fe2000001080c */
[----:B------:R-:W-:Y:S01]  /*a8f0*/  FFMA.FTZ R199, R219, R6, -R12 ;  /* 0x00000006dbc77223 */ /* 0x000fe2000001080c */
[----:B------:R-:W-:Y:S01]  /*a900*/  MUFU.EX2 R177, R177 ;  /* 0x000000b100b17308 */ /* 0x000fe20000000800 */
[----:B------:R-:W-:Y:S01]  /*a910*/  UMOV UR53, UR44 ;  /* 0x0000002c00357c82 */ /* 0x000fe20008000000 */
[----:B------:R-:W-:-:S05]  /*a920*/  @!P1 VIADD R31, R31, 0x28860 ;  /* 0x000288601f1f9836 */ /* 0x000fca0000000000 */
        /* <DEDUP_REMOVED lines=19> */
[-C--:B------:R-:W-:Y:S01]  /*aa60*/  FFMA.FTZ R160, R173, R6.reuse, -R12 ;  /* 0x00000006ada07223 */ /* 0x080fe2000001080c */
[-C--:B------:R-:W-:Y:S01]  /*aa70*/  FFMA.FTZ R173, R41, R6.reuse, -R40 ;  /* 0x0000000629ad7223 */ /* 0x080fe20000010828 */
[-CC-:B------:R-:W-:Y:S01]  /*aa80*/  FFMA.FTZ R161, R203, R6.reuse, -R12.reuse ;  /* 0x00000006cba17223 */ /* 0x180fe2000001080c */
[-CC-:B------:R-:W-:Y:S01]  /*aa90*/  FFMA.FTZ R163, R207, R6.reuse, -R12.reuse ;  /* 0x00000006cfa37223 */ /* 0x180fe2000001080c */
[-CC-:B------:R-:W-:Y:S01]  /*aaa0*/  FFMA.FTZ R162, R213, R6.reuse, -R12.reuse ;  /* 0x00000006d5a27223 */ /* 0x180fe2000001080c */
[----:B------:R-:W-:Y:S01]  /*aab0*/  HGMMA.64x128x16.F32.BF16 R88, R156, gdesc[UR4].tnspB, R88, gsb0 ;  /* 0x41e000049c587df0 */ /* 0x000fe20008001858 */
[----:B------:R-:W-:Y:S01]  /*aac0*/  UIADD3 UR6, UR10, 0x380, URZ ;  /* 0x000003800a067890 */ /* 0x000fe2000fffe03f */
[----:B------:R-:W-:Y:S01]  /*aad0*/  MUFU.EX2 R173, R173 ;  /* 0x000000ad00ad7308 */ /* 0x000fe20000000800 */
[----:B------:R-:W-:Y:S01]  /*aae0*/  UMOV UR7, 0x40000040 ;  /* 0x4000004000077882 */ /* 0x000fe20000000000 */
[-C--:B------:R-:W-:Y:S01]  /*aaf0*/  FFMA.FTZ R203, R227, R6.reuse, -R12 ;  /* 0x00000006e3cb7223 */ /* 0x080fe2000001080c */
[----:B------:R-:W-:-:S05]  /*ab00*/  FFMA.FTZ R12, R47, R6, -R40 ;  /* 0x000000062f0c7223 */ /* 0x000fca0000010828 */
        /* <DEDUP_REMOVED lines=16> */
[----:B------:R-:W1:Y:S01]  /*ac10*/  MUFU.EX2 R75, R75 ;  /* 0x0000004b004b7308 */ /* 0x000e620000000800 */
[----:B------:R-:W-:-:S02]  /*ac20*/  WARPGROUP.DEPBAR.LE gsb0, 0x0 ;  /* 0x00008000000079c5 */ /* 0x000fc40000010000 */
[----:B------:R-:W-:Y:S01]  /*ac30*/  WARPGROUP.ARRIVE ;  /* 0x00000000000079c5 */ /* 0x000fe20000000000 */
[----:B------:R-:W-:Y:S01]  /*ac40*/  FADD.FTZ R157, -R5, R8 ;  /* 0x00000008059d7221 */ /* 0x000fe20000010100 */
[-CC-:B------:R-:W-:Y:S01]  /*ac50*/  FFMA.FTZ R8, R11, R6.reuse, -R40.reuse ;  /* 0x000000060b087223 */ /* 0x180fe20000010828 */
[-C--:B------:R-:W-:Y:S02]  /*ac60*/  FFMA.FTZ R11, R49, R6.reuse, -R40 ;  /* 0x00000006310b7223 */ /* 0x080fe40000010828 */
[----:B------:R-:W-:Y:S01]  /*ac70*/  MUFU.EX2 R20, R20 ;  /* 0x0000001400147308 */ /* 0x000fe20000000800 */
[----:B------:R-:W-:Y:S01]  /*ac80*/  FMUL.FTZ R157, R157, R6 ;  /* 0x000000069d9d7220 */ /* 0x000fe20000410000 */
[----:B------:R-:W-:Y:S01]  /*ac90*/  HGMMA.64x128x16.F32.BF16 R88, R152, gdesc[UR4].tnspB, R88, gsb0 ;  /* 0x41e0000498587df0 */ /* 0x000fe20008001858 */
[----:B0-----:R-:W-:-:S05]  /*aca0*/  F2FP.BF16.F32.PACK_AB R156, R199, R14 ;  /* 0x0000000ec79c723e */ /* 0x001fca00000010ff */
[----:B------:R1:W-:Y:S08]  /*acb0*/  MUFU.EX2 R205, R157 ;  /* 0x0000009d00cd7308 */ /* 0x0003f00000000800 */
[----:B------:R-:W0:Y:S01]  /*acc0*/  MUFU.EX2 R8, R8 ;  /* 0x0000000800087308 */ /* 0x000e220000000800 */
[----:B-1----:R-:W-:-:S07]  /*acd0*/  F2FP.BF16.F32.PACK_AB R157, R75, R73 ;  /* 0x000000494b9d723e */ /* 0x002fce00000010ff */
[----:B------:R-:W-:Y:S08]  /*ace0*/  MUFU.EX2 R11, R11 ;  /* 0x0000000b000b7308 */ /* 0x000ff00000000800 */
[----:B------:R-:W-:Y:S01]  /*acf0*/  MUFU.EX2 R77, R77 ;  /* 0x0000004d004d7308 */ /* 0x000fe20000000800 */
[----:B0-----:R-:W-:-:S04]  /*ad00*/  FFMA.FTZ R44, R205, R0, R8 ;  /* 0x00000000cd2c7223 */ /* 0x001fc80000010008 */
[C---:B------:R-:W-:Y:S01]  /*ad10*/  FADD.FTZ R44, R181.reuse, R44 ;  /* 0x0000002cb52c7221 */ /* 0x040fe20000010000 */
[----:B------:R-:W-:Y:S02]  /*ad20*/  F2FP.BF16.F32.PACK_AB R181, R181, R8 ;  /* 0x00000008b5b5723e */ /* 0x000fe400000010ff */
[----:B------:R-:W-:Y:S08]  /*ad30*/  MUFU.EX2 R0, R61 ;  /* 0x0000003d00007308 */ /* 0x000ff00000000800 */
[----:B------:R-:W0:Y:S08]  /*ad40*/  MUFU.EX2 R201, R201 ;  /* 0x000000c900c97308 */ /* 0x000e300000000800 */
[----:B------:R-:W1:Y:S08]  /*ad50*/  MUFU.EX2 R79, R79 ;  /* 0x0000004f004f7308 */ /* 0x000e700000000800 */
[----:B------:R-:W-:Y:S01]  /*ad60*/  MUFU.EX2 R24, R24 ;  /* 0x0000001800187308 */ /* 0x000fe20000000800 */
[----:B0-----:R-:W-:-:S07]  /*ad70*/  F2FP.BF16.F32.PACK_AB R158, R201, R20 ;  /* 0x00000014c99e723e */ /* 0x001fce00000010ff */
[----:B------:R-:W-:Y:S01]  /*ad80*/  MUFU.EX2 R81, R81 ;  /* 0x0000005100517308 */ /* 0x000fe20000000800 */
[----:B-1----:R-:W-:-:S07]  /*ad90*/  F2FP.BF16.F32.PACK_AB R159, R79, R77 ;  /* 0x0000004d4f9f723e */ /* 0x002fce00000010ff */
[----:B------:R-:W-:Y:S08]  /*ada0*/  MUFU.EX2 R203, R203 ;  /* 0x000000cb00cb7308 */ /* 0x000ff00000000800 */
[----:B------:R-:W-:Y:S08]  /*adb0*/  MUFU.EX2 R83, R83 ;  /* 0x0000005300537308 */ /* 0x000ff00000000800 */
[----:B------:R-:W-:Y:S08]  /*adc0*/  MUFU.EX2 R26, R229 ;  /* 0x000000e5001a7308 */ /* 0x000ff00000000800 */
[----:B------:R-:W-:Y:S01]  /*add0*/  MUFU.EX2 R85, R85 ;  /* 0x0000005500557308 */ /* 0x000fe20000000800 */
[----:B------:R-:W-:-:S02]  /*ade0*/  WARPGROUP.DEPBAR.LE gsb0, 0x0 ;  /* 0x00008000000079c5 */ /* 0x000fc40000010000 */
[----:B------:R0:W-:Y:S06]  /*adf0*/  BAR.ARV R27, 0x100 ;  /* 0x0004001b0000751d */ /* 0x0001ec0000002000 */
[----:B------:R1:W-:Y:S01]  /*ae00*/  @!P1 SYNCS.ARRIVE.TRANS64.RED.A1T0 RZ, [R21+URZ], RZ ;  /* 0x000000ff15ff99a7 */ /* 0x0003e2000810043f */
[----:B------:R-:W-:Y:S01]  /*ae10*/  FMUL.FTZ R88, R88, R7 ;  /* 0x0000000758587220 */ /* 0x000fe20000410000 */
[----:B0-----:R-:W-:Y:S01]  /*ae20*/  FADD.FTZ R27, R183, R44 ;  /* 0x0000002cb71b7221 */ /* 0x001fe20000010000 */
[----:B------:R-:W-:Y:S01]  /*ae30*/  F2FP.BF16.F32.PACK_AB R183, R34, R183 ;  /* 0x000000b722b7723e */ /* 0x000fe200000010ff */
[-C--:B------:R-:W-:Y:S01]  /*ae40*/  FMUL.FTZ R89, R89, R7.reuse ;  /* 0x0000000759597220 */ /* 0x080fe20000410000 */
[-C--:B------:R-:W-:Y:S01]  /*ae50*/  FMUL.FTZ R92, R92, R7.reuse ;  /* 0x000000075c5c7220 */ /* 0x080fe20000410000 */
[-C--:B------:R-:W-:Y:S01]  /*ae60*/  FMUL.FTZ R93, R93, R7.reuse ;  /* 0x000000075d5d7220 */ /* 0x080fe20000410000 */
[-C--:B------:R-:W-:Y:S01]  /*ae70*/  FMUL.FTZ R96, R96, R7.reuse ;  /* 0x0000000760607220 */ /* 0x080fe20000410000 */
[----:B-1----:R-:W-:Y:S01]  /*ae80*/  FADD.FTZ R21, R9, R2 ;  /* 0x0000000209157221 */ /* 0x002fe20000010000 */
[----:B------:R0:W-:Y:S01]  /*ae90*/  @!P1 SYNCS.ARRIVE.TRANS64.RED.A1T0 RZ, [R35+URZ], RZ ;  /* 0x000000ff23ff99a7 */ /* 0x0001e2000810043f */
[-C--:B------:R-:W-:Y:S01]  /*aea0*/  FMUL.FTZ R97, R97, R7.reuse ;  /* 0x0000000761617220 */ /* 0x080fe20000410000 */
[-C--:B------:R-:W-:Y:S01]  /*aeb0*/  FMUL.FTZ R100, R100, R7.reuse ;  /* 0x0000000764647220 */ /* 0x080fe20000410000 */
[----:B------:R-:W-:Y:S01]  /*aec0*/  FADD.FTZ R2, R182, R21 ;  /* 0x00000015b6027221 */ /* 0x000fe20000010000 */
[----:B------:R-:W-:Y:S01]  /*aed0*/  F2FP.BF16.F32.PACK_AB R182, R15, R182 ;  /* 0x000000b60fb6723e */ /* 0x000fe200000010ff */
[-C--:B------:R-:W-:Y:S01]  /*aee0*/  FFMA.FTZ R21, R63, R6.reuse, -R40 ;  /* 0x000000063f157223 */ /* 0x080fe20000010828 */
[-C--:B------:R-:W-:Y:S01]  /*aef0*/  FMUL.FTZ R101, R101, R7.reuse ;  /* 0x0000000765657220 */ /* 0x080fe20000410000 */
[----:B------:R-:W-:Y:S01]  /*af00*/  FADD.FTZ R31, R15, R2 ;  /* 0x000000020f1f7221 */ /* 0x000fe20000010000 */
[----:B------:R-:W-:Y:S01]  /*af10*/  FADD.FTZ R2, R34, R27 ;  /* 0x0000001b22027221 */ /* 0x000fe20000010000 */
[-C--:B------:R-:W-:Y:S01]  /*af20*/  FMUL.FTZ R104, R104, R7.reuse ;  /* 0x0000000768687220 */ /* 0x080fe20000410000 */
[-C--:B------:R-:W-:Y:S01]  /*af30*/  FMUL.FTZ R105, R105, R7.reuse ;  /* 0x0000000769697220 */ /* 0x080fe20000410000 */
[----:B------:R-:W-:Y:S01]  /*af40*/  FADD.FTZ R44, R176, R31 ;  /* 0x0000001fb02c7221 */ /* 0x000fe20000010000 */
[----:B------:R-:W-:Y:S01]  /*af50*/  FADD.FTZ R27, R177, R2 ;  /* 0x00000002b11b7221 */ /* 0x000fe20000010000 */
[----:B------:R-:W1:Y:S01]  /*af60*/  MUFU.EX2 R21, R21 ;  /* 0x0000001500157308 */ /* 0x000e620000000800 */
        /* <DEDUP_REMOVED lines=15> */
[C---:B------:R-:W-:Y:S01]  /*b060*/  F2FP.BF16.F32.PACK_AB R173, R32.reuse, R173 ;  /* 0x000000ad20ad723e */ /* 0x040fe200000010ff */
[-C--:B------:R-:W-:Y:S01]  /*b070*/  FMUL.FTZ R121, R121, R7.reuse ;  /* 0x0000000779797220 */ /* 0x080fe20000410000 */
[----:B------:R-:W-:Y:S01]  /*b080*/  FADD.FTZ R31, R33, R44 ;  /* 0x0000002c211f7221 */ /* 0x000fe20000010000 */
[----:B------:R-:W-:Y:S01]  /*b090*/  FADD.FTZ R2, R32, R27 ;  /* 0x0000001b20027221 */ /* 0x000fe20000010000 */
[-C--:B------:R-:W-:Y:S01]  /*b0a0*/  FMUL.FTZ R124, R124, R7.reuse ;  /* 0x000000077c7c7220 */ /* 0x080fe20000410000 */
[-C--:B------:R-:W-:Y:S01]  /*b0b0*/  FMUL.FTZ R125, R125, R7.reuse ;  /* 0x000000077d7d7220 */ /* 0x080fe20000410000 */
[----:B------:R-:W-:Y:S01]  /*b0c0*/  FADD.FTZ R44, R174, R31 ;  /* 0x0000001fae2c7221 */ /* 0x000fe20000010000 */
[----:B------:R-:W-:Y:S01]  /*b0d0*/  FADD.FTZ R27, R175, R2 ;  /* 0x00000002af1b7221 */ /* 0x000fe20000010000 */
[-CC-:B------:R-:W-:Y:S01]  /*b0e0*/  FFMA.FTZ R2, R169, R6.reuse, -R40.reuse ;  /* 0x00000006a9027223 */ /* 0x180fe20000010828 */
[----:B------:R-:W-:Y:S01]  /*b0f0*/  FFMA.FTZ R40, R87, R6, -R40 ;  /* 0x0000000657287223 */ /* 0x000fe20000010828 */
[C---:B------:R-:W-:Y:S01]  /*b100*/  FADD.FTZ R31, R165.reuse, R44 ;  /* 0x0000002ca51f7221 */ /* 0x040fe20000010000 */
[----:B------:R-:W-:Y:S01]  /*b110*/  FADD.FTZ R44, R12, R27 ;  /* 0x0000001b0c2c7221 */ /* 0x000fe20000010000 */
[----:B------:R2:W3:Y:S01]  /*b120*/  MUFU.EX2 R155, R2 ;  /* 0x00000002009b7308 */ /* 0x0004e20000000800 */
[----:B------:R-:W-:Y:S01]  /*b130*/  F2FP.BF16.F32.PACK_AB R174, R165, R174 ;  /* 0x000000aea5ae723e */ /* 0x000fe200000010ff */
[----:B------:R-:W-:Y:S01]  /*b140*/  FADD.FTZ R46, R168, R31 ;  /* 0x0000001fa82e7221 */ /* 0x000fe20000010000 */
[----:B------:R-:W-:Y:S01]  /*b150*/  FADD.FTZ R9, R11, R44 ;  /* 0x0000002c0b097221 */ /* 0x000fe20000010000 */
[C---:B------:R-:W-:Y:S01]  /*b160*/  F2FP.BF16.F32.PACK_AB R168, R167.reuse, R168 ;  /* 0x000000a8a7a8723e */ /* 0x040fe200000010ff */
[-C--:B------:R-:W-:Y:S01]  /*b170*/  FMUL.FTZ R128, R128, R7.reuse ;  /* 0x0000000780807220 */ /* 0x080fe20000410000 */
[----:B------:R-:W-:Y:S01]  /*b180*/  FADD.FTZ R15, R167, R46 ;  /* 0x0000002ea70f7221 */ /* 0x000fe20000010000 */
[----:B------:R-:W-:Y:S01]  /*b190*/  FADD.FTZ R44, R28, R9 ;  /* 0x000000091c2c7221 */ /* 0x000fe20000010000 */
[----:B-1----:R-:W-:Y:S01]  /*b1a0*/  F2FP.BF16.F32.PACK_AB R167, R21, R0 ;  /* 0x0000000015a7723e */ /* 0x002fe200000010ff */
[----:B------:R-:W1:Y:S01]  /*b1b0*/  MUFU.EX2 R40, R40 ;  /* 0x0000002800287308 */ /* 0x000e620000000800 */
[----:B------:R-:W-:Y:S01]  /*b1c0*/  FADD.FTZ R46, R170, R15 ;  /* 0x0000000faa2e7221 */ /* 0x000fe20000010000 */
[----:B------:R-:W-:Y:S01]  /*b1d0*/  FADD.FTZ R9, R171, R44 ;  /* 0x0000002cab097221 */ /* 0x000fe20000010000 */
[----:B------:R-:W-:Y:S01]  /*b1e0*/  F2FP.BF16.F32.PACK_AB R170, R161, R170 ;  /* 0x000000aaa1aa723e */ /* 0x000fe200000010ff */
[-C--:B------:R-:W-:Y:S01]  /*b1f0*/  FMUL.FTZ R129, R129, R7.reuse ;  /* 0x0000000781817220 */ /* 0x080fe20000410000 */
[----:B------:R-:W-:Y:S01]  /*b200*/  FADD.FTZ R15, R161, R46 ;  /* 0x0000002ea10f7221 */ /* 0x000fe20000010000 */
[----:B------:R-:W-:Y:S01]  /*b210*/  FADD.FTZ R8, R30, R9 ;  /* 0x000000091e087221 */ /* 0x000fe20000010000 */
[-C--:B------:R-:W-:Y:S01]  /*b220*/  FMUL.FTZ R132, R132, R7.reuse ;  /* 0x0000000784847220 */ /* 0x080fe20000410000 */
[-C--:B------:R-:W-:Y:S01]  /*b230*/  FMUL.FTZ R133, R133, R7.reuse ;  /* 0x0000000785857220 */ /* 0x080fe20000410000 */
        /* <DEDUP_REMOVED lines=18> */
[----:B------:R-:W-:Y:S01]  /*b360*/  FMUL.FTZ R149, R149, R7 ;  /* 0x0000000795957220 */ /* 0x000fe20000410000 */
[----:B------:R-:W-:Y:S01]  /*b370*/  F2FP.BF16.F32.PACK_AB R176, R25, R176 ;  /* 0x000000b019b0723e */ /* 0x000fe200000010ff */
[----:B------:R-:W-:Y:S01]  /*b380*/  FADD.FTZ R9, R195, R8 ;  /* 0x00000008c3097221 */ /* 0x000fe20000010000 */
[----:B------:R-:W-:Y:S01]  /*b390*/  FADD.FTZ R32, R67, R32 ;  /* 0x0000002043207221 */ /* 0x000fe20000010000 */
        /* <DEDUP_REMOVED lines=33> */
[-C--:B------:R-:W-:Y:S01]  /*b5b0*/  FMUL.FTZ R106, R106, R205.reuse ;  /* 0x000000cd6a6a7220 */ /* 0x080fe20000410000 */
[----:B--2---:R-:W-:Y:S01]  /*b5c0*/  FADD.FTZ R2, R26, R9 ;  /* 0x000000091a027221 */ /* 0x004fe20000010000 */
[----:B---3--:R-:W-:Y:S01]  /*b5d0*/  FADD.FTZ R32, R155, R32 ;  /* 0x000000209b207221 */ /* 0x008fe20000010000 */
[----:B------:R-:W-:Y:S01]  /*b5e0*/  F2FP.BF16.F32.PACK_AB R160, R195, R160 ;  /* 0x000000a0c3a0723e */ /* 0x000fe200000010ff */
[----:B------:R-:W-:Y:S01]  /*b5f0*/  FMUL.FTZ R107, R107, R205 ;  /* 0x000000cd6b6b7220 */ /* 0x000fe20000410000 */
[----:B------:R-:W-:Y:S01]  /*b600*/  F2FP.BF16.F32.PACK_AB R161, R67, R65 ;  /* 0x0000004143a1723e */ /* 0x000fe200000010ff */
[----:B------:R-:W-:Y:S01]  /*b610*/  FADD.FTZ R2, R85, R2 ;  /* 0x0000000255027221 */ /* 0x000fe20000010000 */
[----:B------:R-:W-:Y:S01]  /*b620*/  F2FP.BF16.F32.PACK_AB R162, R197, R162 ;  /* 0x000000a2c5a2723e */ /* 0x000fe200000010ff */
[----:B-1----:R-:W-:Y:S01]  /*b630*/  FADD.FTZ R0, R40, R32 ;  /* 0x0000002028007221 */ /* 0x002fe20000010000 */
[----:B------:R-:W-:Y:S01]  /*b640*/  F2FP.BF16.F32.PACK_AB R163, R71, R69 ;  /* 0x0000004547a3723e */ /* 0x000fe200000010ff */
[-C--:B------:R-:W-:Y:S01]  /*b650*/  FMUL.FTZ R110, R110, R205.reuse ;  /* 0x000000cd6e6e7220 */ /* 0x080fe20000410000 */
[----:B------:R-:W-:Y:S01]  /*b660*/  F2FP.BF16.F32.PACK_AB R152, R203, R24 ;  /* 0x00000018cb98723e */ /* 0x000fe200000010ff */
[----:B------:R-:W-:Y:S01]  /*b670*/  FMUL.FTZ R111, R111, R205 ;  /* 0x000000cd6f6f7220 */ /* 0x000fe20000410000 */
[----:B------:R-:W-:Y:S01]  /*b680*/  F2FP.BF16.F32.PACK_AB R153, R83, R81 ;  /* 0x000000515399723e */ /* 0x000fe200000010ff */
[-C--:B------:R-:W-:Y:S01]  /*b690*/  FMUL.FTZ R114, R114, R205.reuse ;  /* 0x000000cd72727220 */ /* 0x080fe20000410000 */
        /* <DEDUP_REMOVED lines=22> */
[----:B------:R-:W-:Y:S01]  /*b800*/  IMAD.MOV.U32 R7, RZ, RZ, R4 ;  /* 0x000000ffff077224 */ /* 0x000fe200078e0004 */
[----:B0-----:R-:W-:Y:S06]  /*b810*/  @P2 BRA `(.L_x_1155) ;  /* 0xffffffd8001c2947 */ /* 0x001fec000383ffff */
.L_x_1146:
[----:B------:R-:W-:-:S13]  /*b820*/  ISETP.GE.AND P2, PT, R3, UR39, PT ;  /* 0x0000002703007c0c */ /* 0x000fda000bf46270 */
[----:B------:R-:W-:Y:S05]  /*b830*/  @!P2 BRA `(.L_x_1156) ;  /* 0x00000038002ca947 */ /* 0x000fea0003800000 */
[----:B------:R-:W-:Y:S01]  /*b840*/  IMAD.MOV.U32 R8, RZ, RZ, R5 ;  /* 0x000000ffff087224 */ /* 0x000fe200078e0005 */
[----:B------:R-:W-:Y:S01]  /*b850*/  UMOV UR57, UR45 ;  /* 0x0000002d00397c82 */ /* 0x000fe20008000000 */
[----:B------:R-:W-:Y:S01]  /*b860*/  IMAD.MOV.U32 R7, RZ, RZ, R4 ;  /* 0x000000ffff077224 */ /* 0x000fe200078e0004 */
[----:B------:R-:W-:Y:S01]  /*b870*/  UMOV UR56, UR44 ;  /* 0x0000002c00387c82 */ /* 0x000fe20008000000 */
[----:B------:R-:W-:Y:S01]  /*b880*/  ULDC UR52, c[0x0][0x9e4] ;  /* 0x0002790000347ab9 */ /* 0x000fe20000000800 */
[----:B------:R-:W-:Y:S01]  /*b890*/  ULDC UR54, c[0x0][0x288] ;  /* 0x0000a20000367ab9 */ /* 0x000fe20000000800 */
[----:B------:R-:W-:Y:S01]  /*b8a0*/  ULDC UR55, c[0x0][0x9d8] ;  /* 0x0002760000377ab9 */ /* 0x000fe20000000800 */
[----:B------:R-:W-:-:S05]  /*b8b0*/  ULDC UR53, c[0x0][0x9e0] ;  /* 0x0002780000357ab9 */ /* 0x000fca0000000800 */
.L_x_1173:
        /* <DEDUP_REMOVED lines=9> */
.L_x_1158:
[----:B------:R-:W-:Y:S01]  /*b950*/  ULEA UR6, UR44, UR41, 0x3 ;  /* 0x000000292c067291 */ /* 0x000fe2000f8e183f */
[----:B------:R-:W-:-:S05]  /*b960*/  IMAD.U32 R4, RZ, RZ, UR45 ;  /* 0x0000002dff047e24 */ /* 0x000fca000f8e00ff */
[----:B------:R-:W-:-:S04]  /*b970*/  SHF.L.U32 R4, R4, 0x1f, RZ ;  /* 0x0000001f04047819 */ /* 0x000fc800000006ff */
[----:B------:R0:W1:Y:S01]  /*b980*/  SYNCS.PHASECHK.TRANS64.TRYWAIT P3, [UR6+0x28830], R4 ;  /* 0x02883004ff0075a7 */ /* 0x0000620008060146 */
[----:B------:R-:W-:Y:S05]  /*b990*/  @!P0 BRA `(.L_x_1159) ;  /* 0x0000000000048947 */ /* 0x000fea0003800000 */
[----:B------:R-:W-:Y:S01]  /*b9a0*/  BPT.TRAP 0x1 ;  /* 0x000000040000795c */ /* 0x000fe20000300000 */
.L_x_1159:
[----:B-1----:R-:W-:Y:S05]  /*b9b0*/  @P3 BRA `(.L_x_1157) ;  /* 0x0000000000083947 */ /* 0x002fea0003800000 */
[----:B------:R-:W1:Y:S02]  /*b9c0*/  SYNCS.PHASECHK.TRANS64.TRYWAIT P3, [UR6+0x28830], R4 ;  /* 0x02883004ff0075a7 */ /* 0x000e640008060146 */
[----:B-1----:R-:W-:Y:S05]  /*b9d0*/  @!P3 BRA `(.L_x_1160) ;  /* 0x000000a80054b947 */ /* 0x002fea0003800000 */
.L_x_1157:
        /* <DEDUP_REMOVED lines=45> */
.L_x_1162:
[----:B------:R-:W-:Y:S01]  /*bcb0*/  ULEA UR6, UR56, UR41, 0x3 ;  /* 0x0000002938067291 */ /* 0x000fe2000f8e183f */
[----:B------:R-:W-:-:S05]  /*bcc0*/  IMAD.U32 R4, RZ, RZ, UR57 ;  /* 0x00000039ff047e24 */ /* 0x000fca000f8e00ff */
[----:B------:R-:W-:-:S04]  /*bcd0*/  SHF.L.U32 R4, R4, 0x1f, RZ ;  /* 0x0000001f04047819 */ /* 0x000fc800000006ff */
[----:B------:R0:W1:Y:S01]  /*bce0*/  SYNCS.PHASECHK.TRANS64.TRYWAIT P2, [UR6+0x28850], R4 ;  /* 0x02885004ff0075a7 */ /* 0x0000620008040146 */
[----:B------:R-:W-:Y:S05]  /*bcf0*/  @!P0 BRA `(.L_x_1163) ;  /* 0x0000000000048947 */ /* 0x000fea0003800000 */
[----:B------:R-:W-:Y:S01]  /*bd00*/  BPT.TRAP 0x1 ;  /* 0x000000040000795c */ /* 0x000fe20000300000 */
.L_x_1163:
[----:B-1----:R-:W-:Y:S05]  /*bd10*/  @P2 BRA `(.L_x_1161) ;  /* 0x0000000000082947 */ /* 0x002fea0003800000 */
[----:B------:R-:W1:Y:S02]  /*bd20*/  SYNCS.PHASECHK.TRANS64.TRYWAIT P2, [UR6+0x28850], R4 ;  /* 0x02885004ff0075a7 */ /* 0x000e640008040146 */
[----:B-1----:R-:W-:Y:S05]  /*bd30*/  @!P2 BRA `(.L_x_1164) ;  /* 0x000000a40094a947 */ /* 0x002fea0003800000 */
.L_x_1161:
        /* <DEDUP_REMOVED lines=9> */
[----:B------:R-:W1:Y:S01]  /*bdd0*/  @P5 LDC R53, c[0x0][0x44c] ;  /* 0x00011300ff355b82 */ /* 0x000e620000000800 */
[----:B------:R-:W-:Y:S01]  /*bde0*/  FMUL.FTZ R10, R35, UR55 ;  /* 0x00000037230a7c20 */ /* 0x000fe20008410000 */
[----:B------:R-:W-:Y:S01]  /*bdf0*/  FMUL.FTZ R35, R36, UR55 ;  /* 0x0000003724237c20 */ /* 0x000fe20008410000 */
[----:B------:R-:W-:Y:S01]  /*be00*/  ULOP3.LUT UR6, UR6, 0x4000000, URZ, 0xfc, !UPT ;  /* 0x0400000006067892 */ /* 0x000fe2000f8efc3f */
[----:B------:R-:W-:Y:S01]  /*be10*/  FMUL.FTZ R36, R58, UR55 ;  /* 0x000000373a247c20 */ /* 0x000fe20008410000 */
[----:B------:R-:W-:-:S02]  /*be20*/  IMAD.U32 R58, RZ, RZ, UR44 ;  /* 0x0000002cff3a7e24 */ /* 0x000fc4000f8e00ff */
[----:B------:R-:W-:Y:S01]  /*be30*/  FMUL.FTZ R15, R38, UR55 ;  /* 0x00000037260f7c20 */ /* 0x000fe20008410000 */
[----:B------:R-:W-:Y:S01]  /*be40*/  ULEA UR10, UR56, UR6, 0xb ;  /* 0x00000006380a7291 */ /* 0x000fe2000f8e583f */
[----:B------:R-:W-:Y:S01]  /*be50*/  FMUL.FTZ R38, R62, UR55 ;  /* 0x000000373e267c20 */ /* 0x000fe20008410000 */
[----:B------:R-:W-:Y:S01]  /*be60*/  FMUL.FTZ R62, R65, UR55 ;  /* 0x00000037413e7c20 */ /* 0x000fe20008410000 */
[----:B------:R-:W-:Y:S01]  /*be70*/  FMUL.FTZ R21, R43, UR55 ;  /* 0x000000372b157c20 */ /* 0x000fe20008410000 */
[----:B------:R-:W-:Y:S01]  /*be80*/  FMUL.FTZ R43, R45, UR55 ;  /* 0x000000372d2b7c20 */ /* 0x000fe20008410000 */
[----:B------:R-:W-:Y:S01]  /*be90*/  FMUL.FTZ R12, R24, UR55 ;  /* 0x00000037180c7c20 */ /* 0x000fe20008410000 */
[----:B------:R-:W-:Y:S01]  /*bea0*/  FMUL.FTZ R13, R25, UR55 ;  /* 0x00000037190d7c20 */ /* 0x000fe20008410000 */
[----:B------:R-:W-:Y:S01]  /*beb0*/  UMOV UR6, UR10 ;  /* 0x0000000a00067c82 */ /* 0x000fe20008000000 */
[----:B0-----:R-:W-:Y:S01]  /*bec0*/  FMUL.FTZ R4, R27, UR55 ;  /* 0x000000371b047c20 */ /* 0x001fe20008410000 */
        /* <DEDUP_REMOVED lines=34> */
[----:B------:R-:W2:Y:S08]  /*c0f0*/  MUFU.TANH R13, R13 ;  /* 0x0000000d000d7308 */ /* 0x000eb00000002400 */
        /* <DEDUP_REMOVED lines=44> */
[----:B------:R0:W0:Y:S08]  /*c3c0*/  MUFU.TANH R74, R77 ;  /* 0x0000004d004a7308 */ /* 0x0000300000002400 */
[----:B------:R-:W0:Y:S08]  /*c3d0*/  MUFU.TANH R46, R46 ;  /* 0x0000002e002e7308 */ /* 0x000e300000002400 */
[----:B------:R-:W0:Y:S08]  /*c3e0*/  MUFU.TANH R47, R47 ;  /* 0x0000002f002f7308 */ /* 0x000e300000002400 */
[----:B------:R-:W0:Y:S08]  /*c3f0*/  MUFU.TANH R80, R80 ;  /* 0x0000005000507308 */ /* 0x000e300000002400 */
        /* <DEDUP_REMOVED lines=16> */
[----:B------:R-:W-:Y:S01]  /*c500*/  WARPGROUP.ARRIVE ;  /* 0x00000000000079c5 */ /* 0x000fe20000000000 */
[----:B------:R-:W-:Y:S01]  /*c510*/  FMUL.FTZ R165, R29, UR55 ;  /* 0x000000371da57c20 */ /* 0x000fe20008410000 */
[----:B------:R-:W-:Y:S01]  /*c520*/  FMUL.FTZ R29, R54, UR55 ;  /* 0x00000037361d7c20 */ /* 0x000fe20008410000 */
[----:B------:R-:W-:Y:S01]  /*c530*/  FMUL.FTZ R167, R33, UR55 ;  /* 0x0000003721a77c20 */ /* 0x000fe20008410000 */
[----:B------:R-:W5:Y:S01]  /*c540*/  @P5 LDC R54, c[0x0][0x450] ;  /* 0x00011400ff365b82 */ /* 0x000f620000000800 */
[----:B------:R-:W-:-:S02]  /*c550*/  FMUL.FTZ R33, R63, UR55 ;  /* 0x000000373f217c20 */ /* 0x000fc40008410000 */
[----:B------:R-:W-:Y:S01]  /*c560*/  HGMMA.64x128x16.F32.BF16 R88, R160, gdesc[UR4].tnspB, R88, gsb0 ;  /* 0x41e00004a0587df0 */ /* 0x000fe20008001858 */
[----:B------:R-:W-:Y:S01]  /*c570*/  UIADD3 UR6, UR10, 0x300, URZ ;  /* 0x000003000a067890 */ /* 0x000fe2000fffe03f */
[----:B------:R-:W-:Y:S01]  /*c580*/  FMUL.FTZ R63, R68, UR55 ;  /* 0x00000037443f7c20 */ /* 0x000fe20008410000 */
[----:B------:R-:W-:Y:S01]  /*c590*/  UMOV UR7, 0x40000040 ;  /* 0x4000004000077882 */ /* 0x000fe20000000000 */
[----:B------:R-:W-:Y:S02]  /*c5a0*/  VIADD R68, R17, UR36 ;  /* 0x0000002411447c36 */ /* 0x000fe40008000000 */
[----:B------:R-:W-:Y:S01]  /*c5b0*/  FMUL.FTZ R164, R28, UR55 ;  /* 0x000000371ca47c20 */ /* 0x000fe20008410000 */
[----:B------:R-:W-:Y:S01]  /*c5c0*/  FMUL.FTZ R28, R55, UR55 ;  /* 0x00000037371c7c20 */ /* 0x000fe20008410000 */
[----:B------:R-:W-:Y:S01]  /*c5d0*/  FMUL.FTZ R55, R56, UR55 ;  /* 0x0000003738377c20 */ /* 0x000fe20008410000 */
[----:B-1----:R-:W-:-:S04]  /*c5e0*/  @P5 IMAD.HI.U32 R53, R68, R53, RZ ;  /* 0x0000003544355227 */ /* 0x002fc800078e00ff */
        /* <DEDUP_REMOVED lines=8> */
[----:B-----5:R-:W-:Y:S01]  /*c670*/  @P5 SHF.R.U32.HI R68, RZ, R54, R53 ;  /* 0x00000036ff445219 */ /* 0x020fe20000011635 */
[----:B------:R-:W-:Y:S01]  /*c680*/  FMUL.FTZ R53, R86, UR55 ;  /* 0x0000003756357c20 */ /* 0x000fe20008410000 */
[----:B------:R-:W-:Y:S01]  /*c690*/  @!P1 LEA R54, R58, UR41, 0x3 ;  /* 0x000000293a369c11 */ /* 0x000fe2000f8e18ff */
[----:B------:R-:W-:Y:S01]  /*c6a0*/  IMAD.SHL.U32 R86, R3, 0x80, RZ ;  /* 0x0000008003567824 */ /* 0x000fe200078e00ff */
[----:B------:R-:W-:Y:S01]  /*c6b0*/  IADD3 R58, -R23, 0xb, RZ ;  /* 0x0000000b173a7810 */ /* 0x000fe20007ffe1ff */
[----:B------:R-:W5:Y:S02]  /*c6c0*/  SHFL.IDX PT, R65, R68, RZ, 0x1c1f ;  /* 0x001c1fff44417589 */ /* 0x000f6400000e0000 */
[----:B------:R-:W0:Y:S01]  /*c6d0*/  MUFU.TANH R165, R165 ;  /* 0x000000a500a57308 */ /* 0x000e220000002400 */
[----:B------:R-:W-:-:S05]  /*c6e0*/  @!P1 VIADD R54, R54, 0x28840 ;  /* 0x0002884036369836 */ /* 0x000fca0000000000 */
[----:B------:R-:W-:Y:S02]  /*c6f0*/  @!P1 PRMT R54, RZ, 0x654, R54 ;  /* 0x00000654ff369816 */ /* 0x000fe40000000036 */
        /* <DEDUP_REMOVED lines=18> */
[----:B------:R-:W-:-:S03]  /*c820*/  IADD3 R59, -R86, 0x1, RZ ;  /* 0x00000001563b7810 */ /* 0x000fc60007ffe1ff */
[----:B------:R-:W-:Y:S01]  /*c830*/  HGMMA.64x128x16.F32.BF16 R88, R156, gdesc[UR4].tnspB, R88, gsb0 ;  /* 0x41e000049c587df0 */ /* 0x000fe20008001858 */
[----:B------:R-:W-:Y:S01]  /*c840*/  UIADD3 UR6, UR10, 0x380, URZ ;  /* 0x000003800a067890 */ /* 0x000fe2000fffe03f */
[----:B------:R-:W-:Y:S01]  /*c850*/  IMAD R59, R16, -0x2, R59 ;  /* 0xfffffffe103b7824 */ /* 0x000fe200078e023b */
[----:B------:R-:W-:Y:S01]  /*c860*/  UMOV UR7, 0x40000040 ;  /* 0x4000004000077882 */ /* 0x000fe20000000000 */
[----:B------:R-:W0:Y:S08]  /*c870*/  MUFU.TANH R160, R160 ;  /* 0x000000a000a07308 */ /* 0x000e300000002400 */
[----:B------:R-:W0:Y:S01]  /*c880*/  MUFU.TANH R37, R37 ;  /* 0x0000002500257308 */ /* 0x000e220000002400 */
[----:B------:R-:W-:-:S02]  /*c890*/  WARPGROUP.DEPBAR.LE gsb0, 0x0 ;  /* 0x00008000000079c5 */ /* 0x000fc40000010000 */
[----:B------:R-:W-:Y:S01]  /*c8a0*/  WARPGROUP.ARRIVE ;  /* 0x00000000000079c5 */ /* 0x000fe20000000000 */
[----:B------:R-:W2:Y:S05]  /*c8b0*/  LDC R156, c[0x0][0x2f0] ;  /* 0x0000bc00ff9c7b82 */ /* 0x000eaa0000000800 */
[----:B------:R-:W-:Y:S01]  /*c8c0*/  HGMMA.64x128x16.F32.BF16 R88, R152, gdesc[UR4].tnspB, R88, gsb0 ;  /* 0x41e0000498587df0 */ /* 0x000fe20008001858 */
[----:B--2---:R-:W-:-:S04]  /*c8d0*/  IMAD R59, R156, UR42, R59 ;  /* 0x0000002a9c3b7c24 */ /* 0x004fc8000f8e023b */
[----:B------:R-:W-:Y:S01]  /*c8e0*/  VIADD R59, R59, -UR54 ;  /* 0x800000363b3b7c36 */ /* 0x000fe20008000000 */
[----:B------:R-:W-:Y:S02]  /*c8f0*/  WARPGROUP.DEPBAR.LE gsb0, 0x0 ;  /* 0x00008000000079c5 */ /* 0x000fe40000010000 */
[----:B------:R2:W-:Y:S06]  /*c900*/  BAR.ARV R58, 0x100 ;  /* 0x0004003a0000751d */ /* 0x0005ec0000002000 */
[----:B------:R3:W-:Y:S01]  /*c910*/  @!P1 SYNCS.ARRIVE.TRANS64.RED.A1T0 RZ, [R54+URZ], RZ ;  /* 0x000000ff36ff99a7 */ /* 0x0007e2000810043f */
[----:B------:R-:W-:-:S02]  /*c920*/  VIADD R152, R59, UR53 ;  /* 0x000000353b987c36 */ /* 0x000fc40008000000 */
[----:B------:R-:W-:Y:S02]  /*c930*/  VIADD R154, R59, UR49 ;  /* 0x000000313b9a7c36 */ /* 0x000fe40008000000 */
[--C-:B-----5:R-:W-:Y:S02]  /*c940*/  IMAD.IADD R70, R152, 0x1, R65.reuse ;  /* 0x0000000198467824 */ /* 0x120fe400078e0241 */
[----:B------:R-:W-:Y:S02]  /*c950*/  IMAD.IADD R72, R154, 0x1, R65 ;  /* 0x000000019a487824 */ /* 0x000fe400078e0241 */
[----:B---3--:R-:W-:-:S06]  /*c960*/  FMUL.FTZ R54, R87, UR55 ;  /* 0x0000003757367c20 */ /* 0x008fcc0008410000 */
[----:B------:R-:W3:Y:S01]  /*c970*/  MUFU.TANH R54, R54 ;  /* 0x0000003600367308 */ /* 0x000ee20000002400 */
[----:B012-4-:R-:W-:Y:S05]  /*c980*/  @!P6 BRA `(.L_x_1165) ;  /* 0x00000000005ce947 */ /* 0x017fea0003800000 */
[----:B------:R-:W-:Y:S01]  /*c990*/  IMAD R58, R156, UR42, R65 ;  /* 0x0000002a9c3a7c24 */ /* 0x000fe2000f8e0241 */
[----:B------:R-:W-:Y:S03]  /*c9a0*/  BSSY B0, `(.L_x_1166) ;  /* 0x0000011000007945 */ /* 0x000fe60003800000 */
[----:B------:R-:W-:-:S05]  /*c9b0*/  VIADD R65, R58, -UR54 ;  /* 0x800000363a417c36 */ /* 0x000fca0008000000 */
        /* <DEDUP_REMOVED lines=10> */
.L_x_1167:
[----:B------:R-:W-:-:S05]  /*ca60*/  IMAD.U32 R69, RZ, RZ, UR52 ;  /* 0x00000034ff457e24 */ /* 0x000fca000f8e00ff */
[----:B------:R-:W-:-:S13]  /*ca70*/  ISETP.NE.AND P2, PT, R69, 0x1, PT ;  /* 0x000000014500780c */ /* 0x000fda0003f45270 */
[----:B------:R-:W0:Y:S02]  /*ca80*/  @P2 LDC.64 R58, c[0x0][0x9e8] ;  /* 0x00027a00ff3a2b82 */ /* 0x000e240000000a00 */
[----:B0-----:R-:W-:-:S05]  /*ca90*/  @P2 IMAD.HI.U32 R58, R65, R58, RZ ;  /* 0x0000003a413a2227 */ /* 0x001fca00078e00ff */
[----:B------:R-:W-:-:S07]  /*caa0*/  @P2 SHF.R.U32.HI R65, RZ, R59, R58 ;  /* 0x0000003bff412219 */ /* 0x000fce000001163a */
.L_x_1168:
[----:B------:R-:W-:Y:S05]  /*cab0*/  BSYNC B0 ;  /* 0x0000000000007941 */ /* 0x000fea0003800000 */
.L_x_1166:
[----:B------:R-:W-:-:S04]  /*cac0*/  IMAD R65, R65, R69, -R86 ;  /* 0x0000004541417224 */ /* 0x000fc800078e0a56 */
[----:B------:R-:W-:-:S05]  /*cad0*/  IMAD R65, R16, -0x2, R65 ;  /* 0xfffffffe10417824 */ /* 0x000fca00078e0241 */
[----:B------:R-:W-:Y:S02]  /*cae0*/  VIADDMNMX R70, R65, R69, R70, PT ;  /* 0x0000004541467246 */ /* 0x000fe40003800146 */
[----:B------:R-:W-:-:S07]  /*caf0*/  VIMNMX R72, R72, R65, !PT ;  /* 0x0000004148487248 */ /* 0x000fce0007fe0100 */
.L_x_1165:
[----:B------:R-:W-:-:S04]  /*cb00*/  ISETP.GT.AND P2, PT, R3, -0x1, PT ;  /* 0xffffffff0300780c */ /* 0x000fc80003f44270 */
[C---:B------:R-:W-:Y:S02]  /*cb10*/  ISETP.GT.AND P4, PT, R72.reuse, RZ, P2 ;  /* 0x000000ff4800720c */ /* 0x040fe40001784270 */
[----:B------:R-:W-:Y:S02]  /*cb20*/  ISETP.GT.AND P3, PT, R72, 0x1, P2 ;  /* 0x000000014800780c */ /* 0x000fe40001764270 */
[C---:B------:R-:W-:Y:S02]  /*cb30*/  ISETP.LT.OR P4, PT, R70.reuse, 0x1, P4 ;  /* 0x000000014600780c */ /* 0x040fe40002781670 */
[----:B------:R-:W-:Y:S02]  /*cb40*/  ISETP.LT.OR P3, PT, R70, 0x2, P3 ;  /* 0x000000024600780c */ /* 0x000fe40001f61670 */
[----:B------:R-:W-:Y:S02]  /*cb50*/  FSEL R58, R12, -INF , !P4 ;  /* 0xff8000000c3a7808 */ /* 0x000fe40006000000 */
[----:B------:R-:W-:-:S02]  /*cb60*/  FSEL R179, R13, -INF , !P3 ;  /* 0xff8000000db37808 */ /* 0x000fc40005800000 */
[C---:B------:R-:W-:Y:S01]  /*cb70*/  ISETP.GT.AND P4, PT, R72.reuse, 0x8, P2 ;  /* 0x000000084800780c */ /* 0x040fe20001784270 */
[----:B------:R-:W0:Y:S01]  /*cb80*/  SHFL.IDX PT, R13, R68, 0x1, 0x1c1f ;  /* 0x003c1f00440d7f89 */ /* 0x000e2200000e0000 */
[----:B------:R-:W-:Y:S02]  /*cb90*/  ISETP.GT.AND P3, PT, R72, 0x9, P2 ;  /* 0x000000094800780c */ /* 0x000fe40001764270 */
[C---:B------:R-:W-:Y:S02]  /*cba0*/  ISETP.LT.OR P4, PT, R70.reuse, 0x9, P4 ;  /* 0x000000094600780c */ /* 0x040fe40002781670 */
[----:B------:R-:W-:Y:S02]  /*cbb0*/  ISETP.LT.OR P3, PT, R70, 0xa, P3 ;  /* 0x0000000a4600780c */ /* 0x000fe40001f61670 */
[----:B------:R-:W-:Y:S02]  /*cbc0*/  FSEL R181, R164, -INF , !P4 ;  /* 0xff800000a4b57808 */ /* 0x000fe40006000000 */
[----:B------:R-:W-:-:S02]  /*cbd0*/  FSEL R195, R165, -INF , !P3 ;  /* 0xff800000a5c37808 */ /* 0x000fc40005800000 */
[C---:B------:R-:W-:Y:S02]  /*cbe0*/  ISETP.GT.AND P4, PT, R72.reuse, 0x10, P2 ;  /* 0x000000104800780c */ /* 0x040fe40001784270 */
        /* <DEDUP_REMOVED lines=15> */
[----:B------:R-:W-:Y:S01]  /*cce0*/  FSEL R155, R40, -INF , !P4 ;  /* 0xff800000289b7808 */ /* 0x000fe20006000000 */
[----:B0-----:R-:W-:Y:S01]  /*ccf0*/  IMAD.IADD R40, R152, 0x1, R13 ;  /* 0x0000000198287824 */ /* 0x001fe200078e020d */
[----:B------:R-:W-:-:S02]  /*cd00*/  FSEL R153, R41, -INF , !P3 ;  /* 0xff80000029997808 */ /* 0x000fc40005800000 */
[C---:B------:R-:W-:Y:S02]  /*cd10*/  ISETP.GT.AND P4, PT, R72.reuse, 0x28, P2 ;  /* 0x000000284800780c */ /* 0x040fe40001784270 */
[----:B------:R-:W-:Y:S02]  /*cd20*/  ISETP.GT.AND P3, PT, R72, 0x29, P2 ;  /* 0x000000294800780c */ /* 0x000fe40001764270 */
[C---:B------:R-:W-:Y:S02]  /*cd30*/  ISETP.LT.OR P4, PT, R70.reuse, 0x29, P4 ;  /* 0x000000294600780c */ /* 0x040fe40002781670 */
[----:B------:R-:W-:Y:S02]  /*cd40*/  ISETP.LT.OR P3, PT, R70, 0x2a, P3 ;  /* 0x0000002a4600780c */ /* 0x000fe40001f61670 */
[----:B------:R-:W-:Y:S01]  /*cd50*/  FSEL R87, R42, -INF , !P4 ;  /* 0xff8000002a577808 */ /* 0x000fe20006000000 */
[----:B------:R-:W-:Y:S01]  /*cd60*/  IMAD.IADD R42, R154, 0x1, R13 ;  /* 0x000000019a2a7824 */ /* 0x000fe200078e020d */
        /* <DEDUP_REMOVED lines=60> */
[----:B------:R-:W-:Y:S01]  /*d130*/  FSEL R35, R82, -INF , !P3 ;  /* 0xff80000052237808 */ /* 0x000fe20005800000 */
[----:B------:R-:W-:Y:S08]  /*d140*/  @!P6 BRA `(.L_x_1169) ;  /* 0x00000000005ce947 */ /* 0x000ff00003800000 */
        /* <DEDUP_REMOVED lines=13> */
.L_x_1171:
[----:B------:R-:W-:-:S05]  /*d220*/  IMAD.U32 R48, RZ, RZ, UR52 ;  /* 0x00000034ff307e24 */ /* 0x000fca000f8e00ff */
[----:B------:R-:W-:-:S13]  /*d230*/  ISETP.NE.AND P3, PT, R48, 0x1, PT ;  /* 0x000000013000780c */ /* 0x000fda0003f65270 */
[----:B------:R-:W0:Y:S02]  /*d240*/  @P3 LDC.64 R12, c[0x0][0x9e8] ;  /* 0x00027a00ff0c3b82 */ /* 0x000e240000000a00 */
[----:B0-----:R-:W-:-:S05]  /*d250*/  @P3 IMAD.HI.U32 R12, R159, R12, RZ ;  /* 0x0000000c9f0c3227 */ /* 0x001fca00078e00ff */
[----:B------:R-:W-:-:S07]  /*d260*/  @P3 SHF.R.U32.HI R159, RZ, R13, R12 ;  /* 0x0000000dff9f3219 */ /* 0x000fce000001160c */
.L_x_1172:
[----:B------:R-:W-:Y:S05]  /*d270*/  BSYNC B0 ;  /* 0x0000000000007941 */ /* 0x000fea0003800000 */
.L_x_1170:
[----:B------:R-:W-:-:S04]  /*d280*/  IMAD R159, R159, R48, -R86 ;  /* 0x000000309f9f7224 */ /* 0x000fc800078e0a56 */
[----:B------:R-:W-:-:S05]  /*d290*/  IMAD R159, R16, -0x2, R159 ;  /* 0xfffffffe109f7824 */ /* 0x000fca00078e029f */
[----:B------:R-:W-:Y:S02]  /*d2a0*/  VIADDMNMX R40, R159, R48, R40, PT ;  /* 0x000000309f287246 */ /* 0x000fe40003800128 */
[----:B------:R-:W-:-:S07]  /*d2b0*/  VIMNMX R42, R42, R159, !PT ;  /* 0x0000009f2a2a7248 */ /* 0x000fce0007fe0100 */
.L_x_1169:
[----:B------:R-:W-:Y:S01]  /*d2c0*/  FMNMX.FTZ R12, R58, R7, !PT ;  /* 0x000000073a0c7209 */ /* 0x000fe20007810000 */
[----:B------:R-:W-:Y:S01]  /*d2d0*/  UMOV UR57, UR45 ;  /* 0x0000002d00397c82 */ /* 0x000fe20008000000 */
        /* <DEDUP_REMOVED lines=8> */
[----:B------:R-:W-:Y:S02]  /*d360*/  ISETP.GT.AND P3, PT, R42, 0x10, P2 ;  /* 0x000000102a00780c */ /* 0x000fe40001764270 */
        /* <DEDUP_REMOVED lines=18> */
[----:B------:R-:W-:Y:S01]  /*d490*/  FMNMX.FTZ R12, R81, R12, !PT ;  /* 0x0000000c510c7209 */ /* 0x000fe20007810000 */
[----:B------:R-:W0:Y:S01]  /*d4a0*/  LDC R6, c[0x0][0x988] ;  /* 0x00026200ff067b82 */ /* 0x000e220000000800 */
        /* <DEDUP_REMOVED lines=35> */
[----:B------:R-:W-:Y:S01]  /*d6e0*/  ISETP.GT.AND P4, PT, R42, 0x29, P2 ;  /* 0x000000292a00780c */ /* 0x000fe20001784270 */
[----:B------:R-:W1:Y:S01]  /*d6f0*/  SHFL.BFLY PT, R13, R12, 0x2, 0x1f ;  /* 0x0c401f000c0d7f89 */ /* 0x000e6200000e0000 */
[----:B------:R-:W-:-:S02]  /*d700*/  FSEL R27, R27, -INF , !P3 ;  /* 0xff8000001b1b7808 */ /* 0x000fc40005800000 */
[----:B------:R-:W-:Y:S02]  /*d710*/  ISETP.GT.AND P3, PT, R42, 0x38, P2 ;  /* 0x000000382a00780c */ /* 0x000fe40001764270 */
[C---:B------:R-:W-:Y:S02]  /*d720*/  ISETP.LT.OR P4, PT, R40.reuse, 0x2a, P4 ;  /* 0x0000002a2800780c */ /* 0x040fe40002781670 */
[----:B------:R-:W-:Y:S02]  /*d730*/  ISETP.LT.OR P3, PT, R40, 0x39, P3 ;  /* 0x000000392800780c */ /* 0x000fe40001f61670 */
[----:B------:R-:W-:Y:S02]  /*d740*/  FSEL R21, R24, -INF , !P4 ;  /* 0xff80000018157808 */ /* 0x000fe40006000000 */
[----:B------:R-:W-:Y:S02]  /*d750*/  ISETP.GT.AND P4, PT, R42, 0x31, P2 ;  /* 0x000000312a00780c */ /* 0x000fe40001784270 */
[----:B------:R-:W-:-:S02]  /*d760*/  FSEL R29, R29, -INF , !P3 ;  /* 0xff8000001d1d7808 */ /* 0x000fc40005800000 */
[----:B------:R-:W-:Y:S02]  /*d770*/  ISETP.GT.AND P3, PT, R42, 0x40, P2 ;  /* 0x000000402a00780c */ /* 0x000fe40001764270 */
[C---:B------:R-:W-:Y:S02]  /*d780*/  ISETP.LT.OR P4, PT, R40.reuse, 0x32, P4 ;  /* 0x000000322800780c */ /* 0x040fe40002781670 */
[----:B------:R-:W-:Y:S02]  /*d790*/  ISETP.LT.OR P3, PT, R40, 0x41, P3 ;  /* 0x000000412800780c */ /* 0x000fe40001f61670 */
[----:B------:R-:W-:Y:S02]  /*d7a0*/  FSEL R25, R26, -INF , !P4 ;  /* 0xff8000001a197808 */ /* 0x000fe40006000000 */
[----:B------:R-:W-:Y:S02]  /*d7b0*/  ISETP.GT.AND P4, PT, R42, 0x39, P2 ;  /* 0x000000392a00780c */ /* 0x000fe40001784270 */
[----:B-1----:R-:W-:-:S02]  /*d7c0*/  FMNMX.FTZ R13, R12, R13, !PT ;  /* 0x0000000d0c0d7209 */ /* 0x002fc40007810000 */
[----:B------:R-:W-:Y:S02]  /*d7d0*/  FSEL R9, R36, -INF , !P3 ;  /* 0xff80000024097808 */ /* 0x000fe40005800000 */
[----:B------:R-:W-:Y:S01]  /*d7e0*/  ISETP.GT.AND P3, PT, R42, 0x41, P2 ;  /* 0x000000412a00780c */ /* 0x000fe20001764270 */
[----:B------:R-:W1:Y:S01]  /*d7f0*/  SHFL.BFLY PT, R4, R13, 0x1, 0x1f ;  /* 0x0c201f000d047f89 */ /* 0x000e6200000e0000 */
[C---:B------:R-:W-:Y:S02]  /*d800*/  ISETP.LT.OR P4, PT, R40.reuse, 0x3a, P4 ;  /* 0x0000003a2800780c */ /* 0x040fe40002781670 */
[----:B------:R-:W-:-:S04]  /*d810*/  ISETP.LT.OR P3, PT, R40, 0x42, P3 ;  /* 0x000000422800780c */ /* 0x000fc80001f61670 */
[----:B------:R-:W-:Y:S02]  /*d820*/  FSEL R37, R37, -INF , !P3 ;  /* 0xff80000025257808 */ /* 0x000fe40005800000 */
[----:B------:R-:W-:-:S04]  /*d830*/  ISETP.GT.AND P3, PT, R42, 0x48, P2 ;  /* 0x000000482a00780c */ /* 0x000fc80001764270 */
[----:B------:R-:W-:Y:S02]  /*d840*/  ISETP.LT.OR P3, PT, R40, 0x49, P3 ;  /* 0x000000492800780c */ /* 0x000fe40001f61670 */
[----:B-1----:R-:W-:Y:S02]  /*d850*/  FMNMX.FTZ R4, R13, R4, !PT ;  /* 0x000000040d047209 */ /* 0x002fe40007810000 */
[----:B------:R-:W-:Y:S02]  /*d860*/  FSEL R13, R28, -INF , !P4 ;  /* 0xff8000001c0d7808 */ /* 0x000fe40006000000 */
[C---:B------:R-:W-:Y:S01]  /*d870*/  FSETP.NEU.FTZ.AND P4, PT, R4.reuse, -INF , PT ;  /* 0xff8000000400780b */ /* 0x040fe20003f9d000 */
[----:B0-----:R-:W-:-:S03]  /*d880*/  FMUL.FTZ R10, R4, R6 ;  /* 0x00000006040a7220 */ /* 0x001fc60000410000 */
[----:B------:R-:W-:Y:S02]  /*d890*/  FSEL R14, R4, RZ, P4 ;  /* 0x000000ff040e7208 */ /* 0x000fe40002000000 */
[----:B------:R-:W-:-:S05]  /*d8a0*/  FSEL R10, R10, RZ, P4 ;  /* 0x000000ff0a0a7208 */ /* 0x000fca0002000000 */
[-CC-:B------:R-:W-:Y:S01]  /*d8b0*/  FFMA.FTZ R180, R179, R6.reuse, -R10.reuse ;  /* 0x00000006b3b47223 */ /* 0x180fe2000001080a */
[----:B------:R-:W-:Y:S01]  /*d8c0*/  FSEL R179, R38, -INF , !P3 ;  /* 0xff80000026b37808 */ /* 0x000fe20005800000 */
[-CC-:B------:R-:W-:Y:S01]  /*d8d0*/  FFMA.FTZ R182, R181, R6.reuse, -R10.reuse ;  /* 0x00000006b5b67223 */ /* 0x180fe2000001080a */
[----:B------:R-:W-:Y:S01]  /*d8e0*/  ISETP.GT.AND P3, PT, R42, RZ, P2 ;  /* 0x000000ff2a00720c */ /* 0x000fe20001764270 */
[-CC-:B------:R-:W-:Y:S01]  /*d8f0*/  FFMA.FTZ R181, R195, R6.reuse, -R10.reuse ;  /* 0x00000006c3b57223 */ /* 0x180fe2000001080a */
[-CC-:B------:R-:W-:Y:S01]  /*d900*/  FFMA.FTZ R176, R193, R6.reuse, -R10.reuse ;  /* 0x00000006c1b07223 */ /* 0x180fe2000001080a */
[-CC-:B------:R-:W-:Y:S01]  /*d910*/  FFMA.FTZ R178, R177, R6.reuse, -R10.reuse ;  /* 0x00000006b1b27223 */ /* 0x180fe2000001080a */
[----:B------:R-:W-:Y:S01]  /*d920*/  ISETP.LT.OR P3, PT, R40, 0x1, P3 ;  /* 0x000000012800780c */ /* 0x000fe20001f61670 */
[-CC-:B------:R-:W-:Y:S01]  /*d930*/  FFMA.FTZ R172, R155, R6.reuse, -R10.reuse ;  /* 0x000000069bac7223 */ /* 0x180fe2000001080a */
[-CC-:B------:R-:W-:Y:S01]  /*d940*/  FFMA.FTZ R174, R87, R6.reuse, -R10.reuse ;  /* 0x0000000657ae7223 */ /* 0x180fe2000001080a */
[-CC-:B------:R-:W-:Y:S01]  /*d950*/  FFMA.FTZ R168, R83, R6.reuse, -R10.reuse ;  /* 0x0000000653a87223 */ /* 0x180fe2000001080a */
[----:B------:R-:W-:Y:S01]  /*d960*/  FSEL R195, R5, -INF , !P3 ;  /* 0xff80000005c37808 */ /* 0x000fe20005800000 */
[-CC-:B------:R-:W-:Y:S01]  /*d970*/  FFMA.FTZ R170, R81, R6.reuse, -R10.reuse ;  /* 0x0000000651aa7223 */ /* 0x180fe2000001080a */
[----:B------:R-:W-:Y:S01]  /*d980*/  ISETP.GT.AND P3, PT, R42, 0x49, P2 ;  /* 0x000000492a00780c */ /* 0x000fe20001764270 */
[--C-:B------:R-:W-:Y:S01]  /*d990*/  FFMA.FTZ R164, R75, R6, -R10.reuse ;  /* 0x000000064ba47223 */ /* 0x100fe2000001080a */
[----:B------:R-:W-:Y:S01]  /*d9a0*/  FMNMX.FTZ R12, R195, R8, !PT ;  /* 0x00000008c30c7209 */ /* 0x000fe20007810000 */
[-CC-:B------:R-:W-:Y:S01]  /*d9b0*/  FFMA.FTZ R166, R71, R6.reuse, -R10.reuse ;  /* 0x0000000647a67223 */ /* 0x180fe2000001080a */
[----:B------:R-:W-:Y:S01]  /*d9c0*/  ISETP.LT.OR P3, PT, R40, 0x4a, P3 ;  /* 0x0000004a2800780c */ /* 0x000fe20001f61670 */
[--C-:B------:R-:W-:Y:S01]  /*d9d0*/  FFMA.FTZ R154, R43, R6, -R10.reuse ;  /* 0x000000062b9a7223 */ /* 0x100fe2000001080a */
[----:B------:R-:W-:Y:S01]  /*d9e0*/  FMNMX.FTZ R12, R175, R12, !PT ;  /* 0x0000000caf0c7209 */ /* 0x000fe20007810000 */
[----:B------:R-:W-:Y:S01]  /*d9f0*/  FADD.FTZ R43, -R14, R7 ;  /* 0x000000070e2b7221 */ /* 0x000fe20000010100 */
[----:B------:R-:W-:Y:S01]  /*da00*/  FSEL R193, R33, -INF , !P3 ;  /* 0xff80000021c17808 */ /* 0x000fe20005800000 */
[--C-:B------:R-:W-:Y:S01]  /*da10*/  FFMA.FTZ R33, R183, R6, -R10.reuse ;  /* 0x00000006b7217223 */ /* 0x100fe2000001080a */
[----:B------:R-:W-:Y:S01]  /*da20*/  FMNMX.FTZ R12, R163, R12, !PT ;  /* 0x0000000ca30c7209 */ /* 0x000fe20007810000 */
        /* <DEDUP_REMOVED lines=8> */
[-CC-:B------:R-:W-:Y:S01]  /*dab0*/  FFMA.FTZ R153, R153, R6.reuse, -R10.reuse ;  /* 0x0000000699997223 */ /* 0x180fe2000001080a */
        /* <DEDUP_REMOVED lines=21> */
[----:B------:R-:W-:Y:S01]  /*dc10*/  FFMA.FTZ R7, R35, R6, -R10 ;  /* 0x0000000623077223 */ /* 0x000fe2000001080a */
[----:B------:R-:W-:Y:S01]  /*dc20*/  FMNMX.FTZ R12, R165, R12, !PT ;  /* 0x0000000ca50c7209 */ /* 0x000fe20007810000 */
[----:B------:R-:W-:Y:S01]  /*dc30*/  MUFU.EX2 R11, R11 ;  /* 0x0000000b000b7308 */ /* 0x000fe20000000800 */
[----:B------:R-:W-:-:S02]  /*dc40*/  FSEL R157, R32, -INF , !P3 ;  /* 0xff800000209d7808 */ /* 0x000fc40005800000 */
[----:B------:R-:W-:Y:S02]  /*dc50*/  FMNMX.FTZ R12, R21, R12, !PT ;  /* 0x0000000c150c7209 */ /* 0x000fe40007810000 */
[----:B------:R-:W-:Y:S02]  /*dc60*/  ISETP.GT.AND P3, PT, R42, 0x59, P2 ;  /* 0x000000592a00780c */ /* 0x000fe40001764270 */
[----:B------:R-:W-:Y:S01]  /*dc70*/  FMNMX.FTZ R12, R27, R12, !PT ;  /* 0x0000000c1b0c7209 */ /* 0x000fe20007810000 */
[----:B------:R-:W-:Y:S01]  /*dc80*/  MUFU.EX2 R180, R180 ;  /* 0x000000b400b47308 */ /* 0x000fe20000000800 */
[----:B------:R-:W-:Y:S02]  /*dc90*/  ISETP.LT.OR P3, PT, R40, 0x5a, P3 ;  /* 0x0000005a2800780c */ /* 0x000fe40001f61670 */
[----:B------:R-:W-:Y:S02]  /*dca0*/  FMNMX.FTZ R12, R25, R12, !PT ;  /* 0x0000000c190c7209 */ /* 0x000fe40007810000 */
[----:B------:R-:W-:-:S02]  /*dcb0*/  FSEL R155, R30, -INF , !P3 ;  /* 0xff8000001e9b7808 */ /* 0x000fc40005800000 */
[----:B------:R-:W-:Y:S01]  /*dcc0*/  ISETP.GT.AND P3, PT, R42, 0x60, P2 ;  /* 0x000000602a00780c */ /* 0x000fe20001764270 */
[----:B------:R-:W-:Y:S01]  /*dcd0*/  MUFU.EX2 R182, R182 ;  /* 0x000000b600b67308 */ /* 0x000fe20000000800 */
[----:B------:R-:W-:Y:S02]  /*dce0*/  FMNMX.FTZ R12, R29, R12, !PT ;  /* 0x0000000c1d0c7209 */ /* 0x000fe40007810000 */
[----:B------:R-:W-:Y:S02]  /*dcf0*/  ISETP.LT.OR P3, PT, R40, 0x61, P3 ;  /* 0x000000612800780c */ /* 0x000fe40001f61670 */
[----:B------:R-:W-:Y:S02]  /*dd00*/  FMNMX.FTZ R12, R13, R12, !PT ;  /* 0x0000000c0d0c7209 */ /* 0x000fe40007810000 */
[----:B------:R-:W-:Y:S01]  /*dd10*/  FSEL R87, R34, -INF , !P3 ;  /* 0xff80000022577808 */ /* 0x000fe20005800000 */
[----:B------:R-:W-:Y:S01]  /*dd20*/  MUFU.EX2 R181, R181 ;  /* 0x000000b500b57308 */ /* 0x000fe20000000800 */
[----:B------:R-:W-:-:S02]  /*dd30*/  ISETP.GT.AND P3, PT, R42, 0x61, P2 ;  /* 0x000000612a00780c */ /* 0x000fc40001764270 */
[----:B------:R-:W-:Y:S02]  /*dd40*/  FMNMX.FTZ R12, R9, R12, !PT ;  /* 0x0000000c090c7209 */ /* 0x000fe40007810000 */
[----:B------:R-:W-:Y:S02]  /*dd50*/  ISETP.LT.OR P3, PT, R40, 0x62, P3 ;  /* 0x000000622800780c */ /* 0x000fe40001f61670 */
[----:B------:R-:W-:Y:S01]  /*dd60*/  FMNMX.FTZ R12, R37, R12, !PT ;  /* 0x0000000c250c7209 */ /* 0x000fe20007810000 */
[----:B------:R-:W-:Y:S01]  /*dd70*/  MUFU.EX2 R176, R176 ;  /* 0x000000b000b07308 */ /* 0x000fe20000000800 */
[----:B------:R-:W-:Y:S02]  /*dd80*/  FSEL R183, R44, -INF , !P3 ;  /* 0xff8000002cb77808 */ /* 0x000fe40005800000 */
[----:B------:R-:W-:Y:S02]  /*dd90*/  ISETP.GT.AND P3, PT, R42, 0x68, P2 ;  /* 0x000000682a00780c */ /* 0x000fe40001764270 */
[----:B------:R-:W-:-:S02]  /*dda0*/  FMNMX.FTZ R12, R179, R12, !PT ;  /* 0x0000000cb30c7209 */ /* 0x000fc40007810000 */
[----:B------:R-:W-:Y:S01]  /*ddb0*/  ISETP.LT.OR P3, PT, R40, 0x69, P3 ;  /* 0x000000692800780c */ /* 0x000fe20001f61670 */
[----:B------:R-:W-:Y:S01]  /*ddc0*/  MUFU.EX2 R33, R33 ;  /* 0x0000002100217308 */ /* 0x000fe20000000800 */
[----:B------:R-:W-:Y:S02]  /*ddd0*/  FMNMX.FTZ R12, R193, R12, !PT ;  /* 0x0000000cc10c7209 */ /* 0x000fe40007810000 */
[----:B------:R-:W-:Y:S02]  /*dde0*/  FSEL R83, R46, -INF , !P3 ;  /* 0xff8000002e537808 */ /* 0x000fe40005800000 */
[----:B------:R-:W-:Y:S02]  /*ddf0*/  FMNMX.FTZ R12, R39, R12, !PT ;  /* 0x0000000c270c7209 */ /* 0x000fe40007810000 */
[----:B------:R-:W-:Y:S01]  /*de00*/  ISETP.GT.AND P3, PT, R42, 0x69, P2 ;  /* 0x000000692a00780c */ /* 0x000fe20001764270 */
[----:B------:R-:W-:Y:S01]  /*de10*/  MUFU.EX2 R178, R178 ;  /* 0x000000b200b27308 */ /* 0x000fe20000000800 */
[----:B------:R-:W-:-:S02]  /*de20*/  FMNMX.FTZ R12, R177, R12, !PT ;  /* 0x0000000cb10c7209 */ /* 0x000fc40007810000 */
[----:B------:R-:W-:Y:S02]  /*de30*/  ISETP.LT.OR P3, PT, R40, 0x6a, P3 ;  /* 0x0000006a2800780c */ /* 0x000fe40001f61670 */
[----:B------:R-:W-:Y:S02]  /*de40*/  FMNMX.FTZ R12, R157, R12, !PT ;  /* 0x0000000c9d0c7209 */ /* 0x000fe40007810000 */
[----:B------:R-:W-:Y:S01]  /*de50*/  FSEL R81, R47, -INF , !P3 ;  /* 0xff8000002f517808 */ /* 0x000fe20005800000 */
[----:B------:R-:W-:Y:S01]  /*de60*/  FFMA.FTZ R47, R77, R6, -R10 ;  /* 0x000000064d2f7223 */ /* 0x000fe2000001080a */
[----:B------:R-:W-:Y:S01]  /*de70*/  ISETP.GT.AND P3, PT, R42, 0x70, P2 ;  /* 0x000000702a00780c */ /* 0x000fe20001764270 */
[----:B------:R-:W-:Y:S01]  /*de80*/  MUFU.EX2 R31, R31 ;  /* 0x0000001f001f7308 */ /* 0x000fe20000000800 */
[----:B------:R-:W-:Y:S02]  /*de90*/  FMNMX.FTZ R12, R155, R12, !PT ;  /* 0x0000000c9b0c7209 */ /* 0x000fe40007810000 */
[----:B------:R-:W-:-:S02]  /*dea0*/  ISETP.LT.OR P3, PT, R40, 0x71, P3 ;  /* 0x000000712800780c */ /* 0x000fc40001f61670 */
[----:B------:R-:W-:Y:S02]  /*deb0*/  FMNMX.FTZ R12, R87, R12, !PT ;  /* 0x0000000c570c7209 */ /* 0x000fe40007810000 */
[----:B------:R-:W-:Y:S01]  /*dec0*/  FSEL R77, R50, -INF , !P3 ;  /* 0xff800000324d7808 */ /* 0x000fe20005800000 */
[----:B------:R-:W-:Y:S01]  /*ded0*/  MUFU.EX2 R172, R172 ;  /* 0x000000ac00ac7308 */ /* 0x000fe20000000800 */
[----:B------:R-:W-:Y:S02]  /*dee0*/  ISETP.GT.AND P3, PT, R42, 0x71, P2 ;  /* 0x000000712a00780c */ /* 0x000fe40001764270 */
[----:B------:R-:W-:Y:S02]  /*def0*/  FMNMX.FTZ R12, R183, R12, !PT ;  /* 0x0000000cb70c7209 */ /* 0x000fe40007810000 */
[----:B------:R-:W-:Y:S02]  /*df00*/  ISETP.LT.OR P3, PT, R40, 0x72, P3 ;  /* 0x000000722800780c */ /* 0x000fe40001f61670 */
[----:B------:R-:W-:Y:S01]  /*df10*/  FMNMX.FTZ R12, R83, R12, !PT ;  /* 0x0000000c530c7209 */ /* 0x000fe20007810000 */
[----:B------:R-:W-:Y:S01]  /*df20*/  MUFU.EX2 R153, R153 ;  /* 0x0000009900997308 */ /* 0x000fe20000000800 */
[----:B------:R-:W-:Y:S01]  /*df30*/  FSEL R75, R49, -INF , !P3 ;  /* 0xff800000314b7808 */ /* 0x000fe20005800000 */
[----:B------:R-:W-:Y:S01]  /*df40*/  FFMA.FTZ R49, R73, R6, -R10 ;  /* 0x0000000649317223 */ /* 0x000fe2000001080a */
[----:B------:R-:W-:-:S02]  /*df50*/  ISETP.GT.AND P3, PT, R42, 0x78, P2 ;  /* 0x000000782a00780c */ /* 0x000fc40001764270 */
[----:B------:R-:W-:Y:S02]  /*df60*/  FMNMX.FTZ R12, R81, R12, !PT ;  /* 0x0000000c510c7209 */ /* 0x000fe40007810000 */
[----:B------:R-:W-:Y:S01]  /*df70*/  ISETP.GT.AND P2, PT, R42, 0x79, P2 ;  /* 0x000000792a00780c */ /* 0x000fe20001744270 */
[----:B------:R-:W-:Y:S01]  /*df80*/  MUFU.EX2 R174, R174 ;  /* 0x000000ae00ae7308 */ /* 0x000fe20000000800 */
[C---:B------:R-:W-:Y:S02]  /*df90*/  ISETP.LT.OR P3, PT, R40.reuse, 0x79, P3 ;  /* 0x000000792800780c */ /* 0x040fe40001f61670 */
[----:B------:R-:W-:Y:S02]  /*dfa0*/  FMNMX.FTZ R12, R77, R12, !PT ;  /* 0x0000000c4d0c7209 */ /* 0x000fe40007810000 */
[----:B------:R-:W-:Y:S02]  /*dfb0*/  ISETP.LT.OR P2, PT, R40, 0x7a, P2 ;  /* 0x0000007a2800780c */ /* 0x000fe40001741670 */
[----:B------:R-:W-:Y:S01]  /*dfc0*/  FSEL R73, R53, -INF , !P3 ;  /* 0xff80000035497808 */ /* 0x000fe20005800000 */
[----:B------:R-:W-:Y:S01]  /*dfd0*/  FFMA.FTZ R53, R65, R6, -R10 ;  /* 0x0000000641357223 */ /* 0x000fe2000001080a */
[----:B------:R-:W-:Y:S01]  /*dfe0*/  FMNMX.FTZ R12, R75, R12, !PT ;  /* 0x0000000c4b0c7209 */ /* 0x000fe20007810000 */
[----:B------:R-:W-:Y:S01]  /*dff0*/  FMUL.FTZ R10, R43, R6 ;  /* 0x000000062b0a7220 */ /* 0x000fe20000410000 */
[----:B---3--:R-:W-:Y:S01]  /*e000*/  FSEL R71, R54, -INF , !P2 ;  /* 0xff80000036477808 */ /* 0x008fe20005000000 */
[----:B------:R-:W-:Y:S01]  /*e010*/  MUFU.EX2 R85, R85 ;  /* 0x0000005500557308 */ /* 0x000fe20000000800 */
[----:B------:R-:W-:-:S04]  /*e020*/  FMNMX.FTZ R12, R73, R12, !PT ;  /* 0x0000000c490c7209 */ /* 0x000fc80007810000 */
[----:B------:R-:W-:-:S03]  /*e030*/  FMNMX.FTZ R12, R71, R12, !PT ;  /* 0x0000000c470c7209 */ /* 0x000fc60007810000 */
[----:B------:R-:W0:Y:S02]  /*e040*/  MUFU.EX2 R10, R10 ;  /* 0x0000000a000a7308 */ /* 0x000e240000000800 */
[----:B------:R-:W1:Y:S06]  /*e050*/  SHFL.BFLY PT, R5, R12, 0x2, 0x1f ;  /* 0x0c401f000c057f89 */ /* 0x000e6c00000e0000 */
[----:B------:R-:W2:Y:S08]  /*e060*/  MUFU.EX2 R168, R168 ;  /* 0x000000a800a87308 */ /* 0x000eb00000000800 */
[----:B------:R-:W3:Y:S01]  /*e070*/  MUFU.EX2 R79, R79 ;  /* 0x0000004f004f7308 */ /* 0x000ee20000000800 */
[----:B0-----:R-:W-:Y:S01]  /*e080*/  FFMA.FTZ R55, R10, R2, R11 ;  /* 0x000000020a377223 */ /* 0x001fe2000001000b */
[-C--:B------:R-:W-:Y:S01]  /*e090*/  FMUL.FTZ R88, R88, R10.reuse ;  /* 0x0000000a58587220 */ /* 0x080fe20000410000 */
[-C--:B------:R-:W-:Y:S01]  /*e0a0*/  FMUL.FTZ R89, R89, R10.reuse ;  /* 0x0000000a59597220 */ /* 0x080fe20000410000 */
[-C--:B------:R-:W-:Y:S01]  /*e0b0*/  FMUL.FTZ R92, R92, R10.reuse ;  /* 0x0000000a5c5c7220 */ /* 0x080fe20000410000 */
[C---:B------:R-:W-:Y:S01]  /*e0c0*/  FADD.FTZ R55, R180.reuse, R55 ;  /* 0x00000037b4377221 */ /* 0x040fe20000010000 */
[----:B------:R-:W-:Y:S01]  /*e0d0*/  F2FP.BF16.F32.PACK_AB R180, R180, R11 ;  /* 0x0000000bb4b4723e */ /* 0x000fe200000010ff */
[-C--:B------:R-:W-:Y:S01]  /*e0e0*/  FMUL.FTZ R93, R93, R10.reuse ;  /* 0x0000000a5d5d7220 */ /* 0x080fe20000410000 */
[----:B------:R-:W0:Y:S01]  /*e0f0*/  MUFU.EX2 R170, R170 ;  /* 0x000000aa00aa7308 */ /* 0x000e220000000800 */
[----:B------:R-:W-:Y:S01]  /*e100*/  FADD.FTZ R2, R182, R55 ;  /* 0x00000037b6027221 */ /* 0x000fe20000010000 */
[----:B-1----:R-:W-:Y:S01]  /*e110*/  FMNMX.FTZ R5, R12, R5, !PT ;  /* 0x000000050c057209 */ /* 0x002fe20007810000 */
[----:B------:R-:W-:Y:S01]  /*e120*/  FMUL.FTZ R96, R96, R10 ;  /* 0x0000000a60607220 */ /* 0x000fe20000410000 */
[----:B------:R-:W-:Y:S01]  /*e130*/  F2FP.BF16.F32.PACK_AB R182, R181, R182 ;  /* 0x000000b6b5b6723e */ /* 0x000fe200000010ff */
[-C--:B------:R-:W-:Y:S01]  /*e140*/  FMUL.FTZ R97, R97, R10.reuse ;  /* 0x0000000a61617220 */ /* 0x080fe20000410000 */
[-C--:B------:R-:W-:Y:S01]  /*e150*/  FMUL.FTZ R100, R100, R10.reuse ;  /* 0x0000000a64647220 */ /* 0x080fe20000410000 */
[----:B------:R-:W1:Y:S01]  /*e160*/  SHFL.BFLY PT, R12, R5, 0x1, 0x1f ;  /* 0x0c201f00050c7f89 */ /* 0x000e6200000e0000 */
[----:B------:R-:W4:Y:S01]  /*e170*/  MUFU.EX2 R47, R47 ;  /* 0x0000002f002f7308 */ /* 0x000f220000000800 */
[-C--:B------:R-:W-:Y:S01]  /*e180*/  FMUL.FTZ R101, R101, R10.reuse ;  /* 0x0000000a65657220 */ /* 0x080fe20000410000 */
[-C--:B------:R-:W-:Y:S01]  /*e190*/  FMUL.FTZ R104, R104, R10.reuse ;  /* 0x0000000a68687220 */ /* 0x080fe20000410000 */
[-C--:B------:R-:W-:Y:S01]  /*e1a0*/  FMUL.FTZ R105, R105, R10.reuse ;  /* 0x0000000a69697220 */ /* 0x080fe20000410000 */
[-C--:B------:R-:W-:Y:S01]  /*e1b0*/  FMUL.FTZ R108, R108, R10.reuse ;  /* 0x0000000a6c6c7220 */ /* 0x080fe20000410000 */
[-C--:B------:R-:W-:Y:S01]  /*e1c0*/  FMUL.FTZ R109, R109, R10.reuse ;  /* 0x0000000a6d6d7220 */ /* 0x080fe20000410000 */
[-C--:B------:R-:W-:Y:S01]  /*e1d0*/  FMUL.FTZ R112, R112, R10.reuse ;  /* 0x0000000a70707220 */ /* 0x080fe20000410000 */
[-C--:B------:R-:W-:Y:S01]  /*e1e0*/  FMUL.FTZ R113, R113, R10.reuse ;  /* 0x0000000a71717220 */ /* 0x080fe20000410000 */
[----:B------:R-:W5:Y:S01]  /*e1f0*/  MUFU.EX2 R164, R164 ;  /* 0x000000a400a47308 */ /* 0x000f620000000800 */
        /* <DEDUP_REMOVED lines=13> */
[----:B------:R-:W-:Y:S01]  /*e2d0*/  FMUL.FTZ R140, R140, R10 ;  /* 0x0000000a8c8c7220 */ /* 0x000fe20000410000 */
[----:B-1----:R-:W-:Y:S01]  /*e2e0*/  FMNMX.FTZ R5, R5, R12, !PT ;  /* 0x0000000c05057209 */ /* 0x002fe20007810000 */
[----:B------:R-:W1:Y:S01]  /*e2f0*/  MUFU.EX2 R166, R166 ;  /* 0x000000a600a67308 */ /* 0x000e620000000800 */
[-C--:B------:R-:W-:Y:S01]  /*e300*/  FMUL.FTZ R141, R141, R10.reuse ;  /* 0x0000000a8d8d7220 */ /* 0x080fe20000410000 */
[----:B------:R-:W-:Y:S01]  /*e310*/  FMUL.FTZ R144, R144, R10 ;  /* 0x0000000a90907220 */ /* 0x000fe20000410000 */
[C---:B------:R-:W-:Y:S01]  /*e320*/  FSETP.NEU.FTZ.AND P2, PT, R5.reuse, -INF , PT ;  /* 0xff8000000500780b */ /* 0x040fe20003f5d000 */
[----:B------:R-:W-:Y:S01]  /*e330*/  FMUL.FTZ R12, R5, R6 ;  /* 0x00000006050c7220 */ /* 0x000fe20000410000 */
[-C--:B------:R-:W-:Y:S01]  /*e340*/  FMUL.FTZ R145, R145, R10.reuse ;  /* 0x0000000a91917220 */ /* 0x080fe20000410000 */
[-C--:B------:R-:W-:Y:S01]  /*e350*/  FMUL.FTZ R148, R148, R10.reuse ;  /* 0x0000000a94947220 */ /* 0x080fe20000410000 */
[----:B------:R-:W-:Y:S01]  /*e360*/  FMUL.FTZ R149, R149, R10 ;  /* 0x0000000a95957220 */ /* 0x000fe20000410000 */
[----:B------:R-:W1:Y:S01]  /*e370*/  MUFU.EX2 R53, R53 ;  /* 0x0000003500357308 */ /* 0x000e620000000800 */
[----:B------:R-:W-:-:S05]  /*e380*/  FSEL R36, R12, RZ, P2 ;  /* 0x000000ff0c247208 */ /* 0x000fca0001000000 */
        /* <DEDUP_REMOVED lines=30> */
[----:B------:R-:W-:Y:S01]  /*e570*/  FSEL R21, R5, RZ, P2 ;  /* 0x000000ff05157208 */ /* 0x000fe20001000000 */
[-CC-:B------:R-:W-:Y:S01]  /*e580*/  FFMA.FTZ R193, R193, R6.reuse, -R36.reuse ;  /* 0x00000006c1c17223 */ /* 0x180fe20000010824 */
[-C--:B------:R-:W-:Y:S01]  /*e590*/  FFMA.FTZ R39, R39, R6.reuse, -R36 ;  /* 0x0000000627277223 */ /* 0x080fe20000010824 */
[----:B------:R-:W-:Y:S01]  /*e5a0*/  FADD.FTZ R13, R85, R2 ;  /* 0x00000002550d7221 */ /* 0x000fe20000010000 */
[----:B------:R-:W-:Y:S01]  /*e5b0*/  MUFU.EX2 R14, R14 ;  /* 0x0000000e000e7308 */ /* 0x000fe20000000800 */
[----:B------:R-:W-:Y:S01]  /*e5c0*/  FADD.FTZ R21, -R21, R8 ;  /* 0x0000000815157221 */ /* 0x000fe20000010100 */
[-CC-:B------:R-:W-:Y:S01]  /*e5d0*/  FFMA.FTZ R177, R177, R6.reuse, -R36.reuse ;  /* 0x00000006b1b17223 */ /* 0x180fe20000010824 */
[----:B--2---:R-:W-:Y:S01]  /*e5e0*/  FADD.FTZ R2, R168, R13 ;  /* 0x0000000da8027221 */ /* 0x004fe20000010000 */
[-CC-:B------:R-:W-:Y:S01]  /*e5f0*/  FFMA.FTZ R157, R157, R6.reuse, -R36.reuse ;  /* 0x000000069d9d7223 */ /* 0x180fe20000010824 */
[-C--:B------:R-:W-:Y:S01]  /*e600*/  FMUL.FTZ R8, R21, R6.reuse ;  /* 0x0000000615087220 */ /* 0x080fe20000410000 */
[-C--:B------:R-:W-:Y:S01]  /*e610*/  FFMA.FTZ R155, R155, R6.reuse, -R36 ;  /* 0x000000069b9b7223 */ /* 0x080fe20000010824 */
[----:B---3--:R-:W-:Y:S01]  /*e620*/  FADD.FTZ R13, R79, R2 ;  /* 0x000000024f0d7221 */ /* 0x008fe20000010000 */
[----:B------:R-:W-:Y:S01]  /*e630*/  MUFU.EX2 R59, R59 ;  /* 0x0000003b003b7308 */ /* 0x000fe20000000800 */
[-CC-:B------:R-:W-:Y:S01]  /*e640*/  FFMA.FTZ R87, R87, R6.reuse, -R36.reuse ;  /* 0x0000000657577223 */ /* 0x180fe20000010824 */
[-CC-:B------:R-:W-:Y:S01]  /*e650*/  FFMA.FTZ R183, R183, R6.reuse, -R36.reuse ;  /* 0x00000006b7b77223 */ /* 0x180fe20000010824 */
[----:B0-----:R-:W-:Y:S01]  /*e660*/  FADD.FTZ R2, R170, R13 ;  /* 0x0000000daa027221 */ /* 0x001fe20000010000 */
[-CC-:B------:R-:W-:Y:S01]  /*e670*/  FFMA.FTZ R83, R83, R6.reuse, -R36.reuse ;  /* 0x0000000653537223 */ /* 0x180fe20000010824 */
[-CC-:B------:R-:W-:Y:S01]  /*e680*/  FFMA.FTZ R81, R81, R6.reuse, -R36.reuse ;  /* 0x0000000651517223 */ /* 0x180fe20000010824 */
[-C--:B------:R-:W-:Y:S01]  /*e690*/  FFMA.FTZ R77, R77, R6.reuse, -R36 ;  /* 0x000000064d4d7223 */ /* 0x080fe20000010824 */
[----:B----4-:R-:W-:Y:S01]  /*e6a0*/  FADD.FTZ R9, R47, R2 ;  /* 0x000000022f097221 */ /* 0x010fe20000010000 */
[----:B------:R-:W0:Y:S01]  /*e6b0*/  MUFU.EX2 R8, R8 ;  /* 0x0000000800087308 */ /* 0x000e220000000800 */
[-CC-:B------:R-:W-:Y:S01]  /*e6c0*/  FFMA.FTZ R75, R75, R6.reuse, -R36.reuse ;  /* 0x000000064b4b7223 */ /* 0x180fe20000010824 */
[-CC-:B------:R-:W-:Y:S01]  /*e6d0*/  FFMA.FTZ R73, R73, R6.reuse, -R36.reuse ;  /* 0x0000000649497223 */ /* 0x180fe20000010824 */
[----:B-----5:R-:W-:Y:S01]  /*e6e0*/  FADD.FTZ R2, R164, R9 ;  /* 0x00000009a4027221 */ /* 0x020fe20000010000 */
[----:B------:R-:W-:Y:S01]  /*e6f0*/  FFMA.FTZ R36, R71, R6, -R36 ;  /* 0x0000000647247223 */ /* 0x000fe20000010824 */
[----:B------:R-:W-:Y:S01]  /*e700*/  IMAD.U32 R25, RZ, RZ, UR56 ;  /* 0x00000038ff197e24 */ /* 0x000fe2000f8e00ff */
[----:B------:R-:W-:Y:S01]  /*e710*/  ISETP.GT.AND P2, PT, R3, UR39, PT ;  /* 0x0000002703007c0c */ /* 0x000fe2000bf44270 */
[----:B------:R-:W-:Y:S01]  /*e720*/  FADD.FTZ R9, R49, R2 ;  /* 0x0000000231097221 */ /* 0x000fe20000010000 */
[----:B------:R-:W2:Y:S01]  /*e730*/  MUFU.EX2 R43, R43 ;  /* 0x0000002b002b7308 */ /* 0x000ea20000000800 */
[----:B------:R-:W-:Y:S01]  /*e740*/  UMOV UR56, UR44 ;  /* 0x0000002c00387c82 */ /* 0x000fe20008000000 */
[----:B------:R-:W-:Y:S01]  /*e750*/  @!P1 LEA R25, R25, UR41, 0x3 ;  /* 0x0000002919199c11 */ /* 0x000fe2000f8e18ff */
[----:B-1----:R-:W-:Y:S01]  /*e760*/  FADD.FTZ R2, R166, R9 ;  /* 0x00000009a6027221 */ /* 0x002fe20000010000 */
[----:B------:R-:W-:Y:S01]  /*e770*/  F2FP.BF16.F32.PACK_AB R172, R153, R172 ;  /* 0x000000ac99ac723e */ /* 0x000fe200000010ff */
[----:B------:R-:W-:Y:S01]  /*e780*/  VIADD R3, R3, 0xffffffff ;  /* 0xffffffff03037836 */ /* 0x000fe20000000000 */
[----:B------:R-:W-:Y:S01]  /*e790*/  F2FP.BF16.F32.PACK_AB R176, R33, R176 ;  /* 0x000000b021b0723e */ /* 0x000fe200000010ff */
[----:B------:R-:W-:Y:S01]  /*e7a0*/  FADD.FTZ R13, R53, R2 ;  /* 0x00000002350d7221 */ /* 0x000fe20000010000 */
[----:B------:R-:W1:Y:S01]  /*e7b0*/  MUFU.EX2 R162, R162 ;  /* 0x000000a200a27308 */ /* 0x000e620000000800 */
[----:B0-----:R-:W-:Y:S01]  /*e7c0*/  FFMA.FTZ R9, R8, R0, R35 ;  /* 0x0000000008097223 */ /* 0x001fe20000010023 */
[----:B------:R-:W-:-:S02]  /*e7d0*/  @!P1 VIADD R25, R25, 0x28860 ;  /* 0x0002886019199836 */ /* 0x000fc40000000000 */
[----:B------:R-:W-:Y:S01]  /*e7e0*/  FADD.FTZ R2, R160, R13 ;  /* 0x0000000da0027221 */ /* 0x000fe20000010000 */
[-C--:B------:R-:W-:Y:S01]  /*e7f0*/  FMUL.FTZ R90, R90, R8.reuse ;  /* 0x000000085a5a7220 */ /* 0x080fe20000410000 */
[----:B------:R-:W-:Y:S01]  /*e800*/  FADD.FTZ R9, R12, R9 ;  /* 0x000000090c097221 */ /* 0x000fe20000010000 */
[-C--:B------:R-:W-:Y:S01]  /*e810*/  FMUL.FTZ R91, R91, R8.reuse ;  /* 0x000000085b5b7220 */ /* 0x080fe20000410000 */
[----:B------:R-:W-:Y:S01]  /*e820*/  FADD.FTZ R13, R59, R2 ;  /* 0x000000023b0d7221 */ /* 0x000fe20000010000 */
[----:B------:R-:W0:Y:S01]  /*e830*/  MUFU.EX2 R20, R20 ;  /* 0x0000001400147308 */ /* 0x000e220000000800 */
[----:B------:R-:W-:Y:S01]  /*e840*/  FADD.FTZ R0, R14, R9 ;  /* 0x000000090e007221 */ /* 0x000fe20000010000 */
[----:B------:R-:W-:Y:S01]  /*e850*/  @!P1 PRMT R25, RZ, 0x654, R25 ;  /* 0x00000654ff199816 */ /* 0x000fe20000000019 */
[-C--:B------:R-:W-:Y:S01]  /*e860*/  FMUL.FTZ R94, R94, R8.reuse ;  /* 0x000000085e5e7220 */ /* 0x080fe20000410000 */
[-C--:B------:R-:W-:Y:S01]  /*e870*/  FMUL.FTZ R95, R95, R8.reuse ;  /* 0x000000085f5f7220 */ /* 0x080fe20000410000 */
[----:B--2---:R-:W-:Y:S01]  /*e880*/  FADD.FTZ R9, R43, R0 ;  /* 0x000000002b097221 */ /* 0x004fe20000010000 */
[----:B------:R2:W-:Y:S01]  /*e890*/  @!P1 SYNCS.ARRIVE.TRANS64.RED.A1T0 RZ, [R25+URZ], RZ ;  /* 0x000000ff19ff99a7 */ /* 0x0005e2000810043f */
[-C--:B------:R-:W-:Y:S01]  /*e8a0*/  FMUL.FTZ R98, R98, R8.reuse ;  /* 0x0000000862627220 */ /* 0x080fe20000410000 */
[----:B------:R-:W3:Y:S01]  /*e8b0*/  MUFU.EX2 R63, R63 ;  /* 0x0000003f003f7308 */ /* 0x000ee20000000800 */
[----:B-1----:R-:W-:Y:S01]  /*e8c0*/  FADD.FTZ R2, R162, R13 ;  /* 0x0000000da2027221 */ /* 0x002fe20000010000 */
[-C--:B------:R-:W-:Y:S01]  /*e8d0*/  FMUL.FTZ R99, R99, R8.reuse ;  /* 0x0000000863637220 */ /* 0x080fe20000410000 */
[-C--:B------:R-:W-:Y:S01]  /*e8e0*/  FMUL.FTZ R102, R102, R8.reuse ;  /* 0x0000000866667220 */ /* 0x080fe20000410000 */
[-C--:B------:R-:W-:Y:S01]  /*e8f0*/  FMUL.FTZ R103, R103, R8.reuse ;  /* 0x0000000867677220 */ /* 0x080fe20000410000 */
[-C--:B------:R-:W-:Y:S01]  /*e900*/  FMUL.FTZ R106, R106, R8.reuse ;  /* 0x000000086a6a7220 */ /* 0x080fe20000410000 */
[-C--:B------:R-:W-:Y:S01]  /*e910*/  FMUL.FTZ R107, R107, R8.reuse ;  /* 0x000000086b6b7220 */ /* 0x080fe20000410000 */
[-C--:B------:R-:W-:Y:S01]  /*e920*/  FMUL.FTZ R110, R110, R8.reuse ;  /* 0x000000086e6e7220 */ /* 0x080fe20000410000 */
[----:B------:R-:W1:Y:S01]  /*e930*/  MUFU.EX2 R45, R45 ;  /* 0x0000002d002d7308 */ /* 0x000e620000000800 */
        /* <DEDUP_REMOVED lines=8> */
[----:B---3--:R-:W-:Y:S01]  /*e9c0*/  FADD.FTZ R9, R63, R2 ;  /* 0x000000023f097221 */ /* 0x008fe20000010000 */
[-C--:B------:R-:W-:Y:S01]  /*e9d0*/  FMUL.FTZ R123, R123, R8.reuse ;  /* 0x000000087b7b7220 */ /* 0x080fe20000410000 */
[-C--:B------:R-:W-:Y:S01]  /*e9e0*/  FMUL.FTZ R126, R126, R8.reuse ;  /* 0x000000087e7e7220 */ /* 0x080fe20000410000 */
[-C--:B------:R-:W-:Y:S01]  /*e9f0*/  FMUL.FTZ R127, R127, R8.reuse ;  /* 0x000000087f7f7220 */ /* 0x080fe20000410000 */
[-C--:B------:R-:W-:Y:S01]  /*ea00*/  FMUL.FTZ R130, R130, R8.reuse ;  /* 0x0000000882827220 */ /* 0x080fe20000410000 */
[-C--:B------:R-:W-:Y:S01]  /*ea10*/  FMUL.FTZ R131, R131, R8.reuse ;  /* 0x0000000883837220 */ /* 0x080fe20000410000 */
        /* <DEDUP_REMOVED lines=13> */
[----:B------:R-:W-:Y:S01]  /*eaf0*/  FMUL.FTZ R151, R151, R8 ;  /* 0x0000000897977220 */ /* 0x000fe20000410000 */
[----:B------:R-:W-:Y:S01]  /*eb00*/  F2FP.BF16.F32.PACK_AB R178, R31, R178 ;  /* 0x000000b21fb2723e */ /* 0x000fe200000010ff */
[----:B------:R-:W-:Y:S01]  /*eb10*/  IMAD.MOV.U32 R8, RZ, RZ, R5 ;  /* 0x000000ffff087224 */ /* 0x000fe200078e0005 */
[----:B------:R-:W-:Y:S01]  /*eb20*/  F2FP.BF16.F32.PACK_AB R174, R85, R174 ;  /* 0x000000ae55ae723e */ /* 0x000fe200000010ff */
[----:B------:R-:W0:Y:S01]  /*eb30*/  MUFU.EX2 R57, R57 ;  /* 0x0000003900397308 */ /* 0x000e220000000800 */
[----:B---3--:R-:W-:Y:S01]  /*eb40*/  FADD.FTZ R9, R15, R0 ;  /* 0x000000000f097221 */ /* 0x008fe20000010000 */
[----:B------:R-:W-:-:S02]  /*eb50*/  F2FP.BF16.F32.PACK_AB R168, R79, R168 ;  /* 0x000000a84fa8723e */ /* 0x000fc400000010ff */
[----:B------:R-:W-:Y:S02]  /*eb60*/  F2FP.BF16.F32.PACK_AB R170, R47, R170 ;  /* 0x000000aa2faa723e */ /* 0x000fe400000010ff */
[----:B------:R-:W-:Y:S02]  /*eb70*/  F2FP.BF16.F32.PACK_AB R164, R49, R164 ;  /* 0x000000a431a4723e */ /* 0x000fe400000010ff */
[----:B------:R-:W3:Y:S01]  /*eb80*/  MUFU.EX2 R173, R173 ;  /* 0x000000ad00ad7308 */ /* 0x000ee20000000800 */
[----:B-1----:R-:W-:Y:S01]  /*eb90*/  FADD.FTZ R0, R24, R9 ;  /* 0x0000000918007221 */ /* 0x002fe20000010000 */
[----:B------:R-:W-:Y:S02]  /*eba0*/  F2FP.BF16.F32.PACK_AB R166, R53, R166 ;  /* 0x000000a635a6723e */ /* 0x000fe400000010ff */
[----:B------:R-:W-:Y:S02]  /*ebb0*/  F2FP.BF16.F32.PACK_AB R160, R59, R160 ;  /* 0x000000a03ba0723e */ /* 0x000fe400000010ff */
[----:B------:R-:W-:-:S02]  /*ebc0*/  F2FP.BF16.F32.PACK_AB R162, R63, R162 ;  /* 0x000000a23fa2723e */ /* 0x000fc400000010ff */
[----:B------:R-:W1:Y:S01]  /*ebd0*/  MUFU.EX2 R158, R158 ;  /* 0x0000009e009e7308 */ /* 0x000e620000000800 */
[C---:B0-----:R-:W-:Y:S01]  /*ebe0*/  FADD.FTZ R11, R57.reuse, R2 ;  /* 0x00000002390b7221 */ /* 0x041fe20000010000 */
[----:B------:R-:W-:Y:S02]  /*ebf0*/  F2FP.BF16.F32.PACK_AB R156, R57, R156 ;  /* 0x0000009c399c723e */ /* 0x000fe400000010ff */
[----:B------:R-:W-:-:S04]  /*ec00*/  F2FP.BF16.F32.PACK_AB R181, R12, R35 ;  /* 0x000000230cb5723e */ /* 0x000fc800000010ff */
[----:B------:R-:W0:Y:S01]  /*ec10*/  MUFU.EX2 R26, R26 ;  /* 0x0000001a001a7308 */ /* 0x000e220000000800 */
[----:B---3--:R-:W-:-:S07]  /*ec20*/  FADD.FTZ R9, R173, R0 ;  /* 0x00000000ad097221 */ /* 0x008fce0000010000 */
[----:B------:R-:W3:Y:S01]  /*ec30*/  MUFU.EX2 R51, R51 ;  /* 0x0000003300337308 */ /* 0x000ee20000000800 */
[----:B-1----:R-:W-:-:S07]  /*ec40*/  FADD.FTZ R2, R158, R11 ;  /* 0x0000000b9e027221 */ /* 0x002fce0000010000 */
[----:B------:R-:W1:Y:S01]  /*ec50*/  MUFU.EX2 R175, R175 ;  /* 0x000000af00af7308 */ /* 0x000e620000000800 */
[C---:B0-----:R-:W-:Y:S01]  /*ec60*/  FADD.FTZ R0, R26.reuse, R9 ;  /* 0x000000091a007221 */ /* 0x041fe20000010000 */
[----:B------:R-:W-:-:S06]  /*ec70*/  F2FP.BF16.F32.PACK_AB R173, R26, R173 ;  /* 0x000000ad1aad723e */ /* 0x000fcc00000010ff */
[----:B------:R-:W0:Y:S01]  /*ec80*/  MUFU.EX2 R152, R152 ;  /* 0x0000009800987308 */ /* 0x000e220000000800 */
[C---:B---3--:R-:W-:Y:S01]  /*ec90*/  FADD.FTZ R11, R51.reuse, R2 ;  /* 0x00000002330b7221 */ /* 0x048fe20000010000 */
[----:B------:R-:W-:-:S06]  /*eca0*/  F2FP.BF16.F32.PACK_AB R158, R51, R158 ;  /* 0x0000009e339e723e */ /* 0x000fcc00000010ff */
[----:B------:R-:W3:Y:S01]  /*ecb0*/  MUFU.EX2 R28, R28 ;  /* 0x0000001c001c7308 */ /* 0x000ee20000000800 */
[----:B-1----:R-:W-:-:S07]  /*ecc0*/  FADD.FTZ R9, R175, R0 ;  /* 0x00000000af097221 */ /* 0x002fce0000010000 */
[----:B------:R-:W1:Y:S01]  /*ecd0*/  MUFU.EX2 R41, R41 ;  /* 0x0000002900297308 */ /* 0x000e620000000800 */
[----:B0-----:R-:W-:-:S07]  /*ece0*/  FADD.FTZ R2, R152, R11 ;  /* 0x0000000b98027221 */ /* 0x001fce0000010000 */
[----:B------:R-:W0:Y:S01]  /*ecf0*/  MUFU.EX2 R169, R169 ;  /* 0x000000a900a97308 */ /* 0x000e220000000800 */
[C---:B---3--:R-:W-:Y:S01]  /*ed00*/  FADD.FTZ R0, R28.reuse, R9 ;  /* 0x000000091c007221 */ /* 0x048fe20000010000 */
[----:B------:R-:W-:-:S06]  /*ed10*/  F2FP.BF16.F32.PACK_AB R175, R28, R175 ;  /* 0x000000af1caf723e */ /* 0x000fcc00000010ff */
[----:B------:R-:W3:Y:S01]  /*ed20*/  MUFU.EX2 R154, R154 ;  /* 0x0000009a009a7308 */ /* 0x000ee20000000800 */
[C---:B-1----:R-:W-:Y:S01]  /*ed30*/  FADD.FTZ R11, R41.reuse, R2 ;  /* 0x00000002290b7221 */ /* 0x042fe20000010000 */
[----:B------:R-:W-:-:S06]  /*ed40*/  F2FP.BF16.F32.PACK_AB R152, R41, R152 ;  /* 0x000000982998723e */ /* 0x000fcc00000010ff */
[----:B------:R-:W1:Y:S01]  /*ed50*/  MUFU.EX2 R30, R30 ;  /* 0x0000001e001e7308 */ /* 0x000e620000000800 */
[----:B0-----:R-:W-:-:S07]  /*ed60*/  FADD.FTZ R9, R169, R0 ;  /* 0x00000000a9097221 */ /* 0x001fce0000010000 */
[----:B------:R-:W0:Y:S01]  /*ed70*/  MUFU.EX2 R7, R7 ;  /* 0x0000000700077308 */ /* 0x000e220000000800 */
[----:B---3--:R-:W-:-:S07]  /*ed80*/  FADD.FTZ R2, R154, R11 ;  /* 0x0000000b9a027221 */ /* 0x008fce0000010000 */
[----:B------:R-:W3:Y:S01]  /*ed90*/  MUFU.EX2 R171, R171 ;  /* 0x000000ab00ab7308 */ /* 0x000ee20000000800 */
[C---:B-1----:R-:W-:Y:S01]  /*eda0*/  FADD.FTZ R0, R30.reuse, R9 ;  /* 0x000000091e007221 */ /* 0x042fe20000010000 */
[----:B------:R-:W-:-:S06]  /*edb0*/  F2FP.BF16.F32.PACK_AB R169, R30, R169 ;  /* 0x000000a91ea9723e */ /* 0x000fcc00000010ff */
[----:B------:R-:W1:Y:S01]  /*edc0*/  MUFU.EX2 R32, R32 ;  /* 0x0000002000207308 */ /* 0x000e620000000800 */
[C---:B0-----:R-:W-:Y:S01]  /*edd0*/  FADD.FTZ R2, R7.reuse, R2 ;  /* 0x0000000207027221 */ /* 0x041fe20000010000 */
[----:B------:R-:W-:-:S06]  /*ede0*/  F2FP.BF16.F32.PACK_AB R154, R7, R154 ;  /* 0x0000009a079a723e */ /* 0x000fcc00000010ff */
[----:B------:R-:W0:Y:S01]  /*edf0*/  MUFU.EX2 R165, R165 ;  /* 0x000000a500a57308 */ /* 0x000e220000000800 */
[----:B---3--:R-:W-:-:S07]  /*ee00*/  FADD.FTZ R7, R171, R0 ;  /* 0x00000000ab077221 */ /* 0x008fce0000010000 */
[----:B------:R-:W3:Y:S01]  /*ee10*/  MUFU.EX2 R34, R34 ;  /* 0x0000002200227308 */ /* 0x000ee20000000800 */
[C---:B-1----:R-:W-:Y:S01]  /*ee20*/  FADD.FTZ R0, R32.reuse, R7 ;  /* 0x0000000720007221 */ /* 0x042fe20000010000 */
[----:B------:R-:W-:-:S06]  /*ee30*/  F2FP.BF16.F32.PACK_AB R171, R32, R171 ;  /* 0x000000ab20ab723e */ /* 0x000fcc00000010ff */
[----:B------:R1:W4:Y:S01]  /*ee40*/  MUFU.EX2 R38, R179 ;  /* 0x000000b300267308 */ /* 0x0003220000000800 */
[----:B0-----:R-:W-:-:S07]  /*ee50*/  FADD.FTZ R7, R165, R0 ;  /* 0x00000000a5077221 */ /* 0x001fce0000010000 */
[----:B------:R-:W0:Y:S01]  /*ee60*/  MUFU.EX2 R167, R193 ;  /* 0x000000c100a77308 */ /* 0x000e220000000800 */
[----:B---3--:R-:W-:Y:S01]  /*ee70*/  FADD.FTZ R7, R34, R7 ;  /* 0x0000000722077221 */ /* 0x008fe20000010000 */
[----:B-1----:R-:W-:Y:S02]  /*ee80*/  F2FP.BF16.F32.PACK_AB R179, R24, R15 ;  /* 0x0000000f18b3723e */ /* 0x002fe400000010ff */
[----:B------:R-:W-:-:S04]  /*ee90*/  F2FP.BF16.F32.PACK_AB R165, R34, R165 ;  /* 0x000000a522a5723e */ /* 0x000fc800000010ff */
[----:B------:R-:W1:Y:S01]  /*eea0*/  MUFU.EX2 R40, R39 ;  /* 0x0000002700287308 */ /* 0x000e620000000800 */
[----:B----4-:R-:W-:-:S07]  /*eeb0*/  FADD.FTZ R7, R38, R7 ;  /* 0x0000000726077221 */ /* 0x010fce0000010000 */
[----:B------:R3:W4:Y:S01]  /*eec0*/  MUFU.EX2 R161, R177 ;  /* 0x000000b100a17308 */ /* 0x0007220000000800 */
[C---:B0-----:R-:W-:Y:S01]  /*eed0*/  FADD.FTZ R7, R167.reuse, R7 ;  /* 0x00000007a7077221 */ /* 0x041fe20000010000 */
[----:B------:R-:W-:-:S06]  /*eee0*/  F2FP.BF16.F32.PACK_AB R167, R167, R38 ;  /* 0x00000026a7a7723e */ /* 0x000fcc00000010ff */
[----:B------:R-:W0:Y:S01]  /*eef0*/  MUFU.EX2 R42, R157 ;  /* 0x0000009d002a7308 */ /* 0x000e220000000800 */
[----:B-1----:R-:W-:Y:S01]  /*ef00*/  FADD.FTZ R7, R40, R7 ;  /* 0x0000000728077221 */ /* 0x002fe20000010000 */
[----:B---3--:R-:W-:-:S06]  /*ef10*/  F2FP.BF16.F32.PACK_AB R177, R45, R20 ;  /* 0x000000142db1723e */ /* 0x008fcc00000010ff */
[----:B------:R-:W1:Y:S01]  /*ef20*/  MUFU.EX2 R155, R155 ;  /* 0x0000009b009b7308 */ /* 0x000e620000000800 */
[C---:B----4-:R-:W-:Y:S01]  /*ef30*/  FADD.FTZ R7, R161.reuse, R7 ;  /* 0x00000007a1077221 */ /* 0x050fe20000010000 */
[----:B------:R-:W-:-:S06]  /*ef40*/  F2FP.BF16.F32.PACK_AB R161, R161, R40 ;  /* 0x00000028a1a1723e */ /* 0x000fcc00000010ff */
[----:B------:R-:W3:Y:S01]  /*ef50*/  MUFU.EX2 R44, R87 ;  /* 0x00000057002c7308 */ /* 0x000ee20000000800 */
[----:B0-----:R-:W-:-:S07]  /*ef60*/  FADD.FTZ R7, R42, R7 ;  /* 0x000000072a077221 */ /* 0x001fce0000010000 */
[----:B------:R0:W4:Y:S01]  /*ef70*/  MUFU.EX2 R157, R183 ;  /* 0x000000b7009d7308 */ /* 0x0001220000000800 */
[C---:B-1----:R-:W-:Y:S01]  /*ef80*/  FADD.FTZ R7, R155.reuse, R7 ;  /* 0x000000079b077221 */ /* 0x042fe20000010000 */
[----:B------:R-:W-:-:S06]  /*ef90*/  F2FP.BF16.F32.PACK_AB R163, R155, R42 ;  /* 0x0000002a9ba3723e */ /* 0x000fcc00000010ff */
[----:B------:R-:W1:Y:S01]  /*efa0*/  MUFU.EX2 R0, R83 ;  /* 0x0000005300007308 */ /* 0x000e620000000800 */
[----:B---3--:R-:W-:Y:S01]  /*efb0*/  FADD.FTZ R7, R44, R7 ;  /* 0x000000072c077221 */ /* 0x008fe20000010000 */
[----:B0-----:R-:W-:-:S06]  /*efc0*/  F2FP.BF16.F32.PACK_AB R183, R43, R14 ;  /* 0x0000000e2bb7723e */ /* 0x001fcc00000010ff */
[----:B------:R-:W0:Y:S01]  /*efd0*/  MUFU.EX2 R81, R81 ;  /* 0x0000005100517308 */ /* 0x000e220000000800 */
[C---:B----4-:R-:W-:Y:S01]  /*efe0*/  FADD.FTZ R7, R157.reuse, R7 ;  /* 0x000000079d077221 */ /* 0x050fe20000010000 */
[----:B------:R-:W-:-:S06]  /*eff0*/  F2FP.BF16.F32.PACK_AB R157, R157, R44 ;  /* 0x0000002c9d9d723e */ /* 0x000fcc00000010ff */
[----:B------:R-:W3:Y:S01]  /*f000*/  MUFU.EX2 R46, R77 ;  /* 0x0000004d002e7308 */ /* 0x000ee20000000800 */
[----:B-1----:R-:W-:-:S07]  /*f010*/  FADD.FTZ R7, R0, R7 ;  /* 0x0000000700077221 */ /* 0x002fce0000010000 */
[----:B------:R-:W1:Y:S01]  /*f020*/  MUFU.EX2 R75, R75 ;  /* 0x0000004b004b7308 */ /* 0x000e620000000800 */
[C---:B0-----:R-:W-:Y:S01]  /*f030*/  FADD.FTZ R7, R81.reuse, R7 ;  /* 0x0000000751077221 */ /* 0x041fe20000010000 */
[----:B------:R-:W-:-:S06]  /*f040*/  F2FP.BF16.F32.PACK_AB R159, R81, R0 ;  /* 0x00000000519f723e */ /* 0x000fcc00000010ff */
[----:B------:R-:W0:Y:S01]  /*f050*/  MUFU.EX2 R48, R73 ;  /* 0x0000004900307308 */ /* 0x000e220000000800 */
[----:B---3--:R-:W-:-:S07]  /*f060*/  FADD.FTZ R7, R46, R7 ;  /* 0x000000072e077221 */ /* 0x008fce0000010000 */
[----:B------:R-:W3:Y:S01]  /*f070*/  MUFU.EX2 R36, R36 ;  /* 0x0000002400247308 */ /* 0x000ee20000000800 */
[C---:B-1----:R-:W-:Y:S01]  /*f080*/  FADD.FTZ R7, R75.reuse, R7 ;  /* 0x000000074b077221 */ /* 0x042fe20000010000 */
[----:B------:R-:W-:-:S03]  /*f090*/  F2FP.BF16.F32.PACK_AB R153, R75, R46 ;  /* 0x0000002e4b99723e */ /* 0x000fc600000010ff */
[----:B0-----:R-:W-:-:S04]  /*f0a0*/  FADD.FTZ R7, R48, R7 ;  /* 0x0000000730077221 */ /* 0x001fc80000010000 */
[C---:B---3--:R-:W-:Y:S01]  /*f0b0*/  FADD.FTZ R0, R36.reuse, R7 ;  /* 0x0000000724007221 */ /* 0x048fe20000010000 */
[----:B------:R-:W-:Y:S01]  /*f0c0*/  F2FP.BF16.F32.PACK_AB R155, R36, R48 ;  /* 0x00000030249b723e */ /* 0x000fe200000010ff */
[----:B------:R-:W-:Y:S01]  /*f0d0*/  IMAD.MOV.U32 R7, RZ, RZ, R4 ;  /* 0x000000ffff077224 */ /* 0x000fe200078e0004 */
[----:B--2---:R-:W-:Y:S06]  /*f0e0*/  @P2 BRA `(.L_x_1173) ;  /* 0xffffffc400f42947 */ /* 0x004fec000383ffff */
.L_x_1156:
[----:B------:R-:W-:Y:S06]  /*f0f0*/  BAR.ARV 0x8, 0x180 ;  /* 0x0206000000007b1d */ /* 0x000fec0000002000 */
[----:B------:R-:W-:Y:S05]  /*f100*/  @!P0 BRA `(.L_x_1174) ;  /* 0x0000000000048947 */ /* 0x000fea0003800000 */
[----:B------:R-:W-:Y:S01]  /*f110*/  BPT.TRAP 0x1 ;  /* 0x000000040000795c */ /* 0x000fe20000300000 */
.L_x_1174:
[----:B------:R-:W-:Y:S01]  /*f120*/  ULEA UR5, UR44, UR41, 0x3 ;  /* 0x000000292c057291 */ /* 0x000fe2000f8e183f */
[----:B------:R-:W-:-:S05]  /*f130*/  IMAD.U32 R3, RZ, RZ, UR45 ;  /* 0x0000002dff037e24 */ /* 0x000fca000f8e00ff */
[----:B------:R-:W-:-:S04]  /*f140*/  SHF.L.U32 R3, R3, 0x1f, RZ ;  /* 0x0000001f03037819 */ /* 0x000fc800000006ff */
[----:B------:R0:W1:Y:S01]  /*f150*/  SYNCS.PHASECHK.TRANS64.TRYWAIT P2, [UR5+0x28850], R3 ;  /* 0x02885003ff0075a7 */ /* 0x0000620008040145 */
[----:B------:R-:W-:Y:S05]  /*f160*/  @!P0 BRA `(.L_x_1175) ;  /* 0x0000000000048947 */ /* 0x000fea0003800000 */
[----:B------:R-:W-:Y:S01]  /*f170*/  BPT.TRAP 0x1 ;  /* 0x000000040000795c */ /* 0x000fe20000300000 */
.L_x_1175:
[----:B-1----:R-:W-:Y:S05]  /*f180*/  @P2 BRA `(.L_x_1176) ;  /* 0x0000000000082947 */ /* 0x002fea0003800000 */
[----:B------:R-:W1:Y:S02]  /*f190*/  SYNCS.PHASECHK.TRANS64.TRYWAIT P0, [UR5+0x28850], R3 ;  /* 0x02885003ff0075a7 */ /* 0x000e640008000145 */
[----:B-1----:R-:W-:Y:S05]  /*f1a0*/  @!P0 BRA `(.L_x_1177) ;  /* 0x0000007000908947 */ /* 0x002fea0003800000 */
.L_x_1176:
[----:B------:R-:W-:Y:S01]  /*f1b0*/  UIADD3 UR41, UR41, 0x400, URZ ;  /* 0x0000040029297890 */ /* 0x000fe2000fffe03f */
[----:B------:R-:W-:Y:S01]  /*f1c0*/  WARPGROUP.ARRIVE ;  /* 0x00000000000079c5 */ /* 0x000fe20000000000 */
[----:B------:R-:W-:Y:S01]  /*f1d0*/  UMOV UR7, 0x40000040 ;  /* 0x4000004000077882 */ /* 0x000fe20000000000 */
[----:B01----:R-:W0:Y:S01]  /*f1e0*/  SHFL.BFLY PT, R3, R2, 0x2, 0x1f ;  /* 0x0c401f0002037f89 */ /* 0x003e2200000e0000 */
[----:B------:R-:W-:Y:S01]  /*f1f0*/  USHF.R.U32.HI UR41, URZ, 0x4, UR41 ;  /* 0x000000043f297899 */ /* 0x000fe20008011629 */
[----:B------:R-:W-:Y:S01]  /*f200*/  IMAD.U32 R13, RZ, RZ, UR5 ;  /* 0x00000005ff0d7e24 */ /* 0x000fe2000f8e00ff */
[----:B------:R-:W-:Y:S01]  /*f210*/  UIADD3 UR46, UR46, 0x1, URZ ;  /* 0x000000012e2e7890 */ /* 0x000fe2000fffe03f */
[----:B------:R-:W1:Y:S01]  /*f220*/  SHFL.BFLY PT, R7, R0, 0x2, 0x1f ;  /* 0x0c401f0000077f89 */ /* 0x000e6200000e0000 */
[----:B------:R-:W-:Y:S01]  /*f230*/  ULOP3.LUT UR41, UR41, 0x3fff, URZ, 0xc0, !UPT ;  /* 0x00003fff29297892 */ /* 0x000fe2000f8ec03f */
[----:B------:R-:W-:Y:S02]  /*f240*/  IMAD.MOV.U32 R36, RZ, RZ, -0x800000 ;  /* 0xff800000ff247424 */ /* 0x000fe400078e00ff */
[----:B------:R-:W-:Y:S01]  /*f250*/  IMAD.MOV.U32 R9, RZ, RZ, RZ ;  /* 0x000000ffff097224 */ /* 0x000fe200078e00ff */
[----:B------:R-:W-:-:S04]  /*f260*/  ULOP3.LUT UR4, UR41, 0x4000000, URZ, 0xfc, !UPT ;  /* 0x0400000029047892 */ /* 0x000fc8000f8efc3f */
[----:B------:R-:W-:Y:S02]  /*f270*/  ULEA UR4, UR44, UR4, 0xb ;  /* 0x000000042c047291 */ /* 0x000fe4000f8e583f */
[----:B------:R-:W-:-:S04]  /*f280*/  UIADD3 UR44, UR44, 0x1, URZ ;  /* 0x000000012c2c7890 */ /* 0x000fc8000fffe03f */
[----:B------:R-:W-:Y:S01]  /*f290*/  UISETP.NE.AND UP0, UPT, UR44, 0x2, UPT ;  /* 0x000000022c00788c */ /* 0x000fe2000bf05270 */
[----:B------:R-:W-:Y:S02]  /*f2a0*/  UMOV UR6, UR4 ;  /* 0x0000000400067c82 */ /* 0x000fe40008000000 */
[----:B------:R-:W-:Y:S01]  /*f2b0*/  HGMMA.64x128x16.F32.BF16 R88, R180, gdesc[UR4].tnspB, R88, gsb0 ;  /* 0x41e00004b4587df0 */ /* 0x000fe20008001858 */
[----:B------:R-:W-:Y:S01]  /*f2c0*/  UIADD3 UR6, UR4, 0x80, URZ ;  /* 0x0000008004067890 */ /* 0x000fe2000fffe03f */
[----:B0-----:R-:W-:Y:S01]  /*f2d0*/  FADD.FTZ R3, R3, R2 ;  /* 0x0000000203037221 */ /* 0x001fe20000010000 */
[----:B------:R-:W-:Y:S01]  /*f2e0*/  UMOV UR7, 0x40000040 ;  /* 0x4000004000077882 */ /* 0x000fe20000000000 */
[----:B------:R-:W-:Y:S02]  /*f2f0*/  IMAD.MOV.U32 R2, RZ, RZ, RZ ;  /* 0x000000ffff027224 */ /* 0x000fe400078e00ff */
[----:B-1----:R-:W-:Y:S01]  /*f300*/  FADD.FTZ R7, R7, R0 ;  /* 0x0000000007077221 */ /* 0x002fe20000010000 */
[----:B------:R-:W-:Y:S01]  /*f310*/  IMAD.MOV.U32 R0, RZ, RZ, -0x800000 ;  /* 0xff800000ff007424 */ /* 0x000fe200078e00ff */
[----:B------:R-:W0:Y:S01]  /*f320*/  SHFL.BFLY PT, R8, R3, 0x1, 0x1f ;  /* 0x0c201f0003087f89 */ /* 0x000e2200000e0000 */
[----:B------:R-:W-:-:S03]  /*f330*/  USEL UR44, UR44, URZ, UP0 ;  /* 0x0000003f2c2c7287 */ /* 0x000fc60008000000 */
[----:B------:R-:W1:Y:S01]  /*f340*/  SHFL.BFLY PT, R10, R7, 0x1, 0x1f ;  /* 0x0c201f00070a7f89 */ /* 0x000e6200000e0000 */
[----:B0-----:R-:W-:Y:S01]  /*f350*/  FADD.FTZ R11, R3, R8 ;  /* 0x00000008030b7221 */ /* 0x001fe20000010000 */
[----:B-1----:R-:W-:-:S04]  /*f360*/  FADD.FTZ R12, R7, R10 ;  /* 0x0000000a070c7221 */ /* 0x002fc80000010000 */
[----:B------:R-:W-:Y:S02]  /*f370*/  FSETP.NE.FTZ.AND P0, PT, R11, RZ, PT ;  /* 0x000000ff0b00720b */ /* 0x000fe40003f15000 */
[----:B------:R-:W-:-:S11]  /*f380*/  FSETP.NE.FTZ.AND P2, PT, R12, RZ, PT ;  /* 0x000000ff0c00720b */ /* 0x000fd60003f55000 */
[----:B------:R-:W0:Y:S01]  /*f390*/  @P0 MUFU.LG2 R8, R11 ;  /* 0x0000000b00080308 */ /* 0x000e220000000c00 */
[C---:B------:R-:W-:Y:S01]  /*f3a0*/  @P0 FMUL.FTZ R3, R6.reuse, 0.69314718246459960938 ;  /* 0x3f31721806030820 */ /* 0x040fe20000410000 */
[----:B------:R-:W-:Y:S01]  /*f3b0*/  @P2 FMUL.FTZ R7, R6, 0.69314718246459960938 ;  /* 0x3f31721806072820 */ /* 0x000fe20000410000 */
[----:B------:R-:W-:-:S05]  /*f3c0*/  @!P1 VIADD R6, R13, 0x28860 ;  /* 0x000288600d069836 */ /* 0x000fca0000000000 */
[----:B------:R-:W1:Y:S08]  /*f3d0*/  @P2 MUFU.LG2 R10, R12 ;  /* 0x0000000c000a2308 */ /* 0x000e700000000c00 */
[----:B------:R-:W2:Y:S01]  /*f3e0*/  @P0 MUFU.RCP R2, R11 ;  /* 0x0000000b00020308 */ /* 0x000ea20000001000 */
[----:B0-----:R-:W-:-:S04]  /*f3f0*/  @P0 FMUL.FTZ R8, R8, 0.69314718246459960938 ;  /* 0x3f31721808080820 */ /* 0x001fc80000410000 */
[----:B------:R-:W-:Y:S01]  /*f400*/  @P0 FFMA.FTZ R36, R3, R4, R8 ;  /* 0x0000000403240223 */ /* 0x000fe20000010008 */
[----:B------:R-:W-:Y:S02]  /*f410*/  @!P1 PRMT R3, RZ, 0x654, R6 ;  /* 0x00000654ff039816 */ /* 0x000fe40000000006 */
[----:B------:R-:W0:Y:S01]  /*f420*/  @P2 MUFU.RCP R9, R12 ;  /* 0x0000000c00092308 */ /* 0x000e220000001000 */
[----:B-1----:R-:W-:Y:S01]  /*f430*/  @P2 FMUL.FTZ R10, R10, 0.69314718246459960938 ;  /* 0x3f3172180a0a2820 */ /* 0x002fe20000410000 */
[----:B------:R-:W-:-:S03]  /*f440*/  PLOP3.LUT P0, PT, PT, PT, PT, 0x8, 0x0 ;  /* 0x000000000000781c */ /* 0x000fc60003f0e170 */
[----:B------:R-:W-:Y:S01]  /*f450*/  @P2 FFMA.FTZ R0, R7, R5, R10 ;  /* 0x0000000507002223 */ /* 0x000fe2000001000a */
        /* <DEDUP_REMOVED lines=31> */
[----:B------:R-:W-:-:S04]  /*f650*/  USEL UR4, URZ, 0x1, UP0 ;  /* 0x000000013f047887 */ /* 0x000fc80008000000 */
[----:B------:R-:W-:Y:S01]  /*f660*/  ULOP3.LUT UR45, UR45, UR4, URZ, 0x3c, !UPT ;  /* 0x000000042d2d7292 */ /* 0x000fe2000f8e3c3f */
[----:B------:R-:W-:Y:S02]  /*f670*/  WARPGROUP.DEPBAR.LE gsb0, 0x0 ;  /* 0x00008000000079c5 */ /* 0x000fe40000010000 */
[----:B------:R-:W-:-:S06]  /*f680*/  WARPGROUP.ARRIVE ;  /* 0x00000000000079c5 */ /* 0x000fcc0000000000 */
[----:B------:R-:W-:Y:S03]  /*f690*/  HGMMA.64x128x16.F32.BF16 R88, R152, gdesc[UR4].tnspB, R88, gsb0 ;  /* 0x41e0000498587df0 */ /* 0x000fe60008001858 */
[----:B------:R-:W-:Y:S02]  /*f6a0*/  WARPGROUP.DEPBAR.LE gsb0, 0x0 ;  /* 0x00008000000079c5 */ /* 0x000fe40000010000 */
[----:B------:R1:W-:Y:S01]  /*f6b0*/  @!P1 SYNCS.ARRIVE.TRANS64.RED.A1T0 RZ, [R3+URZ], RZ ;  /* 0x000000ff03ff99a7 */ /* 0x0003e2000810043f */
        /* <DEDUP_REMOVED lines=63> */
[----:B-1----:R-:W-:-:S07]  /*fab0*/  FMUL.FTZ R151, R151, R9 ;  /* 0x0000000997977220 */ /* 0x002fce0000410000 */
.L_x_1107:
[----:B------:R-:W0:Y:S01]  /*fac0*/  S2R R2, SR_CgaCtaId ;  /* 0x0000000000027919 */ /* 0x000e220000008800 */
[----:B------:R-:W-:Y:S01]  /*fad0*/  MOV R37, 0x400 ;  /* 0x0000040000257802 */ /* 0x000fe20000000f00 */
[----:B------:R-:W-:Y:S01]  /*fae0*/  BSSY B0, `(.L_x_1178) ;  /* 0x00001c5000007945 */ /* 0x000fe20003800000 */
[----:B------:R-:W-:Y:S02]  /*faf0*/  BAR.SYNC.DEFER_BLOCKING 0x5, 0x180 ;  /* 0x0146000000007b1d */ /* 0x000fe40000010000 */
[----:B0-----:R-:W-:-:S05]  /*fb00*/  LEA R37, R2, R37, 0x18 ;  /* 0x0000002502257211 */ /* 0x001fca00078ec0ff */
[----:B------:R-:W0:Y:S02]  /*fb10*/  LDS R2, [R37+0x288d0] ;  /* 0x0288d00025027984 */ /* 0x000e240000000800 */
[----:B0-----:R-:W-:Y:S01]  /*fb20*/  R2UR UR4, R2 ;  /* 0x00000000020472ca */ /* 0x001fe200000e0000 */
[----:B------:R-:W-:Y:S06]  /*fb30*/  BAR.ARV 0x4, 0x180 ;  /* 0x0106000000007b1d */ /* 0x000fec0000002000 */
[----:B------:R-:W-:Y:S08]  /*fb40*/  @P0 BRA `(.L_x_1179) ;  /* 0x0000001000a40947 */ /* 0x000ff00003800000 */
[----:B------:R-:W0:Y:S01]  /*fb50*/  S2R R2, SR_SWINHI ;  /* 0x0000000000027919 */ /* 0x000e220000002f00 */
[----:B------:R-:W-:Y:S01]  /*fb60*/  IMAD R3, R184, 0x40, R18 ;  /* 0x00000040b8037824 */ /* 0x000fe200078e0212 */
[----:B------:R-:W1:Y:S01]  /*fb70*/  LDC R44, c[0x0][0xbe8] ;  /* 0x0002fa00ff2c7b82 */ /* 0x000e620000000800 */
[----:B------:R-:W-:Y:S01]  /*fb80*/  F2FP.BF16.F32.PACK_AB R6, R93, R6 ;  /* 0x000000065d06723e */ /* 0x000fe200000010ff */
[----:B------:R-:W-:Y:S01]  /*fb90*/  USHF.R.S32.HI UR12, URZ, 0x1f, UR37 ;  /* 0x0000001f3f0c7899 */ /* 0x000fe20008011425 */
[----:B------:R-:W-:Y:S01]  /*fba0*/  F2FP.BF16.F32.PACK_AB R136, R137, R136 ;  /* 0x000000888988723e */ /* 0x000fe200000010ff */
[----:B------:R-:W-:Y:S01]  /*fbb0*/  ULDC.64 UR8, c[0x0][0xb90] ;  /* 0x0002e40000087ab9 */ /* 0x000fe20000000a00 */
[----:B------:R-:W-:Y:S01]  /*fbc0*/  USHF.R.S32.HI UR13, URZ, 0x1f, UR43 ;  /* 0x0000001f3f0d7899 */ /* 0x000fe2000801142b */
[----:B------:R-:W-:Y:S01]  /*fbd0*/  F2FP.BF16.F32.PACK_AB R137, R139, R138 ;  /* 0x0000008a8b89723e */ /* 0x000fe200000010ff */
[----:B------:R-:W-:Y:S01]  /*fbe0*/  UIMAD UR5, UR12, UR8, URZ ;  /* 0x000000080c0572a4 */ /* 0x000fe2000f8e023f */
[----:B------:R-:W-:Y:S01]  /*fbf0*/  F2FP.BF16.F32.PACK_AB R144, R145, R144 ;  /* 0x000000909190723e */ /* 0x000fe200000010ff */
[----:B------:R-:W-:Y:S01]  /*fc00*/  UIMAD.WIDE.U32 UR6, UR37, UR8, URZ ;  /* 0x00000008250672a5 */ /* 0x000fe2000f8e003f */
[----:B------:R-:W-:Y:S01]  /*fc10*/  F2FP.BF16.F32.PACK_AB R138, R141, R140 ;  /* 0x0000008c8d8a723e */ /* 0x000fe200000010ff */
[----:B------:R-:W-:Y:S01]  /*fc20*/  UIMAD UR5, UR37, UR9, UR5 ;  /* 0x00000009250572a4 */ /* 0x000fe2000f8e0205 */
[----:B------:R-:W-:Y:S01]  /*fc30*/  F2FP.BF16.F32.PACK_AB R139, R143, R142 ;  /* 0x0000008e8f8b723e */ /* 0x000fe200000010ff */
[----:B------:R-:W-:Y:S01]  /*fc40*/  ULDC.64 UR10, c[0x0][0xb98] ;  /* 0x0002e600000a7ab9 */ /* 0x000fe20000000a00 */
[----:B------:R-:W-:Y:S01]  /*fc50*/  F2FP.BF16.F32.PACK_AB R145, R147, R146 ;  /* 0x000000929391723e */ /* 0x000fe200000010ff */
[----:B------:R-:W-:Y:S01]  /*fc60*/  UIMAD UR8, UR13, UR10, URZ ;  /* 0x0000000a0d0872a4 */ /* 0x000fe2000f8e023f */
[----:B------:R-:W-:Y:S01]  /*fc70*/  F2FP.BF16.F32.PACK_AB R146, R149, R148 ;  /* 0x000000949592723e */ /* 0x000fe200000010ff */
[----:B------:R-:W-:Y:S01]  /*fc80*/  UIADD3 UR7, UR7, UR5, URZ ;  /* 0x0000000507077290 */ /* 0x000fe2000fffe03f */
[----:B------:R-:W-:Y:S01]  /*fc90*/  F2FP.BF16.F32.PACK_AB R147, R151, R150 ;  /* 0x000000969793723e */ /* 0x000fe200000010ff */
[----:B------:R-:W-:-:S02]  /*fca0*/  UIMAD UR8, UR43, UR11, UR8 ;  /* 0x0000000b2b0872a4 */ /* 0x000fc4000f8e0208 */
[----:B------:R-:W-:Y:S01]  /*fcb0*/  UIMAD.WIDE.U32 UR6, UR43, UR10, UR6 ;  /* 0x0000000a2b0672a5 */ /* 0x000fe2000f8e0006 */
[----:B------:R-:W-:Y:S02]  /*fcc0*/  ULDC UR5, c[0x0][0xa88] ;  /* 0x0002a20000057ab9 */ /* 0x000fe40000000800 */
[----:B------:R-:W-:Y:S01]  /*fcd0*/  ULDC.64 UR10, c[0x0][0xaf0] ;  /* 0x0002bc00000a7ab9 */ /* 0x000fe20000000a00 */
[----:B------:R-:W-:Y:S02]  /*fce0*/  MOV R34, R37 ;  /* 0x0000002500227202 */ /* 0x000fe40000000f00 */
[----:B0-----:R-:W-:-:S03]  /*fcf0*/  MOV R35, R2 ;  /* 0x0000000200237202 */ /* 0x001fc60000000f00 */
[----:B------:R-:W-:-:S04]  /*fd00*/  IMAD.WIDE R4, R188, 0x2, R34 ;  /* 0x00000002bc047825 */ /* 0x000fc800078e0222 */
[----:B------:R-:W-:Y:S01]  /*fd10*/  IMAD.WIDE R34, R3, 0x2, R34 ;  /* 0x0000000203227825 */ /* 0x000fe200078e0222 */
[C---:B------:R-:W-:Y:S02]  /*fd20*/  LOP3.LUT R3, R4.reuse, 0x380, RZ, 0xc0, !PT ;  /* 0x0000038004037812 */ /* 0x040fe400078ec0ff */
[C---:B------:R-:W-:Y:S02]  /*fd30*/  IADD3 R29, P1, R4.reuse, 0x4040, RZ ;  /* 0x00004040041d7810 */ /* 0x040fe40007f3e0ff */
[C---:B------:R-:W-:Y:S02]  /*fd40*/  IADD3 R21, P6, R4.reuse, 0x20, RZ ;  /* 0x0000002004157810 */ /* 0x040fe40007fde0ff */
[----:B------:R-:W-:Y:S01]  /*fd50*/  SHF.R.U64 R3, R3, 0x3, RZ ;  /* 0x0000000303037819 */ /* 0x000fe200000012ff */
[--C-:B------:R-:W-:Y:S01]  /*fd60*/  IMAD.X R41, RZ, RZ, R5.reuse, P1 ;  /* 0x000000ffff297224 */ /* 0x100fe200008e0605 */
[C---:B------:R-:W-:Y:S01]  /*fd70*/  IADD3 R27, P2, R4.reuse, 0x4020, RZ ;  /* 0x00004020041b7810 */ /* 0x040fe20007f5e0ff */
[----:B------:R-:W-:Y:S01]  /*fd80*/  IMAD.X R13, RZ, RZ, R5, P6 ;  /* 0x000000ffff0d7224 */ /* 0x000fe200030e0605 */
[----:B------:R-:W-:-:S02]  /*fd90*/  IADD3 R10, P3, R4, 0x4000, RZ ;  /* 0x00004000040a7810 */ /* 0x000fc40007f7e0ff */
[C---:B------:R-:W-:Y:S01]  /*fda0*/  IADD3 R43, P0, R4.reuse, 0x4060, RZ ;  /* 0x00004060042b7810 */ /* 0x040fe20007f1e0ff */
[--C-:B------:R-:W-:Y:S01]  /*fdb0*/  IMAD.X R39, RZ, RZ, R5.reuse, P2 ;  /* 0x000000ffff277224 */ /* 0x100fe200010e0605 */
[C---:B------:R-:W-:Y:S01]  /*fdc0*/  IADD3 R8, P4, R4.reuse, 0x60, RZ ;  /* 0x0000006004087810 */ /* 0x040fe20007f9e0ff */
[--C-:B------:R-:W-:Y:S01]  /*fdd0*/  IMAD.X R15, RZ, RZ, R5.reuse, P3 ;  /* 0x000000ffff0f7224 */ /* 0x100fe200018e0605 */
[----:B------:R-:W-:Y:S02]  /*fde0*/  IADD3 R25, P5, R4, 0x40, RZ ;  /* 0x0000004004197810 */ /* 0x000fe40007fbe0ff */
[----:B------:R-:W-:Y:S01]  /*fdf0*/  LOP3.LUT R4, R3, R4, RZ, 0x3c, !PT ;  /* 0x0000000403047212 */ /* 0x000fe200078e3cff */
[--C-:B------:R-:W-:Y:S01]  /*fe00*/  IMAD.X R11, RZ, RZ, R5.reuse, P4 ;  /* 0x000000ffff0b7224 */ /* 0x100fe200020e0605 */
[----:B------:R-:W-:Y:S01]  /*fe10*/  LOP3.LUT R14, R29, 0x380, RZ, 0xc0, !PT ;  /* 0x000003801d0e7812 */ /* 0x000fe200078ec0ff */
[----:B------:R-:W-:Y:S01]  /*fe20*/  IMAD.X R9, RZ, RZ, R5, P5 ;  /* 0x000000ffff097224 */ /* 0x000fe200028e0605 */
[----:B------:R-:W-:-:S02]  /*fe30*/  LOP3.LUT R12, R27, 0x380, RZ, 0xc0, !PT ;  /* 0x000003801b0c7812 */ /* 0x000fc400078ec0ff */
[----:B------:R-:W-:Y:S02]  /*fe40*/  LOP3.LUT R3, R10, 0x380, RZ, 0xc0, !PT ;  /* 0x000003800a037812 */ /* 0x000fe400078ec0ff */
[----:B------:R-:W-:Y:S02]  /*fe50*/  LOP3.LUT R2, R21, 0x380, RZ, 0xc0, !PT ;  /* 0x0000038015027812 */ /* 0x000fe400078ec0ff */
[----:B------:R-:W-:Y:S02]  /*fe60*/  IADD3 R33, P6, R34, 0x1000, RZ ;  /* 0x0000100022217810 */ /* 0x000fe40007fde0ff */
[----:B------:R-:W-:Y:S02]  /*fe70*/  SHF.R.U64 R14, R14, 0x3, RZ ;  /* 0x000000030e0e7819 */ /* 0x000fe400000012ff */
[----:B------:R-:W-:Y:S02]  /*fe80*/  SHF.R.U64 R12, R12, 0x3, RZ ;  /* 0x000000030c0c7819 */ /* 0x000fe400000012ff */
[----:B------:R-:W-:-:S02]  /*fe90*/  SHF.R.U64 R3, R3, 0x3, RZ ;  /* 0x0000000303037819 */ /* 0x000fc400000012ff */
[----:B------:R-:W-:Y:S02]  /*fea0*/  SHF.R.U64 R2, R2, 0x3, RZ ;  /* 0x0000000302027819 */ /* 0x000fe400000012ff */
[----:B------:R-:W-:Y:S02]  /*feb0*/  LOP3.LUT R32, R33, 0x380, RZ, 0xc0, !PT ;  /* 0x0000038021207812 */ /* 0x000fe400078ec0ff */
[----:B------:R-:W-:Y:S02]  /*fec0*/  LOP3.LUT R40, R14, R29, RZ, 0x3c, !PT ;  /* 0x0000001d0e287212 */ /* 0x000fe400078e3cff */
[----:B------:R-:W-:Y:S02]  /*fed0*/  LOP3.LUT R38, R12, R27, RZ, 0x3c, !PT ;  /* 0x0000001b0c267212 */ /* 0x000fe400078e3cff */
[----:B------:R-:W-:Y:S02]  /*fee0*/  LOP3.LUT R14, R3, R10, RZ, 0x3c, !PT ;  /* 0x0000000a030e7212 */ /* 0x000fe400078e3cff */
[----:B------:R-:W-:-:S02]  /*fef0*/  LOP3.LUT R12, R2, R21, RZ, 0x3c, !PT ;  /* 0x00000015020c7212 */ /* 0x000fc400078e3cff */
[----:B------:R-:W-:Y:S02]  /*ff00*/  LOP3.LUT R3, R8, 0x380, RZ, 0xc0, !PT ;  /* 0x0000038008037812 */ /* 0x000fe400078ec0ff */
[----:B------:R-:W-:Y:S02]  /*ff10*/  SHF.R.U64 R32, R32, 0x3, RZ ;  /* 0x0000000320207819 */ /* 0x000fe400000012ff */
[----:B------:R-:W-:Y:S02]  /*ff20*/  LOP3.LUT R2, R25, 0x380, RZ, 0xc0, !PT ;  /* 0x0000038019027812 */ /* 0x000fe400078ec0ff */
[----:B-1----:R-:W-:Y:S02]  /*ff30*/  ISETP.NE.AND P1, PT, R44, 0x1, PT ;  /* 0x000000012c00780c */ /* 0x002fe40003f25270 */
[----:B------:R-:W-:Y:S02]  /*ff40*/  SHF.R.U64 R3, R3, 0x3, RZ ;  /* 0x0000000303037819 */ /* 0x000fe400000012ff */
[----:B------:R-:W-:Y:S01]  /*ff50*/  LOP3.LUT R32, R32, R33, RZ, 0x3c, !PT ;  /* 0x0000002120207212 */ /* 0x000fe200078e3cff */
[----:B------:R-:W-:Y:S01]  /*ff60*/  IMAD.X R33, RZ, RZ, R35, P6 ;  /* 0x000000ffff217224 */ /* 0x000fe200030e0623 */
[----:B------:R-:W-:-:S02]  /*ff70*/  SHF.R.U64 R2, R2, 0x3, RZ ;  /* 0x0000000302027819 */ /* 0x000fc400000012ff */
[----:B------:R-:W-:Y:S02]  /*ff80*/  IADD3 R45, P6, R34, 0x7000, RZ ;  /* 0x00007000222d7810 */ /* 0x000fe40007fde0ff */
[----:B------:R-:W-:Y:S02]  /*ff90*/  LOP3.LUT R10, R3, R8, RZ, 0x3c, !PT ;  /* 0x00000008030a7212 */ /* 0x000fe400078e3cff */
[----:B------:R-:W-:Y:S01]  /*ffa0*/  LOP3.LUT R8, R2, R25, RZ, 0x3c, !PT ;  /* 0x0000001902087212 */ /* 0x000fe200078e3cff */
[----:B------:R-:W0:Y:S01]  /*ffb0*/  @P1 LDC R47, c[0x0][0xbec] ;  /* 0x0002fb00ff2f1b82 */ /* 0x000e220000000800 */
[----:B------:R-:W-:Y:S02]  /*ffc0*/  LOP3.LUT R2, R45, 0x380, RZ, 0xc0, !PT ;  /* 0x000003802d027812 */ /* 0x000fe400078ec0ff */
[----:B------:R-:W-:Y:S02]  /*ffd0*/  LOP3.LUT R42, R43, 0x380, RZ, 0xc0, !PT ;  /* 0x000003802b2a7812 */ /* 0x000fe400078ec0ff */
[----:B------:R-:W-:-:S02]  /*ffe0*/  SHF.R.U64 R2, R2, 0x3, RZ ;  /* 0x0000000302027819 */ /* 0x000fc400000012ff */
[----:B------:R-:W-:Y:S02]  /*fff0*/  SHF.R.U64 R42, R42, 0x3, RZ ;  /* 0x000000032a2a7819 */ /* 0x000fe400000012ff */
[----:B------:R-:W-:Y:S02]  /*10000*/  LOP3.LUT R2, R2, R45, RZ, 0x3c, !PT ;  /* 0x0000002d02027212 */ /* 0x000fe400078e3cff */
[----:B------:R-:W-:Y:S02]  /*10010*/  MOV R45, R4 ;  /* 0x00000004002d7202 */ /* 0x000fe40000000f00 */
[----:B------:R-:W-:Y:S02]  /*10020*/  F2FP.BF16.F32.PACK_AB R4, R46, R7 ;  /* 0x000000072e04723e */ /* 0x000fe400000010ff */
[----:B------:R-:W1:Y:S01]  /*10030*/  @P1 LDC R46, c[0x0][0xbf0] ;  /* 0x0002fc00ff2e1b82 */ /* 0x000e620000000800 */
[----:B------:R-:W-:Y:S01]  /*10040*/  LOP3.LUT R42, R42, R43, RZ, 0x3c, !PT ;  /* 0x0000002b2a2a7212 */ /* 0x000fe200078e3cff */
[----:B------:R-:W-:Y:S01]  /*10050*/  IMAD.X R43, RZ, RZ, R5, P0 ;  /* 0x000000ffff2b7224 */ /* 0x000fe200000e0605 */
[----:B------:R-:W-:-:S02]  /*10060*/  F2FP.BF16.F32.PACK_AB R5, R91, R90 ;  /* 0x0000005a5b05723e */ /* 0x000fc400000010ff */
[----:B------:R-:W-:-:S03]  /*10070*/  F2FP.BF16.F32.PACK_AB R7, R95, R94 ;  /* 0x0000005e5f07723e */ /* 0x000fc600000010ff */
[----:B------:R-:W-:Y:S01]  /*10080*/  BAR.SYNC.DEFER_BLOCKING 0x1, 0x100 ;  /* 0x0044000000007b1d */ /* 0x000fe20000010000 */
[----:B------:R-:W-:Y:S01]  /*10090*/  MOV R65, R40 ;  /* 0x0000002800417202 */ /* 0x000fe20000000f00 */
[----:B------:R-:W-:Y:S01]  /*100a0*/  VIADD R40, R17, UR36 ;  /* 0x0000002411287c36 */ /* 0x000fe20008000000 */
[----:B------:R-:W-:Y:S02]  /*100b0*/  IADD3 R21, P0, R34, 0x6000, RZ ;  /* 0x0000600022157810 */ /* 0x000fe40007f1e0ff */
[----:B------:R-:W-:Y:S02]  /*100c0*/  MOV R58, R10 ;  /* 0x0000000a003a7202 */ /* 0x000fe40000000f00 */
[----:B------:R-:W-:Y:S02]  /*100d0*/  LOP3.LUT R20, R21, 0x380, RZ, 0xc0, !PT ;  /* 0x0000038015147812 */ /* 0x000fe400078ec0ff */
[----:B------:R-:W-:Y:S02]  /*100e0*/  MOV R57, R14 ;  /* 0x0000000e00397202 */ /* 0x000fe40000000f00 */
[----:B------:R-:W-:-:S02]  /*100f0*/  SHF.R.U64 R20, R20, 0x3, RZ ;  /* 0x0000000314147819 */ /* 0x000fc400000012ff */
[----:B------:R-:W-:Y:S02]  /*10100*/  MOV R15, R12 ;  /* 0x0000000c000f7202 */ /* 0x000fe40000000f00 */
[----:B------:R-:W-:Y:S01]  /*10110*/  LOP3.LUT R20, R20, R21, RZ, 0x3c, !PT ;  /* 0x0000001514147212 */ /* 0x000fe200078e3cff */
[----:B------:R-:W-:Y:S01]  /*10120*/  IMAD.X R21, RZ, RZ, R35, P0 ;  /* 0x000000ffff157224 */ /* 0x000fe200000e0623 */
[C---:B------:R-:W-:Y:S02]  /*10130*/  IADD3 R27, P3, R34.reuse, 0x4000, RZ ;  /* 0x00004000221b7810 */ /* 0x040fe40007f7e0ff */
[----:B------:R-:W-:Y:S02]  /*10140*/  IADD3 R25, P2, R34, 0x5000, RZ ;  /* 0x0000500022197810 */ /* 0x000fe40007f5e0ff */
[----:B------:R-:W-:Y:S02]  /*10150*/  LOP3.LUT R26, R27, 0x380, RZ, 0xc0, !PT ;  /* 0x000003801b1a7812 */ /* 0x000fe400078ec0ff */
[----:B------:R-:W-:Y:S01]  /*10160*/  LOP3.LUT R24, R25, 0x380, RZ, 0xc0, !PT ;  /* 0x0000038019187812 */ /* 0x000fe200078ec0ff */
[----:B------:R0:W-:Y:S01]  /*10170*/  STSM.16.M88.4 [R45], R4 ;  /* 0x000000042d007844 */ /* 0x0001e20000000200 */
[----:B------:R-:W-:-:S02]  /*10180*/  SHF.R.U64 R26, R26, 0x3, RZ ;  /* 0x000000031a1a7819 */ /* 0x000fc400000012ff */
[----:B------:R-:W-:Y:S01]  /*10190*/  MOV R56, R38 ;  /* 0x0000002600387202 */ /* 0x000fe20000000f00 */
[----:B------:R-:W-:Y:S01]  /*101a0*/  VIADD R38, R187, UR36 ;  /* 0x00000024bb267c36 */ /* 0x000fe20008000000 */
[----:B------:R-:W-:Y:S02]  /*101b0*/  SHF.R.U64 R24, R24, 0x3, RZ ;  /* 0x0000000318187819 */ /* 0x000fe400000012ff */
[----:B------:R-:W-:Y:S01]  /*101c0*/  LOP3.LUT R26, R26, R27, RZ, 0x3c, !PT ;  /* 0x0000001b1a1a7212 */ /* 0x000fe200078e3cff */
[----:B------:R-:W-:Y:S01]  /*101d0*/  IMAD.X R27, RZ, RZ, R35, P3 ;  /* 0x000000ffff1b7224 */ /* 0x000fe200018e0623 */
[----:B------:R-:W-:Y:S02]  /*101e0*/  MOV R14, R8 ;  /* 0x00000008000e7202 */ /* 0x000fe40000000f00 */
[----:B------:R-:W-:Y:S02]  /*101f0*/  F2FP.BF16.F32.PACK_AB R8, R105, R104 ;  /* 0x000000686908723e */ /* 0x000fe400000010ff */
[----:B------:R-:W-:-:S02]  /*10200*/  F2FP.BF16.F32.PACK_AB R9, R107, R106 ;  /* 0x0000006a6b09723e */ /* 0x000fc400000010ff */
[----:B------:R-:W-:Y:S01]  /*10210*/  LOP3.LUT R24, R24, R25, RZ, 0x3c, !PT ;  /* 0x0000001918187212 */ /* 0x000fe200078e3cff */
[----:B0-----:R-:W-:Y:S01]  /*10220*/  @P1 IMAD.HI.U32 R5, R40, R47, RZ ;  /* 0x0000002f28051227 */ /* 0x001fe200078e00ff */
[----:B------:R-:W-:Y:S02]  /*10230*/  MOV R64, R42 ;  /* 0x0000002a00407202 */ /* 0x000fe40000000f00 */
[----:B------:R-:W-:Y:S01]  /*10240*/  IADD3 R31, P5, R34, 0x2000, RZ ;  /* 0x00002000221f7810 */ /* 0x000fe20007fbe0ff */
[----:B------:R-:W-:Y:S01]  /*10250*/  IMAD.MOV.U32 R4, RZ, RZ, R40 ;  /* 0x000000ffff047224 */ /* 0x000fe200078e0028 */
[----:B-1----:R-:W-:Y:S01]  /*10260*/  @P1 SHF.R.U32.HI R4, RZ, R46, R5 ;  /* 0x0000002eff041219 */ /* 0x002fe20000011605 */
[----:B------:R-:W-:Y:S01]  /*10270*/  IMAD.U32 R6, RZ, RZ, UR8 ;  /* 0x00000008ff067e24 */ /* 0x000fe2000f8e00ff */
[----:B------:R-:W-:Y:S01]  /*10280*/  ULDC.64 UR8, c[0x0][0xae8] ;  /* 0x0002ba0000087ab9 */ /* 0x000fe20000000a00 */
[----:B------:R-:W-:Y:S01]  /*10290*/  IMAD R45, R44, UR5, RZ ;  /* 0x000000052c2d7c24 */ /* 0x000fe2000f8e02ff */
[--C-:B------:R-:W-:Y:S01]  /*102a0*/  SHF.R.S32.HI R5, RZ, 0x1f, R4.reuse ;  /* 0x0000001fff057819 */ /* 0x100fe20000011404 */
[----:B------:R-:W-:Y:S01]  /*102b0*/  IMAD.MOV R7, RZ, RZ, -R4 ;  /* 0x000000ffff077224 */ /* 0x000fe200078e0a04 */
[----:B------:R-:W-:Y:S01]  /*102c0*/  IADD3 R12, P0, R4, UR6, RZ ;  /* 0x00000006040c7c10 */ /* 0x000fe2000ff1e0ff */
[----:B------:R-:W-:Y:S01]  /*102d0*/  IMAD.X R25, RZ, RZ, R35, P2 ;  /* 0x000000ffff197224 */ /* 0x000fe200010e0623 */
[----:B------:R-:W-:Y:S01]  /*102e0*/  F2FP.BF16.F32.PACK_AB R4, R97, R96 ;  /* 0x000000606104723e */ /* 0x000fe200000010ff */
[----:B------:R-:W-:Y:S01]  /*102f0*/  IMAD R11, R44, R7, R40 ;  /* 0x000000072c0b7224 */ /* 0x000fe200078e0228 */
[----:B------:R-:W-:Y:S01]  /*10300*/  IADD3.X R13, R5, UR7, R6, P0, !PT ;  /* 0x00000007050d7c10 */ /* 0x000fe200087fe406 */
[----:B------:R-:W-:Y:S01]  /*10310*/  ULDC.64 UR6, c[0x0][0xb88] ;  /* 0x0002e20000067ab9 */ /* 0x000fe20000000a00 */
[----:B------:R-:W-:-:S02]  /*10320*/  F2FP.BF16.F32.PACK_AB R5, R99, R98 ;  /* 0x000000626305723e */ /* 0x000fc400000010ff */
[----:B------:R-:W-:Y:S01]  /*10330*/  SHF.R.S32.HI R10, RZ, 0x1f, R11 ;  /* 0x0000001fff0a7819 */ /* 0x000fe2000001140b */
[----:B------:R-:W-:Y:S01]  /*10340*/  IMAD.WIDE.U32 R12, R11, UR6, R12 ;  /* 0x000000060b0c7c25 */ /* 0x000fe2000f8e000c */
[----:B------:R-:W-:Y:S02]  /*10350*/  F2FP.BF16.F32.PACK_AB R6, R101, R100 ;  /* 0x000000646506723e */ /* 0x000fe400000010ff */
[----:B------:R-:W-:Y:S01]  /*10360*/  F2FP.BF16.F32.PACK_AB R7, R103, R102 ;  /* 0x000000666707723e */ /* 0x000fe200000010ff */
[----:B------:R-:W-:Y:S01]  /*10370*/  IMAD R10, R10, UR6, RZ ;  /* 0x000000060a0a7c24 */ /* 0x000fe2000f8e02ff */
[----:B------:R-:W-:Y:S02]  /*10380*/  LOP3.LUT P0, RZ, R185, 0x3, RZ, 0xc0, !PT ;  /* 0x00000003b9ff7812 */ /* 0x000fe4000780c0ff */
[----:B------:R-:W-:Y:S01]  /*10390*/  IADD3 R29, P4, R34, 0x3000, RZ ;  /* 0x00003000221d7810 */ /* 0x000fe20007f9e0ff */
[----:B------:R-:W-:Y:S01]  /*103a0*/  IMAD R39, R11, UR7, R10 ;  /* 0x000000070b277c24 */ /* 0x000fe2000f8e020a */
[----:B------:R0:W-:Y:S01]  /*103b0*/  STSM.16.M88.4 [R15], R4 ;  /* 0x000000040f007844 */ /* 0x0001e20000000200 */
[----:B------:R-:W-:Y:S01]  /*103c0*/  ULDC.64 UR6, c[0x0][0xb50] ;  /* 0x0002d40000067ab9 */ /* 0x000fe20000000a00 */
[----:B------:R-:W-:-:S02]  /*103d0*/  F2FP.BF16.F32.PACK_AB R10, R109, R108 ;  /* 0x0000006c6d0a723e */ /* 0x000fc400000010ff */
[----:B------:R-:W-:Y:S02]  /*103e0*/  F2FP.BF16.F32.PACK_AB R11, R111, R110 ;  /* 0x0000006e6f0b723e */ /* 0x000fe400000010ff */
[----:B------:R-:W-:Y:S02]  /*103f0*/  LEA R40, P3, R12, UR6, 0x2 ;  /* 0x000000060c287c11 */ /* 0x000fe4000f8610ff */
[-C--:B------:R-:W-:Y:S01]  /*10400*/  ISETP.GE.OR P2, PT, R38, R45.reuse, P0 ;  /* 0x0000002d2600720c */ /* 0x080fe20000746670 */
[----:B------:R1:W-:Y:S01]  /*10410*/  STSM.16.M88.4 [R14], R8 ;  /* 0x000000080e007844 */ /* 0x0003e20000000200 */
[----:B------:R-:W-:Y:S01]  /*10420*/  UIMAD UR5, UR12, UR8, URZ ;  /* 0x000000080c0572a4 */ /* 0x000fe2000f8e023f */
[----:B------:R-:W-:Y:S02]  /*10430*/  LOP3.LUT R3, R34, 0x380, RZ, 0xc0, !PT ;  /* 0x0000038022037812 */ /* 0x000fe400078ec0ff */
[----:B------:R-:W-:Y:S01]  /*10440*/  SHFL.IDX PT, R46, R40, 0x1, 0x1c1f ;  /* 0x003c1f00282e7f89 */ /* 0x000fe200000e0000 */
[----:B------:R-:W-:Y:S01]  /*10450*/  LOP3.LUT R30, R31, 0x380, RZ, 0xc0, !PT ;  /* 0x000003801f1e7812 */ /* 0x000fe200078ec0ff */
[----:B0-----:R-:W-:Y:S01]  /*10460*/  VIADD R4, R38, 0x8 ;  /* 0x0000000826047836 */ /* 0x001fe20000000000 */
[----:B------:R-:W-:Y:S01]  /*10470*/  F2FP.BF16.F32.PACK_AB R6, R117, R116 ;  /* 0x000000747506723e */ /* 0x000fe200000010ff */
[----:B------:R-:W-:Y:S01]  /*10480*/  IMAD.IADD R5, R13, 0x1, R39 ;  /* 0x000000010d057824 */ /* 0x000fe200078e0227 */
[----:B------:R-:W-:Y:S01]  /*10490*/  F2FP.BF16.F32.PACK_AB R7, R119, R118 ;  /* 0x000000767707723e */ /* 0x000fe200000010ff */
[----:B------:R-:W-:Y:S01]  /*104a0*/  SHFL.IDX PT, R38, R40, RZ, 0x1c1f ;  /* 0x001c1fff28267589 */ /* 0x000fe200000e0000 */
[----:B------:R-:W-:-:S02]  /*104b0*/  ISETP.GE.OR P0, PT, R4, R45, P0 ;  /* 0x0000002d0400720c */ /* 0x000fc40000706670 */
[----:B------:R-:W-:Y:S02]  /*104c0*/  LEA.HI.X R41, R12, UR7, R5, 0x2, P3 ;  /* 0x000000070c297c11 */ /* 0x000fe400098f1405 */
[----:B------:R-:W-:Y:S02]  /*104d0*/  F2FP.BF16.F32.PACK_AB R4, R113, R112 ;  /* 0x000000707104723e */ /* 0x000fe400000010ff */
[----:B------:R-:W-:Y:S01]  /*104e0*/  F2FP.BF16.F32.PACK_AB R5, R115, R114 ;  /* 0x000000727305723e */ /* 0x000fe200000010ff */
[----:B------:R-:W0:Y:S01]  /*104f0*/  SHFL.IDX PT, R39, R41, RZ, 0x1c1f ;  /* 0x001c1fff29277589 */ /* 0x000e2200000e0000 */
[----:B------:R-:W-:Y:S02]  /*10500*/  F2FP.BF16.F32.PACK_AB R12, R121, R120 ;  /* 0x00000078790c723e */ /* 0x000fe400000010ff */
[----:B------:R-:W-:Y:S01]  /*10510*/  F2FP.BF16.F32.PACK_AB R13, R123, R122 ;  /* 0x0000007a7b0d723e */ /* 0x000fe200000010ff */
[----:B------:R-:W-:Y:S01]  /*10520*/  STSM.16.M88.4 [R58], R4 ;  /* 0x000000043a007844 */ /* 0x000fe20000000200 */
[----:B-1----:R-:W-:-:S02]  /*10530*/  F2FP.BF16.F32.PACK_AB R14, R125, R124 ;  /* 0x0000007c7d0e723e */ /* 0x002fc400000010ff */
[----:B------:R-:W-:Y:S01]  /*10540*/  F2FP.BF16.F32.PACK_AB R15, R127, R126 ;  /* 0x0000007e7f0f723e */ /* 0x000fe200000010ff */
[----:B------:R-:W1:Y:S01]  /*10550*/  SHFL.IDX PT, R47, R41, 0x1, 0x1c1f ;  /* 0x003c1f00292f7f89 */ /* 0x000e6200000e0000 */
[----:B------:R-:W-:Y:S02]  /*10560*/  F2FP.BF16.F32.PACK_AB R8, R129, R128 ;  /* 0x000000808108723e */ /* 0x000fe400000010ff */
[----:B------:R-:W-:Y:S01]  /*10570*/  F2FP.BF16.F32.PACK_AB R9, R131, R130 ;  /* 0x000000828309723e */ /* 0x000fe200000010ff */
[----:B------:R-:W-:Y:S01]  /*10580*/  STSM.16.M88.4 [R57], R12 ;  /* 0x0000000c39007844 */ /* 0x000fe20000000200 */
[----:B------:R-:W-:Y:S02]  /*10590*/  F2FP.BF16.F32.PACK_AB R10, R133, R132 ;  /* 0x00000084850a723e */ /* 0x000fe400000010ff */
[----:B------:R-:W-:Y:S01]  /*105a0*/  F2FP.BF16.F32.PACK_AB R11, R135, R134 ;  /* 0x00000086870b723e */ /* 0x000fe200000010ff */
[----:B------:R-:W-:Y:S01]  /*105b0*/  UIMAD UR5, UR37, UR9, UR5 ;  /* 0x00000009250572a4 */ /* 0x000fe2000f8e0205 */
[----:B------:R-:W-:-:S02]  /*105c0*/  LOP3.LUT R28, R29, 0x380, RZ, 0xc0, !PT ;  /* 0x000003801d1c7812 */ /* 0x000fc400078ec0ff */
[----:B------:R-:W-:Y:S01]  /*105d0*/  SHF.R.U64 R3, R3, 0x3, RZ ;  /* 0x0000000303037819 */ /* 0x000fe200000012ff */
[----:B------:R-:W-:Y:S01]  /*105e0*/  STSM.16.M88.4 [R56], R8 ;  /* 0x0000000838007844 */ /* 0x000fe20000000200 */
[----:B------:R-:W-:Y:S01]  /*105f0*/  UIMAD.WIDE.U32 UR6, UR37, UR8, URZ ;  /* 0x00000008250672a5 */ /* 0x000fe2000f8e003f */
[----:B------:R-:W-:Y:S02]  /*10600*/  SHF.R.U64 R30, R30, 0x3, RZ ;  /* 0x000000031e1e7819 */ /* 0x000fe400000012ff */
[----:B------:R2:W-:Y:S01]  /*10610*/  STSM.16.M88.4 [R65], R136 ;  /* 0x0000008841007844 */ /* 0x0005e20000000200 */
[----:B------:R-:W-:Y:S01]  /*10620*/  UIMAD UR8, UR13, UR10, URZ ;  /* 0x0000000a0d0872a4 */ /* 0x000fe2000f8e023f */
[----:B------:R-:W-:Y:S02]  /*10630*/  SHF.R.U64 R28, R28, 0x3, RZ ;  /* 0x000000031c1c7819 */ /* 0x000fe400000012ff */
[----:B------:R-:W-:Y:S01]  /*10640*/  STSM.16.M88.4 [R64], R144 ;  /* 0x0000009040007844 */ /* 0x000fe20000000200 */
[----:B------:R-:W-:Y:S01]  /*10650*/  UIADD3 UR7, UR7, UR5, URZ ;  /* 0x0000000507077290 */ /* 0x000fe2000fffe03f */
[----:B------:R-:W-:Y:S01]  /*10660*/  LOP3.LUT R34, R3, R34, RZ, 0x3c, !PT ;  /* 0x0000002203227212 */ /* 0x000fe200078e3cff */
[----:B------:R-:W-:Y:S01]  /*10670*/  BAR.SYNC.DEFER_BLOCKING 0x1, 0x100 ;  /* 0x0044000000007b1d */ /* 0x000fe20000010000 */
[----:B------:R-:W-:-:S07]  /*10680*/  LOP3.LUT R30, R30, R31, RZ, 0x3c, !PT ;  /* 0x0000001f1e1e7212 */ /* 0x000fce00078e3cff */
[----:B--2---:R-:W2:Y:S01]  /*10690*/  @P1 LDC R65, c[0x0][0xbec] ;  /* 0x0002fb00ff411b82 */ /* 0x004ea20000000800 */
[----:B------:R-:W-:Y:S01]  /*106a0*/  UIMAD UR5, UR43, UR11, UR8 ;  /* 0x0000000b2b0572a4 */ /* 0x000fe2000f8e0208 */
[--C-:B------:R-:W-:Y:S01]  /*106b0*/  IMAD.X R3, RZ, RZ, R35.reuse, P6 ;  /* 0x000000ffff037224 */ /* 0x100fe200030e0623 */
[----:B------:R-:W-:Y:S01]  /*106c0*/  UIMAD.WIDE.U32 UR6, UR43, UR10, UR6 ;  /* 0x0000000a2b0672a5 */ /* 0x000fe2000f8e0006 */
[----:B------:R-:W-:Y:S01]  /*106d0*/  LOP3.LUT R28, R28, R29, RZ, 0x3c, !PT ;  /* 0x0000001d1c1c7212 */ /* 0x000fe200078e3cff */
[--C-:B------:R-:W-:Y:S01]  /*106e0*/  IMAD.X R31, RZ, RZ, R35.reuse, P5 ;  /* 0x000000ffff1f7224 */ /* 0x100fe200028e0623 */
[----:B------:R-:W-:Y:S01]  /*106f0*/  ULDC.64 UR8, c[0x0][0xae0] ;  /* 0x0002b80000087ab9 */ /* 0x000fe20000000a00 */
[----:B0-----:R0:W-:Y:S01]  /*10700*/  @!P2 ST.E desc[UR50][R38.64], R36 ;  /* 0x000000242600a985 */ /* 0x0011e2000c101932 */
[----:B------:R-:W-:Y:S01]  /*10710*/  UIADD3 UR5, UR7, UR5, URZ ;  /* 0x0000000507057290 */ /* 0x000fe2000fffe03f */
[----:B------:R-:W-:Y:S02]  /*10720*/  IMAD.X R29, RZ, RZ, R35, P4 ;  /* 0x000000ffff1d7224 */ /* 0x000fe400020e0623 */
[----:B-1----:R1:W-:Y:S04]  /*10730*/  @!P0 ST.E desc[UR50][R46.64], R0 ;  /* 0x000000002e008985 */ /* 0x0023e8000c101932 */
[----:B------:R3:W5:Y:S01]  /*10740*/  LD.E.128 R12, desc[UR50][R20.64] ;  /* 0x00000032140c7980 */ /* 0x000762000c101d00 */
[----:B0-----:R-:W0:Y:S03]  /*10750*/  @P1 LDC R39, c[0x0][0xbf0] ;  /* 0x0002fc00ff271b82 */ /* 0x001e260000000800 */
[----:B------:R4:W5:Y:S01]  /*10760*/  LD.E.128 R56, desc[UR50][R24.64] ;  /* 0x0000003218387980 */ /* 0x000962000c101d00 */
[----:B-1----:R-:W-:-:S03]  /*10770*/  IMAD R0, R22, 0x20, R184 ;  /* 0x0000002016007824 */ /* 0x002fc600078e02b8 */
[----:B------:R1:W5:Y:S01]  /*10780*/  LD.E.128 R8, desc[UR50][R2.64] ;  /* 0x0000003202087980 */ /* 0x000362000c101d00 */
[----:B---3--:R-:W-:-:S03]  /*10790*/  VIADD R20, R0, UR36 ;  /* 0x0000002400147c36 */ /* 0x008fc60008000000 */
[----:B------:R-:W5:Y:S01]  /*107a0*/  LD.E.128 R52, desc[UR50][R34.64] ;  /* 0x0000003222347980 */ /* 0x000f62000c101d00 */
[----:B--2---:R-:W-:-:S03]  /*107b0*/  @P1 IMAD.HI.U32 R0, R20, R65, RZ ;  /* 0x0000004114001227 */ /* 0x004fc600078e00ff */
[----:B------:R-:W5:Y:S01]  /*107c0*/  LD.E.128 R48, desc[UR50][R32.64] ;  /* 0x0000003220307980 */ /* 0x000f62000c101d00 */
[----:B------:R-:W-:-:S03]  /*107d0*/  IMAD.MOV.U32 R21, RZ, RZ, R20 ;  /* 0x000000ffff157224 */ /* 0x000fc600078e0014 */
[----:B------:R-:W5:Y:S04]  /*107e0*/  LD.E.128 R40, desc[UR50][R30.64] ;  /* 0x000000321e287980 */ /* 0x000f68000c101d00 */
[----:B------:R-:W5:Y:S01]  /*107f0*/  LD.E.128 R4, desc[UR50][R28.64] ;  /* 0x000000321c047980 */ /* 0x000f62000c101d00 */
[----:B0-----:R-:W-:-:S03]  /*10800*/  @P1 SHF.R.U32.HI R21, RZ, R39, R0 ;  /* 0x00000027ff151219 */ /* 0x001fc60000011600 */
[----:B------:R0:W5:Y:S01]  /*10810*/  LD.E.128 R60, desc[UR50][R26.64] ;  /* 0x000000321a3c7980 */ /* 0x000162000c101d00 */
[--C-:B------:R-:W-:Y:S01]  /*10820*/  SHF.R.S32.HI R0, RZ, 0x1f, R21.reuse ;  /* 0x0000001fff007819 */ /* 0x100fe20000011415 */
[----:B----4-:R-:W-:Y:S01]  /*10830*/  IMAD.MOV R25, RZ, RZ, -R21 ;  /* 0x000000ffff197224 */ /* 0x010fe200078e0a15 */
[----:B------:R-:W-:Y:S01]  /*10840*/  @!PT LDS RZ, [RZ] ;  /* 0x00000000fffff984 */ /* 0x000fe20000000800 */
[----:B------:R-:W-:Y:S01]  /*10850*/  @!PT LDS RZ, [RZ] ;  /* 0x00000000fffff984 */ /* 0x000fe20000000800 */
[----:B------:R-:W-:Y:S01]  /*10860*/  @!PT LDS RZ, [RZ] ;  /* 0x00000000fffff984 */ /* 0x000fe20000000800 */
[----:B------:R-:W-:Y:S01]  /*10870*/  @!PT LDS RZ, [RZ] ;  /* 0x00000000fffff984 */ /* 0x000fe20000000800 */
[----:B------:R2:W-:Y:S06]  /*10880*/  MEMBAR.ALL.CTA ;  /* 0x0000000000007992 */ /* 0x0005ec0000008000 */
[----:B--2---:R-:W2:Y:S01]  /*10890*/  FENCE.VIEW.ASYNC.S ;  /* 0x00000000000073c6 */ /* 0x004ea20000000000 */
[----:B-1----:R-:W-:-:S02]  /*108a0*/  IMAD.U32 R3, RZ, RZ, UR7 ;  /* 0x00000007ff037e24 */ /* 0x002fc4000f8e00ff */
[----:B------:R-:W-:Y:S02]  /*108b0*/  IMAD R0, R0, UR8, RZ ;  /* 0x0000000800007c24 */ /* 0x000fe4000f8e02ff */
[----:B------:R-:W-:Y:S02]  /*108c0*/  IMAD R25, R44, R25, R20 ;  /* 0x000000192c197224 */ /* 0x000fe400078e0214 */
[----:B------:R-:W-:Y:S01]  /*108d0*/  IMAD.U32 R2, RZ, RZ, UR6 ;  /* 0x00000006ff027e24 */ /* 0x000fe2000f8e00ff */
[----:B------:R-:W-:Y:S01]  /*108e0*/  ULDC.64 UR6, c[0x0][0xad8] ;  /* 0x0002b60000067ab9 */ /* 0x000fe20000000a00 */
[----:B------:R-:W-:Y:S02]  /*108f0*/  IMAD.U32 R3, RZ, RZ, UR5 ;  /* 0x00000005ff037e24 */ /* 0x000fe4000f8e00ff */
[C---:B0-----:R-:W-:Y:S01]  /*10900*/  IMAD R27, R21.reuse, UR9, R0 ;  /* 0x00000009151b7c24 */ /* 0x041fe2000f8e0200 */
[----:B------:R-:W-:Y:S01]  /*10910*/  SHF.R.S32.HI R0, RZ, 0x1f, R25 ;  /* 0x0000001fff007819 */ /* 0x000fe20000011419 */
[----:B------:R-:W-:-:S04]  /*10920*/  IMAD.WIDE.U32 R2, R21, UR8, R2 ;  /* 0x0000000815027c25 */ /* 0x000fc8000f8e0002 */
[----:B------:R-:W-:Y:S02]  /*10930*/  IMAD.IADD R3, R3, 0x1, R27 ;  /* 0x0000000103037824 */ /* 0x000fe400078e021b */
[----:B------:R-:W-:Y:S02]  /*10940*/  IMAD R20, R0, UR6, RZ ;  /* 0x0000000600147c24 */ /* 0x000fe4000f8e02ff */
[----:B------:R-:W-:Y:S02]  /*10950*/  VIADD R26, R184, UR36 ;  /* 0x00000024b81a7c36 */ /* 0x000fe40008000000 */
[C---:B------:R-:W-:Y:S02]  /*10960*/  IMAD R21, R25.reuse, UR7, R20 ;  /* 0x0000000719157c24 */ /* 0x040fe4000f8e0214 */
[----:B------:R-:W-:Y:S01]  /*10970*/  IMAD.WIDE.U32 R2, R25, UR6, R2 ;  /* 0x0000000619027c25 */ /* 0x000fe2000f8e0002 */
[----:B------:R-:W-:Y:S01]  /*10980*/  ISETP.GE.AND P2, PT, R26, R45, PT ;  /* 0x0000002d1a00720c */ /* 0x000fe20003f46270 */
[----:B------:R-:W-:-:S02]  /*10990*/  ULDC.64 UR6, c[0x0][0xa80] ;  /* 0x0002a00000067ab9 */ /* 0x000fc40000000a00 */
[----:B------:R-:W-:Y:S01]  /*109a0*/  VIADD R0, R26, 0x20 ;  /* 0x000000201a007836 */ /* 0x000fe20000000000 */
[----:B------:R-:W-:Y:S01]  /*109b0*/  LEA R24, P3, R2, UR6, 0x1 ;  /* 0x0000000602187c11 */ /* 0x000fe2000f8608ff */
[----:B------:R-:W-:Y:S02]  /*109c0*/  IMAD.IADD R3, R3, 0x1, R21 ;  /* 0x0000000103037824 */ /* 0x000fe400078e0215 */
[----:B------:R-:W-:Y:S01]  /*109d0*/  VIADD R37, R37, 0x28820 ;  /* 0x0002882025257836 */ /* 0x000fe20000000000 */
[-C--:B------:R-:W-:Y:S01]  /*109e0*/  ISETP.GE.AND P0, PT, R0, R45.reuse, PT ;  /* 0x0000002d0000720c */ /* 0x080fe20003f06270 */
[----:B------:R-:W-:Y:S01]  /*109f0*/  VIADD R0, R26, 0x40 ;  /* 0x000000401a007836 */ /* 0x000fe20000000000 */
[----:B------:R-:W-:Y:S02]  /*10a00*/  LEA.HI.X R25, R2, UR7, R3, 0x1, P3 ;  /* 0x0000000702197c11 */ /* 0x000fe400098f0c03 */
[----:B------:R-:W-:Y:S01]  /*10a10*/  PRMT R37, RZ, 0x654, R37 ;  /* 0x00000654ff257816 */ /* 0x000fe20000000025 */
[----:B--2---:R0:W1:Y:S01]  /*10a20*/  SHFL.IDX PT, R20, R24, RZ, 0x181f ;  /* 0x00181fff18147589 */ /* 0x00406200000e0000 */
[----:B------:R-:W-:Y:S01]  /*10a30*/  ISETP.GE.AND P1, PT, R0, R45, PT ;  /* 0x0000002d0000720c */ /* 0x000fe20003f26270 */
[----:B------:R-:W-:Y:S01]  /*10a40*/  BSSY B1, `(.L_x_1180) ;  /* 0x000000d000017945 */ /* 0x000fe20003800000 */
[----:B------:R0:W-:Y:S01]  /*10a50*/  SYNCS.ARRIVE.TRANS64.RED.A1T0 RZ, [R37+URZ], RZ ;  /* 0x000000ff25ff79a7 */ /* 0x0001e2000810043f */
[----:B------:R0:W2:Y:S02]  /*10a60*/  SHFL.IDX PT, R0, R25, RZ, 0x181f ;  /* 0x00181fff19007589 */ /* 0x0000a400000e0000 */
[----:B------:R-:W-:Y:S08]  /*10a70*/  @P2 BRA `(.L_x_1181) ;  /* 0x0000000000242947 */ /* 0x000ff00003800000 */
[----:B------:R-:W-:Y:S02]  /*10a80*/  ULDC UR5, c[0x0][0xac8] ;  /* 0x0002b20000057ab9 */ /* 0x000fe40000000800 */
        /* <DEDUP_REMOVED lines=8> */
.L_x_1181:
[----:B------:R-:W-:Y:S05]  /*10b10*/  BSYNC B1 ;  /* 0x0000000000017941 */ /* 0x000fea0003800000 */
.L_x_1180:
[----:B--2---:R2:W4:Y:S01]  /*10b20*/  SHFL.IDX PT, R0, R25, 0x1, 0x181f ;  /* 0x00381f0019007f89 */ /* 0x00452200000e0000 */
[----:B------:R-:W-:Y:S03]  /*10b30*/  BSSY B1, `(.L_x_1182) ;  /* 0x000000c000017945 */ /* 0x000fe60003800000 */
[----:B-1-3--:R2:W1:Y:S01]  /*10b40*/  SHFL.IDX PT, R20, R24, 0x1, 0x181f ;  /* 0x00381f0018147f89 */ /* 0x00a46200000e0000 */
[----:B------:R-:W-:Y:S05]  /*10b50*/  @P0 BRA `(.L_x_1183) ;  /* 0x0000000000240947 */ /* 0x000fea0003800000 */
[----:B------:R-:W-:Y:S02]  /*10b60*/  ULDC UR5, c[0x0][0xac8] ;  /* 0x0002b20000057ab9 */ /* 0x000fe40000000800 */
[----:B------:R-:W-:Y:S02]  /*10b70*/  ISETP.GE.AND P3, PT, R18, UR5, PT ;  /* 0x0000000512007c0c */ /* 0x000fe4000bf66270 */
[----:B------:R-:W-:-:S11]  /*10b80*/  ISETP.GE.AND P4, PT, R19, UR5, PT ;  /* 0x0000000513007c0c */ /* 0x000fd6000bf86270 */
[CC--:B-1----:R-:W-:Y:S02]  /*10b90*/  @!P3 LEA R2, P0, R18.reuse, R20.reuse, 0x1 ;  /* 0x000000141202b211 */ /* 0x0c2fe400078008ff */
[C---:B------:R-:W-:Y:S02]  /*10ba0*/  @!P4 LEA R20, P2, R19.reuse, R20, 0x1 ;  /* 0x000000141314c211 */ /* 0x040fe400078408ff */
[-C--:B----4-:R-:W-:Y:S02]  /*10bb0*/  @!P3 LEA.HI.X R3, R18, R0.reuse, R190, 0x1, P0 ;  /* 0x000000001203b211 */ /* 0x090fe400000f0cbe */
[----:B------:R-:W-:-:S03]  /*10bc0*/  @!P4 LEA.HI.X R21, R19, R0, R189, 0x1, P2 ;  /* 0x000000001315c211 */ /* 0x000fc600010f0cbd */
[----:B-----5:R3:W-:Y:S04]  /*10bd0*/  @!P3 ST.E.128 desc[UR50][R2.64], R48 ;  /* 0x000000300200b985 */ /* 0x0207e8000c101d32 */
[----:B------:R3:W-:Y:S02]  /*10be0*/  @!P4 ST.E.128 desc[UR50][R20.64], R56 ;  /* 0x000000381400c985 */ /* 0x0007e4000c101d32 */
.L_x_1183:
[----:B------:R-:W-:Y:S05]  /*10bf0*/  BSYNC B1 ;  /* 0x0000000000017941 */ /* 0x000fea0003800000 */
.L_x_1182:
[----:B----4-:R4:W0:Y:S01]  /*10c00*/  SHFL.IDX PT, R0, R25, 0x2, 0x181f ;  /* 0x00581f0019007f89 */ /* 0x01082200000e0000 */
        /* <DEDUP_REMOVED lines=8> */
[-C--:B0-----:R-:W-:Y:S02]  /*10c90*/  @!P2 LEA.HI.X R3, R18, R0.reuse, R190, 0x1, P0 ;  /* 0x000000001203a211 */ /* 0x081fe400000f0cbe */
[----:B------:R-:W-:-:S03]  /*10ca0*/  @!P3 LEA.HI.X R21, R19, R0, R189, 0x1, P1 ;  /* 0x000000001315b211 */ /* 0x000fc600008f0cbd */
[----:B-----5:R3:W-:Y:S04]  /*10cb0*/  @!P2 ST.E.128 desc[UR50][R2.64], R40 ;  /* 0x000000280200a985 */ /* 0x0207e8000c101d32 */
[----:B------:R3:W-:Y:S02]  /*10cc0*/  @!P3 ST.E.128 desc[UR50][R20.64], R12 ;  /* 0x0000000c1400b985 */ /* 0x0007e4000c101d32 */
.L_x_1185:
[----:B------:R-:W-:Y:S05]  /*10cd0*/  BSYNC B1 ;  /* 0x0000000000017941 */ /* 0x000fea0003800000 */
.L_x_1184:
[----:B0-----:R-:W-:Y:S01]  /*10ce0*/  VIADD R0, R26, 0x60 ;  /* 0x000000601a007836 */ /* 0x001fe20000000000 */
[----:B--2-4-:R-:W0:Y:S04]  /*10cf0*/  SHFL.IDX PT, R25, R25, 0x3, 0x181f ;  /* 0x00781f0019197f89 */ /* 0x014e2800000e0000 */
[----:B------:R-:W-:Y:S01]  /*10d00*/  ISETP.GE.AND P0, PT, R0, R45, PT ;  /* 0x0000002d0000720c */ /* 0x000fe20003f06270 */
[----:B------:R-:W2:-:S12]  /*10d10*/  SHFL.IDX PT, R24, R24, 0x3, 0x181f ;  /* 0x00781f0018187f89 */ /* 0x000e9800000e0000 */
[----:B------:R-:W-:Y:S05]  /*10d20*/  @P0 BRA `(.L_x_1186) ;  /* 0x0000000800800947 */ /* 0x000fea0003800000 */
[----:B------:R-:W-:Y:S02]  /*10d30*/  ULDC UR5, c[0x0][0xac8] ;  /* 0x0002b20000057ab9 */ /* 0x000fe40000000800 */
[----:B------:R-:W-:-:S13]  /*10d40*/  ISETP.GE.AND P1, PT, R18, UR5, PT ;  /* 0x0000000512007c0c */ /* 0x000fda000bf26270 */
[----:B--23--:R-:W-:-:S04]  /*10d50*/  @!P1 LEA R2, P0, R18, R24, 0x1 ;  /* 0x0000001812029211 */ /* 0x00cfc800078008ff */
[----:B0-----:R-:W-:Y:S02]  /*10d60*/  @!P1 LEA.HI.X R3, R18, R25, R190, 0x1, P0 ;  /* 0x0000001912039211 */ /* 0x001fe400000f0cbe */
[----:B------:R-:W-:-:S03]  /*10d70*/  ISETP.GE.AND P0, PT, R19, UR5, PT ;  /* 0x0000000513007c0c */ /* 0x000fc6000bf06270 */
[----:B-----5:R0:W-:Y:S10]  /*10d80*/  @!P1 ST.E.128 desc[UR50][R2.64], R4 ;  /* 0x0000000402009985 */ /* 0x0201f4000c101d32 */
[----:B------:R-:W-:Y:S05]  /*10d90*/  @P0 BRA `(.L_x_1186) ;  /* 0x0000000800640947 */ /* 0x000fea0003800000 */
[----:B0-----:R-:W-:-:S04]  /*10da0*/  LEA R2, P0, R19, R24, 0x1 ;  /* 0x0000001813027211 */ /* 0x001fc800078008ff */
[----:B------:R-:W-:-:S05]  /*10db0*/  LEA.HI.X R3, R19, R25, R189, 0x1, P0 ;  /* 0x0000001913037211 */ /* 0x000fca00000f0cbd */
[----:B------:R0:W-:Y:S01]  /*10dc0*/  ST.E.128 desc[UR50][R2.64], R8 ;  /* 0x0000000802007985 */ /* 0x0001e2000c101d32 */
[----:B------:R-:W-:Y:S05]  /*10dd0*/  BRA `(.L_x_1186) ;  /* 0x0000000800547947 */ /* 0x000fea0003800000 */
.L_x_1179:
[----:B------:R-:W0:Y:S01]  /*10de0*/  LDC R8, c[0x0][0xbe8] ;  /* 0x0002fa00ff087b82 */ /* 0x000e220000000800 */
[----:B------:R-:W-:Y:S01]  /*10df0*/  ISETP.GE.AND P0, PT, R191, 0x80, PT ;  /* 0x00000080bf00780c */ /* 0x000fe20003f06270 */
[----:B------:R-:W-:Y:S01]  /*10e00*/  USHF.R.S32.HI UR8, URZ, 0x1f, UR37 ;  /* 0x0000001f3f087899 */ /* 0x000fe20008011425 */
[----:B------:R-:W-:Y:S01]  /*10e10*/  BSSY B1, `(.L_x_1187) ;  /* 0x000002f000017945 */ /* 0x000fe20003800000 */
[----:B------:R-:W-:Y:S01]  /*10e20*/  USHF.R.S32.HI UR9, URZ, 0x1f, UR43 ;  /* 0x0000001f3f097899 */ /* 0x000fe2000801142b */
[----:B------:R-:W-:Y:S01]  /*10e30*/  IMAD R6, R22, 0x20, R184 ;  /* 0x0000002016067824 */ /* 0x000fe200078e02b8 */
[----:B0-----:R-:W-:-:S13]  /*10e40*/  ISETP.NE.AND P1, PT, R8, 0x1, PT ;  /* 0x000000010800780c */ /* 0x001fda0003f25270 */
[----:B------:R-:W0:Y:S08]  /*10e50*/  @P1 LDC R9, c[0x0][0xbec] ;  /* 0x0002fb00ff091b82 */ /* 0x000e300000000800 */
[----:B------:R-:W1:Y:S01]  /*10e60*/  @P1 LDC R11, c[0x0][0xbf0] ;  /* 0x0002fc00ff0b1b82 */ /* 0x000e620000000800 */
[----:B------:R-:W-:Y:S05]  /*10e70*/  @P0 BRA `(.L_x_1188) ;  /* 0x0000000000a00947 */ /* 0x000fea0003800000 */
[----:B------:R-:W2:Y:S01]  /*10e80*/  S2R R0, SR_TID.X ;  /* 0x0000000000007919 */ /* 0x000ea20000002100 */
[----:B------:R-:W3:Y:S01]  /*10e90*/  LDC R3, c[0x0][0xbe8] ;  /* 0x0002fa00ff037b82 */ /* 0x000ee20000000800 */
[----:B------:R-:W-:Y:S01]  /*10ea0*/  IMAD.U32 R4, RZ, RZ, UR36 ;  /* 0x00000024ff047e24 */ /* 0x000fe2000f8e00ff */
[----:B------:R-:W-:Y:S02]  /*10eb0*/  ULDC UR5, c[0x0][0xa88] ;  /* 0x0002a20000057ab9 */ /* 0x000fe40000000800 */
[----:B---3--:R-:W-:Y:S02]  /*10ec0*/  IMAD R5, R3, UR5, RZ ;  /* 0x0000000503057c24 */ /* 0x008fe4000f8e02ff */
[----:B--2---:R-:W-:-:S04]  /*10ed0*/  IADD3 R4, R4, -0x80, R0 ;  /* 0xffffff8004047810 */ /* 0x004fc80007ffe000 */
[----:B------:R-:W-:-:S13]  /*10ee0*/  ISETP.GE.AND P0, PT, R4, R5, PT ;  /* 0x000000050400720c */ /* 0x000fda0003f06270 */
[----:B------:R-:W-:Y:S05]  /*10ef0*/  @P0 BRA `(.L_x_1188) ;  /* 0x0000000000800947 */ /* 0x000fea0003800000 */
[----:B------:R-:W-:Y:S01]  /*10f00*/  ISETP.NE.AND P0, PT, R3, 0x1, PT ;  /* 0x000000010300780c */ /* 0x000fe20003f05270 */
[----:B------:R-:W-:Y:S01]  /*10f10*/  ULDC.64 UR10, c[0x0][0xb90] ;  /* 0x0002e400000a7ab9 */ /* 0x000fe20000000a00 */
[----:B------:R-:W-:Y:S01]  /*10f20*/  IMAD.MOV.U32 R2, RZ, RZ, R4 ;  /* 0x000000ffff027224 */ /* 0x000fe200078e0004 */
[----:B------:R-:W-:Y:S02]  /*10f30*/  UIMAD UR5, UR8, UR10, URZ ;  /* 0x0000000a080572a4 */ /* 0x000fe4000f8e023f */
[----:B------:R-:W-:Y:S02]  /*10f40*/  UIMAD.WIDE.U32 UR6, UR37, UR10, URZ ;  /* 0x0000000a250672a5 */ /* 0x000fe4000f8e003f */
[----:B------:R-:W-:-:S03]  /*10f50*/  UIMAD UR5, UR37, UR11, UR5 ;  /* 0x0000000b250572a4 */ /* 0x000fc6000f8e0205 */
[----:B------:R-:W-:Y:S01]  /*10f60*/  ULDC.64 UR10, c[0x0][0xb98] ;  /* 0x0002e600000a7ab9 */ /* 0x000fe20000000a00 */
[----:B------:R-:W-:Y:S02]  /*10f70*/  UIADD3 UR7, UR7, UR5, URZ ;  /* 0x0000000507077290 */ /* 0x000fe4000fffe03f */
[----:B------:R-:W2:Y:S01]  /*10f80*/  @P0 LDC R5, c[0x0][0xbec] ;  /* 0x0002fb00ff050b82 */ /* 0x000ea20000000800 */
[----:B------:R-:W-:Y:S02]  /*10f90*/  UIMAD UR5, UR9, UR10, URZ ;  /* 0x0000000a090572a4 */ /* 0x000fe4000f8e023f */
[----:B------:R-:W-:Y:S02]  /*10fa0*/  UIMAD.WIDE.U32 UR6, UR43, UR10, UR6 ;  /* 0x0000000a2b0672a5 */ /* 0x000fe4000f8e0006 */
[----:B------:R-:W-:-:S03]  /*10fb0*/  UIMAD UR5, UR43, UR11, UR5 ;  /* 0x0000000b2b0572a4 */ /* 0x000fc6000f8e0205 */
[----:B------:R-:W3:Y:S01]  /*10fc0*/  @P0 LDC R7, c[0x0][0xbf0] ;  /* 0x0002fc00ff070b82 */ /* 0x000ee20000000800 */
[----:B------:R-:W-:Y:S01]  /*10fd0*/  ULDC.64 UR10, c[0x0][0xb88] ;  /* 0x0002e200000a7ab9 */ /* 0x000fe20000000a00 */
[----:B--2---:R-:W-:-:S05]  /*10fe0*/  @P0 IMAD.HI.U32 R0, R4, R5, RZ ;  /* 0x0000000504000227 */ /* 0x004fca00078e00ff */
[----:B---3--:R-:W-:-:S05]  /*10ff0*/  @P0 SHF.R.U32.HI R2, RZ, R7, R0 ;  /* 0x00000007ff020219 */ /* 0x008fca0000011600 */
[----:B------:R-:W-:-:S04]  /*11000*/  IMAD.MOV R5, RZ, RZ, -R2 ;  /* 0x000000ffff057224 */ /* 0x000fc800078e0a02 */
[----:B------:R-:W-:Y:S01]  /*11010*/  IMAD R5, R3, R5, R4 ;  /* 0x0000000503057224 */ /* 0x000fe200078e0204 */
[----:B------:R-:W-:Y:S01]  /*11020*/  SHF.R.S32.HI R3, RZ, 0x1f, R2 ;  /* 0x0000001fff037819 */ /* 0x000fe20000011402 */
[----:B------:R-:W-:Y:S01]  /*11030*/  IMAD.U32 R4, RZ, RZ, UR5 ;  /* 0x00000005ff047e24 */ /* 0x000fe2000f8e00ff */
[----:B------:R-:W-:Y:S02]  /*11040*/  IADD3 R2, P0, R2, UR6, RZ ;  /* 0x0000000602027c10 */ /* 0x000fe4000ff1e0ff */
[----:B------:R-:W-:Y:S02]  /*11050*/  SHF.R.S32.HI R0, RZ, 0x1f, R5 ;  /* 0x0000001fff007819 */ /* 0x000fe40000011405 */
[----:B------:R-:W-:Y:S01]  /*11060*/  IADD3.X R3, R3, UR7, R4, P0, !PT ;  /* 0x0000000703037c10 */ /* 0x000fe200087fe404 */
[----:B------:R-:W-:Y:S02]  /*11070*/  ULDC.64 UR6, c[0x0][0xb50] ;  /* 0x0002d40000067ab9 */ /* 0x000fe40000000a00 */
[----:B------:R-:W-:-:S02]  /*11080*/  IMAD R0, R0, UR10, RZ ;  /* 0x0000000a00007c24 */ /* 0x000fc4000f8e02ff */
[----:B------:R-:W-:-:S04]  /*11090*/  IMAD.WIDE.U32 R2, R5, UR10, R2 ;  /* 0x0000000a05027c25 */ /* 0x000fc8000f8e0002 */
[----:B------:R-:W-:Y:S01]  /*110a0*/  IMAD R7, R5, UR11, R0 ;  /* 0x0000000b05077c24 */ /* 0x000fe2000f8e0200 */
[----:B------:R-:W-:-:S03]  /*110b0*/  LEA R4, P0, R2, UR6, 0x2 ;  /* 0x0000000602047c11 */ /* 0x000fc6000f8010ff */
[----:B------:R-:W-:-:S05]  /*110c0*/  IMAD.IADD R3, R3, 0x1, R7 ;  /* 0x0000000103037824 */ /* 0x000fca00078e0207 */
[----:B------:R-:W-:Y:S01]  /*110d0*/  LEA.HI.X R5, R2, UR7, R3, 0x2, P0 ;  /* 0x0000000702057c11 */ /* 0x000fe200080f1403 */
[----:B------:R-:W-:-:S05]  /*110e0*/  IMAD.MOV.U32 R3, RZ, RZ, -0x800000 ;  /* 0xff800000ff037424 */ /* 0x000fca00078e00ff */
[----:B------:R2:W-:Y:S02]  /*110f0*/  STG.E desc[UR50][R4.64], R3 ;  /* 0x0000000304007986 */ /* 0x0005e4000c101932 */
.L_x_1188:
[----:B------:R-:W-:Y:S05]  /*11100*/  BSYNC B1 ;  /* 0x0000000000017941 */ /* 0x000fea0003800000 */
.L_x_1187:
[----:B------:R-:W-:Y:S01]  /*11110*/  ULDC.64 UR10, c[0x0][0xae8] ;  /* 0x0002ba00000a7ab9 */ /* 0x000fe20000000a00 */
[----:B------:R-:W-:Y:S01]  /*11120*/  VIADD R6, R6, UR36 ;  /* 0x0000002406067c36 */ /* 0x000fe20008000000 */
[----:B------:R-:W-:Y:S01]  /*11130*/  UIMAD UR5, UR8, UR10, URZ ;  /* 0x0000000a080572a4 */ /* 0x000fe2000f8e023f */
[----:B------:R-:W-:Y:S01]  /*11140*/  BSSY B1, `(.L_x_1189) ;  /* 0x0000034000017945 */ /* 0x000fe20003800000 */
[----:B------:R-:W-:Y:S01]  /*11150*/  UIMAD.WIDE.U32 UR6, UR37, UR10, URZ ;  /* 0x0000000a250672a5 */ /* 0x000fe2000f8e003f */
[----:B0-----:R-:W-:Y:S01]  /*11160*/  @P1 IMAD.HI.U32 R0, R6, R9, RZ ;  /* 0x0000000906001227 */ /* 0x001fe200078e00ff */
[----:B------:R-:W-:-:S03]  /*11170*/  UIMAD UR5, UR37, UR11, UR5 ;  /* 0x0000000b250572a4 */ /* 0x000fc6000f8e0205 */
[----:B------:R-:W-:Y:S01]  /*11180*/  ULDC.64 UR10, c[0x0][0xaf0] ;  /* 0x0002bc00000a7ab9 */ /* 0x000fe20000000a00 */
[----:B------:R-:W-:Y:S01]  /*11190*/  UIADD3 UR7, UR7, UR5, URZ ;  /* 0x0000000507077290 */ /* 0x000fe2000fffe03f */
[----:B--2---:R-:W-:Y:S01]  /*111a0*/  IMAD.MOV.U32 R5, RZ, RZ, R6 ;  /* 0x000000ffff057224 */ /* 0x004fe200078e0006 */
[----:B------:R-:W-:Y:S01]  /*111b0*/  UIMAD UR5, UR9, UR10, URZ ;  /* 0x0000000a090572a4 */ /* 0x000fe2000f8e023f */
[----:B-1----:R-:W-:Y:S01]  /*111c0*/  @P1 SHF.R.U32.HI R5, RZ, R11, R0 ;  /* 0x0000000bff051219 */ /* 0x002fe20000011600 */
[----:B------:R-:W-:Y:S02]  /*111d0*/  UIMAD.WIDE.U32 UR6, UR43, UR10, UR6 ;  /* 0x0000000a2b0672a5 */ /* 0x000fe4000f8e0006 */
[----:B------:R-:W-:Y:S01]  /*111e0*/  UIMAD UR5, UR43, UR11, UR5 ;  /* 0x0000000b2b0572a4 */ /* 0x000fe2000f8e0205 */
[--C-:B------:R-:W-:Y:S01]  /*111f0*/  SHF.R.S32.HI R0, RZ, 0x1f, R5.reuse ;  /* 0x0000001fff007819 */ /* 0x100fe20000011405 */
[----:B------:R-:W-:Y:S01]  /*11200*/  IMAD.MOV R7, RZ, RZ, -R5 ;  /* 0x000000ffff077224 */ /* 0x000fe200078e0a05 */
[----:B------:R-:W-:Y:S01]  /*11210*/  ULDC.64 UR8, c[0x0][0xae0] ;  /* 0x0002b80000087ab9 */ /* 0x000fe20000000a00 */
[----:B------:R-:W-:-:S02]  /*11220*/  UIADD3 UR5, UR7, UR5, URZ ;  /* 0x0000000507057290 */ /* 0x000fc4000fffe03f */
[----:B------:R-:W-:Y:S02]  /*11230*/  IMAD.U32 R3, RZ, RZ, UR7 ;  /* 0x00000007ff037e24 */ /* 0x000fe4000f8e00ff */
[----:B------:R-:W-:Y:S02]  /*11240*/  IMAD R0, R0, UR8, RZ ;  /* 0x0000000800007c24 */ /* 0x000fe4000f8e02ff */
[----:B------:R-:W-:Y:S02]  /*11250*/  IMAD R7, R8, R7, R6 ;  /* 0x0000000708077224 */ /* 0x000fe400078e0206 */
[----:B------:R-:W-:Y:S01]  /*11260*/  IMAD.U32 R2, RZ, RZ, UR6 ;  /* 0x00000006ff027e24 */ /* 0x000fe2000f8e00ff */
[----:B------:R-:W-:Y:S01]  /*11270*/  ULDC.64 UR6, c[0x0][0xad8] ;  /* 0x0002b60000067ab9 */ /* 0x000fe20000000a00 */
[----:B------:R-:W-:Y:S01]  /*11280*/  IMAD.U32 R3, RZ, RZ, UR5 ;  /* 0x00000005ff037e24 */ /* 0x000fe2000f8e00ff */
[----:B------:R-:W-:Y:S01]  /*11290*/  ULDC UR5, c[0x0][0xa88] ;  /* 0x0002a20000057ab9 */ /* 0x000fe20000000800 */
[C---:B------:R-:W-:Y:S01]  /*112a0*/  IMAD R9, R5.reuse, UR9, R0 ;  /* 0x0000000905097c24 */ /* 0x040fe2000f8e0200 */
[----:B------:R-:W-:Y:S01]  /*112b0*/  SHF.R.S32.HI R0, RZ, 0x1f, R7 ;  /* 0x0000001fff007819 */ /* 0x000fe20000011407 */
[----:B------:R-:W-:-:S04]  /*112c0*/  IMAD.WIDE.U32 R2, R5, UR8, R2 ;  /* 0x0000000805027c25 */ /* 0x000fc8000f8e0002 */
[----:B------:R-:W-:Y:S02]  /*112d0*/  IMAD.IADD R3, R3, 0x1, R9 ;  /* 0x0000000103037824 */ /* 0x000fe400078e0209 */
[----:B------:R-:W-:Y:S02]  /*112e0*/  IMAD R4, R0, UR6, RZ ;  /* 0x0000000600047c24 */ /* 0x000fe4000f8e02ff */
[----:B------:R-:W-:Y:S02]  /*112f0*/  VIADD R6, R184, UR36 ;  /* 0x00000024b8067c36 */ /* 0x000fe40008000000 */
[----:B------:R-:W-:Y:S02]  /*11300*/  IMAD R9, R8, UR5, RZ ;  /* 0x0000000508097c24 */ /* 0x000fe4000f8e02ff */
[C---:B------:R-:W-:Y:S02]  /*11310*/  IMAD R5, R7.reuse, UR7, R4 ;  /* 0x0000000707057c24 */ /* 0x040fe4000f8e0204 */
[----:B------:R-:W-:Y:S01]  /*11320*/  IMAD.WIDE.U32 R2, R7, UR6, R2 ;  /* 0x0000000607027c25 */ /* 0x000fe2000f8e0002 */
[----:B------:R-:W-:Y:S01]  /*11330*/  ISETP.GE.AND P2, PT, R6, R9, PT ;  /* 0x000000090600720c */ /* 0x000fe20003f46270 */
[----:B------:R-:W-:-:S02]  /*11340*/  ULDC.64 UR6, c[0x0][0xa80] ;  /* 0x0002a00000067ab9 */ /* 0x000fc40000000a00 */
[----:B------:R-:W-:Y:S01]  /*11350*/  VIADD R0, R6, 0x20 ;  /* 0x0000002006007836 */ /* 0x000fe20000000000 */
[----:B------:R-:W-:Y:S01]  /*11360*/  LEA R4, P3, R2, UR6, 0x1 ;  /* 0x0000000602047c11 */ /* 0x000fe2000f8608ff */
[----:B------:R-:W-:-:S03]  /*11370*/  IMAD.IADD R3, R3, 0x1, R5 ;  /* 0x0000000103037824 */ /* 0x000fc600078e0205 */
[-C--:B------:R-:W-:Y:S01]  /*11380*/  ISETP.GE.AND P1, PT, R0, R9.reuse, PT ;  /* 0x000000090000720c */ /* 0x080fe20003f26270 */
[----:B------:R-:W-:Y:S01]  /*11390*/  VIADD R0, R6, 0x40 ;  /* 0x0000004006007836 */ /* 0x000fe20000000000 */
[----:B------:R-:W-:Y:S02]  /*113a0*/  LEA.HI.X R5, R2, UR7, R3, 0x1, P3 ;  /* 0x0000000702057c11 */ /* 0x000fe400098f0c03 */
[----:B------:R0:W1:Y:S02]  /*113b0*/  SHFL.IDX PT, R2, R4, RZ, 0x181f ;  /* 0x00181fff04027589 */ /* 0x00006400000e0000 */
[----:B------:R-:W-:Y:S02]  /*113c0*/  ISETP.GE.AND P0, PT, R0, R9, PT ;  /* 0x000000090000720c */ /* 0x000fe40003f06270 */
[----:B------:R0:W2:Y:S01]  /*113d0*/  SHFL.IDX PT, R0, R5, RZ, 0x181f ;  /* 0x00181fff05007589 */ /* 0x0000a200000e0000 */
[----:B------:R-:W-:Y:S10]  /*113e0*/  @P2 BRA `(.L_x_1190) ;  /* 0x0000000000242947 */ /* 0x000ff40003800000 */
[----:B------:R-:W-:Y:S02]  /*113f0*/  ULDC UR5, c[0x0][0xac8] ;  /* 0x0002b20000057ab9 */ /* 0x000fe40000000800 */
[----:B------:R-:W-:Y:S02]  /*11400*/  ISETP.GE.AND P4, PT, R18, UR5, PT ;  /* 0x0000000512007c0c */ /* 0x000fe4000bf86270 */
[----:B------:R-:W-:-:S11]  /*11410*/  ISETP.GE.AND P5, PT, R19, UR5, PT ;  /* 0x0000000513007c0c */ /* 0x000fd6000bfa6270 */
[CC--:B-1----:R-:W-:Y:S02]  /*11420*/  @!P4 LEA R10, P2, R18.reuse, R2.reuse, 0x1 ;  /* 0x00000002120ac211 */ /* 0x0c2fe400078408ff */
[C---:B------:R-:W-:Y:S02]  /*11430*/  @!P5 LEA R2, P3, R19.reuse, R2, 0x1 ;  /* 0x000000021302d211 */ /* 0x040fe400078608ff */
[-C--:B--2---:R-:W-:Y:S02]  /*11440*/  @!P4 LEA.HI.X R11, R18, R0.reuse, R190, 0x1, P2 ;  /* 0x00000000120bc211 */ /* 0x084fe400010f0cbe */
[----:B------:R-:W-:-:S03]  /*11450*/  @!P5 LEA.HI.X R3, R19, R0, R189, 0x1, P3 ;  /* 0x000000001303d211 */ /* 0x000fc600018f0cbd */
[----:B------:R3:W-:Y:S04]  /*11460*/  @!P4 ST.E.128 desc[UR50][R10.64], RZ ;  /* 0x000000ff0a00c985 */ /* 0x0007e8000c101d32 */
[----:B------:R3:W-:Y:S02]  /*11470*/  @!P5 ST.E.128 desc[UR50][R2.64], RZ ;  /* 0x000000ff0200d985 */ /* 0x0007e4000c101d32 */
.L_x_1190:
[----:B------:R-:W-:Y:S05]  /*11480*/  BSYNC B1 ;  /* 0x0000000000017941 */ /* 0x000fea0003800000 */
.L_x_1189:
        /* <DEDUP_REMOVED lines=11> */
[----:B------:R3:W-:Y:S04]  /*11540*/  @!P3 ST.E.128 desc[UR50][R10.64], RZ ;  /* 0x000000ff0a00b985 */ /* 0x0007e8000c101d32 */
[----:B------:R3:W-:Y:S02]  /*11550*/  @!P4 ST.E.128 desc[UR50][R2.64], RZ ;  /* 0x000000ff0200c985 */ /* 0x0007e4000c101d32 */
.L_x_1192:
[----:B------:R-:W-:Y:S05]  /*11560*/  BSYNC B1 ;  /* 0x0000000000017941 */ /* 0x000fea0003800000 */
.L_x_1191:
        /* <DEDUP_REMOVED lines=11> */
[----:B------:R3:W-:Y:S04]  /*11620*/  @!P2 ST.E.128 desc[UR50][R10.64], RZ ;  /* 0x000000ff0a00a985 */ /* 0x0007e8000c101d32 */
[----:B------:R3:W-:Y:S02]  /*11630*/  @!P3 ST.E.128 desc[UR50][R2.64], RZ ;  /* 0x000000ff0200b985 */ /* 0x0007e4000c101d32 */
.L_x_1194:
[----:B------:R-:W-:Y:S05]  /*11640*/  BSYNC B1 ;  /* 0x0000000000017941 */ /* 0x000fea0003800000 */
.L_x_1193:
[----:B---3--:R-:W-:Y:S01]  /*11650*/  VIADD R3, R6, 0x60 ;  /* 0x0000006006037836 */ /* 0x008fe20000000000 */
[----:B0-----:R0:W3:Y:S04]  /*11660*/  SHFL.IDX PT, R0, R5, 0x3, 0x181f ;  /* 0x00781f0005007f89 */ /* 0x0010e800000e0000 */
[----:B------:R-:W-:Y:S01]  /*11670*/  ISETP.GE.AND P0, PT, R3, R9, PT ;  /* 0x000000090300720c */ /* 0x000fe20003f06270 */
[----:B-1----:R0:W1:-:S12]  /*11680*/  SHFL.IDX PT, R2, R4, 0x3, 0x181f ;  /* 0x00781f0004027f89 */ /* 0x00205800000e0000 */
[----:B0-----:R-:W-:Y:S05]  /*11690*/  @P0 BRA `(.L_x_1186) ;  /* 0x0000000000240947 */ /* 0x001fea0003800000 */
[----:B------:R-:W-:Y:S02]  /*116a0*/  ULDC UR5, c[0x0][0xac8] ;  /* 0x0002b20000057ab9 */ /* 0x000fe40000000800 */
[----:B------:R-:W-:Y:S02]  /*116b0*/  ISETP.GE.AND P2, PT, R18, UR5, PT ;  /* 0x0000000512007c0c */ /* 0x000fe4000bf46270 */
[----:B------:R-:W-:-:S11]  /*116c0*/  ISETP.GE.AND P3, PT, R19, UR5, PT ;  /* 0x0000000513007c0c */ /* 0x000fd6000bf66270 */
[CC--:B-12-4-:R-:W-:Y:S02]  /*116d0*/  @!P2 LEA R4, P0, R18.reuse, R2.reuse, 0x1 ;  /* 0x000000021204a211 */ /* 0x0d6fe400078008ff */
[C---:B------:R-:W-:Y:S02]  /*116e0*/  @!P3 LEA R2, P1, R19.reuse, R2, 0x1 ;  /* 0x000000021302b211 */ /* 0x040fe400078208ff */
[-C--:B---3--:R-:W-:Y:S02]  /*116f0*/  @!P2 LEA.HI.X R5, R18, R0.reuse, R190, 0x1, P0 ;  /* 0x000000001205a211 */ /* 0x088fe400000f0cbe */
[----:B------:R-:W-:-:S03]  /*11700*/  @!P3 LEA.HI.X R3, R19, R0, R189, 0x1, P1 ;  /* 0x000000001303b211 */ /* 0x000fc600008f0cbd */
[----:B------:R0:W-:Y:S04]  /*11710*/  @!P2 ST.E.128 desc[UR50][R4.64], RZ ;  /* 0x000000ff0400a985 */ /* 0x0001e8000c101d32 */
[----:B------:R0:W-:Y:S02]  /*11720*/  @!P3 ST.E.128 desc[UR50][R2.64], RZ ;  /* 0x000000ff0200b985 */ /* 0x0001e4000c101d32 */
.L_x_1186:
[----:B------:R-:W-:Y:S05]  /*11730*/  BSYNC B0 ;  /* 0x0000000000007941 */ /* 0x000fea0003800000 */
.L_x_1178:
[----:B------:R-:W-:Y:S02]  /*11740*/  ULDC UR5, c[0x0][0xc38] ;  /* 0x00030e0000057ab9 */ /* 0x000fe40000000800 */
[----:B------:R-:W-:-:S06]  /*11750*/  UISETP.GE.AND UP0, UPT, UR4, UR5, UPT ;  /* 0x000000050400728c */ /* 0x000fcc000bf06270 */
[----:B------:R-:W-:-:S13]  /*11760*/  PLOP3.LUT P0, PT, PT, PT, UP0, 0x80, 0x0 ;  /* 0x000000000000781c */ /* 0x000fda0003f0f008 */
[----:B------:R-:W-:Y:S05]  /*11770*/  @!P0 BRA `(.L_x_1195) ;  /* 0xfffffef400888947 */ /* 0x000fea000383ffff */
[----:B------:R-:W-:Y:S05]  /*11780*/  EXIT ;  /* 0x000000000000794d */ /* 0x000fea0003800000 */
.L_x_1097:
[----:B------:R-:W-:-:S08]  /*11790*/  NOP ;  /* 0x0000000000007918 */ /* 0x000fd00000000000 */
[----:B------:R-:W0:-:S00]  /*117a0*/  USETMAXREG.DEALLOC.CTAPOOL 0x18 ;  /* 0x00000018000079c8 */ /* 0x000e0000080e0500 */
[----:B0-----:R-:W-:-:S06]  /*117b0*/  LOP3.LUT R0, R0, 0x3, RZ, 0xc0, !PT ;  /* 0x0000000300007812 */ /* 0x001fcc00078ec0ff */
[----:B------:R-:W0:Y:S01]  /*117c0*/  S2UR UR6, SR_CTAID.X ;  /* 0x00000000000679c3 */ /* 0x000e220000002500 */
[----:B------:R-:W-:Y:S01]  /*117d0*/  LOP3.LUT R19, R19, 0xfffffffb, RZ, 0xc0, !PT ;  /* 0xfffffffb13137812 */ /* 0x000fe200078ec0ff */
[----:B------:R-:W-:Y:S01]  /*117e0*/  STL [R1+0x18], RZ ;  /* 0x000018ff01007387 */ /* 0x000fe20000100800 */
[----:B------:R-:W-:-:S03]  /*117f0*/  IMAD.MOV.U32 R18, RZ, RZ, RZ ;  /* 0x000000ffff127224 */ /* 0x000fc600078e00ff */
[----:B------:R-:W1:Y:S02]  /*11800*/  SHFL.IDX PT, R0, R0, RZ, 0x1f ;  /* 0x00001fff00007589 */ /* 0x000e6400000e0000 */
[----:B-1----:R-:W-:Y:S02]  /*11810*/  ISETP.NE.AND P0, PT, R0, RZ, PT ;  /* 0x000000ff0000720c */ /* 0x002fe40003f05270 */
[----:B------:R-:W0:Y:S11]  /*11820*/  LDC R0, c[0x0][0xc38] ;  /* 0x00030e00ff007b82 */ /* 0x000e360000000800 */
[----:B------:R-:W-:Y:S01]  /*11830*/  @P0 LOP3.LUT R19, R19, 0x4, RZ, 0xfc, !PT ;  /* 0x0000000413130812 */ /* 0x000fe200078efcff */
[----:B------:R-:W-:Y:S06]  /*11840*/  @P0 BAR.ARV 0x4, 0x180 ;  /* 0x0106000000000b1d */ /* 0x000fec0000002000 */
[----:B0-----:R-:W-:Y:S01]  /*11850*/  ISETP.LE.AND P0, PT, R0, UR6, PT ;  /* 0x0000000600007c0c */ /* 0x001fe2000bf03270 */
[----:B------:R-:W-:-:S05]  /*11860*/  IMAD.MOV.U32 R0, RZ, RZ, 0x1 ;  /* 0x00000001ff007424 */ /* 0x000fca00078e00ff */
[----:B------:R0:W-:Y:S07]  /*11870*/  STL [R1+0x8], R0 ;  /* 0x0000080001007387 */ /* 0x0001ee0000100800 */
[----:B------:R-:W-:Y:S05]  /*11880*/  @P0 BRA `(.L_x_1196) ;  /* 0x0000004400300947 */ /* 0x000fea0003800000 */
[----:B------:R-:W1:Y:S01]  /*11890*/  S2R R6, SR_TID.X ;  /* 0x0000000000067919 */ /* 0x000e620000002100 */
[----:B------:R-:W2:Y:S01]  /*118a0*/  S2UR UR5, SR_CgaCtaId ;  /* 0x00000000000579c3 */ /* 0x000ea20000008800 */
[----:B------:R-:W-:Y:S01]  /*118b0*/  UMOV UR4, 0x400 ;  /* 0x0000040000047882 */ /* 0x000fe20000000000 */
[----:B------:R-:W-:Y:S01]  /*118c0*/  IMAD.MOV.U32 R18, RZ, RZ, RZ ;  /* 0x000000ffff127224 */ /* 0x000fe200078e00ff */
[----:B------:R-:W-:Y:S01]  /*118d0*/  ULDC UR42, c[0x0][0xc] ;  /* 0x00000300002a7ab9 */ /* 0x000fe20000000800 */
[----:B------:R-:W-:Y:S01]  /*118e0*/  ULDC.64 UR44, c[0x0][0x198] ;  /* 0x00006600002c7ab9 */ /* 0x000fe20000000a00 */
[----:B--2---:R-:W-:-:S06]  /*118f0*/  ULEA UR4, UR5, UR4, 0x18 ;  /* 0x0000000405047291 */ /* 0x004fcc000f8ec03f */
[----:B------:R-:W-:Y:S01]  /*11900*/  IMAD.U32 R17, RZ, RZ, UR4 ;  /* 0x00000004ff117e24 */ /* 0x000fe2000f8e00ff */
[C---:B-1----:R-:W-:Y:S01]  /*11910*/  LOP3.LUT R5, R6.reuse, 0x7f, RZ, 0xc0, !PT ;  /* 0x0000007f06057812 */ /* 0x042fe200078ec0ff */
[----:B0-----:R-:W-:-:S05]  /*11920*/  IMAD.SHL.U32 R0, R6, 0x8, RZ ;  /* 0x0000000806007824 */ /* 0x001fca00078e00ff */
[C---:B------:R-:W-:Y:S02]  /*11930*/  LOP3.LUT R2, R0.reuse, 0x1f8, RZ, 0xc0, !PT ;  /* 0x000001f800027812 */ /* 0x040fe400078ec0ff */
[----:B------:R-:W-:Y:S02]  /*11940*/  LOP3.LUT R0, R0, 0x38, RZ, 0xc0, !PT ;  /* 0x0000003800007812 */ /* 0x000fe400078ec0ff */
[----:B------:R-:W-:Y:S01]  /*11950*/  LOP3.LUT R3, R2, 0x38, R6, 0x78, !PT ;  /* 0x0000003802037812 */ /* 0x000fe200078e7806 */
[----:B------:R-:W-:Y:S01]  /*11960*/  IMAD.SHL.U32 R2, R5, 0x8, RZ ;  /* 0x0000000805027824 */ /* 0x000fe200078e00ff */
[----:B------:R-:W-:-:S04]  /*11970*/  LOP3.LUT R0, R0, 0x40, RZ, 0xfc, !PT ;  /* 0x0000004000007812 */ /* 0x000fc800078efcff */
[----:B------:R-:W-:Y:S01]  /*11980*/  LOP3.LUT R4, R3, 0x200, R2, 0xf8, !PT ;  /* 0x0000020003047812 */ /* 0x000fe200078ef802 */
[----:B------:R-:W-:Y:S01]  /*11990*/  IMAD.SHL.U32 R2, R6, 0x10, RZ ;  /* 0x0000001006027824 */ /* 0x000fe200078e00ff */
[----:B------:R-:W-:-:S03]  /*119a0*/  SHF.R.U32.HI R3, RZ, 0x3, R5 ;  /* 0x00000003ff037819 */ /* 0x000fc60000011605 */
[----:B------:R-:W-:Y:S01]  /*119b0*/  IMAD R4, R4, 0x2, R17 ;  /* 0x0000000204047824 */ /* 0x000fe200078e0211 */
[----:B------:R-:W-:Y:S01]  /*119c0*/  LOP3.LUT R2, R3, 0x70, R2, 0xf8, !PT ;  /* 0x0000007003027812 */ /* 0x000fe200078ef802 */
[----:B------:R-:W-:Y:S02]  /*119d0*/  IMAD.U32 R3, RZ, RZ, UR6 ;  /* 0x00000006ff037e24 */ /* 0x000fe4000f8e00ff */
[----:B------:R-:W-:Y:S01]  /*119e0*/  IMAD.MOV.U32 R2, RZ, RZ, 0x1 ;  /* 0x00000001ff027424 */ /* 0x000fe200078e00ff */
[----:B------:R0:W-:Y:S04]  /*119f0*/  STL [R1+0x10], R4 ;  /* 0x0000100401007387 */ /* 0x0001e80000100800 */
[----:B------:R0:W-:Y:S04]  /*11a00*/  STL [R1+0x14], R3 ;  /* 0x0000140301007387 */ /* 0x0001e80000100800 */
[----:B------:R0:W-:Y:S04]  /*11a10*/  STL [R1+0x18], RZ ;  /* 0x000018ff01007387 */ /* 0x0001e80000100800 */
[----:B------:R0:W-:Y:S02]  /*11a20*/  STL [R1+0x8], R2 ;  /* 0x0000080201007387 */ /* 0x0001e40000100800 */
.L_x_1289:
[----:B--2---:R-:W2:Y:S01]  /*11a30*/  LDL R0, [R1+0x14] ;  /* 0x0000140001007983 */ /* 0x004ea20000100800 */
[----:B------:R-:W-:Y:S02]  /*11a40*/  ULDC UR8, c[0x0][0xc60] ;  /* 0x0003180000087ab9 */ /* 0x000fe40000000800 */
[----:B------:R-:W-:-:S11]  /*11a50*/  UISETP.NE.AND UP0, UPT, UR8, 0x1, UPT ;  /* 0x000000010800788c */ /* 0x000fd6000bf05270 */
[----:B------:R-:W-:Y:S01]  /*11a60*/  @UP0 ULDC UR4, c[0x0][0xc64] ;  /* 0x0003190000040ab9 */ /* 0x000fe20000000800 */
[----:B------:R-:W-:Y:S01]  /*11a70*/  @UP0 ULDC UR9, c[0x0][0xc68] ;  /* 0x00031a0000090ab9 */ /* 0x000fe20000000800 */
[C---:B--2---:R-:W-:Y:S02]  /*11a80*/  R2UR UR7, R0.reuse ;  /* 0x00000000000772ca */ /* 0x044fe400000e0000 */
[----:B------:R-:W-:-:S11]  /*11a90*/  R2UR UR6, R0 ;  /* 0x00000000000672ca */ /* 0x000fd600000e0000 */
[----:B------:R-:W-:-:S04]  /*11aa0*/  UIMAD.WIDE.U32 UR4, UR7, UR4, URZ ;  /* 0x00000004070472a5 */ /* 0x000fc8000f8e003f */
[----:B------:R-:W-:-:S03]  /*11ab0*/  @UP0 USHF.R.U32.HI UR7, URZ, UR9, UR5 ;  /* 0x000000093f070299 */ /* 0x000fc60008011605 */
[----:B------:R-:W-:Y:S02]  /*11ac0*/  ULDC UR4, c[0x0][0xc78] ;  /* 0x00031e0000047ab9 */ /* 0x000fe40000000800 */
[----:B------:R-:W-:Y:S02]  /*11ad0*/  UISETP.GE.AND UP0, UPT, UR7, UR4, UPT ;  /* 0x000000040700728c */ /* 0x000fe4000bf06270 */
[----:B------:R-:W-:-:S04]  /*11ae0*/  UIADD3 UR4, -UR7, URZ, URZ ;  /* 0x0000003f07047290 */ /* 0x000fc8000fffe13f */
[----:B------:R-:W-:Y:S01]  /*11af0*/  PLOP3.LUT P0, PT, PT, PT, UP0, 0x80, 0x0 ;  /* 0x000000000000781c */ /* 0x000fe20003f0f008 */
[----:B------:R-:W-:-:S12]  /*11b00*/  UIMAD UR8, UR8, UR4, UR6 ;  /* 0x00000004080872a4 */ /* 0x000fd8000f8e0206 */
[----:B---34-:R-:W-:Y:S05]  /*11b10*/  @!P0 BRA `(.L_x_1197) ;  /* 0x0000000000208947 */ /* 0x018fea0003800000 */
        /* <DEDUP_REMOVED lines=8> */
.L_x_1197:
[----:B------:R-:W-:Y:S01]  /*11ba0*/  ULDC UR9, c[0x0][0xc54] ;  /* 0x0003150000097ab9 */ /* 0x000fe20000000800 */
[----:B------:R-:W-:Y:S01]  /*11bb0*/  UMOV UR6, UR8 ;  /* 0x0000000800067c82 */ /* 0x000fe20008000000 */
[----:B------:R-:W-:-:S11]  /*11bc0*/  UISETP.NE.AND UP0, UPT, UR9, 0x1, UPT ;  /* 0x000000010900788c */ /* 0x000fd6000bf05270 */
[----:B------:R-:W-:Y:S02]  /*11bd0*/  @UP0 ULDC.64 UR10, c[0x0][0xc58] ;  /* 0x00031600000a0ab9 */ /* 0x000fe40000000a00 */
[----:B------:R-:W-:-:S04]  /*11be0*/  UIMAD.WIDE.U32 UR4, UR8, UR10, URZ ;  /* 0x0000000a080472a5 */ /* 0x000fc8000f8e003f */
[----:B------:R-:W-:-:S04]  /*11bf0*/  @UP0 USHF.R.U32.HI UR6, URZ, UR11, UR5 ;  /* 0x0000000b3f060299 */ /* 0x000fc80008011605 */
[----:B------:R-:W-:-:S12]  /*11c00*/  UIMAD UR4, UR6, UR9, URZ ;  /* 0x00000009060472a4 */ /* 0x000fd8000f8e023f */
.L_x_1198:
[----:B------:R-:W-:Y:S02]  /*11c10*/  UIADD3 UR4, UR8, -UR4, URZ ;  /* 0x8000000408047290 */ /* 0x000fe4000fffe03f */
[----:B------:R-:W-:Y:S01]  /*11c20*/  ULOP3.LUT UR5, URZ, UR6, URZ, 0x33, !UPT ;  /* 0x000000063f057292 */ /* 0x000fe2000f8e333f */
[----:B------:R-:W-:Y:S01]  /*11c30*/  ULDC UR14, c[0x0][0xc48] ;  /* 0x00031200000e7ab9 */ /* 0x000fe20000000800 */
[----:B------:R-:W-:Y:S01]  /*11c40*/  ULDC UR8, c[0x0][0x448] ;  /* 0x0001120000087ab9 */ /* 0x000fe20000000800 */
[----:B------:R-:W-:Y:S01]  /*11c50*/  ULDC UR41, c[0x0][0xc3c] ;  /* 0x00030f0000297ab9 */ /* 0x000fe20000000800 */
[----:B------:R-:W-:Y:S02]  /*11c60*/  UISETP.NE.AND UP2, UPT, UR14, 0x1, UPT ;  /* 0x000000010e00788c */ /* 0x000fe4000bf45270 */
[----:B------:R-:W-:Y:S02]  /*11c70*/  UISETP.NE.AND UP1, UPT, UR8, 0x1, UPT ;  /* 0x000000010800788c */ /* 0x000fe4000bf25270 */
[----:B------:R-:W-:Y:S01]  /*11c80*/  UIADD3 UR41, UR5, UR41, URZ ;  /* 0x0000002905297290 */ /* 0x000fe2000fffe03f */
[----:B------:R-:W-:Y:S01]  /*11c90*/  ULDC.64 UR10, c[0x0][0x418] ;  /* 0x00010600000a7ab9 */ /* 0x000fe20000000a00 */
[----:B------:R-:W-:Y:S01]  /*11ca0*/  ULDC UR13, c[0x0][0xc54] ;  /* 0x00031500000d7ab9 */ /* 0x000fe20000000800 */
[----:B------:R-:W-:-:S02]  /*11cb0*/  UISETP.NE.U32.AND UP0, UPT, UR10, URZ, UPT ;  /* 0x0000003f0a00728c */ /* 0x000fc4000bf05070 */
[----:B------:R-:W-:Y:S02]  /*11cc0*/  UIMAD UR13, UR7, UR13, UR4 ;  /* 0x0000000d070d72a4 */ /* 0x000fe4000f8e0204 */
[----:B------:R-:W-:Y:S01]  /*11cd0*/  USHF.L.U32 UR41, UR41, 0x7, URZ ;  /* 0x0000000729297899 */ /* 0x000fe2000800063f */
[----:B------:R-:W-:Y:S01]  /*11ce0*/  ULDC.64 UR4, c[0x0][0x9e0] ;  /* 0x0002780000047ab9 */ /* 0x000fe20000000a00 */
[----:B------:R-:W-:Y:S02]  /*11cf0*/  UISETP.NE.AND.EX UP0, UPT, UR11, URZ, UPT, UP0 ;  /* 0x0000003f0b00728c */ /* 0x000fe4000bf05300 */
[----:B------:R-:W-:Y:S02]  /*11d00*/  UISETP.GE.AND UP3, UPT, UR5, 0x1, UPT ;  /* 0x000000010500788c */ /* 0x000fe4000bf66270 */
[----:B------:R-:W-:Y:S01]  /*11d10*/  UIADD3 UR12, UR41, 0x7f, URZ ;  /* 0x0000007f290c7890 */ /* 0x000fe2000fffe03f */
[----:B------:R-:W-:Y:S01]  /*11d20*/  ULDC UR10, c[0x0][0x424] ;  /* 0x00010900000a7ab9 */ /* 0x000fe20000000800 */
[----:B------:R-:W-:Y:S01]  /*11d30*/  ULDC UR6, c[0x0][0x288] ;  /* 0x0000a20000067ab9 */ /* 0x000fe20000000800 */
[----:B------:R-:W-:Y:S01]  /*11d40*/  @UP2 ULDC UR8, c[0x0][0xc4c] ;  /* 0x0003130000082ab9 */ /* 0x000fe20000000800 */
[----:B------:R-:W-:Y:S01]  /*11d50*/  @UP1 ULDC UR11, c[0x0][0x44c] ;  /* 0x00011300000b1ab9 */ /* 0x000fe20000000800 */
[----:B------:R-:W-:Y:S01]  /*11d60*/  USEL UR15, UR10, 0x1, UP0 ;  /* 0x000000010a0f7887 */ /* 0x000fe20008000000 */
[----:B------:R-:W-:Y:S01]  /*11d70*/  PLOP3.LUT P1, PT, PT, PT, UP3, 0x80, 0x0 ;  /* 0x000000000000781c */ /* 0x000fe20003f2f038 */
[----:B------:R-:W-:-:S02]  /*11d80*/  UIADD3 UR16, -UR6, 0x1, URZ ;  /* 0x0000000106107890 */ /* 0x000fc4000fffe13f */
[----:B------:R-:W-:Y:S02]  /*11d90*/  UIMAD.WIDE.U32 UR8, UR13, UR8, URZ ;  /* 0x000000080d0872a5 */ /* 0x000fe4000f8e003f */
[----:B------:R-:W-:Y:S01]  /*11da0*/  UIMAD.WIDE.U32 UR10, UR12, UR11, URZ ;  /* 0x0000000b0c0a72a5 */ /* 0x000fe2000f8e003f */
[----:B------:R-:W-:Y:S01]  /*11db0*/  ULDC UR7, c[0x0][0x2f0] ;  /* 0x0000bc0000077ab9 */ /* 0x000fe20000000800 */
[----:B------:R-:W-:Y:S01]  /*11dc0*/  @UP2 ULDC UR17, c[0x0][0xc50] ;  /* 0x0003140000112ab9 */ /* 0x000fe20000000800 */
[----:B------:R-:W-:Y:S01]  /*11dd0*/  @UP1 ULDC UR18, c[0x0][0x450] ;  /* 0x0001140000121ab9 */ /* 0x000fe20000000800 */
[----:B------:R-:W-:Y:S01]  /*11de0*/  UMOV UR43, UR13 ;  /* 0x0000000d002b7c82 */ /* 0x000fe20008000000 */
[----:B------:R-:W-:Y:S02]  /*11df0*/  UIMAD UR16, UR15, UR7, UR16 ;  /* 0x000000070f1072a4 */ /* 0x000fe4000f8e0210 */
[----:B------:R-:W-:Y:S02]  /*11e00*/  @UP2 USHF.R.U32.HI UR43, URZ, UR17, UR9 ;  /* 0x000000113f2b2299 */ /* 0x000fe40008011609 */
[----:B------:R-:W-:-:S02]  /*11e10*/  @UP1 USHF.R.U32.HI UR12, URZ, UR18, UR11 ;  /* 0x000000123f0c1299 */ /* 0x000fc4000801160b */
[----:B------:R-:W-:Y:S02]  /*11e20*/  UIADD3 UR36, -UR43, URZ, URZ ;  /* 0x0000003f2b247290 */ /* 0x000fe4000fffe13f */
[----:B------:R-:W-:Y:S02]  /*11e30*/  UIADD3 UR12, UR16, UR12, URZ ;  /* 0x0000000c100c7290 */ /* 0x000fe4000fffe03f */
[----:B------:R-:W-:Y:S02]  /*11e40*/  UIMAD UR36, UR14, UR36, UR13 ;  /* 0x000000240e2472a4 */ /* 0x000fe4000f8e020d */
[----:B------:R-:W-:Y:S01]  /*11e50*/  UIADD3 UR4, UR12, UR4, URZ ;  /* 0x000000040c047290 */ /* 0x000fe2000fffe03f */
[----:B------:R-:W-:Y:S11]  /*11e60*/  @!P1 BRA `(.L_x_1199) ;  /* 0x0000000000449947 */ /* 0x000ff60003800000 */
        /* <DEDUP_REMOVED lines=10> */
.L_x_1200:
[----:B------:R-:W-:-:S11]  /*11f10*/  UISETP.NE.AND UP0, UPT, UR5, 0x1, UPT ;  /* 0x000000010500788c */ /* 0x000fd6000bf05270 */
[----:B------:R-:W-:Y:S02]  /*11f20*/  @UP0 ULDC.64 UR12, c[0x0][0x9e8] ;  /* 0x00027a00000c0ab9 */ /* 0x000fe40000000a00 */
[----:B------:R-:W-:-:S04]  /*11f30*/  UIMAD.WIDE.U32 UR8, UR10, UR12, URZ ;  /* 0x0000000c0a0872a5 */ /* 0x000fc8000f8e003f */
[----:B------:R-:W-:-:S12]  /*11f40*/  @UP0 USHF.R.U32.HI UR10, URZ, UR13, UR9 ;  /* 0x0000000d3f0a0299 */ /* 0x000fd80008011609 */
.L_x_1201:
[----:B------:R-:W-:-:S04]  /*11f50*/  UIMAD UR10, UR10, UR5, UR5 ;  /* 0x000000050a0a72a4 */ /* 0x000fc8000f8e0205 */
[----:B------:R-:W-:-:S04]  /*11f60*/  UISETP.LT.AND UP0, UPT, UR4, UR10, UPT ;  /* 0x0000000a0400728c */ /* 0x000fc8000bf01270 */
[----:B------:R-:W-:-:S12]  /*11f70*/  USEL UR4, UR4, UR10, UP0 ;  /* 0x0000000a04047287 */ /* 0x000fd80008000000 */
.L_x_1199:
[----:B------:R-:W-:Y:S02]  /*11f80*/  UIMAD UR12, UR15, UR7, 0x7f ;  /* 0x0000007f0f0c74a4 */ /* 0x000fe4000f8e0207 */
[----:B------:R-:W-:Y:S02]  /*11f90*/  UIADD3 UR4, UR4, 0x7f, URZ ;  /* 0x0000007f04047890 */ /* 0x000fe4000fffe03f */
[----:B------:R-:W-:Y:S02]  /*11fa0*/  USHF.R.S32.HI UR13, URZ, 0x1f, UR12 ;  /* 0x0000001f3f0d7899 */ /* 0x000fe4000801140c */
[----:B------:R-:W-:Y:S01]  /*11fb0*/  USHF.R.S32.HI UR10, URZ, 0x1f, UR4 ;  /* 0x0000001f3f0a7899 */ /* 0x000fe20008011404 */
[----:B------:R-:W-:Y:S01]  /*11fc0*/  @UP1 ULDC UR8, c[0x0][0x44c] ;  /* 0x0001130000081ab9 */ /* 0x000fe20000000800 */
[----:B------:R-:W-:Y:S02]  /*11fd0*/  ULEA.HI UR13, UR13, UR12, URZ, 0x7 ;  /* 0x0000000c0d0d7291 */ /* 0x000fe4000f8f383f */
[----:B------:R-:W-:-:S02]  /*11fe0*/  UIMAD.WIDE.U32 UR8, UR41, UR8, URZ ;  /* 0x00000008290872a5 */ /* 0x000fc4000f8e003f */
[----:B------:R-:W-:Y:S01]  /*11ff0*/  ULEA.HI UR10, UR10, UR4, URZ, 0x7 ;  /* 0x000000040a0a7291 */ /* 0x000fe2000f8f383f */
[----:B------:R-:W-:Y:S01]  /*12000*/  @UP1 ULDC UR14, c[0x0][0x450] ;  /* 0x00011400000e1ab9 */ /* 0x000fe20000000800 */
[----:B------:R-:W-:Y:S01]  /*12010*/  UMOV UR11, UR41 ;  /* 0x00000029000b7c82 */ /* 0x000fe20008000000 */
[----:B------:R-:W-:Y:S02]  /*12020*/  UIMAD UR4, UR15, UR7, -UR6 ;  /* 0x000000070f0472a4 */ /* 0x000fe4000f8e0a06 */
[----:B------:R-:W-:Y:S02]  /*12030*/  USHF.R.S32.HI UR13, URZ, 0x7, UR13 ;  /* 0x000000073f0d7899 */ /* 0x000fe4000801140d */
[----:B------:R-:W-:Y:S02]  /*12040*/  USHF.R.S32.HI UR10, URZ, 0x7, UR10 ;  /* 0x000000073f0a7899 */ /* 0x000fe4000801140a */
[----:B------:R-:W-:Y:S02]  /*12050*/  @UP1 USHF.R.U32.HI UR11, URZ, UR14, UR9 ;  /* 0x0000000e3f0b1299 */ /* 0x000fe40008011609 */
[----:B------:R-:W-:-:S02]  /*12060*/  UISETP.LT.AND UP0, UPT, UR13, UR10, UPT ;  /* 0x0000000a0d00728c */ /* 0x000fc4000bf01270 */
[----:B------:R-:W-:Y:S01]  /*12070*/  UIADD3 UR4, UR4, UR11, URZ ;  /* 0x0000000b04047290 */ /* 0x000fe2000fffe03f */
[----:B------:R-:W-:Y:S01]  /*12080*/  ULDC UR8, c[0x0][0x9dc] ;  /* 0x0002770000087ab9 */ /* 0x000fe20000000800 */
[----:B------:R-:W-:Y:S02]  /*12090*/  USEL UR40, UR13, UR10, UP0 ;  /* 0x0000000a0d287287 */ /* 0x000fe40008000000 */
        /* <DEDUP_REMOVED lines=12> */
.L_x_1203:
[----:B------:R-:W-:-:S11]  /*12160*/  UISETP.NE.AND UP0, UPT, UR5, 0x1, UPT ;  /* 0x000000010500788c */ /* 0x000fd6000bf05270 */
[----:B------:R-:W-:Y:S02]  /*12170*/  @UP0 ULDC.64 UR10, c[0x0][0x9e8] ;  /* 0x00027a00000a0ab9 */ /* 0x000fe40000000a00 */
[----:B------:R-:W-:-:S04]  /*12180*/  UIMAD.WIDE.U32 UR6, UR4, UR10, URZ ;  /* 0x0000000a040672a5 */ /* 0x000fc8000f8e003f */
[----:B------:R-:W-:-:S12]  /*12190*/  @UP0 USHF.R.U32.HI UR4, URZ, UR11, UR7 ;  /* 0x0000000b3f040299 */ /* 0x000fd80008011607 */
.L_x_1204:
[----:B------:R-:W-:-:S04]  /*121a0*/  UIMAD UR4, UR4, UR5, URZ ;  /* 0x00000005040472a4 */ /* 0x000fc8000f8e023f */
[----:B------:R-:W-:-:S04]  /*121b0*/  UISETP.LT.AND UP0, UPT, UR8, UR4, UPT ;  /* 0x000000040800728c */ /* 0x000fc8000bf01270 */
[----:B------:R-:W-:-:S12]  /*121c0*/  USEL UR8, UR8, UR4, !UP0 ;  /* 0x0000000408087287 */ /* 0x000fd8000c000000 */
.L_x_1202:
[----:B------:R-:W-:Y:S01]  /*121d0*/  USHF.R.S32.HI UR4, URZ, 0x1f, UR8 ;  /* 0x0000001f3f047899 */ /* 0x000fe20008011408 */
[----:B------:R-:W-:Y:S03]  /*121e0*/  BSSY B7, `(.L_x_1205) ;  /* 0x000039a000077945 */ /* 0x000fe60003800000 */
[----:B------:R-:W-:-:S04]  /*121f0*/  ULEA.HI UR4, UR4, UR8, URZ, 0x7 ;  /* 0x0000000804047291 */ /* 0x000fc8000f8f383f */
[----:B------:R-:W-:-:S04]  /*12200*/  USHF.R.S32.HI UR4, URZ, 0x7, UR4 ;  /* 0x000000073f047899 */ /* 0x000fc80008011404 */
[----:B------:R-:W-:-:S04]  /*12210*/  UISETP.LT.AND UP0, UPT, URZ, UR4, UPT ;  /* 0x000000043f00728c */ /* 0x000fc8000bf01270 */
[----:B------:R-:W-:-:S04]  /*12220*/  USEL UR39, URZ, UR4, !UP0 ;  /* 0x000000043f277287 */ /* 0x000fc8000c000000 */
[----:B------:R-:W-:-:S06]  /*12230*/  UISETP.GT.AND UP0, UPT, UR40, UR39, UPT ;  /* 0x000000272800728c */ /* 0x000fcc000bf04270 */
[----:B------:R-:W-:-:S13]  /*12240*/  PLOP3.LUT P0, PT, PT, PT, UP0, 0x80, 0x0 ;  /* 0x000000000000781c */ /* 0x000fda0003f0f008 */
[----:B------:R-:W-:Y:S05]  /*12250*/  @P0 BRA `(.L_x_1206) ;  /* 0x0000000000480947 */ /* 0x000fea0003800000 */
[----:B------:R-:W1:Y:S02]  /*12260*/  S2R R0, SR_TID.X ;  /* 0x0000000000007919 */ /* 0x000e640000002100 */
[----:B-1----:R-:W-:-:S04]  /*12270*/  LOP3.LUT R0, R0, 0x7f, RZ, 0xc0, !PT ;  /* 0x0000007f00007812 */ /* 0x002fc800078ec0ff */
[----:B------:R-:W-:-:S13]  /*12280*/  ISETP.NE.AND P1, PT, R0, RZ, PT ;  /* 0x000000ff0000720c */ /* 0x000fda0003f25270 */
[----:B------:R-:W-:Y:S05]  /*12290*/  @P1 BRA `(.L_x_1207) ;  /* 0x0000003800381947 */ /* 0x000fea0003800000 */
[----:B------:R-:W1:Y:S01]  /*122a0*/  S2R R5, SR_LANEID ;  /* 0x0000000000057919 */ /* 0x000e620000000000 */
[----:B------:R-:W-:Y:S01]  /*122b0*/  VOTEU.ANY UR4, UPT, PT ;  /* 0x0000000000047886 */ /* 0x000fe200038e0100 */
[----:B0-----:R-:W0:Y:S01]  /*122c0*/  LDC.64 R2, c[0x0][0xc80] ;  /* 0x00032000ff027b82 */ /* 0x001e220000000a00 */
[----:B------:R-:W1:Y:S02]  /*122d0*/  FLO.U32 R0, UR4 ;  /* 0x0000000400007d00 */ /* 0x000e6400080e0000 */
[----:B-1----:R-:W-:-:S06]  /*122e0*/  ISETP.EQ.U32.AND P0, PT, R0, R5, PT ;  /* 0x000000050000720c */ /* 0x002fcc0003f02070 */
[----:B------:R-:W0:Y:S07]  /*122f0*/  POPC R5, UR4 ;  /* 0x0000000400057d09 */ /* 0x000e2e0008000000 */
[----:B0-----:R-:W2:Y:S01]  /*12300*/  @P0 ATOMG.E.ADD.STRONG.GPU PT, R3, desc[UR50][R2.64], R5 ;  /* 0x00000005020309a8 */ /* 0x001ea200081ee1f2 */
[----:B------:R-:W0:Y:S02]  /*12310*/  S2R R4, SR_LTMASK ;  /* 0x0000000000047919 */ /* 0x000e240000003900 */
[----:B0-----:R-:W-:-:S04]  /*12320*/  LOP3.LUT R4, R4, UR4, RZ, 0xc0, !PT ;  /* 0x0000000404047c12 */ /* 0x001fc8000f8ec0ff */
[----:B------:R-:W0:Y:S01]  /*12330*/  POPC R7, R4 ;  /* 0x0000000400077309 */ /* 0x000e220000000000 */
[----:B--2---:R-:W0:Y:S02]  /*12340*/  SHFL.IDX PT, R0, R3, R0, 0x1f ;  /* 0x00001f0003007589 */ /* 0x004e2400000e0000 */
[----:B0-----:R-:W-:-:S05]  /*12350*/  IADD3 R0, R0, UR42, R7 ;  /* 0x0000002a00007c10 */ /* 0x001fca000fffe007 */
[----:B------:R1:W-:Y:S01]  /*12360*/  STL [R1+0x14], R0 ;  /* 0x0000140001007387 */ /* 0x0003e20000100800 */
[----:B------:R-:W-:Y:S05]  /*12370*/  BRA `(.L_x_1207) ;  /* 0x0000003800007947 */ /* 0x000fea0003800000 */
.L_x_1206:
[----:B------:R-:W-:Y:S01]  /*12380*/  VIADD R0, R17, 0x18400 ;  /* 0x0001840011007836 */ /* 0x000fe20000000000 */
[----:B------:R-:W-:Y:S04]  /*12390*/  BSSY B6, `(.L_x_1208) ;  /* 0x0000013000067945 */ /* 0x000fe80003800000 */
[----:B------:R-:W-:-:S13]  /*123a0*/  LOP3.LUT P0, RZ, R0, 0x3ff, RZ, 0xc0, !PT ;  /* 0x000003ff00ff7812 */ /* 0x000fda000780c0ff */
[----:B------:R-:W-:Y:S05]  /*123b0*/  @!P0 BRA `(.L_x_1209) ;  /* 0x0000000000408947 */ /* 0x000fea0003800000 */
[----:B0-----:R-:W-:Y:S01]  /*123c0*/  MOV R2, 0x0 ;  /* 0x0000000000027802 */ /* 0x001fe20000000f00 */
        /* <DEDUP_REMOVED lines=15> */
.L_x_1209:
[----:B------:R-:W-:Y:S05]  /*124c0*/  BSYNC B6 ;  /* 0x0000000000067941 */ /* 0x000fea0003800000 */
.L_x_1208:
[----:B------:R-:W-:Y:S01]  /*124d0*/  VIADD R0, R17, 0x400 ;  /* 0x0000040011007836 */ /* 0x000fe20000000000 */
[----:B------:R-:W-:Y:S04]  /*124e0*/  BSSY B6, `(.L_x_1210) ;  /* 0x0000022000067945 */ /* 0x000fe80003800000 */
[----:B------:R-:W-:-:S13]  /*124f0*/  LOP3.LUT P0, RZ, R0, 0x3ff, RZ, 0xc0, !PT ;  /* 0x000003ff00ff7812 */ /* 0x000fda000780c0ff */
[----:B------:R-:W-:Y:S05]  /*12500*/  @!P0 BRA `(.L_x_1211) ;  /* 0x00000000007c8947 */ /* 0x000fea0003800000 */
[----:B------:R-:W-:Y:S01]  /*12510*/  MOV R16, 0x0 ;  /* 0x0000000000107802 */ /* 0x000fe20000000f00 */
[----:B------:R-:W-:Y:S01]  /*12520*/  ULDC.64 UR6, c[0x4][0xa0] ;  /* 0x0100280000067ab9 */ /* 0x000fe20000000a00 */
[----:B------:R-:W-:Y:S01]  /*12530*/  ULDC.64 UR8, c[0x4][0xa8] ;  /* 0x01002a0000087ab9 */ /* 0x000fe20000000a00 */
[----:B------:R-:W-:Y:S01]  /*12540*/  ULDC.64 UR4, c[0x4][0x10] ;  /* 0x0100040000047ab9 */ /* 0x000fe20000000a00 */
[----:B0-----:R0:W1:Y:S01]  /*12550*/  LDC.64 R2, c[0x4][R16] ;  /* 0x0100000010027b82 */ /* 0x0010620000000a00 */
        /* <DEDUP_REMOVED lines=10> */
[----:B-1----:R-:W-:Y:S05]  /*12600*/  CALL.ABS.NOINC R2 ;  /* 0x0000000002007343 */ /* 0x002fea0003c00000 */
.L_x_1212:
[----:B------:R0:W1:Y:S01]  /*12610*/  LDC.64 R2, c[0x4][R16] ;  /* 0x0100000010027b82 */ /* 0x0000620000000a00 */
[----:B------:R-:W-:Y:S01]  /*12620*/  ULDC.64 UR6, c[0x4][0xa0] ;  /* 0x0100280000067ab9 */ /* 0x000fe20000000a00 */
[----:B------:R-:W-:Y:S01]  /*12630*/  ULDC.64 UR8, c[0x4][0xa8] ;  /* 0x01002a0000087ab9 */ /* 0x000fe20000000a00 */
[----:B------:R-:W-:Y:S01]  /*12640*/  ULDC.64 UR4, c[0x4][0x18] ;  /* 0x0100060000047ab9 */ /* 0x000fe20000000a00 */
        /* <DEDUP_REMOVED lines=11> */
.L_x_1211:
[----:B------:R-:W-:Y:S05]  /*12700*/  BSYNC B6 ;  /* 0x0000000000067941 */ /* 0x000fea0003800000 */
.L_x_1210:
[----:B------:R-:W-:Y:S01]  /*12710*/  ULDC.64 UR4, c[0x0][0x9f8] ;  /* 0x00027e0000047ab9 */ /* 0x000fe20000000a00 */
[----:B------:R-:W-:Y:S01]  /*12720*/  IMAD.U32 R7, RZ, RZ, UR43 ;  /* 0x0000002bff077e24 */ /* 0x000fe2000f8e00ff */
[----:B------:R-:W-:-:S04]  /*12730*/  UISETP.NE.U32.AND UP0, UPT, UR4, URZ, UPT ;  /* 0x0000003f0400728c */ /* 0x000fc8000bf05070 */
[----:B------:R-:W-:-:S06]  /*12740*/  UISETP.NE.AND.EX UP0, UPT, UR5, URZ, UPT, UP0 ;  /* 0x0000003f0500728c */ /* 0x000fcc000bf05300 */
[----:B------:R-:W-:-:S05]  /*12750*/  PLOP3.LUT P0, PT, PT, PT, UP0, 0x80, 0x0 ;  /* 0x000000000000781c */ /* 0x000fca0003f0f008 */
[----:B------:R-:W-:Y:S02]  /*12760*/  @UP0 ULDC.64 UR4, c[0x0][0x9f8] ;  /* 0x00027e0000040ab9 */ /* 0x000fe40000000a00 */
[----:B------:R-:W-:-:S06]  /*12770*/  @UP0 UIMAD.WIDE UR4, UR43, 0x4, UR4 ;  /* 0x000000042b0408a5 */ /* 0x000fcc000f8e0204 */
[----:B0-----:R-:W-:Y:S02]  /*12780*/  IMAD.U32 R2, RZ, RZ, UR4 ;  /* 0x00000004ff027e24 */ /* 0x001fe4000f8e00ff */
[----:B------:R-:W-:-:S05]  /*12790*/  IMAD.U32 R3, RZ, RZ, UR5 ;  /* 0x00000005ff037e24 */ /* 0x000fca000f8e00ff */
[----:B------:R0:W2:Y:S01]  /*127a0*/  @P0 LDG.E R7, desc[UR50][R2.64] ;  /* 0x0000003202070981 */ /* 0x0000a2000c1e1900 */
[----:B------:R-:W-:Y:S01]  /*127b0*/  UMOV UR4, 0xffffffff ;  /* 0xffffffff00047882 */ /* 0x000fe20000000000 */
[----:B------:R-:W-:Y:S01]  /*127c0*/  IMAD.U32 R0, RZ, RZ, UR40 ;  /* 0x00000028ff007e24 */ /* 0x000fe2000f8e00ff */
[----:B------:R-:W-:Y:S01]  /*127d0*/  LOP3.LUT R19, R19, 0xfffffffe, RZ, 0xc0, !PT ;  /* 0xfffffffe13137812 */ /* 0x000fe200078ec0ff */
[----:B------:R-:W1:Y:S02]  /*127e0*/  S2R R4, SR_TID.X ;  /* 0x0000000000047919 */ /* 0x000e640000002100 */
[----:B------:R-:W-:Y:S01]  /*127f0*/  VIADD R0, R0, 0xffffffff ;  /* 0xffffffff00007836 */ /* 0x000fe20000000000 */
[----:B0-----:R-:W0:Y:S02]  /*12800*/  LDC.64 R2, c[0x0][0x418] ;  /* 0x00010600ff027b82 */ /* 0x001e240000000a00 */
[----:B0-----:R-:W-:Y:S02]  /*12810*/  ISETP.NE.U32.AND P0, PT, R2, RZ, PT ;  /* 0x000000ff0200720c */ /* 0x001fe40003f05070 */
[----:B-1----:R-:W-:-:S02]  /*12820*/  SHF.R.U32.HI R4, RZ, 0x5, R4 ;  /* 0x00000005ff047819 */ /* 0x002fc40000011604 */
[----:B------:R-:W-:Y:S02]  /*12830*/  ISETP.NE.AND.EX P1, PT, R3, RZ, PT, P0 ;  /* 0x000000ff0300720c */ /* 0x000fe40003f25300 */
[----:B------:R-:W-:-:S11]  /*12840*/  LOP3.LUT R4, R4, 0x3, RZ, 0xc0, !PT ;  /* 0x0000000304047812 */ /* 0x000fd600078ec0ff */
[----:B------:R-:W-:Y:S02]  /*12850*/  @P1 LOP3.LUT R19, R19, 0x1, RZ, 0xfc, !PT ;  /* 0x0000000113131812 */ /* 0x000fe400078efcff */
[----:B--2---:R-:W-:Y:S01]  /*12860*/  SHF.R.S32.HI R8, RZ, 0x1f, R7 ;  /* 0x0000001fff087819 */ /* 0x004fe20000011407 */
[----:B------:R0:W-:Y:S01]  /*12870*/  STL [R1+0x4], R7 ;  /* 0x0000040701007387 */ /* 0x0001e20000100800 */
[----:B------:R-:W-:-:S03]  /*12880*/  SEL R16, R7, RZ, !P1 ;  /* 0x000000ff07107207 */ /* 0x000fc60004800000 */
[----:B------:R0:W-:Y:S01]  /*12890*/  STL [R1+0xc], R8 ;  /* 0x00000c0801007387 */ /* 0x0001e20000100800 */
[----:B------:R-:W-:Y:S05]  /*128a0*/  BRA.DIV UR4, `(.L_x_1213) ;  /* 0x0000003a04e87947 */ /* 0x000fea000b800000 */
[----:B------:R1:W2:Y:S02]  /*128b0*/  SHFL.IDX PT, R14, R4, RZ, 0x1f ;  /* 0x00001fff040e7589 */ /* 0x0002a400000e0000 */
.L_x_1304:
[----:B------:R3:W-:Y:S01]  /*128c0*/  STL [R1], R0 ;  /* 0x0000000001007387 */ /* 0x0007e20000100800 */
[----:B--2---:R-:W-:Y:S02]  /*128d0*/  ISETP.NE.AND P0, PT, R14, RZ, PT ;  /* 0x000000ff0e00720c */ /* 0x004fe40003f05270 */
[----:B------:R-:W-:Y:S02]  /*128e0*/  PLOP3.LUT P2, PT, PT, PT, PT, 0x8, 0x0 ;  /* 0x000000000000781c */ /* 0x000fe40003f4e170 */
[----:B------:R-:W-:-:S11]  /*128f0*/  LOP3.LUT R19, R19, 0xfffffffd, RZ, 0xc0, !PT ;  /* 0xfffffffd13137812 */ /* 0x000fd600078ec0ff */
[----:B------:R-:W-:Y:S01]  /*12900*/  @P2 LOP3.LUT R19, R19, 0x2, RZ, 0xfc, !PT ;  /* 0x0000000213132812 */ /* 0x000fe200078efcff */
[----:B---3--:R-:W-:Y:S06]  /*12910*/  @P0 BRA `(.L_x_1214) ;  /* 0x00000004000c0947 */ /* 0x008fec0003800000 */
[----:B------:R-:W-:-:S03]  /*12920*/  UMOV UR4, 0xffffffff ;  /* 0xffffffff00047882 */ /* 0x000fc60000000000 */
[----:B------:R-:W-:Y:S05]  /*12930*/  BRA.DIV UR4, `(.L_x_1215) ;  /* 0x0000003a04e47947 */ /* 0x000fea000b800000 */
[----:B------:R-:W-:-:S13]  /*12940*/  ELECT P6, URZ, PT ;  /* 0x00000000003f782f */ /* 0x000fda00038c0000 */
.L_x_1307:
[----:B------:R-:W-:Y:S05]  /*12950*/  @!P6 BRA `(.L_x_1214) ;  /* 0x0000000000fce947 */ /* 0x000fea0003800000 */
[----:B------:R-:W-:Y:S01]  /*12960*/  IMAD.MOV.U32 R16, RZ, RZ, R7 ;  /* 0x000000ffff107224 */ /* 0x000fe200078e0007 */
[----:B------:R-:W-:Y:S06]  /*12970*/  @!P1 BRA `(.L_x_1216) ;  /* 0x00000000004c9947 */ /* 0x000fec0003800000 */
[----:B------:R-:W2:Y:S01]  /*12980*/  LDC R6, c[0x0][0x43c] ;  /* 0x00010f00ff067b82 */ /* 0x000ea20000000800 */
[----:B------:R-:W-:Y:S01]  /*12990*/  IMAD.MOV.U32 R9, RZ, RZ, R0 ;  /* 0x000000ffff097224 */ /* 0x000fe200078e0000 */
[----:B------:R-:W-:Y:S01]  /*129a0*/  ULDC.64 UR4, c[0x0][0x428] ;  /* 0x00010a0000047ab9 */ /* 0x000fe20000000a00 */
[----:B--2---:R-:W-:-:S13]  /*129b0*/  ISETP.NE.AND P0, PT, R6, 0x1, PT ;  /* 0x000000010600780c */ /* 0x004fda0003f05270 */
[----:B-1----:R-:W1:Y:S02]  /*129c0*/  @P0 LDC.64 R4, c[0x0][0x440] ;  /* 0x00011000ff040b82 */ /* 0x002e640000000a00 */
[----:B-1----:R-:W-:-:S04]  /*129d0*/  @P0 IMAD.HI.U32 R0, R9, R4, RZ ;  /* 0x0000000409000227 */ /* 0x002fc800078e00ff */
[----:B------:R-:W-:Y:S01]  /*129e0*/  IMAD.MOV.U32 R4, RZ, RZ, R9 ;  /* 0x000000ffff047224 */ /* 0x000fe200078e0009 */
[----:B------:R-:W-:-:S04]  /*129f0*/  @P0 SHF.R.U32.HI R4, RZ, R5, R0 ;  /* 0x00000005ff040219 */ /* 0x000fc80000011600 */
[--C-:B------:R-:W-:Y:S01]  /*12a00*/  SHF.R.S32.HI R5, RZ, 0x1f, R4.reuse ;  /* 0x0000001fff057819 */ /* 0x100fe20000011404 */
[----:B------:R-:W-:-:S04]  /*12a10*/  IMAD.MOV R0, RZ, RZ, -R4 ;  /* 0x000000ffff007224 */ /* 0x000fc800078e0a04 */
[----:B------:R-:W-:Y:S02]  /*12a20*/  IMAD R9, R6, R0, R9 ;  /* 0x0000000006097224 */ /* 0x000fe400078e0209 */
[----:B------:R-:W-:Y:S02]  /*12a30*/  IMAD R0, R8, UR4, RZ ;  /* 0x0000000408007c24 */ /* 0x000fe4000f8e02ff */
[C---:B------:R-:W-:Y:S01]  /*12a40*/  IMAD.WIDE.U32 R4, R7.reuse, UR4, R4 ;  /* 0x0000000407047c25 */ /* 0x040fe2000f8e0004 */
[----:B------:R2:W-:Y:S03]  /*12a50*/  STL [R1], R9 ;  /* 0x0000000901007387 */ /* 0x0005e60000100800 */
[----:B------:R-:W-:Y:S01]  /*12a60*/  IMAD R0, R7, UR5, R0 ;  /* 0x0000000507007c24 */ /* 0x000fe2000f8e0200 */
[----:B------:R-:W-:-:S03]  /*12a70*/  LEA R2, P0, R4, R2, 0x2 ;  /* 0x0000000204027211 */ /* 0x000fc600078010ff */
[----:B------:R-:W-:-:S05]  /*12a80*/  IMAD.IADD R0, R5, 0x1, R0 ;  /* 0x0000000105007824 */ /* 0x000fca00078e0200 */
[----:B------:R-:W-:-:S05]  /*12a90*/  LEA.HI.X R3, R4, R3, R0, 0x2, P0 ;  /* 0x0000000304037211 */ /* 0x000fca00000f1400 */
[----:B------:R2:W5:Y:S02]  /*12aa0*/  LDG.E R16, desc[UR50][R2.64] ;  /* 0x0000003202107981 */ /* 0x000564000c1e1900 */
.L_x_1216:
[----:B------:R-:W3:Y:S01]  /*12ab0*/  LDL R0, [R1+0x8] ;  /* 0x0000080001007983 */ /* 0x000ee20000100800 */
[----:B--2---:R-:W-:Y:S01]  /*12ac0*/  IMAD R3, R18, 0x8, R17 ;  /* 0x0000000812037824 */ /* 0x004fe200078e0211 */
[----:B---3--:R-:W-:-:S04]  /*12ad0*/  SHF.L.U32 R0, R0, 0x1f, RZ ;  /* 0x0000001f00007819 */ /* 0x008fc800000006ff */
[----:B------:R-:W2:Y:S02]  /*12ae0*/  SYNCS.PHASECHK.TRANS64.TRYWAIT P0, [R3+URZ+0x28840], R0 ;  /* 0x02884000030075a7 */ /* 0x000ea4000800017f */
[----:B--2---:R-:W-:Y:S05]  /*12af0*/  @!P0 BRA `(.L_x_1217) ;  /* 0x0000003800948947 */ /* 0x004fea0003800000 */
.L_x_1308:
        /* <DEDUP_REMOVED lines=11> */
.L_x_1218:
[----:B------:R-:W3:Y:S01]  /*12bb0*/  LDL R2, [R1] ;  /* 0x0000000001027983 */ /* 0x000ee20000100800 */
[----:B--2---:R-:W-:Y:S01]  /*12bc0*/  IMAD R0, R18, 0x8000, R17 ;  /* 0x0000800012007824 */ /* 0x004fe200078e0211 */
[----:B------:R-:W-:Y:S01]  /*12bd0*/  R2UR UR33, R3 ;  /* 0x00000000032172ca */ /* 0x000fe200000e0000 */
[----:B------:R-:W-:Y:S01]  /*12be0*/  UIADD3 UR4, UP0, UR44, 0x370, URZ ;  /* 0x000003702c047890 */ /* 0x000fe2000ff1e03f */
[----:B-----5:R-:W-:Y:S01]  /*12bf0*/  R2UR UR37, R16 ;  /* 0x00000000102572ca */ /* 0x020fe200000e0000 */
[----:B------:R-:W-:Y:S01]  /*12c00*/  UMOV UR6, 0x0 ;  /* 0x0000000000067882 */ /* 0x000fe20000000000 */
[----:B------:R-:W-:Y:S01]  /*12c10*/  R2UR UR8, R0 ;  /* 0x00000000000872ca */ /* 0x000fe200000e0000 */
[----:B------:R-:W-:Y:S01]  /*12c20*/  UIADD3.X UR5, URZ, UR45, URZ, UP0, !UPT ;  /* 0x0000002d3f057290 */ /* 0x000fe200087fe43f */
[----:B------:R-:W-:Y:S01]  /*12c30*/  PLOP3.LUT P0, PT, PT, PT, PT, 0x80, 0x0 ;  /* 0x000000000000781c */ /* 0x000fe20003f0f070 */
[----:B------:R-:W-:Y:S01]  /*12c40*/  UMOV UR7, 0x14f00000 ;  /* 0x14f0000000077882 */ /* 0x000fe20000000000 */
[----:B------:R-:W-:Y:S01]  /*12c50*/  UMOV UR34, URZ ;  /* 0x0000003f00227c82 */ /* 0x000fe20008000000 */
[----:B------:R-:W-:Y:S01]  /*12c60*/  UMOV UR10, 0x40 ;  /* 0x00000040000a7882 */ /* 0x000fe20000000000 */
[----:B------:R-:W-:Y:S01]  /*12c70*/  UMOV UR12, UR36 ;  /* 0x00000024000c7c82 */ /* 0x000fe20008000000 */
[----:B------:R-:W-:-:S02]  /*12c80*/  LOP3.LUT R19, R19, 0xfffffffd, RZ, 0xc0, !PT ;  /* 0xfffffffd13137812 */ /* 0x000fc400078ec0ff */
[----:B------:R-:W-:Y:S02]  /*12c90*/  UIADD3 UR33, UR33, 0x28830, URZ ;  /* 0x0002883021217890 */ /* 0x000fe4000fffe03f */
[----:B------:R-:W-:Y:S02]  /*12ca0*/  UMOV UR13, UR37 ;  /* 0x00000025000d7c82 */ /* 0x000fe40008000000 */
[----:B------:R-:W-:Y:S02]  /*12cb0*/  UIADD3 UR32, UR8, 0x18400, URZ ;  /* 0x0001840008207890 */ /* 0x000fe4000fffe03f */
[----:B------:R-:W-:Y:S01]  /*12cc0*/  UIADD3 UR8, UR8, 0x1c400, URZ ;  /* 0x0001c40008087890 */ /* 0x000fe2000fffe03f */
[----:B------:R-:W-:Y:S01]  /*12cd0*/  @P0 LOP3.LUT R19, R19, 0x2, RZ, 0xfc, !PT ;  /* 0x0000000213130812 */ /* 0x000fe200078efcff */
[----:B------:R-:W-:Y:S01]  /*12ce0*/  UMOV UR9, UR33 ;  /* 0x0000002100097c82 */ /* 0x000fe20008000000 */
[----:B---3--:R-:W-:-:S13]  /*12cf0*/  R2UR UR35, R2 ;  /* 0x00000000022372ca */ /* 0x008fda00000e0000 */
[----:B------:R-:W-:-:S07]  /*12d00*/  USHF.L.U32 UR35, UR35, 0x7, URZ ;  /* 0x0000000723237899 */ /* 0x000fce000800063f */
[----:B------:R-:W-:Y:S02]  /*12d10*/  UMOV UR11, UR35 ;  /* 0x00000023000b7c82 */ /* 0x000fe40008000000 */
[----:B------:R2:W-:Y:S01]  /*12d20*/  UTMALDG.4D [UR32], [UR4], desc[UR6] ;  /* 0x00000620040075b4 */ /* 0x0005e20008019000 */
[----:B------:R2:W-:Y:S02]  /*12d30*/  UTMALDG.4D [UR8], [UR4], desc[UR6] ;  /* 0x00000608040075b4 */ /* 0x0005e40008019000 */
[----:B--2---:R-:W-:Y:S01]  /*12d40*/  NOP ;  /* 0x0000000000007918 */ /* 0x004fe20000000000 */
.L_x_1214:
[----:B------:R-:W-:Y:S01]  /*12d50*/  VIADD R0, R17, 0x10400 ;  /* 0x0001040011007836 */ /* 0x000fe20000000000 */
[----:B------:R-:W-:Y:S05]  /*12d60*/  WARPSYNC.ALL ;  /* 0x0000000000007948 */ /* 0x000fea0003800000 */
[----:B------:R-:W-:Y:S01]  /*12d70*/  BAR.SYNC.DEFER_BLOCKING 0x8, 0x180 ;  /* 0x0206000000007b1d */ /* 0x000fe20000010000 */
[----:B------:R-:W-:-:S05]  /*12d80*/  LOP3.LUT P0, RZ, R0, 0x3ff, RZ, 0xc0, !PT ;  /* 0x000003ff00ff7812 */ /* 0x000fca000780c0ff */
[----:B------:R-:W-:Y:S08]  /*12d90*/  BSSY B6, `(.L_x_1219) ;  /* 0x0000012000067945 */ /* 0x000ff00003800000 */
[----:B------:R-:W-:Y:S05]  /*12da0*/  @!P0 BRA `(.L_x_1220) ;  /* 0x0000000000408947 */ /* 0x000fea0003800000 */
[----:B------:R-:W-:Y:S01]  /*12db0*/  MOV R2, 0x0 ;  /* 0x0000000000027802 */ /* 0x000fe20000000f00 */
[----:B------:R-:W-:Y:S01]  /*12dc0*/  ULDC.64 UR4, c[0x4][0xa0] ;  /* 0x0100280000047ab9 */ /* 0x000fe20000000a00 */
[----:B------:R-:W-:Y:S01]  /*12dd0*/  ULDC.64 UR6, c[0x4][0xa8] ;  /* 0x01002a0000067ab9 */ /* 0x000fe20000000a00 */
[----:B------:R-:W-:Y:S01]  /*12de0*/  ULDC.64 UR8, c[0x4][0x20] ;  /* 0x0100080000087ab9 */ /* 0x000fe20000000a00 */
[----:B-1----:R-:W-:Y:S02]  /*12df0*/  IMAD.U32 R4, RZ, RZ, UR4 ;  /* 0x00000004ff047e24 */ /* 0x002fe4000f8e00ff */
[----:B------:R-:W1:Y:S01]  /*12e00*/  LDC.64 R2, c[0x4][R2] ;  /* 0x0100000002027b82 */ /* 0x000e620000000a00 */
[----:B------:R-:W-:Y:S02]  /*12e10*/  IMAD.U32 R5, RZ, RZ, UR5 ;  /* 0x00000005ff057e24 */ /* 0x000fe4000f8e00ff */
[----:B------:R-:W-:Y:S02]  /*12e20*/  IMAD.U32 R6, RZ, RZ, UR6 ;  /* 0x00000006ff067e24 */ /* 0x000fe4000f8e00ff */
[----:B0-----:R-:W-:-:S02]  /*12e30*/  IMAD.U32 R7, RZ, RZ, UR7 ;  /* 0x00000007ff077e24 */ /* 0x001fc4000f8e00ff */
[----:B------:R-:W-:Y:S02]  /*12e40*/  IMAD.U32 R10, RZ, RZ, UR8 ;  /* 0x00000008ff0a7e24 */ /* 0x000fe4000f8e00ff */
[----:B------:R-:W-:Y:S02]  /*12e50*/  IMAD.U32 R11, RZ, RZ, UR9 ;  /* 0x00000009ff0b7e24 */ /* 0x000fe4000f8e00ff */
[----:B------:R-:W-:Y:S02]  /*12e60*/  IMAD.MOV.U32 R8, RZ, RZ, 0x70 ;  /* 0x00000070ff087424 */ /* 0x000fe400078e00ff */
[----:B------:R-:W-:Y:S02]  /*12e70*/  IMAD.MOV.U32 R12, RZ, RZ, 0x1 ;  /* 0x00000001ff0c7424 */ /* 0x000fe400078e00ff */
[----:B------:R-:W-:-:S07]  /*12e80*/  IMAD.MOV.U32 R13, RZ, RZ, RZ ;  /* 0x000000ffff0d7224 */ /* 0x000fce00078e00ff */
[----:B------:R-:W-:-:S07]  /*12e90*/  LEPC R20, `(.L_x_1220) ;  /* 0x000000001014794e */ /* 0x000fce0000000000 */
[----:B-1----:R-:W-:Y:S05]  /*12ea0*/  CALL.ABS.NOINC R2 ;  /* 0x0000000002007343 */ /* 0x002fea0003c00000 */
.L_x_1220:
[----:B------:R-:W-:Y:S05]  /*12eb0*/  BSYNC B6 ;  /* 0x0000000000067941 */ /* 0x000fea0003800000 */
.L_x_1219:
[----:B------:R-:W2:Y:S01]  /*12ec0*/  S2R R2, SR_TID.X ;  /* 0x0000000000027919 */ /* 0x000ea20000002100 */
[----:B0-----:R-:W0:Y:S01]  /*12ed0*/  LDC R7, c[0x0][0x448] ;  /* 0x00011200ff077b82 */ /* 0x001e220000000800 */
[----:B------:R-:W-:Y:S01]  /*12ee0*/  USHF.R.S32.HI UR4, URZ, 0x1f, UR36 ;  /* 0x0000001f3f047899 */ /* 0x000fe20008011424 */
[----:B------:R-:W-:Y:S01]  /*12ef0*/  ULDC.64 UR8, c[0x0][0x2d8] ;  /* 0x0000b60000087ab9 */ /* 0x000fe20000000a00 */
[----:B------:R-:W3:Y:S02]  /*12f00*/  S2R R9, SR_TID.X ;  /* 0x0000000000097919 */ /* 0x000ee40000002100 */
[----:B------:R-:W-:Y:S02]  /*12f10*/  UIMAD UR6, UR4, UR8, URZ ;  /* 0x00000008040672a4 */ /* 0x000fe4000f8e023f */
[----:B------:R-:W-:Y:S01]  /*12f20*/  UIMAD.WIDE.U32 UR4, UR36, UR8, URZ ;  /* 0x00000008240472a5 */ /* 0x000fe2000f8e003f */
[----:B------:R-:W4:Y:S01]  /*12f30*/  S2R R8, SR_TID.X ;  /* 0x0000000000087919 */ /* 0x000f220000002100 */
[----:B------:R-:W-:-:S02]  /*12f40*/  UIMAD UR6, UR36, UR9, UR6 ;  /* 0x00000009240672a4 */ /* 0x000fc4000f8e0206 */
[----:B------:R-:W-:Y:S02]  /*12f50*/  USHF.R.S32.HI UR7, URZ, 0x1f, UR43 ;  /* 0x0000001f3f077899 */ /* 0x000fe4000801142b */
[----:B------:R-:W-:Y:S01]  /*12f60*/  UIADD3 UR5, UR5, UR6, URZ ;  /* 0x0000000605057290 */ /* 0x000fe2000fffe03f */
[----:B------:R-:W-:-:S03]  /*12f70*/  ULDC.64 UR8, c[0x0][0x2e0] ;  /* 0x0000b80000087ab9 */ /* 0x000fc60000000a00 */
[----:B------:R-:W-:Y:S02]  /*12f80*/  UIMAD.WIDE.U32 UR4, UR43, UR8, UR4 ;  /* 0x000000082b0472a5 */ /* 0x000fe4000f8e0004 */
[----:B------:R-:W-:-:S04]  /*12f90*/  UIMAD UR6, UR7, UR8, URZ ;  /* 0x00000008070672a4 */ /* 0x000fc8000f8e023f */
[----:B------:R-:W-:Y:S01]  /*12fa0*/  UIMAD UR6, UR43, UR9, UR6 ;  /* 0x000000092b0672a4 */ /* 0x000fe2000f8e0206 */
[----:B0-----:R-:W-:Y:S01]  /*12fb0*/  ISETP.NE.AND P0, PT, R7, 0x1, PT ;  /* 0x000000010700780c */ /* 0x001fe20003f05270 */
[----:B-1----:R-:W-:Y:S02]  /*12fc0*/  IMAD.U32 R4, RZ, RZ, UR4 ;  /* 0x00000004ff047e24 */ /* 0x002fe4000f8e00ff */
[----:B------:R-:W-:Y:S02]  /*12fd0*/  UIADD3 UR6, UR5, UR6, URZ ;  /* 0x0000000605067290 */ /* 0x000fe4000fffe03f */
[----:B------:R-:W-:Y:S01]  /*12fe0*/  IMAD.U32 R5, RZ, RZ, UR5 ;  /* 0x00000005ff057e24 */ /* 0x000fe2000f8e00ff */
[----:B------:R-:W-:Y:S01]  /*12ff0*/  ULDC.64 UR4, c[0x0][0x2d0] ;  /* 0x0000b40000047ab9 */ /* 0x000fe20000000a00 */
[C---:B--2---:R-:W-:Y:S01]  /*13000*/  LOP3.LUT R0, R2.reuse, 0x7f, RZ, 0xc0, !PT ;  /* 0x0000007f02007812 */ /* 0x044fe200078ec0ff */
[----:B------:R-:W-:-:S03]  /*13010*/  IMAD.SHL.U32 R2, R2, 0x10, RZ ;  /* 0x0000001002027824 */ /* 0x000fc600078e00ff */
[----:B------:R-:W-:Y:S01]  /*13020*/  SHF.R.U32.HI R0, RZ, 0x3, R0 ;  /* 0x00000003ff007819 */ /* 0x000fe20000011600 */
[----:B---3--:R-:W-:Y:S01]  /*13030*/  IMAD.SHL.U32 R9, R9, 0x8, RZ ;  /* 0x0000000809097824 */ /* 0x008fe200078e00ff */
[----:B------:R-:W0:Y:S02]  /*13040*/  @P0 LDC R3, c[0x0][0x44c] ;  /* 0x00011300ff030b82 */ /* 0x000e240000000800 */
[----:B------:R-:W-:Y:S01]  /*13050*/  LOP3.LUT R2, R0, 0x70, R2, 0xf8, !PT ;  /* 0x0000007000027812 */ /* 0x000fe200078ef802 */
[----:B----4-:R-:W-:Y:S01]  /*13060*/  IMAD.SHL.U32 R10, R8, 0x8, RZ ;  /* 0x00000008080a7824 */ /* 0x010fe200078e00ff */
[----:B------:R-:W-:-:S03]  /*13070*/  LOP3.LUT R9, R9, 0x38, RZ, 0xc0, !PT ;  /* 0x0000003809097812 */ /* 0x000fc600078ec0ff */
[----:B------:R-:W-:Y:S01]  /*13080*/  VIADD R2, R2, UR41 ;  /* 0x0000002902027c36 */ /* 0x000fe20008000000 */
[----:B------:R-:W1:Y:S01]  /*13090*/  @P0 LDC R0, c[0x0][0x450] ;  /* 0x00011400ff000b82 */ /* 0x000e620000000800 */
[----:B------:R-:W-:Y:S02]  /*130a0*/  LOP3.LUT R9, R9, 0x40, RZ, 0xfc, !PT ;  /* 0x0000004009097812 */ /* 0x000fe400078efcff */
[----:B------:R-:W-:Y:S01]  /*130b0*/  IMAD.MOV.U32 R6, RZ, RZ, R2 ;  /* 0x000000ffff067224 */ /* 0x000fe200078e0002 */
[----:B------:R-:W-:Y:S01]  /*130c0*/  LOP3.LUT R10, R10, 0x38, RZ, 0xc0, !PT ;  /* 0x000000380a0a7812 */ /* 0x000fe200078ec0ff */
[----:B0-----:R-:W-:-:S05]  /*130d0*/  @P0 IMAD.HI.U32 R3, R2, R3, RZ ;  /* 0x0000000302030227 */ /* 0x001fca00078e00ff */
[----:B-1----:R-:W-:Y:S01]  /*130e0*/  @P0 SHF.R.U32.HI R6, RZ, R0, R3 ;  /* 0x00000000ff060219 */ /* 0x002fe20000011603 */
[----:B------:R-:W-:Y:S01]  /*130f0*/  IMAD.U32 R3, RZ, RZ, UR6 ;  /* 0x00000006ff037e24 */ /* 0x000fe2000f8e00ff */
[----:B------:R-:W-:-:S03]  /*13100*/  ULDC.64 UR6, c[0x0][0x280] ;  /* 0x0000a00000067ab9 */ /* 0x000fc60000000a00 */
[----:B------:R-:W-:-:S04]  /*13110*/  IMAD.MOV R0, RZ, RZ, -R6 ;  /* 0x000000ffff007224 */ /* 0x000fc800078e0a06 */
[----:B------:R-:W-:Y:S02]  /*13120*/  IMAD R0, R7, R0, R2 ;  /* 0x0000000007007224 */ /* 0x000fe400078e0202 */
[----:B------:R-:W-:Y:S01]  /*13130*/  IMAD.MOV.U32 R2, RZ, RZ, R4 ;  /* 0x000000ffff027224 */ /* 0x000fe200078e0004 */
[----:B------:R-:W-:-:S03]  /*13140*/  SHF.R.S32.HI R4, RZ, 0x1f, R6 ;  /* 0x0000001fff047819 */ /* 0x000fc60000011406 */
[----:B------:R-:W-:-:S04]  /*13150*/  IMAD.WIDE.U32 R2, R6, UR4, R2 ;  /* 0x0000000406027c25 */ /* 0x000fc8000f8e0002 */
        /* <DEDUP_REMOVED lines=18> */
[----:B------:R-:W-:Y:S02]  /*13280*/  ULDC UR4, c[0x0][0x288] ;  /* 0x0000a20000047ab9 */ /* 0x000fe40000000800 */
[----:B------:R-:W-:Y:S01]  /*13290*/  IMAD R3, R7, UR4, RZ ;  /* 0x0000000407037c24 */ /* 0x000fe2000f8e02ff */
[----:B------:R-:W1:Y:S04]  /*132a0*/  SHFL.IDX PT, R6, R0, RZ, 0x181f ;  /* 0x00181fff00067589 */ /* 0x000e6800000e0000 */
[----:B------:R-:W-:Y:S01]  /*132b0*/  SHFL.IDX PT, R8, R0, 0x1, 0x181f ;  /* 0x00381f0000087f89 */ /* 0x000fe200000e0000 */
[----:B0-----:R-:W-:-:S04]  /*132c0*/  LOP3.LUT R5, R5, 0x7f, RZ, 0xc0, !PT ;  /* 0x0000007f05057812 */ /* 0x001fc800078ec0ff */
[----:B------:R-:W-:-:S05]  /*132d0*/  SHF.R.U32.HI R5, RZ, 0x3, R5 ;  /* 0x00000003ff057819 */ /* 0x000fca0000011605 */
[----:B------:R-:W-:-:S04]  /*132e0*/  VIADD R2, R5, UR41 ;  /* 0x0000002905027c36 */ /* 0x000fc80008000000 */
[C---:B------:R-:W-:Y:S01]  /*132f0*/  VIADD R5, R2.reuse, 0x10 ;  /* 0x0000001002057836 */ /* 0x040fe20000000000 */
[----:B------:R-:W-:-:S04]  /*13300*/  ISETP.GE.AND P3, PT, R2, R3, PT ;  /* 0x000000030200720c */ /* 0x000fc80003f66270 */
[----:B------:R-:W-:Y:S02]  /*13310*/  ISETP.GE.AND P2, PT, R5, R3, PT ;  /* 0x000000030500720c */ /* 0x000fe40003f46270 */
[----:B------:R-:W0:Y:S07]  /*13320*/  SHFL.IDX PT, R5, R4, RZ, 0x181f ;  /* 0x00181fff04057589 */ /* 0x000e2e00000e0000 */
[----:B-1----:R-:W-:-:S05]  /*13330*/  @!P3 LEA R6, P4, R10, R6, 0x1 ;  /* 0x000000060a06b211 */ /* 0x002fca00078808ff */
[----:B0-----:R-:W-:Y:S01]  /*13340*/  @!P3 IMAD.X R7, RZ, RZ, R5, P4 ;  /* 0x000000ffff07b224 */ /* 0x001fe200020e0605 */
[----:B------:R-:W-:Y:S01]  /*13350*/  @!P2 LEA R8, P4, R10, R8, 0x1 ;  /* 0x000000080a08a211 */ /* 0x000fe200078808ff */
[----:B------:R-:W0:Y:S04]  /*13360*/  SHFL.IDX PT, R5, R4, 0x1, 0x181f ;  /* 0x00381f0004057f89 */ /* 0x000e2800000e0000 */
[----:B-----5:R-:W-:Y:S04]  /*13370*/  @!P3 LDGSTS.E.BYPASS.LTC128B.128 [R9+0x10400], desc[UR50][R6.64], !P1 ;  /* 0x104000000609bfae */ /* 0x020fe8000c901d72 */
[----:B------:R1:W-:Y:S02]  /*13380*/  @!P3 LDGSTS.E.BYPASS.LTC128B.128 [R9+0x14400], desc[UR50][R6.64+0x80], !P0 ;  /* 0x144000800609bfae */ /* 0x0003e4000c101d72 */
[----:B-1----:R-:W-:-:S02]  /*13390*/  @!P2 IMAD.MOV.U32 R6, RZ, RZ, R8 ;  /* 0x000000ffff06a224 */ /* 0x002fc400078e0008 */
[----:B0-----:R-:W-:-:S04]  /*133a0*/  @!P2 IMAD.X R5, RZ, RZ, R5, P4 ;  /* 0x000000ffff05a224 */ /* 0x001fc800020e0605 */
        /* <DEDUP_REMOVED lines=38> */
[----:B------:R-:W-:Y:S02]  /*13610*/  @!P2 LDGSTS.E.BYPASS.LTC128B.128 [R9+0x12c00], desc[UR50][R6.64], !P1 ;  /* 0x12c000000609afae */ /* 0x000fe4000c901d72 */
[----:B------:R-:W-:Y:S02]  /*13620*/  ISETP.GE.AND P3, PT, R5, R3, PT ;  /* 0x000000030500720c */ /* 0x000fe40003f66270 */
[----:B------:R0:W-:Y:S04]  /*13630*/  @!P2 LDGSTS.E.BYPASS.LTC128B.128 [R9+0x16c00], desc[UR50][R6.64+0x80], !P0 ;  /* 0x16c000800609afae */ /* 0x0001e8000c101d72 */
[----:B------:R-:W-:Y:S04]  /*13640*/  SHFL.IDX PT, R5, R4, 0x6, 0x181f ;  /* 0x00d81f0004057f89 */ /* 0x000fe800000e0000 */
[----:B------:R-:W-:Y:S04]  /*13650*/  SHFL.IDX PT, R4, R4, 0x7, 0x181f ;  /* 0x00f81f0004047f89 */ /* 0x000fe800000e0000 */
[----:B0-----:R-:W0:Y:S04]  /*13660*/  SHFL.IDX PT, R6, R0, 0x6, 0x181f ;  /* 0x00d81f0000067f89 */ /* 0x001e2800000e0000 */
[----:B------:R-:W1:Y:S01]  /*13670*/  SHFL.IDX PT, R0, R0, 0x7, 0x181f ;  /* 0x00f81f0000007f89 */ /* 0x000e6200000e0000 */
[----:B0-----:R-:W-:-:S05]  /*13680*/  @!P3 LEA R6, P2, R10, R6, 0x1 ;  /* 0x000000060a06b211 */ /* 0x001fca00078408ff */
[----:B------:R-:W-:-:S04]  /*13690*/  @!P3 IMAD.X R5, RZ, RZ, R5, P2 ;  /* 0x000000ffff05b224 */ /* 0x000fc800010e0605 */
[----:B------:R-:W-:-:S05]  /*136a0*/  @!P3 IMAD.MOV.U32 R7, RZ, RZ, R5 ;  /* 0x000000ffff07b224 */ /* 0x000fca00078e0005 */
[----:B------:R0:W-:Y:S04]  /*136b0*/  @!P3 LDGSTS.E.BYPASS.LTC128B.128 [R9+0x13400], desc[UR50][R6.64], !P1 ;  /* 0x134000000609bfae */ /* 0x0001e8000c901d72 */
[----:B-1----:R0:W-:Y:S02]  /*136c0*/  @!P3 LDGSTS.E.BYPASS.LTC128B.128 [R9+0x17400], desc[UR50][R6.64+0x80], !P0 ;  /* 0x174000800609bfae */ /* 0x0021e4000c101d72 */
.L_x_1325:
[----:B------:R-:W-:Y:S01]  /*136d0*/  VIADD R2, R2, 0x70 ;  /* 0x0000007002027836 */ /* 0x000fe20000000000 */
[----:B------:R-:W-:Y:S04]  /*136e0*/  BSSY B0, `(.L_x_1222) ;  /* 0x000000a000007945 */ /* 0x000fe80003800000 */
[----:B------:R-:W-:-:S13]  /*136f0*/  ISETP.GE.AND P2, PT, R2, R3, PT ;  /* 0x000000030200720c */ /* 0x000fda0003f46270 */
[----:B------:R-:W-:Y:S05]  /*13700*/  @P2 BRA `(.L_x_1223) ;  /* 0x00000000001c2947 */ /* 0x000fea0003800000 */
[----:B------:R-:W-:-:S05]  /*13710*/  LEA R2, P2, R10, R0, 0x1 ;  /* 0x000000000a027211 */ /* 0x000fca00078408ff */
[----:B------:R-:W-:-:S05]  /*13720*/  IMAD.X R3, RZ, RZ, R4, P2 ;  /* 0x000000ffff037224 */ /* 0x000fca00010e0604 */
[----:B------:R-:W-:Y:S01]  /*13730*/  @!PT LDS RZ, [RZ] ;  /* 0x00000000fffff984 */ /* 0x000fe20000000800 */
[----:B------:R-:W-:Y:S01]  /*13740*/  @!PT LDS RZ, [RZ] ;  /* 0x00000000fffff984 */ /* 0x000fe20000000800 */
[----:B------:R-:W-:Y:S01]  /*13750*/  @!PT LDS RZ, [RZ] ;  /* 0x00000000fffff984 */ /* 0x000fe20000000800 */
[----:B------:R1:W-:Y:S04]  /*13760*/  LDGSTS.E.BYPASS.LTC128B.128 [R9+0x13c00], desc[UR50][R2.64], !P1 ;  /* 0x13c0000002097fae */ /* 0x0003e8000c901d72 */
[----:B------:R1:W-:Y:S02]  /*13770*/  LDGSTS.E.BYPASS.LTC128B.128 [R9+0x17c00], desc[UR50][R2.64+0x80], !P0 ;  /* 0x17c0008002097fae */ /* 0x0003e4000c101d72 */
.L_x_1223:
[----:B------:R-:W-:Y:S05]  /*13780*/  BSYNC B0 ;  /* 0x0000000000007941 */ /* 0x000fea0003800000 */
.L_x_1222:
[----:B------:R-:W-:Y:S01]  /*13790*/  NOP ;  /* 0x0000000000007918 */ /* 0x000fe20000000000 */
[----:B------:R-:W-:Y:S01]  /*137a0*/  PLOP3.LUT P0, PT, PT, PT, PT, 0x80, 0x0 ;  /* 0x000000000000781c */ /* 0x000fe20003f0f070 */
[----:B0-----:R-:W-:-:S12]  /*137b0*/  VIADD R6, R17, 0x28800 ;  /* 0x0002880011067836 */ /* 0x001fd80000000000 */
.L_x_1224:
[----:B------:R-:W-:Y:S02]  /*137c0*/  PLOP3.LUT P1, PT, P1, P0, PT, 0xa2, 0x0 ;  /* 0x000000000000781c */ /* 0x000fe40000f21472 */
[----:B------:R-:W-:-:S08]  /*137d0*/  @P0 R2UR P1, UR4, R17 ;  /* 0x00000000110402ca */ /* 0x000fd00000020000 */
[----:B------:R-:W-:-:S05]  /*137e0*/  @P0 PLOP3.LUT P0, PT, P1, PT, PT, 0x80, 0x0 ;  /* 0x000000000000081c */ /* 0x000fca0000f0f070 */
[----:B------:R-:W-:Y:S01]  /*137f0*/  @!P1 SYNCS.ARRIVE.TRANS64.RED.A0T1 RZ, [UR4+0x28800], RZ ;  /* 0x028800ffffff99a7 */ /* 0x000fe20008200404 */
[----:B------:R-:W-:Y:S07]  /*13800*/  @!P1 ARRIVES.LDGSTSBAR.64.TRANSCNT [UR4+0x28800] ;  /* 0x02880000ff0099b0 */ /* 0x000fee0008000a84 */
[----:B------:R-:W-:Y:S05]  /*13810*/  @P0 BRA.U.ANY `(.L_x_1224) ;  /* 0xfffffffd00e80947 */ /* 0x000fea000393ffff */
[----:B-1----:R-:W2:Y:S02]  /*13820*/  LDL.LU R2, [R1+0x18] ;  /* 0x0000180001027983 */ /* 0x002ea40000300800 */
        /* <DEDUP_REMOVED lines=9> */
[----:B------:R-:W1:Y:S03]  /*138c0*/  SYNCS.PHASECHK.TRANS64.TRYWAIT P0, [R17+URZ+0x28820], R0 ;  /* 0x02882000110075a7 */ /* 0x000e66000800017f */
[----:B01----:R-:W-:Y:S05]  /*138d0*/  @!P0 BRA `(.L_x_1226) ;  /* 0x0000003400c48947 */ /* 0x003fea0003800000 */
.L_x_1326:
[----:B------:R-:W-:Y:S05]  /*138e0*/  BSYNC B0 ;  /* 0x0000000000007941 */ /* 0x000fea0003800000 */
.L_x_1225:
[----:B------:R-:W-:-:S04]  /*138f0*/  UIADD3 UR4, UR40, -0x2, URZ ;  /* 0xfffffffe28047890 */ /* 0x000fc8000fffe03f */
[----:B------:R-:W-:-:S06]  /*13900*/  UISETP.GE.AND UP0, UPT, UR4, UR39, UPT ;  /* 0x000000270400728c */ /* 0x000fcc000bf06270 */
[----:B------:R-:W-:-:S13]  /*13910*/  PLOP3.LUT P0, PT, PT, PT, UP0, 0x80, 0x0 ;  /* 0x000000000000781c */ /* 0x000fda0003f0f008 */
[----:B------:R-:W-:Y:S05]  /*13920*/  @!P0 BRA `(.L_x_1227) ;  /* 0x0000001c00448947 */ /* 0x000fea0003800000 */
[----:B0-----:R-:W-:Y:S01]  /*13930*/  IMAD R0, RZ, RZ, -UR40 ;  /* 0x80000028ff007e24 */ /* 0x001fe2000f8e02ff */
[----:B------:R-:W-:Y:S01]  /*13940*/  LOP3.LUT R5, RZ, UR39, RZ, 0x33, !PT ;  /* 0x00000027ff057c12 */ /* 0x000fe2000f8e33ff */
[----:B------:R-:W-:-:S03]  /*13950*/  IMAD.U32 R4, RZ, RZ, UR4 ;  /* 0x00000004ff047e24 */ /* 0x000fc6000f8e00ff */
[----:B------:R-:W-:-:S05]  /*13960*/  VIADDMNMX R5, R0, 0x1, R5, !PT ;  /* 0x0000000100057846 */ /* 0x000fca0007800105 */
[----:B------:R-:W-:-:S05]  /*13970*/  VIADD R0, R5, UR40 ;  /* 0x0000002805007c36 */ /* 0x000fca0008000000 */
[----:B------:R-:W-:-:S04]  /*13980*/  LOP3.LUT R0, R0, 0x1, RZ, 0xc0, !PT ;  /* 0x0000000100007812 */ /* 0x000fc800078ec0ff */
[----:B------:R-:W-:-:S13]  /*13990*/  ISETP.NE.U32.AND P0, PT, R0, 0x1, PT ;  /* 0x000000010000780c */ /* 0x000fda0003f05070 */
[----:B------:R-:W-:Y:S05]  /*139a0*/  @P0 BRA `(.L_x_1228) ;  /* 0x0000000800640947 */ /* 0x000fea0003800000 */
[----:B------:R-:W2:Y:S01]  /*139b0*/  LDL R2, [R1+0x8] ;  /* 0x0000080001027983 */ /* 0x000ea20000100800 */
        /* <DEDUP_REMOVED lines=12> */
[----:B------:R-:W0:Y:S03]  /*13a80*/  LDC R8, c[0x0][0x43c] ;  /* 0x00010f00ff087b82 */ /* 0x000e260000000800 */
[----:B------:R-:W3:Y:S01]  /*13a90*/  LDL R12, [R1+0x4] ;  /* 0x00000400010c7983 */ /* 0x000ee20000100800 */
[----:B------:R-:W-:Y:S01]  /*13aa0*/  IMAD.MOV.U32 R7, RZ, RZ, R4 ;  /* 0x000000ffff077224 */ /* 0x000fe200078e0004 */
[----:B------:R-:W-:Y:S01]  /*13ab0*/  ULDC.64 UR4, c[0x0][0x428] ;  /* 0x00010a0000047ab9 */ /* 0x000fe20000000a00 */
[----:B0-----:R-:W-:-:S13]  /*13ac0*/  ISETP.NE.AND P0, PT, R8, 0x1, PT ;  /* 0x000000010800780c */ /* 0x001fda0003f05270 */
[----:B------:R-:W0:Y:S02]  /*13ad0*/  @P0 LDC.64 R2, c[0x0][0x440] ;  /* 0x00011000ff020b82 */ /* 0x000e240000000a00 */
[----:B0-----:R-:W-:-:S05]  /*13ae0*/  @P0 IMAD.HI.U32 R2, R4, R2, RZ ;  /* 0x0000000204020227 */ /* 0x001fca00078e00ff */
[----:B------:R-:W-:-:S05]  /*13af0*/  @P0 SHF.R.U32.HI R7, RZ, R3, R2 ;  /* 0x00000003ff070219 */ /* 0x000fca0000011602 */
[----:B------:R-:W-:-:S04]  /*13b00*/  IMAD.MOV R2, RZ, RZ, -R7 ;  /* 0x000000ffff027224 */ /* 0x000fc800078e0a07 */
[----:B------:R-:W-:Y:S02]  /*13b10*/  IMAD R4, R8, R2, R4 ;  /* 0x0000000208047224 */ /* 0x000fe400078e0204 */
[----:B------:R-:W0:Y:S01]  /*13b20*/  LDC.64 R2, c[0x0][0x418] ;  /* 0x00010600ff027b82 */ /* 0x000e220000000a00 */
[----:B--2---:R-:W-:Y:S01]  /*13b30*/  IMAD R8, R9, UR4, RZ ;  /* 0x0000000409087c24 */ /* 0x004fe2000f8e02ff */
[----:B------:R-:W-:-:S03]  /*13b40*/  SHF.R.S32.HI R9, RZ, 0x1f, R7 ;  /* 0x0000001fff097819 */ /* 0x000fc60000011407 */
[----:B---3--:R-:W-:Y:S02]  /*13b50*/  IMAD R11, R12, UR5, R8 ;  /* 0x000000050c0b7c24 */ /* 0x008fe4000f8e0208 */
[----:B------:R-:W-:-:S04]  /*13b60*/  IMAD.MOV.U32 R8, RZ, RZ, R7 ;  /* 0x000000ffff087224 */ /* 0x000fc800078e0007 */
[----:B------:R-:W-:-:S04]  /*13b70*/  IMAD.WIDE.U32 R8, R12, UR4, R8 ;  /* 0x000000040c087c25 */ /* 0x000fc8000f8e0008 */
[----:B------:R-:W-:Y:S01]  /*13b80*/  IMAD.IADD R7, R11, 0x1, R9 ;  /* 0x000000010b077824 */ /* 0x000fe200078e0209 */
[----:B0-----:R-:W-:-:S04]  /*13b90*/  LEA R2, P0, R8, R2, 0x2 ;  /* 0x0000000208027211 */ /* 0x001fc800078010ff */
[----:B------:R-:W-:-:S05]  /*13ba0*/  LEA.HI.X R3, R8, R3, R7, 0x2, P0 ;  /* 0x0000000308037211 */ /* 0x000fca00000f1407 */
[----:B------:R0:W5:Y:S04]  /*13bb0*/  LDG.E R2, desc[UR50][R2.64] ;  /* 0x0000003202027981 */ /* 0x000168000c1e1900 */
.L_x_1231:
[----:B------:R-:W-:Y:S01]  /*13bc0*/  IMAD R7, R0, 0x8, R17 ;  /* 0x0000000800077824 */ /* 0x000fe200078e0211 */
[----:B0-----:R-:W-:Y:S01]  /*13bd0*/  SHF.L.U32 R3, R10, 0x1f, RZ ;  /* 0x0000001f0a037819 */ /* 0x001fe200000006ff */
[----:B------:R-:W-:Y:S03]  /*13be0*/  BSSY B1, `(.L_x_1232) ;  /* 0x0000003000017945 */ /* 0x000fe60003800000 */
[----:B------:R-:W0:Y:S02]  /*13bf0*/  SYNCS.PHASECHK.TRANS64.TRYWAIT P0, [R7+URZ+0x28840], R3 ;  /* 0x02884003070075a7 */ /* 0x000e24000800017f */
[----:B0-----:R-:W-:Y:S05]  /*13c00*/  @!P0 BRA `(.L_x_1233) ;  /* 0x00000034000c8947 */ /* 0x001fea0003800000 */
.L_x_1327:
[----:B------:R-:W-:Y:S05]  /*13c10*/  BSYNC B1 ;  /* 0x0000000000017941 */ /* 0x000fea0003800000 */
.L_x_1232:
[----:B------:R-:W1:Y:S01]  /*13c20*/  S2R R8, SR_TID.X ;  /* 0x0000000000087919 */ /* 0x000e620000002100 */
[----:B------:R-:W-:Y:S01]  /*13c30*/  BSSY B1, `(.L_x_1234) ;  /* 0x000000b000017945 */ /* 0x000fe20003800000 */
[----:B-1----:R-:W-:-:S04]  /*13c40*/  LOP3.LUT R8, R8, 0x7f, RZ, 0xc0, !PT ;  /* 0x0000007f08087812 */ /* 0x002fc800078ec0ff */
[----:B------:R-:W-:-:S13]  /*13c50*/  ISETP.NE.AND P1, PT, R8, RZ, PT ;  /* 0x000000ff0800720c */ /* 0x000fda0003f25270 */
        /* <DEDUP_REMOVED lines=8> */
.L_x_1235:
[----:B------:R-:W-:Y:S05]  /*13ce0*/  BSYNC B1 ;  /* 0x0000000000017941 */ /* 0x000fea0003800000 */
.L_x_1234:
[----:B------:R-:W-:Y:S01]  /*13cf0*/  IMAD.MOV.U32 R11, RZ, RZ, RZ ;  /* 0x000000ffff0b7224 */ /* 0x000fe200078e00ff */
[----:B------:R-:W-:Y:S01]  /*13d00*/  UIADD3 UR4, UP0, UR44, 0x370, URZ ;  /* 0x000003702c047890 */ /* 0x000fe2000ff1e03f */
[----:B0-----:R-:W-:Y:S01]  /*13d10*/  IMAD R3, R0, 0x8000, R17 ;  /* 0x0000800000037824 */ /* 0x001fe200078e0211 */
[----:B------:R-:W-:Y:S01]  /*13d20*/  PLOP3.LUT P0, PT, PT, PT, PT, 0x80, 0x0 ;  /* 0x000000000000781c */ /* 0x000fe20003f0f070 */
[----:B------:R-:W-:Y:S01]  /*13d30*/  VIADD R7, R7, 0x28830 ;  /* 0x0002883007077836 */ /* 0x000fe20000000000 */
[----:B------:R-:W-:Y:S01]  /*13d40*/  R2UR UR10, R11 ;  /* 0x000000000b0a72ca */ /* 0x000fe200000e0000 */
[----:B------:R-:W-:Y:S01]  /*13d50*/  IMAD.SHL.U32 R8, R4, 0x80, RZ ;  /* 0x0000008004087824 */ /* 0x000fe200078e00ff */
[----:B------:R-:W-:Y:S01]  /*13d60*/  UIADD3.X UR5, URZ, UR45, URZ, UP0, !UPT ;  /* 0x0000002d3f057290 */ /* 0x000fe200087fe43f */
[----:B------:R-:W-:Y:S01]  /*13d70*/  VIADD R9, R3, 0x18400 ;  /* 0x0001840003097836 */ /* 0x000fe20000000000 */
[----:B------:R-:W-:Y:S01]  /*13d80*/  UMOV UR6, 0x0 ;  /* 0x0000000000067882 */ /* 0x000fe20000000000 */
[----:B------:R-:W-:-:S10]  /*13d90*/  UMOV UR7, 0x14f00000 ;  /* 0x14f0000000077882 */ /* 0x000fd40000000000 */
.L_x_1236:
[----:B------:R-:W-:-:S13]  /*13da0*/  @P0 ELECT P2, URZ, PT ;  /* 0x00000000003f082f */ /* 0x000fda0003840000 */
[----:B-----5:R-:W-:Y:S01]  /*13db0*/  @P2 R2UR UR13, R2 ;  /* 0x00000000020d22ca */ /* 0x020fe200000e0000 */
[----:B------:R-:W-:Y:S01]  /*13dc0*/  UMOV UR12, UR36 ;  /* 0x00000024000c7c82 */ /* 0x000fe20008000000 */
[----:B------:R-:W-:Y:S02]  /*13dd0*/  @P2 R2UR UR11, R8 ;  /* 0x00000000080b22ca */ /* 0x000fe400000e0000 */
[----:B------:R-:W-:Y:S02]  /*13de0*/  @P2 R2UR UR9, R7 ;  /* 0x00000000070922ca */ /* 0x000fe400000e0000 */
[----:B------:R-:W-:Y:S02]  /*13df0*/  @P2 R2UR UR8, R9 ;  /* 0x00000000090822ca */ /* 0x000fe400000e0000 */
[----:B------:R-:W-:Y:S02]  /*13e00*/  @P2 PLOP3.LUT P0, PT, P2, PT, PT, 0x8, 0x0 ;  /* 0x000000000000281c */ /* 0x000fe4000170e170 */
        /* <DEDUP_REMOVED lines=9> */
.L_x_1237:
[----:B------:R-:W-:-:S13]  /*13ea0*/  @P0 ELECT P2, URZ, PT ;  /* 0x00000000003f082f */ /* 0x000fda0003840000 */
[----:B------:R-:W-:Y:S01]  /*13eb0*/  @P2 R2UR UR13, R2 ;  /* 0x00000000020d22ca */ /* 0x000fe200000e0000 */
        /* <DEDUP_REMOVED lines=8> */
[----:B------:R-:W2:Y:S01]  /*13f40*/  LDL.LU R9, [R1+0x8] ;  /* 0x0000080001097983 */ /* 0x000ea20000300800 */
[----:B------:R-:W-:Y:S01]  /*13f50*/  IMAD R7, R18, 0x8, R6 ;  /* 0x0000000812077824 */ /* 0x000fe200078e0206 */
[----:B------:R-:W-:Y:S01]  /*13f60*/  BSSY B1, `(.L_x_1238) ;  /* 0x0000004000017945 */ /* 0x000fe20003800000 */
[----:B--2---:R-:W-:-:S04]  /*13f70*/  SHF.L.U32 R3, R9, 0x1f, RZ ;  /* 0x0000001f09037819 */ /* 0x004fc800000006ff */
[----:B------:R-:W0:Y:S02]  /*13f80*/  SYNCS.PHASECHK.TRANS64.TRYWAIT P0, [R7+URZ+0x60], R3 ;  /* 0x00006003070075a7 */ /* 0x000e24000800017f */
[----:B0-----:R-:W-:Y:S05]  /*13f90*/  @!P0 BRA `(.L_x_1239) ;  /* 0x00000030003c8947 */ /* 0x001fea0003800000 */
.L_x_1328:
[----:B------:R-:W-:Y:S05]  /*13fa0*/  BSYNC B1 ;  /* 0x0000000000017941 */ /* 0x000fea0003800000 */
.L_x_1238:
[----:B------:R-:W-:Y:S01]  /*13fb0*/  BSSY B1, `(.L_x_1240) ;  /* 0x000000c000017945 */ /* 0x000fe20003800000 */
[----:B------:R-:W-:Y:S02]  /*13fc0*/  IMAD.MOV.U32 R12, RZ, RZ, 0x0 ;  /* 0x00000000ff0c7424 */ /* 0x000fe400078e00ff */
[----:B------:R-:W-:Y:S01]  /*13fd0*/  IMAD.MOV.U32 R13, RZ, RZ, 0x14f00000 ;  /* 0x14f00000ff0d7424 */ /* 0x000fe200078e00ff */
[----:B------:R-:W-:Y:S06]  /*13fe0*/  @P1 BRA `(.L_x_1241) ;  /* 0x0000000000201947 */ /* 0x000fec0003800000 */
[----:B------:R-:W1:Y:S01]  /*13ff0*/  S2R R8, SR_TID.X ;  /* 0x0000000000087919 */ /* 0x000e620000002100 */
[----:B0-----:R-:W-:Y:S02]  /*14000*/  IMAD R3, R18, 0x8, R17 ;  /* 0x0000000812037824 */ /* 0x001fe400078e0211 */
[----:B------:R-:W-:-:S04]  /*14010*/  IMAD.MOV.U32 R7, RZ, RZ, 0x8000 ;  /* 0x00008000ff077424 */ /* 0x000fc800078e00ff */
[----:B------:R2:W-:Y:S01]  /*14020*/  SYNCS.ARRIVE.TRANS64 RZ, [R3+URZ+0x28850], R7 ;  /* 0x0288500703ff79a7 */ /* 0x0005e2000800003f */
[----:B-1----:R-:W-:-:S04]  /*14030*/  LOP3.LUT R8, R8, 0x1f, RZ, 0xc0, !PT ;  /* 0x0000001f08087812 */ /* 0x002fc800078ec0ff */
[----:B------:R-:W-:-:S13]  /*14040*/  ISETP.NE.AND P0, PT, R8, RZ, PT ;  /* 0x000000ff0800720c */ /* 0x000fda0003f05270 */
[----:B--2---:R-:W-:Y:S05]  /*14050*/  @!P0 BRA `(.L_x_1241) ;  /* 0x0000000000048947 */ /* 0x004fea0003800000 */
[----:B------:R-:W-:Y:S01]  /*14060*/  BPT.TRAP 0x1 ;  /* 0x000000040000795c */ /* 0x000fe20000300000 */
.L_x_1241:
[----:B------:R-:W-:Y:S05]  /*14070*/  BSYNC B1 ;  /* 0x0000000000017941 */ /* 0x000fea0003800000 */
.L_x_1240:
[----:B------:R-:W2:Y:S01]  /*14080*/  LDL.LU R8, [R1] ;  /* 0x0000000001087983 */ /* 0x000ea20000300800 */
[----:B------:R-:W-:Y:S01]  /*14090*/  R2UR UR10, R11 ;  /* 0x000000000b0a72ca */ /* 0x000fe200000e0000 */
[--C-:B0-----:R-:W-:Y:S01]  /*140a0*/  IMAD R3, R18, 0x8, R17.reuse ;  /* 0x0000000812037824 */ /* 0x101fe200078e0211 */
[----:B------:R-:W-:Y:S01]  /*140b0*/  R2UR UR6, R12 ;  /* 0x000000000c0672ca */ /* 0x000fe200000e0000 */
[----:B------:R-:W-:Y:S01]  /*140c0*/  IMAD R7, R18, 0x8000, R17 ;  /* 0x0000800012077824 */ /* 0x000fe200078e0211 */
[----:B------:R-:W-:Y:S01]  /*140d0*/  R2UR UR7, R13 ;  /* 0x000000000d0772ca */ /* 0x000fe200000e0000 */
[----:B------:R-:W-:Y:S01]  /*140e0*/  UIADD3 UR4, UP0, UR44, 0x470, URZ ;  /* 0x000004702c047890 */ /* 0x000fe2000ff1e03f */
[----:B------:R-:W-:Y:S01]  /*140f0*/  PLOP3.LUT P0, PT, PT, PT, PT, 0x80, 0x0 ;  /* 0x000000000000781c */ /* 0x000fe20003f0f070 */
[----:B------:R-:W-:Y:S02]  /*14100*/  VIADD R3, R3, 0x28850 ;  /* 0x0002885003037836 */ /* 0x000fe40000000000 */
[----:B------:R-:W-:Y:S01]  /*14110*/  VIADD R9, R7, 0x400 ;  /* 0x0000040007097836 */ /* 0x000fe20000000000 */
[----:B------:R-:W-:Y:S01]  /*14120*/  UIADD3.X UR5, URZ, UR45, URZ, UP0, !UPT ;  /* 0x0000002d3f057290 */ /* 0x000fe200087fe43f */
[----:B--2---:R-:W-:-:S11]  /*14130*/  IMAD.SHL.U32 R8, R8, 0x80, RZ ;  /* 0x0000008008087824 */ /* 0x004fd600078e00ff */
.L_x_1242:
        /* <DEDUP_REMOVED lines=15> */
.L_x_1243:
        /* <DEDUP_REMOVED lines=10> */
[----:B------:R0:W-:Y:S01]  /*142d0*/  STL [R1], R4 ;  /* 0x0000000401007387 */ /* 0x0001e20000100800 */
[----:B------:R-:W-:-:S07]  /*142e0*/  IMAD.MOV.U32 R16, RZ, RZ, R2 ;  /* 0x000000ffff107224 */ /* 0x000fce00078e0002 */
.L_x_1230:
[----:B------:R-:W-:Y:S05]  /*142f0*/  BSYNC B0 ;  /* 0x0000000000007941 */ /* 0x000fea0003800000 */
.L_x_1229:
[----:B------:R1:W-:Y:S01]  /*14300*/  STL [R1+0x8], R10 ;  /* 0x0000080a01007387 */ /* 0x0003e20000100800 */
[----:B------:R-:W-:Y:S01]  /*14310*/  UIADD3 UR4, UR40, -0x3, URZ ;  /* 0xfffffffd28047890 */ /* 0x000fe2000fffe03f */
[----:B------:R-:W-:-:S05]  /*14320*/  IMAD.MOV.U32 R18, RZ, RZ, R0 ;  /* 0x000000ffff127224 */ /* 0x000fca00078e0000 */
[----:B0-----:R-:W-:-:S07]  /*14330*/  IMAD.U32 R4, RZ, RZ, UR4 ;  /* 0x00000004ff047e24 */ /* 0x001fce000f8e00ff */
.L_x_1228:
[----:B------:R-:W-:Y:S01]  /*14340*/  ULOP3.LUT UR4, URZ, UR40, URZ, 0x33, !UPT ;  /* 0x000000283f047292 */ /* 0x000fe2000f8e333f */
[----:B------:R-:W-:Y:S01]  /*14350*/  VIADD R5, R5, 0xfffffffe ;  /* 0xfffffffe05057836 */ /* 0x000fe20000000000 */
[----:B------:R-:W-:Y:S04]  /*14360*/  BSSY B0, `(.L_x_1227) ;  /* 0x000012d000007945 */ /* 0x000fe80003800000 */
[----:B------:R-:W-:-:S13]  /*14370*/  ISETP.NE.AND P0, PT, R5, UR4, PT ;  /* 0x0000000405007c0c */ /* 0x000fda000bf05270 */
[----:B------:R-:W-:Y:S05]  /*14380*/  @!P0 BRA `(.L_x_1244) ;  /* 0x0000001000a88947 */ /* 0x000fea0003800000 */
[----:B------:R-:W-:-:S07]  /*14390*/  IMAD.MOV.U32 R8, RZ, RZ, R16 ;  /* 0x000000ffff087224 */ /* 0x000fce00078e0010 */
.L_x_1275:
[----:B--2---:R-:W2:Y:S01]  /*143a0*/  LDL R2, [R1+0x8] ;  /* 0x0000080001027983 */ /* 0x004ea20000100800 */
[----:B------:R-:W-:Y:S01]  /*143b0*/  LOP3.LUT P1, RZ, R19, 0x2, RZ, 0xc0, !PT ;  /* 0x0000000213ff7812 */ /* 0x000fe2000782c0ff */
[----:B------:R-:W-:Y:S01]  /*143c0*/  VIADD R0, R18, 0x1 ;  /* 0x0000000112007836 */ /* 0x000fe20000000000 */
[----:B------:R-:W-:Y:S05]  /*143d0*/  YIELD ;  /* 0x0000000000007946 */ /* 0x000fea0003800000 */
[----:B------:R-:W-:Y:S01]  /*143e0*/  ISETP.NE.AND P0, PT, R0, 0x2, PT ;  /* 0x000000020000780c */ /* 0x000fe20003f05270 */
[----:B------:R-:W-:Y:S03]  /*143f0*/  BSSY B1, `(.L_x_1245) ;  /* 0x000008d000017945 */ /* 0x000fe60003800000 */
[----:B------:R-:W-:-:S02]  /*14400*/  SEL R5, RZ, 0x1, P0 ;  /* 0x00000001ff057807 */ /* 0x000fc40000000000 */
[----:B------:R-:W-:Y:S02]  /*14410*/  SEL R0, R0, RZ, P0 ;  /* 0x000000ff00007207 */ /* 0x000fe40000000000 */
[----:B--2---:R-:W-:Y:S01]  /*14420*/  LOP3.LUT R5, R2, R5, RZ, 0x3c, !PT ;  /* 0x0000000502057212 */ /* 0x004fe200078e3cff */
[----:B0-----:R-:W-:Y:S06]  /*14430*/  @!P1 BRA `(.L_x_1246) ;  /* 0x0000000800209947 */ /* 0x001fec0003800000 */
[----:B------:R-:W-:Y:S01]  /*14440*/  LOP3.LUT P1, RZ, R19, 0x1, RZ, 0xc0, !PT ;  /* 0x0000000113ff7812 */ /* 0x000fe2000782c0ff */
[----:B------:R-:W-:-:S12]  /*14450*/  IMAD.MOV.U32 R7, RZ, RZ, R4 ;  /* 0x000000ffff077224 */ /* 0x000fd800078e0004 */
[----:B------:R-:W-:Y:S05]  /*14460*/  @!P1 BRA `(.L_x_1247) ;  /* 0x0000000000509947 */ /* 0x000fea0003800000 */
[----:B-1----:R-:W2:Y:S01]  /*14470*/  LDL R10, [R1+0xc] ;  /* 0x00000c00010a7983 */ /* 0x002ea20000100800 */
[----:B------:R-:W0:Y:S01]  /*14480*/  LDC R8, c[0x0][0x43c] ;  /* 0x00010f00ff087b82 */ /* 0x000e220000000800 */
[----:B------:R-:W-:Y:S02]  /*14490*/  ULDC.64 UR4, c[0x0][0x428] ;  /* 0x00010a0000047ab9 */ /* 0x000fe40000000a00 */
[----:B------:R-:W3:Y:S01]  /*144a0*/  LDL R9, [R1+0x4] ;  /* 0x0000040001097983 */ /* 0x000ee20000100800 */
        /* <DEDUP_REMOVED lines=16> */
.L_x_1247:
[----:B------:R-:W-:Y:S01]  /*145b0*/  IMAD R3, R0, 0x8, R17 ;  /* 0x0000000800037824 */ /* 0x000fe200078e0211 */
[----:B------:R-:W-:Y:S01]  /*145c0*/  SHF.L.U32 R2, R5, 0x1f, RZ ;  /* 0x0000001f05027819 */ /* 0x000fe200000006ff */
[----:B------:R-:W-:Y:S03]  /*145d0*/  BSSY B2, `(.L_x_1248) ;  /* 0x0000003000027945 */ /* 0x000fe60003800000 */
[----:B------:R-:W2:Y:S02]  /*145e0*/  SYNCS.PHASECHK.TRANS64.TRYWAIT P0, [R3+URZ+0x28840], R2 ;  /* 0x02884002030075a7 */ /* 0x000ea4000800017f */
[----:B--2---:R-:W-:Y:S05]  /*145f0*/  @!P0 BRA `(.L_x_1249) ;  /* 0x0000002800b88947 */ /* 0x004fea0003800000 */
.L_x_1329:
[----:B------:R-:W-:Y:S05]  /*14600*/  BSYNC B2 ;  /* 0x0000000000027941 */ /* 0x000fea0003800000 */
.L_x_1248:
[----:B0-----:R-:W0:Y:S01]  /*14610*/  S2R R9, SR_TID.X ;  /* 0x0000000000097919 */ /* 0x001e220000002100 */
        /* <DEDUP_REMOVED lines=9> */
[----:B---3--:R-:W-:Y:S05]  /*146b0*/  @!P0 BRA `(.L_x_1251) ;  /* 0x0000000000048947 */ /* 0x008fea0003800000 */
[----:B------:R-:W-:Y:S01]  /*146c0*/  BPT.TRAP 0x1 ;  /* 0x000000040000795c */ /* 0x000fe20000300000 */
.L_x_1251:
[----:B------:R-:W-:Y:S05]  /*146d0*/  BSYNC B2 ;  /* 0x0000000000027941 */ /* 0x000fea0003800000 */
.L_x_1250:
[----:B------:R-:W-:Y:S01]  /*146e0*/  IMAD.MOV.U32 R12, RZ, RZ, RZ ;  /* 0x000000ffff0c7224 */ /* 0x000fe200078e00ff */
[----:B------:R-:W-:Y:S01]  /*146f0*/  UIADD3 UR4, UP0, UR44, 0x370, URZ ;  /* 0x000003702c047890 */ /* 0x000fe2000ff1e03f */
[----:B--2---:R-:W-:Y:S01]  /*14700*/  IMAD R2, R0, 0x8000, R17 ;  /* 0x0000800000027824 */ /* 0x004fe200078e0211 */
[----:B------:R-:W-:Y:S01]  /*14710*/  PLOP3.LUT P0, PT, PT, PT, PT, 0x80, 0x0 ;  /* 0x000000000000781c */ /* 0x000fe20003f0f070 */
[----:B------:R-:W-:Y:S01]  /*14720*/  VIADD R3, R3, 0x28830 ;  /* 0x0002883003037836 */ /* 0x000fe20000000000 */
[----:B------:R-:W-:Y:S01]  /*14730*/  R2UR UR10, R12 ;  /* 0x000000000c0a72ca */ /* 0x000fe200000e0000 */
[----:B------:R-:W-:Y:S01]  /*14740*/  IMAD.SHL.U32 R9, R7, 0x80, RZ ;  /* 0x0000008007097824 */ /* 0x000fe200078e00ff */
[----:B------:R-:W-:Y:S01]  /*14750*/  UIADD3.X UR5, URZ, UR45, URZ, UP0, !UPT ;  /* 0x0000002d3f057290 */ /* 0x000fe200087fe43f */
[----:B-1----:R-:W-:Y:S01]  /*14760*/  VIADD R10, R2, 0x18400 ;  /* 0x00018400020a7836 */ /* 0x002fe20000000000 */
[----:B------:R-:W-:Y:S01]  /*14770*/  UMOV UR6, 0x0 ;  /* 0x0000000000067882 */ /* 0x000fe20000000000 */
[----:B------:R-:W-:-:S10]  /*14780*/  UMOV UR7, 0x14f00000 ;  /* 0x14f0000000077882 */ /* 0x000fd40000000000 */
.L_x_1252:
        /* <DEDUP_REMOVED lines=16> */
.L_x_1253:
        /* <DEDUP_REMOVED lines=16> */
.L_x_1330:
[----:B------:R-:W-:Y:S05]  /*14990*/  BSYNC B2 ;  /* 0x0000000000027941 */ /* 0x000fea0003800000 */
.L_x_1254:
[----:B------:R-:W-:Y:S01]  /*149a0*/  BSSY B2, `(.L_x_1256) ;  /* 0x000000b000027945 */ /* 0x000fe20003800000 */
[----:B------:R-:W-:Y:S02]  /*149b0*/  IMAD.MOV.U32 R10, RZ, RZ, 0x0 ;  /* 0x00000000ff0a7424 */ /* 0x000fe400078e00ff */
[----:B------:R-:W-:Y:S01]  /*149c0*/  IMAD.MOV.U32 R11, RZ, RZ, 0x14f00000 ;  /* 0x14f00000ff0b7424 */ /* 0x000fe200078e00ff */
[----:B------:R-:W-:Y:S06]  /*149d0*/  @P1 BRA `(.L_x_1257) ;  /* 0x00000000001c1947 */ /* 0x000fec0003800000 */
[----:B------:R-:W1:Y:S01]  /*149e0*/  S2R R9, SR_TID.X ;  /* 0x0000000000097919 */ /* 0x000e620000002100 */
[----:B0-----:R-:W-:-:S04]  /*149f0*/  IMAD.MOV.U32 R3, RZ, RZ, 0x8000 ;  /* 0x00008000ff037424 */ /* 0x001fc800078e00ff */
[----:B------:R2:W-:Y:S01]  /*14a00*/  SYNCS.ARRIVE.TRANS64 RZ, [R2+URZ+0x50], R3 ;  /* 0x0000500302ff79a7 */ /* 0x0005e2000800003f */
[----:B-1----:R-:W-:-:S04]  /*14a10*/  LOP3.LUT R9, R9, 0x1f, RZ, 0xc0, !PT ;  /* 0x0000001f09097812 */ /* 0x002fc800078ec0ff */
[----:B------:R-:W-:-:S13]  /*14a20*/  ISETP.NE.AND P0, PT, R9, RZ, PT ;  /* 0x000000ff0900720c */ /* 0x000fda0003f05270 */
[----:B--2---:R-:W-:Y:S05]  /*14a30*/  @!P0 BRA `(.L_x_1257) ;  /* 0x0000000000048947 */ /* 0x004fea0003800000 */
[----:B------:R-:W-:Y:S01]  /*14a40*/  BPT.TRAP 0x1 ;  /* 0x000000040000795c */ /* 0x000fe20000300000 */
.L_x_1257:
[----:B------:R-:W-:Y:S05]  /*14a50*/  BSYNC B2 ;  /* 0x0000000000027941 */ /* 0x000fea0003800000 */
.L_x_1256:
[----:B0-----:R-:W2:Y:S01]  /*14a60*/  LDL.LU R3, [R1] ;  /* 0x0000000001037983 */ /* 0x001ea20000300800 */
        /* <DEDUP_REMOVED lines=9> */
[----:B--2---:R-:W-:-:S11]  /*14b00*/  IMAD.SHL.U32 R3, R3, 0x80, RZ ;  /* 0x0000008003037824 */ /* 0x004fd600078e00ff */
.L_x_1258:
        /* <DEDUP_REMOVED lines=15> */
.L_x_1259:
        /* <DEDUP_REMOVED lines=12> */
.L_x_1246:
[----:B------:R-:W-:Y:S05]  /*14cc0*/  BSYNC B1 ;  /* 0x0000000000017941 */ /* 0x000fea0003800000 */
.L_x_1245:
[----:B------:R-:W-:Y:S01]  /*14cd0*/  VIADD R18, R0, 0x1 ;  /* 0x0000000100127836 */ /* 0x000fe20000000000 */
[----:B------:R-:W-:Y:S01]  /*14ce0*/  LOP3.LUT P1, RZ, R19, 0x2, RZ, 0xc0, !PT ;  /* 0x0000000213ff7812 */ /* 0x000fe2000782c0ff */
[----:B------:R-:W-:Y:S01]  /*14cf0*/  BSSY B1, `(.L_x_1260) ;  /* 0x0000090000017945 */ /* 0x000fe20003800000 */
[----:B0-----:R-:W-:Y:S02]  /*14d00*/  VIADD R7, R4, 0xffffffff ;  /* 0xffffffff04077836 */ /* 0x001fe40000000000 */
[----:B------:R-:W-:-:S04]  /*14d10*/  ISETP.NE.AND P0, PT, R18, 0x2, PT ;  /* 0x000000021200780c */ /* 0x000fc80003f05270 */
[----:B------:R-:W-:Y:S02]  /*14d20*/  SEL R2, RZ, 0x1, P0 ;  /* 0x00000001ff027807 */ /* 0x000fe40000000000 */
[----:B------:R-:W-:Y:S02]  /*14d30*/  SEL R18, R18, RZ, P0 ;  /* 0x000000ff12127207 */ /* 0x000fe40000000000 */
[----:B------:R-:W-:-:S05]  /*14d40*/  LOP3.LUT R11, R5, R2, RZ, 0x3c, !PT ;  /* 0x00000002050b7212 */ /* 0x000fca00078e3cff */
[----:B------:R0:W-:Y:S01]  /*14d50*/  STL [R1+0x8], R11 ;  /* 0x0000080b01007387 */ /* 0x0001e20000100800 */
[----:B------:R-:W-:Y:S05]  /*14d60*/  @!P1 BRA `(.L_x_1261) ;  /* 0x0000000800209947 */ /* 0x000fea0003800000 */
[----:B------:R-:W-:Y:S01]  /*14d70*/  LOP3.LUT P1, RZ, R19, 0x1, RZ, 0xc0, !PT ;  /* 0x0000000113ff7812 */ /* 0x000fe2000782c0ff */
[----:B-1----:R-:W-:-:S12]  /*14d80*/  IMAD.MOV.U32 R10, RZ, RZ, R7 ;  /* 0x000000ffff0a7224 */ /* 0x002fd800078e0007 */
[----:B------:R-:W-:Y:S05]  /*14d90*/  @!P1 BRA `(.L_x_1262) ;  /* 0x0000000000509947 */ /* 0x000fea0003800000 */
[----:B------:R-:W2:Y:S01]  /*14da0*/  LDL R13, [R1+0xc] ;  /* 0x00000c00010d7983 */ /* 0x000ea20000100800 */
[----:B------:R-:W1:Y:S01]  /*14db0*/  LDC R9, c[0x0][0x43c] ;  /* 0x00010f00ff097b82 */ /* 0x000e620000000800 */
[----:B------:R-:W-:Y:S02]  /*14dc0*/  ULDC.64 UR4, c[0x0][0x428] ;  /* 0x00010a0000047ab9 */ /* 0x000fe40000000a00 */
[----:B------:R-:W3:Y:S01]  /*14dd0*/  LDL R12, [R1+0x4] ;  /* 0x00000400010c7983 */ /* 0x000ee20000100800 */
        /* <DEDUP_REMOVED lines=16> */
.L_x_1262:
[----:B------:R-:W-:Y:S01]  /*14ee0*/  IMAD R2, R18, 0x8, R17 ;  /* 0x0000000812027824 */ /* 0x000fe200078e0211 */
[----:B------:R-:W-:Y:S01]  /*14ef0*/  SHF.L.U32 R3, R11, 0x1f, RZ ;  /* 0x0000001f0b037819 */ /* 0x000fe200000006ff */
[----:B------:R-:W-:Y:S03]  /*14f00*/  BSSY B2, `(.L_x_1263) ;  /* 0x0000003000027945 */ /* 0x000fe60003800000 */
[----:B------:R-:W2:Y:S02]  /*14f10*/  SYNCS.PHASECHK.TRANS64.TRYWAIT P0, [R2+URZ+0x28840], R3 ;  /* 0x02884003020075a7 */ /* 0x000ea4000800017f */
[----:B--2---:R-:W-:Y:S05]  /*14f20*/  @!P0 BRA `(.L_x_1264) ;  /* 0x0000002000948947 */ /* 0x004fea0003800000 */
.L_x_1331:
[----:B------:R-:W-:Y:S05]  /*14f30*/  BSYNC B2 ;  /* 0x0000000000027941 */ /* 0x000fea0003800000 */
.L_x_1263:
[----:B-1----:R-:W1:Y:S01]  /*14f40*/  S2R R9, SR_TID.X ;  /* 0x0000000000097919 */ /* 0x002e620000002100 */
[----:B------:R-:W-:Y:S01]  /*14f50*/  BSSY B2, `(.L_x_1265) ;  /* 0x000000b000027945 */ /* 0x000fe20003800000 */
[----:B-1----:R-:W-:-:S04]  /*14f60*/  LOP3.LUT R9, R9, 0x7f, RZ, 0xc0, !PT ;  /* 0x0000007f09097812 */ /* 0x002fc800078ec0ff */
[----:B------:R-:W-:-:S13]  /*14f70*/  ISETP.NE.AND P1, PT, R9, RZ, PT ;  /* 0x000000ff0900720c */ /* 0x000fda0003f25270 */
[----:B------:R-:W-:Y:S05]  /*14f80*/  @P1 BRA `(.L_x_1266) ;  /* 0x00000000001c1947 */ /* 0x000fea0003800000 */
[----:B------:R-:W1:Y:S01]  /*14f90*/  S2R R9, SR_TID.X ;  /* 0x0000000000097919 */ /* 0x000e620000002100 */
[----:B--2---:R-:W-:-:S04]  /*14fa0*/  IMAD.MOV.U32 R3, RZ, RZ, 0x8000 ;  /* 0x00008000ff037424 */ /* 0x004fc800078e00ff */
[----:B------:R3:W-:Y:S01]  /*14fb0*/  SYNCS.ARRIVE.TRANS64 RZ, [R2+URZ+0x28830], R3 ;  /* 0x0288300302ff79a7 */ /* 0x0007e2000800003f */
[----:B-1----:R-:W-:-:S04]  /*14fc0*/  LOP3.LUT R9, R9, 0x1f, RZ, 0xc0, !PT ;  /* 0x0000001f09097812 */ /* 0x002fc800078ec0ff */
[----:B------:R-:W-:-:S13]  /*14fd0*/  ISETP.NE.AND P0, PT, R9, RZ, PT ;  /* 0x000000ff0900720c */ /* 0x000fda0003f05270 */
[----:B---3--:R-:W-:Y:S05]  /*14fe0*/  @!P0 BRA `(.L_x_1266) ;  /* 0x0000000000048947 */ /* 0x008fea0003800000 */
[----:B------:R-:W-:Y:S01]  /*14ff0*/  BPT.TRAP 0x1 ;  /* 0x000000040000795c */ /* 0x000fe20000300000 */
.L_x_1266:
[----:B------:R-:W-:Y:S05]  /*15000*/  BSYNC B2 ;  /* 0x0000000000027941 */ /* 0x000fea0003800000 */
.L_x_1265:
[----:B------:R-:W-:Y:S01]  /*15010*/  IMAD.MOV.U32 R14, RZ, RZ, RZ ;  /* 0x000000ffff0e7224 */ /* 0x000fe200078e00ff */
[----:B------:R-:W-:Y:S01]  /*15020*/  UIADD3 UR4, UP0, UR44, 0x370, URZ ;  /* 0x000003702c047890 */ /* 0x000fe2000ff1e03f */
[C---:B--2---:R-:W-:Y:S01]  /*15030*/  IMAD R3, R18.reuse, 0x8, R6 ;  /* 0x0000000812037824 */ /* 0x044fe200078e0206 */
[----:B------:R-:W-:Y:S01]  /*15040*/  PLOP3.LUT P0, PT, PT, PT, PT, 0x80, 0x0 ;  /* 0x000000000000781c */ /* 0x000fe20003f0f070 */
[----:B------:R-:W-:Y:S01]  /*15050*/  IMAD R2, R18, 0x8000, R17 ;  /* 0x0000800012027824 */ /* 0x000fe200078e0211 */
[----:B------:R-:W-:Y:S01]  /*15060*/  R2UR UR10, R14 ;  /* 0x000000000e0a72ca */ /* 0x000fe200000e0000 */
[----:B------:R-:W-:Y:S01]  /*15070*/  VIADD R3, R3, 0x30 ;  /* 0x0000003003037836 */ /* 0x000fe20000000000 */
[----:B------:R-:W-:Y:S01]  /*15080*/  UIADD3.X UR5, URZ, UR45, URZ, UP0, !UPT ;  /* 0x0000002d3f057290 */ /* 0x000fe200087fe43f */
[----:B------:R-:W-:Y:S01]  /*15090*/  IMAD.SHL.U32 R9, R10, 0x80, RZ ;  /* 0x000000800a097824 */ /* 0x000fe200078e00ff */
[----:B------:R-:W-:Y:S01]  /*150a0*/  UMOV UR6, 0x0 ;  /* 0x0000000000067882 */ /* 0x000fe20000000000 */
[----:B0-----:R-:W-:Y:S01]  /*150b0*/  VIADD R11, R2, 0x18400 ;  /* 0x00018400020b7836 */ /* 0x001fe20000000000 */
[----:B------:R-:W-:-:S09]  /*150c0*/  UMOV UR7, 0x14f00000 ;  /* 0x14f0000000077882 */ /* 0x000fd20000000000 */
.L_x_1267:
        /* <DEDUP_REMOVED lines=16> */
.L_x_1268:
        /* <DEDUP_REMOVED lines=15> */
.L_x_1332:
[----:B------:R-:W-:Y:S05]  /*152c0*/  BSYNC B2 ;  /* 0x0000000000027941 */ /* 0x000fea0003800000 */
.L_x_1269:
[----:B------:R-:W-:Y:S01]  /*152d0*/  BSSY B2, `(.L_x_1271) ;  /* 0x000000b000027945 */ /* 0x000fe20003800000 */
[----:B------:R-:W-:Y:S02]  /*152e0*/  IMAD.MOV.U32 R12, RZ, RZ, 0x0 ;  /* 0x00000000ff0c7424 */ /* 0x000fe400078e00ff */
[----:B------:R-:W-:Y:S01]  /*152f0*/  IMAD.MOV.U32 R13, RZ, RZ, 0x14f00000 ;  /* 0x14f00000ff0d7424 */ /* 0x000fe200078e00ff */
[----:B------:R-:W-:Y:S06]  /*15300*/  @P1 BRA `(.L_x_1272) ;  /* 0x00000000001c1947 */ /* 0x000fec0003800000 */
[----:B------:R-:W1:Y:S02]  /*15310*/  S2R R3, SR_TID.X ;  /* 0x0000000000037919 */ /* 0x000e640000002100 */
[----:B-1----:R-:W-:Y:S01]  /*15320*/  LOP3.LUT R9, R3, 0x1f, RZ, 0xc0, !PT ;  /* 0x0000001f03097812 */ /* 0x002fe200078ec0ff */
[----:B------:R-:W-:-:S03]  /*15330*/  IMAD.MOV.U32 R3, RZ, RZ, 0x8000 ;  /* 0x00008000ff037424 */ /* 0x000fc600078e00ff */
[----:B------:R-:W-:Y:S01]  /*15340*/  ISETP.NE.AND P0, PT, R9, RZ, PT ;  /* 0x000000ff0900720c */ /* 0x000fe20003f05270 */
[----:B------:R1:W-:-:S12]  /*15350*/  SYNCS.ARRIVE.TRANS64 RZ, [R2+URZ+0x50], R3 ;  /* 0x0000500302ff79a7 */ /* 0x0003d8000800003f */
[----:B-1----:R-:W-:Y:S05]  /*15360*/  @!P0 BRA `(.L_x_1272) ;  /* 0x0000000000048947 */ /* 0x002fea0003800000 */
[----:B------:R-:W-:Y:S01]  /*15370*/  BPT.TRAP 0x1 ;  /* 0x000000040000795c */ /* 0x000fe20000300000 */
.L_x_1272:
[----:B------:R-:W-:Y:S05]  /*15380*/  BSYNC B2 ;  /* 0x0000000000027941 */ /* 0x000fea0003800000 */
.L_x_1271:
[----:B------:R-:W2:Y:S01]  /*15390*/  LDL.LU R3, [R1] ;  /* 0x0000000001037983 */ /* 0x000ea20000300800 */
[----:B------:R-:W-:Y:S01]  /*153a0*/  R2UR UR10, R14 ;  /* 0x000000000e0a72ca */ /* 0x000fe200000e0000 */
[----:B------:R-:W-:Y:S01]  /*153b0*/  IMAD R0, R0, 0x8000, R17 ;  /* 0x0000800000007824 */ /* 0x000fe200078e0211 */
[----:B------:R-:W-:Y:S01]  /*153c0*/  R2UR UR6, R12 ;  /* 0x000000000c0672ca */ /* 0x000fe200000e0000 */
[----:B------:R-:W-:Y:S01]  /*153d0*/  UIADD3 UR4, UP0, UR44, 0x470, URZ ;  /* 0x000004702c047890 */ /* 0x000fe2000ff1e03f */
[----:B------:R-:W-:Y:S01]  /*153e0*/  R2UR UR7, R13 ;  /* 0x000000000d0772ca */ /* 0x000fe200000e0000 */
[----:B0-----:R-:W-:Y:S01]  /*153f0*/  VIADD R2, R2, 0x50 ;  /* 0x0000005002027836 */ /* 0x001fe20000000000 */
[----:B------:R-:W-:Y:S01]  /*15400*/  PLOP3.LUT P0, PT, PT, PT, PT, 0x80, 0x0 ;  /* 0x000000000000781c */ /* 0x000fe20003f0f070 */
[----:B------:R-:W-:Y:S01]  /*15410*/  VIADD R5, R0, 0x400 ;  /* 0x0000040000057836 */ /* 0x000fe20000000000 */
[----:B------:R-:W-:Y:S01]  /*15420*/  UIADD3.X UR5, URZ, UR45, URZ, UP0, !UPT ;  /* 0x0000002d3f057290 */ /* 0x000fe200087fe43f */
[----:B--2---:R-:W-:-:S11]  /*15430*/  IMAD.SHL.U32 R3, R3, 0x80, RZ ;  /* 0x0000008003037824 */ /* 0x004fd600078e00ff */
.L_x_1273:
        /* <DEDUP_REMOVED lines=15> */
.L_x_1274:
        /* <DEDUP_REMOVED lines=12> */
.L_x_1261:
[----:B------:R-:W-:Y:S05]  /*155f0*/  BSYNC B1 ;  /* 0x0000000000017941 */ /* 0x000fea0003800000 */
.L_x_1260:
[----:B------:R-:W-:Y:S01]  /*15600*/  ISETP.GT.AND P0, PT, R7, UR39, PT ;  /* 0x0000002707007c0c */ /* 0x000fe2000bf04270 */
[----:B------:R-:W-:-:S12]  /*15610*/  VIADD R4, R4, 0xfffffffe ;  /* 0xfffffffe04047836 */ /* 0x000fd80000000000 */
[----:B------:R-:W-:Y:S05]  /*15620*/  @P0 BRA `(.L_x_1275) ;  /* 0xffffffec005c0947 */ /* 0x000fea000383ffff */
.L_x_1244:
[----:B------:R-:W-:Y:S05]  /*15630*/  BSYNC B0 ;  /* 0x0000000000007941 */ /* 0x000fea0003800000 */
.L_x_1227:
[----:B0-----:R-:W0:Y:S01]  /*15640*/  S2R R0, SR_TID.X ;  /* 0x0000000000007919 */ /* 0x001e220000002100 */
[----:B------:R-:W-:Y:S01]  /*15650*/  BSSY B0, `(.L_x_1276) ;  /* 0x0000011000007945 */ /* 0x000fe20003800000 */
[----:B0-----:R-:W-:-:S04]  /*15660*/  LOP3.LUT R6, R0, 0x7f, RZ, 0xc0, !PT ;  /* 0x0000007f00067812 */ /* 0x001fc800078ec0ff */
[----:B------:R-:W-:-:S13]  /*15670*/  ISETP.NE.AND P1, PT, R6, RZ, PT ;  /* 0x000000ff0600720c */ /* 0x000fda0003f25270 */
[----:B------:R-:W-:Y:S05]  /*15680*/  @P1 BRA `(.L_x_1277) ;  /* 0x0000000000341947 */ /* 0x000fea0003800000 */
[----:B------:R-:W0:Y:S01]  /*15690*/  S2R R5, SR_LANEID ;  /* 0x0000000000057919 */ /* 0x000e220000000000 */
[----:B------:R-:W-:Y:S01]  /*156a0*/  VOTEU.ANY UR4, UPT, PT ;  /* 0x0000000000047886 */ /* 0x000fe200038e0100 */
[----:B------:R-:W3:Y:S01]  /*156b0*/  LDC.64 R2, c[0x0][0xc80] ;  /* 0x00032000ff027b82 */ /* 0x000ee20000000a00 */
[----:B------:R-:W0:Y:S02]  /*156c0*/  FLO.U32 R0, UR4 ;  /* 0x0000000400007d00 */ /* 0x000e2400080e0000 */
[----:B0-----:R-:W-:-:S06]  /*156d0*/  ISETP.EQ.U32.AND P0, PT, R0, R5, PT ;  /* 0x000000050000720c */ /* 0x001fcc0003f02070 */
[----:B------:R-:W3:Y:S07]  /*156e0*/  POPC R5, UR4 ;  /* 0x0000000400057d09 */ /* 0x000eee0008000000 */
[----:B---3--:R-:W3:Y:S01]  /*156f0*/  @P0 ATOMG.E.ADD.STRONG.GPU PT, R3, desc[UR50][R2.64], R5 ;  /* 0x00000005020309a8 */ /* 0x008ee200081ee1f2 */
[----:B------:R-:W0:Y:S02]  /*15700*/  S2R R4, SR_LTMASK ;  /* 0x0000000000047919 */ /* 0x000e240000003900 */
[----:B0-----:R-:W-:-:S04]  /*15710*/  LOP3.LUT R4, R4, UR4, RZ, 0xc0, !PT ;  /* 0x0000000404047c12 */ /* 0x001fc8000f8ec0ff */
[----:B------:R-:W0:Y:S01]  /*15720*/  POPC R7, R4 ;  /* 0x0000000400077309 */ /* 0x000e220000000000 */
[----:B---3--:R-:W0:Y:S02]  /*15730*/  SHFL.IDX PT, R0, R3, R0, 0x1f ;  /* 0x00001f0003007589 */ /* 0x008e2400000e0000 */
[----:B0-----:R-:W-:-:S05]  /*15740*/  IADD3 R0, R0, UR42, R7 ;  /* 0x0000002a00007c10 */ /* 0x001fca000fffe007 */
[----:B------:R0:W-:Y:S02]  /*15750*/  STL [R1+0x14], R0 ;  /* 0x0000140001007387 */ /* 0x0001e40000100800 */
.L_x_1277:
[----:B------:R-:W-:Y:S05]  /*15760*/  BSYNC B0 ;  /* 0x0000000000007941 */ /* 0x000fea0003800000 */
.L_x_1276:
[----:B------:R-:W-:Y:S01]  /*15770*/  LOP3.LUT P0, RZ, R19, 0x2, RZ, 0xc0, !PT ;  /* 0x0000000213ff7812 */ /* 0x000fe2000780c0ff */
[----:B------:R-:W-:-:S12]  /*15780*/  BSSY B0, `(.L_x_1278) ;  /* 0x0000038000007945 */ /* 0x000fd80003800000 */
[----:B------:R-:W-:Y:S05]  /*15790*/  @!P0 BRA `(.L_x_1279) ;  /* 0x0000000000d88947 */ /* 0x000fea0003800000 */
[----:B0-----:R-:W3:Y:S01]  /*157a0*/  LDL R0, [R1+0x8] ;  /* 0x0000080001007983 */ /* 0x001ee20000100800 */
[----:B------:R-:W-:Y:S01]  /*157b0*/  IMAD R3, R18, 0x8, R17 ;  /* 0x0000000812037824 */ /* 0x000fe200078e0211 */
[----:B------:R-:W-:Y:S01]  /*157c0*/  BSSY B1, `(.L_x_1280) ;  /* 0x0000005000017945 */ /* 0x000fe20003800000 */
[----:B------:R-:W-:Y:S02]  /*157d0*/  ISETP.NE.AND P2, PT, R6, RZ, PT ;  /* 0x000000ff0600720c */ /* 0x000fe40003f45270 */
[----:B---3--:R-:W-:-:S04]  /*157e0*/  SHF.L.U32 R0, R0, 0x1f, RZ ;  /* 0x0000001f00007819 */ /* 0x008fc800000006ff */
[----:B------:R-:W0:Y:S02]  /*157f0*/  SYNCS.PHASECHK.TRANS64.TRYWAIT P0, [R3+URZ+0x28860], R0 ;  /* 0x02886000030075a7 */ /* 0x000e24000800017f */
[----:B0-----:R-:W-:Y:S05]  /*15800*/  @!P0 BRA `(.L_x_1281) ;  /* 0x0000001800848947 */ /* 0x001fea0003800000 */
.L_x_1333:
[----:B------:R-:W-:Y:S05]  /*15810*/  BSYNC B1 ;  /* 0x0000000000017941 */ /* 0x000fea0003800000 */
.L_x_1280:
[----:B------:R-:W-:Y:S04]  /*15820*/  BSSY B1, `(.L_x_1282) ;  /* 0x0000009000017945 */ /* 0x000fe80003800000 */
        /* <DEDUP_REMOVED lines=8> */
.L_x_1283:
[----:B------:R-:W-:Y:S05]  /*158b0*/  BSYNC B1 ;  /* 0x0000000000017941 */ /* 0x000fea0003800000 */
.L_x_1282:
[----:B0-----:R-:W3:Y:S01]  /*158c0*/  LDL.LU R0, [R1] ;  /* 0x0000000001007983 */ /* 0x001ee20000300800 */
[----:B------:R-:W-:Y:S01]  /*158d0*/  UIADD3 UR4, UP0, UR44, 0x470, URZ ;  /* 0x000004702c047890 */ /* 0x000fe2000ff1e03f */
[----:B------:R-:W-:Y:S01]  /*158e0*/  PLOP3.LUT P0, PT, PT, PT, PT, 0x80, 0x0 ;  /* 0x000000000000781c */ /* 0x000fe20003f0f070 */
[----:B------:R-:W-:Y:S01]  /*158f0*/  VIADD R3, R3, 0x28850 ;  /* 0x0002885003037836 */ /* 0x000fe20000000000 */
[----:B------:R-:W-:Y:S01]  /*15900*/  UMOV UR6, 0x0 ;  /* 0x0000000000067882 */ /* 0x000fe20000000000 */
[----:B------:R-:W-:Y:S01]  /*15910*/  UIADD3.X UR5, URZ, UR45, URZ, UP0, !UPT ;  /* 0x0000002d3f057290 */ /* 0x000fe200087fe43f */
[----:B------:R-:W-:Y:S01]  /*15920*/  UMOV UR7, 0x14f00000 ;  /* 0x14f0000000077882 */ /* 0x000fe20000000000 */
[----:B------:R-:W-:Y:S01]  /*15930*/  UMOV UR10, URZ ;  /* 0x0000003f000a7c82 */ /* 0x000fe20008000000 */
[----:B---3--:R-:W-:Y:S02]  /*15940*/  IMAD.SHL.U32 R2, R0, 0x80, RZ ;  /* 0x0000008000027824 */ /* 0x008fe400078e00ff */
[----:B------:R-:W-:-:S04]  /*15950*/  IMAD R0, R18, 0x8000, R17 ;  /* 0x0000800012007824 */ /* 0x000fc800078e0211 */
[----:B------:R-:W-:-:S07]  /*15960*/  VIADD R4, R0, 0x400 ;  /* 0x0000040000047836 */ /* 0x000fce0000000000 */
.L_x_1284:
        /* <DEDUP_REMOVED lines=15> */
.L_x_1285:
        /* <DEDUP_REMOVED lines=9> */
[----:B---3--:R-:W-:Y:S05]  /*15af0*/  @P0 BRA.U.ANY `(.L_x_1285) ;  /* 0xfffffffd00d80947 */ /* 0x008fea000393ffff */
.L_x_1279:
[----:B------:R-:W-:Y:S05]  /*15b00*/  BSYNC B0 ;  /* 0x0000000000007941 */ /* 0x000fea0003800000 */
.L_x_1278:
[----:B------:R-:W3:Y:S01]  /*15b10*/  LDL.LU R4, [R1+0x8] ;  /* 0x0000080001047983 */ /* 0x000ee20000300800 */
[----:B------:R-:W-:-:S05]  /*15b20*/  VIADD R18, R18, 0x1 ;  /* 0x0000000112127836 */ /* 0x000fca0000000000 */
[----:B------:R-:W-:-:S04]  /*15b30*/  ISETP.NE.AND P0, PT, R18, 0x2, PT ;  /* 0x000000021200780c */ /* 0x000fc80003f05270 */
[----:B0-----:R-:W-:Y:S02]  /*15b40*/  SEL R0, RZ, 0x1, P0 ;  /* 0x00000001ff007807 */ /* 0x001fe40000000000 */
[----:B------:R-:W-:Y:S02]  /*15b50*/  SEL R18, R18, RZ, P0 ;  /* 0x000000ff12127207 */ /* 0x000fe40000000000 */
[----:B---3--:R-:W-:-:S05]  /*15b60*/  LOP3.LUT R4, R4, R0, RZ, 0x3c, !PT ;  /* 0x0000000004047212 */ /* 0x008fca00078e3cff */
[----:B------:R3:W-:Y:S02]  /*15b70*/  STL [R1+0x8], R4 ;  /* 0x0000080401007387 */ /* 0x0007e40000100800 */
.L_x_1207:
[----:B------:R-:W-:Y:S05]  /*15b80*/  BSYNC B7 ;  /* 0x0000000000077941 */ /* 0x000fea0003800000 */
.L_x_1205:
[----:B0-----:R0:W5:Y:S01]  /*15b90*/  LDL R2, [R1+0x14] ;  /* 0x0000140001027983 */ /* 0x0011620000100800 */
[----:B------:R-:W-:-:S13]  /*15ba0*/  LOP3.LUT P0, RZ, R19, 0x4, RZ, 0xc0, !PT ;  /* 0x0000000413ff7812 */ /* 0x000fda000780c0ff */
[----:B0-----:R-:W-:Y:S05]  /*15bb0*/  @!P0 BRA `(.L_x_1286) ;  /* 0x0000000000288947 */ /* 0x001fea0003800000 */
[----:B------:R-:W-:Y:S05]  /*15bc0*/  WARPSYNC.ALL ;  /* 0x0000000000007948 */ /* 0x000fea0003800000 */
[----:B------:R-:W0:Y:S08]  /*15bd0*/  S2UR UR5, SR_CgaCtaId ;  /* 0x00000000000579c3 */ /* 0x000e300000008800 */
[----:B------:R-:W-:Y:S06]  /*15be0*/  BAR.SYNC.DEFER_BLOCKING 0x5, 0x180 ;  /* 0x0146000000007b1d */ /* 0x000fec0000010000 */
[----:B------:R-:W-:-:S02]  /*15bf0*/  UMOV UR4, 0x400 ;  /* 0x0000040000047882 */ /* 0x000fc40000000000 */
[----:B0-----:R-:W-:-:S06]  /*15c00*/  ULEA UR4, UR5, UR4, 0x18 ;  /* 0x0000000405047291 */ /* 0x001fcc000f8ec03f */
[----:B------:R-:W-:-:S05]  /*15c10*/  IMAD.U32 R17, RZ, RZ, UR4 ;  /* 0x00000004ff117e24 */ /* 0x000fca000f8e00ff */
[----:B-----5:R-:W0:Y:S04]  /*15c20*/  LDS R2, [R17+0x288d0] ;  /* 0x0288d00011027984 */ /* 0x020e280000000800 */
[----:B0-----:R4:W-:Y:S01]  /*15c30*/  STL [R1+0x14], R2 ;  /* 0x0000140201007387 */ /* 0x0019e20000100800 */
[----:B------:R-:W-:Y:S06]  /*15c40*/  BAR.ARV 0x4, 0x180 ;  /* 0x0106000000007b1d */ /* 0x000fec0000002000 */
[----:B------:R-:W-:Y:S05]  /*15c50*/  BRA `(.L_x_1287) ;  /* 0x00000000002c7947 */ /* 0x000fea0003800000 */
.L_x_1286:
[----:B------:R-:W-:-:S03]  /*15c60*/  UMOV UR4, 0xffffffff ;  /* 0xffffffff00047882 */ /* 0x000fc60000000000 */
[----:B------:R-:W-:Y:S05]  /*15c70*/  BRA.DIV UR4, `(.L_x_1288) ;  /* 0x00000016047c7947 */ /* 0x000fea000b800000 */
[----:B-----5:R0:W4:Y:S02]  /*15c80*/  SHFL.IDX PT, R14, R2, RZ, 0x1f ;  /* 0x00001fff020e7589 */ /* 0x02012400000e0000 */
.L_x_1336:
[----:B------:R-:W5:Y:S01]  /*15c90*/  @!P1 S2R R3, SR_CgaCtaId ;  /* 0x0000000000039919 */ /* 0x000f620000008800 */
[----:B------:R-:W-:Y:S05]  /*15ca0*/  WARPSYNC.ALL ;  /* 0x0000000000007948 */ /* 0x000fea0003800000 */
[----:B------:R-:W-:Y:S01]  /*15cb0*/  BAR.SYNC.DEFER_BLOCKING 0x4, 0x180 ;  /* 0x0106000000007b1d */ /* 0x000fe20000010000 */
[----:B-1----:R-:W-:-:S05]  /*15cc0*/  @!P1 MOV R0, 0x400 ;  /* 0x0000040000009802 */ /* 0x002fca0000000f00 */
[----:B----4-:R1:W-:Y:S01]  /*15cd0*/  STL [R1+0x14], R14 ;  /* 0x0000140e01007387 */ /* 0x0103e20000100800 */
[----:B-----5:R-:W-:-:S05]  /*15ce0*/  @!P1 LEA R17, R3, R0, 0x18 ;  /* 0x0000000003119211 */ /* 0x020fca00078ec0ff */
[----:B------:R1:W-:Y:S01]  /*15cf0*/  @!P1 STS [R17+0x288d0], R2 ;  /* 0x0288d00211009388 */ /* 0x0003e20000000800 */
[----:B------:R-:W-:Y:S06]  /*15d00*/  BAR.ARV 0x5, 0x180 ;  /* 0x0146000000007b1d */ /* 0x000fec0000002000 */
.L_x_1287:
[----:B-1----:R-:W5:Y:S01]  /*15d10*/  LDL R0, [R1+0x14] ;  /* 0x0000140001007983 */ /* 0x002f620000100800 */
[----:B------:R-:W-:Y:S02]  /*15d20*/  ULDC UR4, c[0x0][0xc38] ;  /* 0x00030e0000047ab9 */ /* 0x000fe40000000800 */
[----:B-----5:R-:W-:-:S13]  /*15d30*/  ISETP.GE.AND P0, PT, R0, UR4, PT ;  /* 0x0000000400007c0c */ /* 0x020fda000bf06270 */
[----:B------:R-:W-:Y:S05]  /*15d40*/  @!P0 BRA `(.L_x_1289) ;  /* 0xffffffbc00388947 */ /* 0x000fea000383ffff */
.L_x_1196:
[----:B0-----:R-:W5:Y:S01]  /*15d50*/  LDL.LU R0, [R1+0x18] ;  /* 0x0000180001007983 */ /* 0x001f620000300800 */
[----:B------:R-:W-:Y:S01]  /*15d60*/  BSSY B0, `(.L_x_1290) ;  /* 0x000000b000007945 */ /* 0x000fe20003800000 */
[----:B------:R-:W0:Y:S01]  /*15d70*/  S2R R5, SR_CgaCtaId ;  /* 0x0000000000057919 */ /* 0x000e220000008800 */
[----:B-----5:R-:W-:-:S05]  /*15d80*/  VIADD R0, R0, 0x1 ;  /* 0x0000000100007836 */ /* 0x020fca0000000000 */
[----:B----4-:R-:W-:-:S04]  /*15d90*/  LEA.HI R2, R0, R0, RZ, 0x1 ;  /* 0x0000000000027211 */ /* 0x010fc800078f08ff */
[----:B------:R-:W-:-:S05]  /*15da0*/  LOP3.LUT R3, R2, 0xfffffffe, RZ, 0xc0, !PT ;  /* 0xfffffffe02037812 */ /* 0x000fca00078ec0ff */
[----:B------:R-:W-:Y:S01]  /*15db0*/  IMAD.IADD R3, R0, 0x1, -R3 ;  /* 0x0000000100037824 */ /* 0x000fe200078e0a03 */
[----:B------:R-:W-:-:S04]  /*15dc0*/  MOV R0, 0x400 ;  /* 0x0000040000007802 */ /* 0x000fc80000000f00 */
[----:B0-----:R-:W-:Y:S02]  /*15dd0*/  LEA R0, R5, R0, 0x18 ;  /* 0x0000000005007211 */ /* 0x001fe400078ec0ff */
[----:B------:R-:W-:-:S04]  /*15de0*/  SHF.L.U32 R3, R3, 0x1f, RZ ;  /* 0x0000001f03037819 */ /* 0x000fc800000006ff */
[----:B------:R-:W0:Y:S02]  /*15df0*/  SYNCS.PHASECHK.TRANS64.TRYWAIT P0, [R0+URZ+0x28820], R3 ;  /* 0x02882003000075a7 */ /* 0x000e24000800017f */
[----:B0-----:R-:W-:Y:S05]  /*15e00*/  @!P0 BRA `(.L_x_1291) ;  /* 0x0000001400408947 */ /* 0x001fea0003800000 */
.L_x_1337:
[----:B------:R-:W-:Y:S05]  /*15e10*/  BSYNC B0 ;  /* 0x0000000000007941 */ /* 0x000fea0003800000 */
.L_x_1290:
[----:B------:R-:W-:-:S03]  /*15e20*/  UMOV UR4, 0xffffffff ;  /* 0xffffffff00047882 */ /* 0x000fc60000000000 */
[----:B------:R-:W-:Y:S05]  /*15e30*/  BRA.DIV UR4, `(.L_x_1292) ;  /* 0x0000001604487947 */ /* 0x000fea000b800000 */
[----:B------:R-:W1:Y:S02]  /*15e40*/  S2R R2, SR_TID.X ;  /* 0x0000000000027919 */ /* 0x000e640000002100 */
[----:B-1----:R-:W-:-:S04]  /*15e50*/  SHF.R.U32.HI R2, RZ, 0x5, R2 ;  /* 0x00000005ff027819 */ /* 0x002fc80000011602 */
[----:B------:R-:W-:-:S05]  /*15e60*/  LOP3.LUT R2, R2, 0x3, RZ, 0xc0, !PT ;  /* 0x0000000302027812 */ /* 0x000fca00078ec0ff */
[----:B------:R1:W4:Y:S02]  /*15e70*/  SHFL.IDX PT, R14, R2, RZ, 0x1f ;  /* 0x00001fff020e7589 */ /* 0x00032400000e0000 */
.L_x_1340:
[----:B----4-:R-:W-:Y:S01]  /*15e80*/  ISETP.NE.AND P0, PT, R14, RZ, PT ;  /* 0x000000ff0e00720c */ /* 0x010fe20003f05270 */
[----:B------:R-:W-:-:S12]  /*15e90*/  BSSY B0, `(.L_x_1293) ;  /* 0x0000025000007945 */ /* 0x000fd80003800000 */
[----:B------:R-:W-:Y:S05]  /*15ea0*/  @P0 BRA `(.L_x_1294) ;  /* 0x00000000008c0947 */ /* 0x000fea0003800000 */
[----:B------:R-:W-:-:S03]  /*15eb0*/  UMOV UR4, 0xffffffff ;  /* 0xffffffff00047882 */ /* 0x000fc60000000000 */
[----:B------:R-:W-:Y:S05]  /*15ec0*/  BRA.DIV UR4, `(.L_x_1295) ;  /* 0x0000001604587947 */ /* 0x000fea000b800000 */
[----:B------:R-:W-:-:S13]  /*15ed0*/  ELECT P6, URZ, PT ;  /* 0x00000000003f782f */ /* 0x000fda00038c0000 */
.L_x_1343:
[----:B------:R-:W-:Y:S05]  /*15ee0*/  @!P6 BRA `(.L_x_1294) ;  /* 0x00000000007ce947 */ /* 0x000fea0003800000 */
[----:B------:R-:W-:-:S06]  /*15ef0*/  ULOP3.LUT UR4, UR38, 0x2, URZ, 0xfc, !UPT ;  /* 0x0000000226047892 */ /* 0x000fcc000f8efc3f */
[----:B-1----:R-:W-:-:S05]  /*15f00*/  IMAD.U32 R2, RZ, RZ, UR4 ;  /* 0x00000004ff027e24 */ /* 0x002fca000f8e00ff */
[----:B------:R-:W-:-:S13]  /*15f10*/  ISETP.NE.AND P2, PT, R2, 0x3, PT ;  /* 0x000000030200780c */ /* 0x000fda0003f45270 */
[----:B------:R-:W-:Y:S05]  /*15f20*/  @!P2 BRA `(.L_x_1296) ;  /* 0x000000000004a947 */ /* 0x000fea0003800000 */
[----:B------:R-:W-:Y:S01]  /*15f30*/  BPT.TRAP 0x1 ;  /* 0x000000040000795c */ /* 0x000fe20000300000 */
.L_x_1296:
[----:B------:R-:W4:Y:S01]  /*15f40*/  LDL.LU R7, [R1+0x8] ;  /* 0x0000080001077983 */ /* 0x000f220000300800 */
[----:B0-----:R-:W-:Y:S02]  /*15f50*/  VIADD R3, R0, 0x28840 ;  /* 0x0002884000037836 */ /* 0x001fe40000000000 */
[C---:B------:R-:W-:Y:S02]  /*15f60*/  VIADD R2, R18.reuse, 0x1 ;  /* 0x0000000112027836 */ /* 0x040fe40000000000 */
[----:B------:R-:W-:-:S03]  /*15f70*/  IMAD R6, R18, 0x8, R3 ;  /* 0x0000000812067824 */ /* 0x000fc600078e0203 */
[----:B------:R-:W-:-:S04]  /*15f80*/  ISETP.NE.AND P1, PT, R2, 0x2, PT ;  /* 0x000000020200780c */ /* 0x000fc80003f25270 */
[----:B---3--:R-:W-:Y:S02]  /*15f90*/  SEL R4, RZ, 0x1, P1 ;  /* 0x00000001ff047807 */ /* 0x008fe40000800000 */
[C---:B----4-:R-:W-:Y:S02]  /*15fa0*/  SHF.L.U32 R5, R7.reuse, 0x1f, RZ ;  /* 0x0000001f07057819 */ /* 0x050fe400000006ff */
[----:B------:R-:W-:Y:S02]  /*15fb0*/  LOP3.LUT R7, R7, R4, RZ, 0x3c, !PT ;  /* 0x0000000407077212 */ /* 0x000fe400078e3cff */
[----:B------:R-:W0:Y:S01]  /*15fc0*/  SYNCS.PHASECHK.TRANS64.TRYWAIT P0, [R6+URZ], R5 ;  /* 0x00000005060075a7 */ /* 0x000e22000800017f */
[----:B------:R-:W-:Y:S02]  /*15fd0*/  SEL R4, R2, RZ, P1 ;  /* 0x000000ff02047207 */ /* 0x000fe40000800000 */
[----:B------:R-:W-:-:S03]  /*15fe0*/  SHF.L.U32 R2, R7, 0x1f, RZ ;  /* 0x0000001f07027819 */ /* 0x000fc600000006ff */
[----:B------:R-:W-:Y:S01]  /*15ff0*/  IMAD R3, R4, 0x8, R3 ;  /* 0x0000000804037824 */ /* 0x000fe200078e0203 */
[----:B0-----:R-:W-:Y:S06]  /*16000*/  @!P0 BRA `(.L_x_1297) ;  /* 0x0000001400288947 */ /* 0x001fec0003800000 */
.L_x_1344:
[----:B------:R-:W1:Y:S02]  /*16010*/  SYNCS.PHASECHK.TRANS64.TRYWAIT P0, [R3+URZ], R2 ;  /* 0x00000002030075a7 */ /* 0x000e64000800017f */
[----:B-1----:R-:W-:Y:S05]  /*16020*/  @!P0 BRA `(.L_x_1298) ;  /* 0x0000001400348947 */ /* 0x002fea0003800000 */
.L_x_1345:
[----:B------:R-:W-:Y:S05]  /*16030*/  @!P2 BRA `(.L_x_1299) ;  /* 0x000000000004a947 */ /* 0x000fea0003800000 */
[----:B------:R-:W-:Y:S01]  /*16040*/  BPT.TRAP 0x1 ;  /* 0x000000040000795c */ /* 0x000fe20000300000 */
.L_x_1299:
[----:B-1----:R-:W-:-:S04]  /*16050*/  VIADD R3, R0, 0x28860 ;  /* 0x0002886000037836 */ /* 0x002fc80000000000 */
[----:B------:R-:W-:-:S04]  /*16060*/  IMAD R18, R18, 0x8, R3 ;  /* 0x0000000812127824 */ /* 0x000fc800078e0203 */
[----:B------:R-:W1:Y:S02]  /*16070*/  SYNCS.PHASECHK.TRANS64.TRYWAIT P0, [R18+URZ], R5 ;  /* 0x00000005120075a7 */ /* 0x000e64000800017f */
[----:B-1----:R-:W-:Y:S05]  /*16080*/  @!P0 BRA `(.L_x_1300) ;  /* 0x0000001400308947 */ /* 0x002fea0003800000 */
.L_x_1346:
[----:B------:R-:W-:-:S07]  /*16090*/  IMAD R3, R4, 0x8, R3 ;  /* 0x0000000804037824 */ /* 0x000fce00078e0203 */
.L_x_1301:
[----:B---3--:R3:W4:Y:S02]  /*160a0*/  SYNCS.PHASECHK.TRANS64.TRYWAIT P0, [R3+URZ], R2 ;  /* 0x00000002030075a7 */ /* 0x008724000800017f */
[----:B----4-:R-:W-:Y:S05]  /*160b0*/  @!P0 NANOSLEEP.SYNCS 0x989680 ;  /* 0x009896800000895d */ /* 0x010fea0003900000 */
[----:B------:R-:W4:Y:S02]  /*160c0*/  @!P0 SYNCS.PHASECHK.TRANS64 P0, [R3+URZ], R2 ;  /* 0x00000002030085a7 */ /* 0x000f24000800007f */
[----:B----4-:R-:W-:Y:S05]  /*160d0*/  @!P0 BRA `(.L_x_1301) ;  /* 0xfffffffc00f08947 */ /* 0x010fea000383ffff */
.L_x_1294:
[----:B------:R-:W-:Y:S05]  /*160e0*/  BSYNC B0 ;  /* 0x0000000000007941 */ /* 0x000fea0003800000 */
.L_x_1293:
[----:B------:R-:W-:Y:S05]  /*160f0*/  EXIT ;  /* 0x000000000000794d */ /* 0x000fea0003800000 */
.L_x_1109:
[----:B0-----:R-:W-:-:S04]  /*16100*/  IMAD.U32 R3, RZ, RZ, UR41 ;  /* 0x00000029ff037e24 */ /* 0x001fc8000f8e00ff */
[----:B------:R0:W1:Y:S03]  /*16110*/  SYNCS.PHASECHK.TRANS64.TRYWAIT P1, [R3+URZ+0x28800], R0 ;  /* 0x02880000030075a7 */ /* 0x000066000802017f */
[----:B-1----:R-:W-:Y:S05]  /*16120*/  @!P1 NANOSLEEP.SYNCS 0x989680 ;  /* 0x009896800000995d */ /* 0x002fea0003900000 */
[----:B------:R-:W1:Y:S02]  /*16130*/  @!P1 SYNCS.PHASECHK.TRANS64 P1, [R3+URZ+0x28800], R0 ;  /* 0x02880000030095a7 */ /* 0x000e64000802007f */
[----:B-1----:R-:W-:Y:S05]  /*16140*/  @!P1 BRA `(.L_x_1109) ;  /* 0xfffffffc00ec9947 */ /* 0x002fea000383ffff */
[----:B------:R-:W-:Y:S05]  /*16150*/  BRA `(.L_x_1302) ;  /* 0xfffffeb800387947 */ /* 0x000fea000383ffff */
.L_x_1113:
[----:B-1----:R1:W2:Y:S02]  /*16160*/  SYNCS.PHASECHK.TRANS64.TRYWAIT P2, [R11+URZ+0x28830], R0 ;  /* 0x028830000b0075a7 */ /* 0x0022a4000804017f */
[----:B--2---:R-:W-:Y:S05]  /*16170*/  @!P2 NANOSLEEP.SYNCS 0x989680 ;  /* 0x009896800000a95d */ /* 0x004fea0003900000 */
[----:B------:R-:W2:Y:S02]  /*16180*/  @!P2 SYNCS.PHASECHK.TRANS64 P2, [R11+URZ+0x28830], R0 ;  /* 0x028830000b00a5a7 */ /* 0x000ea4000804007f */
[----:B--2---:R-:W-:Y:S05]  /*16190*/  @!P2 BRA `(.L_x_1113) ;  /* 0xfffffffc00f0a947 */ /* 0x004fea000383ffff */
[----:B------:R-:W-:Y:S05]  /*161a0*/  BRA `(.L_x_1112) ;  /* 0xfffffeb8005c7947 */ /* 0x000fea000383ffff */
.L_x_1129:
[----:B-1----:R-:W-:-:S04]  /*161b0*/  IMAD.U32 R7, RZ, RZ, UR6 ;  /* 0x00000006ff077e24 */ /* 0x002fc8000f8e00ff */
[----:B------:R1:W2:Y:S03]  /*161c0*/  SYNCS.PHASECHK.TRANS64.TRYWAIT P2, [R7+URZ+0x28830], R6 ;  /* 0x02883006070075a7 */ /* 0x0002a6000804017f */
[----:B--2---:R-:W-:Y:S05]  /*161d0*/  @!P2 NANOSLEEP.SYNCS 0x989680 ;  /* 0x009896800000a95d */ /* 0x004fea0003900000 */
[----:B------:R-:W2:Y:S02]  /*161e0*/  @!P2 SYNCS.PHASECHK.TRANS64 P2, [R7+URZ+0x28830], R6 ;  /* 0x028830060700a5a7 */ /* 0x000ea4000804007f */
[----:B--2---:R-:W-:Y:S05]  /*161f0*/  @!P2 BRA `(.L_x_1129) ;  /* 0xfffffffc00eca947 */ /* 0x004fea000383ffff */
[----:B------:R-:W-:Y:S05]  /*16200*/  BRA `(.L_x_1126) ;  /* 0xfffffef4000c7947 */ /* 0x000fea000383ffff */
.L_x_1133:
[----:B-1----:R-:W-:-:S04]  /*16210*/  IMAD.U32 R7, RZ, RZ, UR6 ;  /* 0x00000006ff077e24 */ /* 0x002fc8000f8e00ff */
[----:B------:R1:W2:Y:S03]  /*16220*/  SYNCS.PHASECHK.TRANS64.TRYWAIT P2, [R7+URZ+0x28850], R6 ;  /* 0x02885006070075a7 */ /* 0x0002a6000804017f */
[----:B--2---:R-:W-:Y:S05]  /*16230*/  @!P2 NANOSLEEP.SYNCS 0x989680 ;  /* 0x009896800000a95d */ /* 0x004fea0003900000 */
[----:B------:R-:W2:Y:S02]  /*16240*/  @!P2 SYNCS.PHASECHK.TRANS64 P2, [R7+URZ+0x28850], R6 ;  /* 0x028850060700a5a7 */ /* 0x000ea4000804007f */
[----:B--2---:R-:W-:Y:S05]  /*16250*/  @!P2 BRA `(.L_x_1133) ;  /* 0xfffffffc00eca947 */ /* 0x004fea000383ffff */
[----:B------:R-:W-:Y:S05]  /*16260*/  BRA `(.L_x_1130) ;  /* 0xfffffef400cc7947 */ /* 0x000fea000383ffff */
.L_x_1150:
[----:B-1----:R-:W-:-:S04]  /*16270*/  IMAD.U32 R5, RZ, RZ, UR6 ;  /* 0x00000006ff057e24 */ /* 0x002fc8000f8e00ff */
[----:B------:R1:W2:Y:S03]  /*16280*/  SYNCS.PHASECHK.TRANS64.TRYWAIT P3, [R5+URZ+0x28830], R4 ;  /* 0x02883004050075a7 */ /* 0x0002a6000806017f */
[----:B--2---:R-:W-:Y:S05]  /*16290*/  @!P3 NANOSLEEP.SYNCS 0x989680 ;  /* 0x009896800000b95d */ /* 0x004fea0003900000 */
[----:B------:R-:W2:Y:S02]  /*162a0*/  @!P3 SYNCS.PHASECHK.TRANS64 P3, [R5+URZ+0x28830], R4 ;  /* 0x028830040500b5a7 */ /* 0x000ea4000806007f */
[----:B--2---:R-:W-:Y:S05]  /*162b0*/  @!P3 BRA `(.L_x_1150) ;  /* 0xfffffffc00ecb947 */ /* 0x004fea000383ffff */
[----:B------:R-:W-:Y:S05]  /*162c0*/  BRA `(.L_x_1147) ;  /* 0xffffff2c00b87947 */ /* 0x000fea000383ffff */
.L_x_1154:
[----:B-1----:R-:W-:-:S04]  /*162d0*/  IMAD.U32 R5, RZ, RZ, UR6 ;  /* 0x00000006ff057e24 */ /* 0x002fc8000f8e00ff */
[----:B------:R1:W2:Y:S03]  /*162e0*/  SYNCS.PHASECHK.TRANS64.TRYWAIT P2, [R5+URZ+0x28850], R4 ;  /* 0x02885004050075a7 */ /* 0x0002a6000804017f */
[----:B--2---:R-:W-:Y:S05]  /*162f0*/  @!P2 NANOSLEEP.SYNCS 0x989680 ;  /* 0x009896800000a95d */ /* 0x004fea0003900000 */
[----:B------:R-:W2:Y:S02]  /*16300*/  @!P2 SYNCS.PHASECHK.TRANS64 P2, [R5+URZ+0x28850], R4 ;  /* 0x028850040500a5a7 */ /* 0x000ea4000804007f */
[----:B--2---:R-:W-:Y:S05]  /*16310*/  @!P2 BRA `(.L_x_1154) ;  /* 0xfffffffc00eca947 */ /* 0x004fea000383ffff */
[----:B------:R-:W-:Y:S05]  /*16320*/  BRA `(.L_x_1151) ;  /* 0xffffff3000787947 */ /* 0x000fea000383ffff */
.L_x_1160:
[----:B-1----:R-:W-:-:S04]  /*16330*/  IMAD.U32 R5, RZ, RZ, UR6 ;  /* 0x00000006ff057e24 */ /* 0x002fc8000f8e00ff */
[----:B------:R1:W2:Y:S03]  /*16340*/  SYNCS.PHASECHK.TRANS64.TRYWAIT P3, [R5+URZ+0x28830], R4 ;  /* 0x02883004050075a7 */ /* 0x0002a6000806017f */
[----:B--2---:R-:W-:Y:S05]  /*16350*/  @!P3 NANOSLEEP.SYNCS 0x989680 ;  /* 0x009896800000b95d */ /* 0x004fea0003900000 */
[----:B------:R-:W2:Y:S02]  /*16360*/  @!P3 SYNCS.PHASECHK.TRANS64 P3, [R5+URZ+0x28830], R4 ;  /* 0x028830040500b5a7 */ /* 0x000ea4000806007f */
[----:B--2---:R-:W-:Y:S05]  /*16370*/  @!P3 BRA `(.L_x_1160) ;  /* 0xfffffffc00ecb947 */ /* 0x004fea000383ffff */
[----:B------:R-:W-:Y:S05]  /*16380*/  BRA `(.L_x_1157) ;  /* 0xffffff5400947947 */ /* 0x000fea000383ffff */
.L_x_1164:
[----:B-1----:R-:W-:-:S04]  /*16390*/  IMAD.U32 R5, RZ, RZ, UR6 ;  /* 0x00000006ff057e24 */ /* 0x002fc8000f8e00ff */
[----:B------:R1:W2:Y:S03]  /*163a0*/  SYNCS.PHASECHK.TRANS64.TRYWAIT P2, [R5+URZ+0x28850], R4 ;  /* 0x02885004050075a7 */ /* 0x0002a6000804017f */
[----:B--2---:R-:W-:Y:S05]  /*163b0*/  @!P2 NANOSLEEP.SYNCS 0x989680 ;  /* 0x009896800000a95d */ /* 0x004fea0003900000 */
[----:B------:R-:W2:Y:S02]  /*163c0*/  @!P2 SYNCS.PHASECHK.TRANS64 P2, [R5+URZ+0x28850], R4 ;  /* 0x028850040500a5a7 */ /* 0x000ea4000804007f */
[----:B--2---:R-:W-:Y:S05]  /*163d0*/  @!P2 BRA `(.L_x_1164) ;  /* 0xfffffffc00eca947 */ /* 0x004fea000383ffff */
[----:B------:R-:W-:Y:S05]  /*163e0*/  BRA `(.L_x_1161) ;  /* 0xffffff5800547947 */ /* 0x000fea000383ffff */
.L_x_1177:
[----:B-1----:R-:W-:-:S04]  /*163f0*/  IMAD.U32 R8, RZ, RZ, UR5 ;  /* 0x00000005ff087e24 */ /* 0x002fc8000f8e00ff */
[----:B------:R1:W2:Y:S03]  /*16400*/  SYNCS.PHASECHK.TRANS64.TRYWAIT P0, [R8+URZ+0x28850], R3 ;  /* 0x02885003080075a7 */ /* 0x0002a6000800017f */
[----:B--2---:R-:W-:Y:S05]  /*16410*/  @!P0 NANOSLEEP.SYNCS 0x989680 ;  /* 0x009896800000895d */ /* 0x004fea0003900000 */
[----:B------:R-:W2:Y:S02]  /*16420*/  @!P0 SYNCS.PHASECHK.TRANS64 P0, [R8+URZ+0x28850], R3 ;  /* 0x02885003080085a7 */ /* 0x000ea4000800007f */
[----:B--2---:R-:W-:Y:S05]  /*16430*/  @!P0 BRA `(.L_x_1177) ;  /* 0xfffffffc00ec8947 */ /* 0x004fea000383ffff */
[----:B------:R-:W-:Y:S05]  /*16440*/  BRA `(.L_x_1176) ;  /* 0xffffff8c00587947 */ /* 0x000fea000383ffff */
.L_x_1213:
[----:B------:R-:W-:Y:S02]  /*16450*/  IMAD.MOV.U32 R13, RZ, RZ, R4 ;  /* 0x000000ffff0d7224 */ /* 0x000fe400078e0004 */
[----:B------:R-:W-:Y:S02]  /*16460*/  IMAD.MOV.U32 R12, RZ, RZ, RZ ;  /* 0x000000ffff0c7224 */ /* 0x000fe400078e00ff */
[----:B------:R-:W-:Y:S02]  /*16470*/  IMAD.MOV.U32 R11, RZ, RZ, 0x1f ;  /* 0x0000001fff0b7424 */ /* 0x000fe400078e00ff */
[----:B------:R-:W-:-:S07]  /*16480*/  IMAD.MOV.U32 R15, RZ, RZ, -0x1 ;  /* 0xffffffffff0f7424 */ /* 0x000fce00078e00ff */
[----:B0-----:R-:W-:Y:S05]  /*16490*/  WARPSYNC.COLLECTIVE R15, `(.L_x_1303) ;  /* 0x000000000f087348 */ /* 0x001fea0003c00000 */
[----:B------:R1:W2:Y:S02]  /*164a0*/  SHFL.IDX P6, R14, R13, R12, R11 ;  /* 0x0000000c0d0e7389 */ /* 0x0002a400000c000b */
[----:B012---:R-:W-:Y:S01]  /*164b0*/  ENDCOLLECTIVE ;  /* 0x000000000000791b */ /* 0x007fe20003800000 */
.L_x_1303:
[----:B------:R-:W-:Y:S05]  /*164c0*/  BRA `(.L_x_1304) ;  /* 0xffffffc000fc7947 */ /* 0x000fea000383ffff */
.L_x_1215:
[----:B------:R-:W-:Y:S01]  /*164d0*/  BSSY B0, `(.L_x_1305) ;  /* 0x0000006000007945 */ /* 0x000fe20003800000 */
[----:B------:R-:W-:-:S07]  /*164e0*/  IMAD.MOV.U32 R15, RZ, RZ, -0x1 ;  /* 0xffffffffff0f7424 */ /* 0x000fce00078e00ff */
[----:B01----:R-:W-:Y:S05]  /*164f0*/  WARPSYNC.COLLECTIVE R15, `(.L_x_1306) ;  /* 0x000000000f0c7348 */ /* 0x003fea0003c00000 */
[----:B------:R-:W-:Y:S02]  /*16500*/  ELECT P6, UR62, PT ;  /* 0x00000000003e782f */ /* 0x000fe400038c0000 */
[----:B------:R-:W-:Y:S01]  /*16510*/  MOV R14, UR62 ;  /* 0x0000003e000e7c02 */ /* 0x000fe20008000f00 */
[----:B01----:R-:W-:Y:S10]  /*16520*/  ENDCOLLECTIVE ;  /* 0x000000000000791b */ /* 0x003ff40003800000 */
.L_x_1306:
[----:B------:R-:W-:Y:S05]  /*16530*/  BSYNC B0 ;  /* 0x0000000000007941 */ /* 0x000fea0003800000 */
.L_x_1305:
[----:B------:R-:W-:Y:S05]  /*16540*/  BRA `(.L_x_1307) ;  /* 0xffffffc400007947 */ /* 0x000fea000383ffff */
.L_x_1217:
[----:B--2---:R2:W3:Y:S02]  /*16550*/  SYNCS.PHASECHK.TRANS64.TRYWAIT P0, [R3+URZ+0x28840], R0 ;  /* 0x02884000030075a7 */ /* 0x0044e4000800017f */
[----:B---3--:R-:W-:Y:S05]  /*16560*/  @!P0 NANOSLEEP.SYNCS 0x989680 ;  /* 0x009896800000895d */ /* 0x008fea0003900000 */
[----:B------:R-:W3:Y:S02]  /*16570*/  @!P0 SYNCS.PHASECHK.TRANS64 P0, [R3+URZ+0x28840], R0 ;  /* 0x02884000030085a7 */ /* 0x000ee4000800007f */
[----:B---3--:R-:W-:Y:S05]  /*16580*/  @!P0 BRA `(.L_x_1217) ;  /* 0xfffffffc00f08947 */ /* 0x008fea000383ffff */
[----:B------:R-:W-:Y:S05]  /*16590*/  BRA `(.L_x_1308) ;  /* 0xffffffc400587947 */ /* 0x000fea000383ffff */
.L_x_1221:
[----:B------:R-:W-:Y:S01]  /*165a0*/  IMAD.MOV.U32 R13, RZ, RZ, R4 ;  /* 0x000000ffff0d7224 */ /* 0x000fe200078e0004 */
[----:B------:R-:W-:Y:S01]  /*165b0*/  LOP3.LUT R8, R8, 0x7f, RZ, 0xc0, !PT ;  /* 0x0000007f08087812 */ /* 0x000fe200078ec0ff */
[----:B------:R-:W-:Y:S02]  /*165c0*/  IMAD.MOV.U32 R12, RZ, RZ, RZ ;  /* 0x000000ffff0c7224 */ /* 0x000fe400078e00ff */
[----:B------:R-:W-:Y:S01]  /*165d0*/  IMAD.MOV.U32 R11, RZ, RZ, 0x181f ;  /* 0x0000181fff0b7424 */ /* 0x000fe200078e00ff */
[----:B------:R-:W-:Y:S01]  /*165e0*/  SHF.R.U32.HI R8, RZ, 0x3, R8 ;  /* 0x00000003ff087819 */ /* 0x000fe20000011608 */
[----:B------:R-:W-:-:S04]  /*165f0*/  IMAD.MOV.U32 R15, RZ, RZ, -0x1 ;  /* 0xffffffffff0f7424 */ /* 0x000fc800078e00ff */
[----:B------:R-:W-:-:S07]  /*16600*/  VIADD R2, R8, UR41 ;  /* 0x0000002908027c36 */ /* 0x000fce0008000000 */
[----:B-----5:R-:W-:Y:S05]  /*16610*/  WARPSYNC.COLLECTIVE R15, `(.L_x_1309) ;  /* 0x000000000f087348 */ /* 0x020fea0003c00000 */
[----:B------:R0:W1:Y:S02]  /*16620*/  SHFL.IDX P6, R14, R13, R12, R11 ;  /* 0x0000000c0d0e7389 */ /* 0x00006400000c000b */
[----:B01---5:R-:W-:Y:S01]  /*16630*/  ENDCOLLECTIVE ;  /* 0x000000000000791b */ /* 0x023fe20003800000 */
.L_x_1309:
[----:B------:R-:W-:Y:S02]  /*16640*/  IMAD.MOV.U32 R13, RZ, RZ, R0 ;  /* 0x000000ffff0d7224 */ /* 0x000fe400078e0000 */
[----:B------:R-:W-:-:S07]  /*16650*/  IMAD.MOV.U32 R5, RZ, RZ, R14 ;  /* 0x000000ffff057224 */ /* 0x000fce00078e000e */
[----:B------:R-:W-:Y:S05]  /*16660*/  WARPSYNC.COLLECTIVE R15, `(.L_x_1310) ;  /* 0x000000000f087348 */ /* 0x000fea0003c00000 */
[----:B------:R0:W1:Y:S02]  /*16670*/  SHFL.IDX P6, R14, R13, R12, R11 ;  /* 0x0000000c0d0e7389 */ /* 0x00006400000c000b */
[----:B01----:R-:W-:Y:S01]  /*16680*/  ENDCOLLECTIVE ;  /* 0x000000000000791b */ /* 0x003fe20003800000 */
.L_x_1310:
[----:B------:R-:W-:Y:S02]  /*16690*/  ULDC UR4, c[0x0][0x288] ;  /* 0x0000a20000047ab9 */ /* 0x000fe40000000800 */
[----:B------:R-:W-:-:S05]  /*166a0*/  IMAD R3, R7, UR4, RZ ;  /* 0x0000000407037c24 */ /* 0x000fca000f8e02ff */
[----:B------:R-:W-:Y:S01]  /*166b0*/  ISETP.GE.AND P2, PT, R2, R3, PT ;  /* 0x000000030200720c */ /* 0x000fe20003f46270 */
[----:B------:R-:W-:Y:S02]  /*166c0*/  IMAD.MOV.U32 R13, RZ, RZ, R4 ;  /* 0x000000ffff0d7224 */ /* 0x000fe400078e0004 */
[----:B------:R-:W-:Y:S02]  /*166d0*/  IMAD.MOV.U32 R12, RZ, RZ, 0x1 ;  /* 0x00000001ff0c7424 */ /* 0x000fe400078e00ff */
[----:B------:R-:W-:-:S08]  /*166e0*/  IMAD.MOV.U32 R6, RZ, RZ, R14 ;  /* 0x000000ffff067224 */ /* 0x000fd000078e000e */
[----:B------:R-:W-:Y:S05]  /*166f0*/  WARPSYNC.COLLECTIVE R15, `(.L_x_1311) ;  /* 0x000000000f087348 */ /* 0x000fea0003c00000 */
[----:B------:R0:W1:Y:S02]  /*16700*/  SHFL.IDX P6, R14, R13, R12, R11 ;  /* 0x0000000c0d0e7389 */ /* 0x00006400000c000b */
[----:B01----:R-:W-:Y:S01]  /*16710*/  ENDCOLLECTIVE ;  /* 0x000000000000791b */ /* 0x003fe20003800000 */
.L_x_1311:
[----:B------:R-:W-:-:S05]  /*16720*/  @!P2 LEA R6, P4, R10, R6, 0x1 ;  /* 0x000000060a06a211 */ /* 0x000fca00078808ff */
[----:B------:R-:W-:Y:S02]  /*16730*/  @!P2 IMAD.X R7, RZ, RZ, R5, P4 ;  /* 0x000000ffff07a224 */ /* 0x000fe400020e0605 */
[----:B------:R-:W-:-:S03]  /*16740*/  VIADD R5, R2, 0x10 ;  /* 0x0000001002057836 */ /* 0x000fc60000000000 */
[----:B------:R-:W-:Y:S01]  /*16750*/  @!PT LDS RZ, [RZ] ;  /* 0x00000000fffff984 */ /* 0x000fe20000000800 */
[----:B------:R-:W-:Y:S01]  /*16760*/  @!PT LDS RZ, [RZ] ;  /* 0x00000000fffff984 */ /* 0x000fe20000000800 */
[----:B------:R-:W-:Y:S01]  /*16770*/  @!PT LDS RZ, [RZ] ;  /* 0x00000000fffff984 */ /* 0x000fe20000000800 */
[----:B------:R0:W-:Y:S01]  /*16780*/  @!P2 LDGSTS.E.BYPASS.LTC128B.128 [R9+0x10400], desc[UR50][R6.64], !P1 ;  /* 0x104000000609afae */ /* 0x0001e2000c901d72 */
[----:B------:R-:W-:-:S03]  /*16790*/  IMAD.MOV.U32 R13, RZ, RZ, R0 ;  /* 0x000000ffff0d7224 */ /* 0x000fc600078e0000 */
[----:B------:R0:W-:Y:S01]  /*167a0*/  @!P2 LDGSTS.E.BYPASS.LTC128B.128 [R9+0x14400], desc[UR50][R6.64+0x80], !P0 ;  /* 0x144000800609afae */ /* 0x0001e2000c101d72 */
[----:B------:R-:W-:Y:S01]  /*167b0*/  ISETP.GE.AND P2, PT, R5, R3, PT ;  /* 0x000000030500720c */ /* 0x000fe20003f46270 */
[----:B------:R-:W-:-:S12]  /*167c0*/  IMAD.MOV.U32 R5, RZ, RZ, R14 ;  /* 0x000000ffff057224 */ /* 0x000fd800078e000e */
[----:B0-----:R-:W-:Y:S05]  /*167d0*/  WARPSYNC.COLLECTIVE R15, `(.L_x_1312) ;  /* 0x000000000f087348 */ /* 0x001fea0003c00000 */
[----:B------:R1:W2:Y:S02]  /*167e0*/  SHFL.IDX P6, R14, R13, R12, R11 ;  /* 0x0000000c0d0e7389 */ /* 0x0002a400000c000b */
[----:B012---:R-:W-:Y:S01]  /*167f0*/  ENDCOLLECTIVE ;  /* 0x000000000000791b */ /* 0x007fe20003800000 */
.L_x_1312:
[----:B------:R-:W-:Y:S02]  /*16800*/  IMAD.MOV.U32 R13, RZ, RZ, R4 ;  /* 0x000000ffff0d7224 */ /* 0x000fe400078e0004 */
[----:B------:R-:W-:Y:S02]  /*16810*/  IMAD.MOV.U32 R12, RZ, RZ, 0x2 ;  /* 0x00000002ff0c7424 */ /* 0x000fe400078e00ff */
[----:B------:R-:W-:-:S07]  /*16820*/  IMAD.MOV.U32 R8, RZ, RZ, R14 ;  /* 0x000000ffff087224 */ /* 0x000fce00078e000e */
[----:B------:R-:W-:Y:S05]  /*16830*/  WARPSYNC.COLLECTIVE R15, `(.L_x_1313) ;  /* 0x000000000f087348 */ /* 0x000fea0003c00000 */
[----:B------:R0:W1:Y:S02]  /*16840*/  SHFL.IDX P6, R14, R13, R12, R11 ;  /* 0x0000000c0d0e7389 */ /* 0x00006400000c000b */
[----:B01----:R-:W-:Y:S01]  /*16850*/  ENDCOLLECTIVE ;  /* 0x000000000000791b */ /* 0x003fe20003800000 */
.L_x_1313:
[----:B------:R-:W-:-:S05]  /*16860*/  @!P2 LEA R8, P4, R10, R8, 0x1 ;  /* 0x000000080a08a211 */ /* 0x000fca00078808ff */
[----:B------:R-:W-:Y:S02]  /*16870*/  @!P2 IMAD.X R5, RZ, RZ, R5, P4 ;  /* 0x000000ffff05a224 */ /* 0x000fe400020e0605 */
[----:B------:R-:W-:Y:S02]  /*16880*/  @!P2 IMAD.MOV.U32 R6, RZ, RZ, R8 ;  /* 0x000000ffff06a224 */ /* 0x000fe400078e0008 */
[----:B------:R-:W-:Y:S02]  /*16890*/  @!P2 IMAD.MOV.U32 R7, RZ, RZ, R5 ;  /* 0x000000ffff07a224 */ /* 0x000fe400078e0005 */
[C---:B------:R-:W-:Y:S02]  /*168a0*/  VIADD R5, R2.reuse, 0x20 ;  /* 0x0000002002057836 */ /* 0x040fe40000000000 */
[----:B------:R-:W-:Y:S01]  /*168b0*/  IMAD.MOV.U32 R13, RZ, RZ, R0 ;  /* 0x000000ffff0d7224 */ /* 0x000fe200078e0000 */
[----:B------:R-:W-:Y:S01]  /*168c0*/  @!PT LDS RZ, [RZ] ;  /* 0x00000000fffff984 */ /* 0x000fe20000000800 */
[----:B------:R-:W-:Y:S01]  /*168d0*/  @!PT LDS RZ, [RZ] ;  /* 0x00000000fffff984 */ /* 0x000fe20000000800 */
[----:B------:R-:W-:Y:S01]  /*168e0*/  @!PT LDS RZ, [RZ] ;  /* 0x00000000fffff984 */ /* 0x000fe20000000800 */
[----:B------:R0:W-:Y:S01]  /*168f0*/  @!P2 LDGSTS.E.BYPASS.LTC128B.128 [R9+0x10c00], desc[UR50][R6.64], !P1 ;  /* 0x10c000000609afae */ /* 0x0001e2000c901d72 */
[----:B------:R-:W-:-:S03]  /*16900*/  VIADD R8, R2, 0x60 ;  /* 0x0000006002087836 */ /* 0x000fc60000000000 */
[----:B------:R0:W-:Y:S01]  /*16910*/  @!P2 LDGSTS.E.BYPASS.LTC128B.128 [R9+0x14c00], desc[UR50][R6.64+0x80], !P0 ;  /* 0x14c000800609afae */ /* 0x0001e2000c101d72 */
[----:B------:R-:W-:Y:S01]  /*16920*/  ISETP.GE.AND P2, PT, R5, R3, PT ;  /* 0x000000030500720c */ /* 0x000fe20003f46270 */
[----:B------:R-:W-:-:S12]  /*16930*/  IMAD.MOV.U32 R5, RZ, RZ, R14 ;  /* 0x000000ffff057224 */ /* 0x000fd800078e000e */
[----:B0-----:R-:W-:Y:S05]  /*16940*/  WARPSYNC.COLLECTIVE R15, `(.L_x_1314) ;  /* 0x000000000f087348 */ /* 0x001fea0003c00000 */
[----:B------:R1:W2:Y:S02]  /*16950*/  SHFL.IDX P6, R14, R13, R12, R11 ;  /* 0x0000000c0d0e7389 */ /* 0x0002a400000c000b */
[----:B012---:R-:W-:Y:S01]  /*16960*/  ENDCOLLECTIVE ;  /* 0x000000000000791b */ /* 0x007fe20003800000 */
.L_x_1314:
[----:B------:R-:W-:Y:S02]  /*16970*/  IMAD.MOV.U32 R13, RZ, RZ, R4 ;  /* 0x000000ffff0d7224 */ /* 0x000fe400078e0004 */
[----:B------:R-:W-:Y:S02]  /*16980*/  IMAD.MOV.U32 R12, RZ, RZ, 0x3 ;  /* 0x00000003ff0c7424 */ /* 0x000fe400078e00ff */
[----:B------:R-:W-:-:S07]  /*16990*/  IMAD.MOV.U32 R6, RZ, RZ, R14 ;  /* 0x000000ffff067224 */ /* 0x000fce00078e000e */
[----:B------:R-:W-:Y:S05]  /*169a0*/  WARPSYNC.COLLECTIVE R15, `(.L_x_1315) ;  /* 0x000000000f087348 */ /* 0x000fea0003c00000 */
[----:B------:R0:W1:Y:S02]  /*169b0*/  SHFL.IDX P6, R14, R13, R12, R11 ;  /* 0x0000000c0d0e7389 */ /* 0x00006400000c000b */
[----:B01----:R-:W-:Y:S01]  /*169c0*/  ENDCOLLECTIVE ;  /* 0x000000000000791b */ /* 0x003fe20003800000 */
.L_x_1315:
[----:B------:R-:W-:-:S05]  /*169d0*/  @!P2 LEA R6, P3, R10, R6, 0x1 ;  /* 0x000000060a06a211 */ /* 0x000fca00078608ff */
[----:B------:R-:W-:-:S04]  /*169e0*/  @!P2 IMAD.X R5, RZ, RZ, R5, P3 ;  /* 0x000000ffff05a224 */ /* 0x000fc800018e0605 */
[----:B------:R-:W-:Y:S02]  /*169f0*/  @!P2 IMAD.MOV.U32 R7, RZ, RZ, R5 ;  /* 0x000000ffff07a224 */ /* 0x000fe400078e0005 */
[----:B------:R-:W-:Y:S02]  /*16a00*/  VIADD R5, R2, 0x30 ;  /* 0x0000003002057836 */ /* 0x000fe40000000000 */
[----:B------:R-:W-:Y:S01]  /*16a10*/  IMAD.MOV.U32 R13, RZ, RZ, R0 ;  /* 0x000000ffff0d7224 */ /* 0x000fe200078e0000 */
[----:B------:R-:W-:Y:S01]  /*16a20*/  @!PT LDS RZ, [RZ] ;  /* 0x00000000fffff984 */ /* 0x000fe20000000800 */
[----:B------:R-:W-:Y:S01]  /*16a30*/  @!PT LDS RZ, [RZ] ;  /* 0x00000000fffff984 */ /* 0x000fe20000000800 */
[----:B------:R-:W-:Y:S01]  /*16a40*/  @!PT LDS RZ, [RZ] ;  /* 0x00000000fffff984 */ /* 0x000fe20000000800 */
[----:B------:R0:W-:Y:S04]  /*16a50*/  @!P2 LDGSTS.E.BYPASS.LTC128B.128 [R9+0x11400], desc[UR50][R6.64], !P1 ;  /* 0x114000000609afae */ /* 0x0001e8000c901d72 */
[----:B------:R0:W-:Y:S01]  /*16a60*/  @!P2 LDGSTS.E.BYPASS.LTC128B.128 [R9+0x15400], desc[UR50][R6.64+0x80], !P0 ;  /* 0x154000800609afae */ /* 0x0001e2000c101d72 */
[----:B------:R-:W-:Y:S01]  /*16a70*/  ISETP.GE.AND P2, PT, R5, R3, PT ;  /* 0x000000030500720c */ /* 0x000fe20003f46270 */
[----:B------:R-:W-:-:S12]  /*16a80*/  IMAD.MOV.U32 R5, RZ, RZ, R14 ;  /* 0x000000ffff057224 */ /* 0x000fd800078e000e */
[----:B0-----:R-:W-:Y:S05]  /*16a90*/  WARPSYNC.COLLECTIVE R15, `(.L_x_1316) ;  /* 0x000000000f087348 */ /* 0x001fea0003c00000 */
[----:B------:R1:W2:Y:S02]  /*16aa0*/  SHFL.IDX P6, R14, R13, R12, R11 ;  /* 0x0000000c0d0e7389 */ /* 0x0002a400000c000b */
[----:B012---:R-:W-:Y:S01]  /*16ab0*/  ENDCOLLECTIVE ;  /* 0x000000000000791b */ /* 0x007fe20003800000 */
.L_x_1316:
[----:B------:R-:W-:Y:S02]  /*16ac0*/  IMAD.MOV.U32 R13, RZ, RZ, R4 ;  /* 0x000000ffff0d7224 */ /* 0x000fe400078e0004 */
[----:B------:R-:W-:Y:S02]  /*16ad0*/  IMAD.MOV.U32 R12, RZ, RZ, 0x4 ;  /* 0x00000004ff0c7424 */ /* 0x000fe400078e00ff */
[----:B------:R-:W-:-:S07]  /*16ae0*/  IMAD.MOV.U32 R6, RZ, RZ, R14 ;  /* 0x000000ffff067224 */ /* 0x000fce00078e000e */
[----:B------:R-:W-:Y:S05]  /*16af0*/  WARPSYNC.COLLECTIVE R15, `(.L_x_1317) ;  /* 0x000000000f087348 */ /* 0x000fea0003c00000 */
[----:B------:R0:W1:Y:S02]  /*16b00*/  SHFL.IDX P6, R14, R13, R12, R11 ;  /* 0x0000000c0d0e7389 */ /* 0x00006400000c000b */
[----:B01----:R-:W-:Y:S01]  /*16b10*/  ENDCOLLECTIVE ;  /* 0x000000000000791b */ /* 0x003fe20003800000 */
.L_x_1317:
        /* <DEDUP_REMOVED lines=15> */
.L_x_1318:
[----:B------:R-:W-:Y:S02]  /*16c10*/  IMAD.MOV.U32 R13, RZ, RZ, R4 ;  /* 0x000000ffff0d7224 */ /* 0x000fe400078e0004 */
[----:B------:R-:W-:Y:S02]  /*16c20*/  IMAD.MOV.U32 R12, RZ, RZ, 0x5 ;  /* 0x00000005ff0c7424 */ /* 0x000fe400078e00ff */
[----:B------:R-:W-:-:S07]  /*16c30*/  IMAD.MOV.U32 R6, RZ, RZ, R14 ;  /* 0x000000ffff067224 */ /* 0x000fce00078e000e */
[----:B------:R-:W-:Y:S05]  /*16c40*/  WARPSYNC.COLLECTIVE R15, `(.L_x_1319) ;  /* 0x000000000f087348 */ /* 0x000fea0003c00000 */
[----:B------:R0:W1:Y:S02]  /*16c50*/  SHFL.IDX P6, R14, R13, R12, R11 ;  /* 0x0000000c0d0e7389 */ /* 0x00006400000c000b */
[----:B01----:R-:W-:Y:S01]  /*16c60*/  ENDCOLLECTIVE ;  /* 0x000000000000791b */ /* 0x003fe20003800000 */
.L_x_1319:
        /* <DEDUP_REMOVED lines=15> */
.L_x_1320:
[----:B------:R-:W-:Y:S02]  /*16d60*/  IMAD.MOV.U32 R13, RZ, RZ, R4 ;  /* 0x000000ffff0d7224 */ /* 0x000fe400078e0004 */
[----:B------:R-:W-:Y:S02]  /*16d70*/  IMAD.MOV.U32 R12, RZ, RZ, 0x6 ;  /* 0x00000006ff0c7424 */ /* 0x000fe400078e00ff */
[----:B------:R-:W-:-:S07]  /*16d80*/  IMAD.MOV.U32 R6, RZ, RZ, R14 ;  /* 0x000000ffff067224 */ /* 0x000fce00078e000e */
[----:B------:R-:W-:Y:S05]  /*16d90*/  WARPSYNC.COLLECTIVE R15, `(.L_x_1321) ;  /* 0x000000000f087348 */ /* 0x000fea0003c00000 */
[----:B------:R0:W1:Y:S02]  /*16da0*/  SHFL.IDX P6, R14, R13, R12, R11 ;  /* 0x0000000c0d0e7389 */ /* 0x00006400000c000b */
[----:B01----:R-:W-:Y:S01]  /*16db0*/  ENDCOLLECTIVE ;  /* 0x000000000000791b */ /* 0x003fe20003800000 */
.L_x_1321:
[----:B------:R-:W-:-:S05]  /*16dc0*/  @!P2 LEA R6, P3, R10, R6, 0x1 ;  /* 0x000000060a06a211 */ /* 0x000fca00078608ff */
[----:B------:R-:W-:Y:S01]  /*16dd0*/  @!P2 IMAD.X R5, RZ, RZ, R5, P3 ;  /* 0x000000ffff05a224 */ /* 0x000fe200018e0605 */
[----:B------:R-:W-:-:S03]  /*16de0*/  ISETP.GE.AND P3, PT, R8, R3, PT ;  /* 0x000000030800720c */ /* 0x000fc60003f66270 */
[----:B------:R-:W-:Y:S02]  /*16df0*/  @!P2 IMAD.MOV.U32 R7, RZ, RZ, R5 ;  /* 0x000000ffff07a224 */ /* 0x000fe400078e0005 */
[----:B------:R-:W-:-:S03]  /*16e00*/  IMAD.MOV.U32 R13, RZ, RZ, R0 ;  /* 0x000000ffff0d7224 */ /* 0x000fc600078e0000 */
[----:B------:R-:W-:Y:S01]  /*16e10*/  @!PT LDS RZ, [RZ] ;  /* 0x00000000fffff984 */ /* 0x000fe20000000800 */
[----:B------:R-:W-:Y:S01]  /*16e20*/  @!PT LDS RZ, [RZ] ;  /* 0x00000000fffff984 */ /* 0x000fe20000000800 */
[----:B------:R-:W-:Y:S01]  /*16e30*/  @!PT LDS RZ, [RZ] ;  /* 0x00000000fffff984 */ /* 0x000fe20000000800 */
[----:B------:R0:W-:Y:S04]  /*16e40*/  @!P2 LDGSTS.E.BYPASS.LTC128B.128 [R9+0x12c00], desc[UR50][R6.64], !P1 ;  /* 0x12c000000609afae */ /* 0x0001e8000c901d72 */
[----:B------:R0:W-:Y:S01]  /*16e50*/  @!P2 LDGSTS.E.BYPASS.LTC128B.128 [R9+0x16c00], desc[UR50][R6.64+0x80], !P0 ;  /* 0x16c000800609afae */ /* 0x0001e2000c101d72 */
[----:B------:R-:W-:-:S07]  /*16e60*/  IMAD.MOV.U32 R5, RZ, RZ, R14 ;  /* 0x000000ffff057224 */ /* 0x000fce00078e000e */
[----:B0-----:R-:W-:Y:S05]  /*16e70*/  WARPSYNC.COLLECTIVE R15, `(.L_x_1322) ;  /* 0x000000000f087348 */ /* 0x001fea0003c00000 */
[----:B------:R1:W2:Y:S02]  /*16e80*/  SHFL.IDX P6, R14, R13, R12, R11 ;  /* 0x0000000c0d0e7389 */ /* 0x0002a400000c000b */
[----:B012---:R-:W-:Y:S01]  /*16e90*/  ENDCOLLECTIVE ;  /* 0x000000000000791b */ /* 0x007fe20003800000 */
.L_x_1322:
[----:B------:R-:W-:Y:S02]  /*16ea0*/  IMAD.MOV.U32 R13, RZ, RZ, R4 ;  /* 0x000000ffff0d7224 */ /* 0x000fe400078e0004 */
[----:B------:R-:W-:Y:S02]  /*16eb0*/  IMAD.MOV.U32 R12, RZ, RZ, 0x7 ;  /* 0x00000007ff0c7424 */ /* 0x000fe400078e00ff */
[----:B------:R-:W-:-:S07]  /*16ec0*/  IMAD.MOV.U32 R6, RZ, RZ, R14 ;  /* 0x000000ffff067224 */ /* 0x000fce00078e000e */
[----:B------:R-:W-:Y:S05]  /*16ed0*/  WARPSYNC.COLLECTIVE R15, `(.L_x_1323) ;  /* 0x000000000f087348 */ /* 0x000fea0003c00000 */
[----:B------:R0:W1:Y:S02]  /*16ee0*/  SHFL.IDX P6, R14, R13, R12, R11 ;  /* 0x0000000c0d0e7389 */ /* 0x00006400000c000b */
[----:B01----:R-:W-:Y:S01]  /*16ef0*/  ENDCOLLECTIVE ;  /* 0x000000000000791b */ /* 0x003fe20003800000 */
.L_x_1323:
[----:B------:R-:W-:-:S05]  /*16f00*/  @!P3 LEA R6, P2, R10, R6, 0x1 ;  /* 0x000000060a06b211 */ /* 0x000fca00078408ff */
[----:B------:R-:W-:-:S04]  /*16f10*/  @!P3 IMAD.X R5, RZ, RZ, R5, P2 ;  /* 0x000000ffff05b224 */ /* 0x000fc800010e0605 */
        /* <DEDUP_REMOVED lines=11> */
.L_x_1324:
[----:B------:R-:W-:Y:S01]  /*16fd0*/  IMAD.MOV.U32 R0, RZ, RZ, R14 ;  /* 0x000000ffff007224 */ /* 0x000fe200078e000e */
[----:B------:R-:W-:Y:S06]  /*16fe0*/  BRA `(.L_x_1325) ;  /* 0xffffffc400b87947 */ /* 0x000fec000383ffff */
.L_x_1226:
[----:B0-----:R0:W1:Y:S02]  /*16ff0*/  SYNCS.PHASECHK.TRANS64.TRYWAIT P0, [R17+URZ+0x28820], R0 ;  /* 0x02882000110075a7 */ /* 0x001064000800017f */
[----:B-1----:R-:W-:Y:S05]  /*17000*/  @!P0 NANOSLEEP.SYNCS 0x989680 ;  /* 0x009896800000895d */ /* 0x002fea0003900000 */
[----:B------:R-:W1:Y:S02]  /*17010*/  @!P0 SYNCS.PHASECHK.TRANS64 P0, [R17+URZ+0x28820], R0 ;  /* 0x02882000110085a7 */ /* 0x000e64000800007f */
[----:B-1----:R-:W-:Y:S05]  /*17020*/  @!P0 BRA `(.L_x_1226) ;  /* 0xfffffffc00f08947 */ /* 0x002fea000383ffff */
[----:B------:R-:W-:Y:S05]  /*17030*/  BRA `(.L_x_1326) ;  /* 0xffffffc800287947 */ /* 0x000fea000383ffff */
.L_x_1233:
[----:B0-----:R0:W1:Y:S02]  /*17040*/  SYNCS.PHASECHK.TRANS64.TRYWAIT P0, [R7+URZ+0x28840], R3 ;  /* 0x02884003070075a7 */ /* 0x001064000800017f */
[----:B-1----:R-:W-:Y:S05]  /*17050*/  @!P0 NANOSLEEP.SYNCS 0x989680 ;  /* 0x009896800000895d */ /* 0x002fea0003900000 */
[----:B------:R-:W1:Y:S02]  /*17060*/  @!P0 SYNCS.PHASECHK.TRANS64 P0, [R7+URZ+0x28840], R3 ;  /* 0x02884003070085a7 */ /* 0x000e64000800007f */
[----:B-1----:R-:W-:Y:S05]  /*17070*/  @!P0 BRA `(.L_x_1233) ;  /* 0xfffffffc00f08947 */ /* 0x002fea000383ffff */
[----:B------:R-:W-:Y:S05]  /*17080*/  BRA `(.L_x_1327) ;  /* 0xffffffc800e07947 */ /* 0x000fea000383ffff */
.L_x_1239:
[----:B0-----:R0:W1:Y:S02]  /*17090*/  SYNCS.PHASECHK.TRANS64.TRYWAIT P0, [R7+URZ+0x60], R3 ;  /* 0x00006003070075a7 */ /* 0x001064000800017f */
[----:B-1----:R-:W-:Y:S05]  /*170a0*/  @!P0 NANOSLEEP.SYNCS 0x989680 ;  /* 0x009896800000895d */ /* 0x002fea0003900000 */
[----:B------:R-:W1:Y:S02]  /*170b0*/  @!P0 SYNCS.PHASECHK.TRANS64 P0, [R7+URZ+0x60], R3 ;  /* 0x00006003070085a7 */ /* 0x000e64000800007f */
[----:B-1----:R-:W-:Y:S05]  /*170c0*/  @!P0 BRA `(.L_x_1239) ;  /* 0xfffffffc00f08947 */ /* 0x002fea000383ffff */
[----:B------:R-:W-:Y:S05]  /*170d0*/  BRA `(.L_x_1328) ;  /* 0xffffffcc00b07947 */ /* 0x000fea000383ffff */
.L_x_1249:
[----:B--2---:R2:W3:Y:S02]  /*170e0*/  SYNCS.PHASECHK.TRANS64.TRYWAIT P0, [R3+URZ+0x28840], R2 ;  /* 0x02884002030075a7 */ /* 0x0044e4000800017f */
[----:B---3--:R-:W-:Y:S05]  /*170f0*/  @!P0 NANOSLEEP.SYNCS 0x989680 ;  /* 0x009896800000895d */ /* 0x008fea0003900000 */
[----:B------:R-:W3:Y:S02]  /*17100*/  @!P0 SYNCS.PHASECHK.TRANS64 P0, [R3+URZ+0x28840], R2 ;  /* 0x02884002030085a7 */ /* 0x000ee4000800007f */
[----:B---3--:R-:W-:Y:S05]  /*17110*/  @!P0 BRA `(.L_x_1249) ;  /* 0xfffffffc00f08947 */ /* 0x008fea000383ffff */
[----:B------:R-:W-:Y:S05]  /*17120*/  BRA `(.L_x_1329) ;  /* 0xffffffd400347947 */ /* 0x000fea000383ffff */
.L_x_1255:
[----:B0-----:R0:W1:Y:S02]  /*17130*/  SYNCS.PHASECHK.TRANS64.TRYWAIT P0, [R2+URZ+0x60], R3 ;  /* 0x00006003020075a7 */ /* 0x001064000800017f */
[----:B-1----:R-:W-:Y:S05]  /*17140*/  @!P0 NANOSLEEP.SYNCS 0x989680 ;  /* 0x009896800000895d */ /* 0x002fea0003900000 */
[----:B------:R-:W1:Y:S02]  /*17150*/  @!P0 SYNCS.PHASECHK.TRANS64 P0, [R2+URZ+0x60], R3 ;  /* 0x00006003020085a7 */ /* 0x000e64000800007f */
[----:B-1----:R-:W-:Y:S05]  /*17160*/  @!P0 BRA `(.L_x_1255) ;  /* 0xfffffffc00f08947 */ /* 0x002fea000383ffff */
[----:B------:R-:W-:Y:S05]  /*17170*/  BRA `(.L_x_1330) ;  /* 0xffffffd800047947 */ /* 0x000fea000383ffff */
.L_x_1264:
[----:B--2---:R2:W3:Y:S02]  /*17180*/  SYNCS.PHASECHK.TRANS64.TRYWAIT P0, [R2+URZ+0x28840], R3 ;  /* 0x02884003020075a7 */ /* 0x0044e4000800017f */
[----:B---3--:R-:W-:Y:S05]  /*17190*/  @!P0 NANOSLEEP.SYNCS 0x989680 ;  /* 0x009896800000895d */ /* 0x008fea0003900000 */
[----:B------:R-:W3:Y:S02]  /*171a0*/  @!P0 SYNCS.PHASECHK.TRANS64 P0, [R2+URZ+0x28840], R3 ;  /* 0x02884003020085a7 */ /* 0x000ee4000800007f */
[----:B---3--:R-:W-:Y:S05]  /*171b0*/  @!P0 BRA `(.L_x_1264) ;  /* 0xfffffffc00f08947 */ /* 0x008fea000383ffff */
[----:B------:R-:W-:Y:S05]  /*171c0*/  BRA `(.L_x_1331) ;  /* 0xffffffdc00587947 */ /* 0x000fea000383ffff */
.L_x_1270:
[----:B0-----:R0:W1:Y:S02]  /*171d0*/  SYNCS.PHASECHK.TRANS64.TRYWAIT P0, [R2+URZ+0x60], R5 ;  /* 0x00006005020075a7 */ /* 0x001064000800017f */
[----:B-1----:R-:W-:Y:S05]  /*171e0*/  @!P0 NANOSLEEP.SYNCS 0x989680 ;  /* 0x009896800000895d */ /* 0x002fea0003900000 */
[----:B------:R-:W1:Y:S02]  /*171f0*/  @!P0 SYNCS.PHASECHK.TRANS64 P0, [R2+URZ+0x60], R5 ;  /* 0x00006005020085a7 */ /* 0x000e64000800007f */
[----:B-1----:R-:W-:Y:S05]  /*17200*/  @!P0 BRA `(.L_x_1270) ;  /* 0xfffffffc00f08947 */ /* 0x002fea000383ffff */
[----:B------:R-:W-:Y:S05]  /*17210*/  BRA `(.L_x_1332) ;  /* 0xffffffe000287947 */ /* 0x000fea000383ffff */
.L_x_1281:
[----:B0-----:R0:W3:Y:S02]  /*17220*/  SYNCS.PHASECHK.TRANS64.TRYWAIT P0, [R3+URZ+0x28860], R0 ;  /* 0x02886000030075a7 */ /* 0x0010e4000800017f */
[----:B---3--:R-:W-:Y:S05]  /*17230*/  @!P0 NANOSLEEP.SYNCS 0x989680 ;  /* 0x009896800000895d */ /* 0x008fea0003900000 */
[----:B------:R-:W3:Y:S02]  /*17240*/  @!P0 SYNCS.PHASECHK.TRANS64 P0, [R3+URZ+0x28860], R0 ;  /* 0x02886000030085a7 */ /* 0x000ee4000800007f */
[----:B---3--:R-:W-:Y:S05]  /*17250*/  @!P0 BRA `(.L_x_1281) ;  /* 0xfffffffc00f08947 */ /* 0x008fea000383ffff */
[----:B------:R-:W-:Y:S05]  /*17260*/  BRA `(.L_x_1333) ;  /* 0xffffffe400687947 */ /* 0x000fea000383ffff */
.L_x_1288:
[----:B------:R-:W-:Y:S01]  /*17270*/  BSSY B0, `(.L_x_1334) ;  /* 0x0000008000007945 */ /* 0x000fe20003800000 */
[----:B-----5:R-:W-:Y:S02]  /*17280*/  IMAD.MOV.U32 R13, RZ, RZ, R2 ;  /* 0x000000ffff0d7224 */ /* 0x020fe400078e0002 */
[----:B------:R-:W-:Y:S02]  /*17290*/  IMAD.MOV.U32 R12, RZ, RZ, RZ ;  /* 0x000000ffff0c7224 */ /* 0x000fe400078e00ff */
[----:B------:R-:W-:Y:S02]  /*172a0*/  IMAD.MOV.U32 R11, RZ, RZ, 0x1f ;  /* 0x0000001fff0b7424 */ /* 0x000fe400078e00ff */
[----:B------:R-:W-:-:S07]  /*172b0*/  IMAD.MOV.U32 R15, RZ, RZ, -0x1 ;  /* 0xffffffffff0f7424 */ /* 0x000fce00078e00ff */
[----:B-123--:R-:W-:Y:S05]  /*172c0*/  WARPSYNC.COLLECTIVE R15, `(.L_x_1335) ;  /* 0x000000000f087348 */ /* 0x00efea0003c00000 */
[----:B------:R0:W4:Y:S02]  /*172d0*/  SHFL.IDX P6, R14, R13, R12, R11 ;  /* 0x0000000c0d0e7389 */ /* 0x00012400000c000b */
[----:B01234-:R-:W-:Y:S01]  /*172e0*/  ENDCOLLECTIVE ;  /* 0x000000000000791b */ /* 0x01ffe20003800000 */
.L_x_1335:
[----:B------:R-:W-:Y:S05]  /*172f0*/  BSYNC B0 ;  /* 0x0000000000007941 */ /* 0x000fea0003800000 */
.L_x_1334:
[----:B------:R-:W-:Y:S05]  /*17300*/  BRA `(.L_x_1336) ;  /* 0xffffffe800607947 */ /* 0x000fea000383ffff */
.L_x_1291:
[----:B0-----:R0:W1:Y:S02]  /*17310*/  SYNCS.PHASECHK.TRANS64.TRYWAIT P0, [R0+URZ+0x28820], R3 ;  /* 0x02882003000075a7 */ /* 0x001064000800017f */
[----:B-1----:R-:W-:Y:S05]  /*17320*/  @!P0 NANOSLEEP.SYNCS 0x989680 ;  /* 0x009896800000895d */ /* 0x002fea0003900000 */
[----:B------:R-:W1:Y:S02]  /*17330*/  @!P0 SYNCS.PHASECHK.TRANS64 P0, [R0+URZ+0x28820], R3 ;  /* 0x02882003000085a7 */ /* 0x000e64000800007f */
[----:B-1----:R-:W-:Y:S05]  /*17340*/  @!P0 BRA `(.L_x_1291) ;  /* 0xfffffffc00f08947 */ /* 0x002fea000383ffff */
[----:B------:R-:W-:Y:S05]  /*17350*/  BRA `(.L_x_1337) ;  /* 0xffffffe800ac7947 */ /* 0x000fea000383ffff */
.L_x_1292:
        /* <DEDUP_REMOVED lines=8> */
[----:B0-23--:R-:W-:Y:S05]  /*173e0*/  WARPSYNC.COLLECTIVE R15, `(.L_x_1339) ;  /* 0x000000000f087348 */ /* 0x00dfea0003c00000 */
[----:B------:R1:W4:Y:S02]  /*173f0*/  SHFL.IDX P6, R14, R13, R12, R11 ;  /* 0x0000000c0d0e7389 */ /* 0x00032400000c000b */
[----:B01234-:R-:W-:Y:S01]  /*17400*/  ENDCOLLECTIVE ;  /* 0x000000000000791b */ /* 0x01ffe20003800000 */
.L_x_1339:
[----:B------:R-:W-:Y:S05]  /*17410*/  BSYNC B0 ;  /* 0x0000000000007941 */ /* 0x000fea0003800000 */
.L_x_1338:
[----:B------:R-:W-:Y:S05]  /*17420*/  BRA `(.L_x_1340) ;  /* 0xffffffe800947947 */ /* 0x000fea000383ffff */
.L_x_1295:
[----:B------:R-:W-:Y:S01]  /*17430*/  BSSY B1, `(.L_x_1341) ;  /* 0x0000006000017945 */ /* 0x000fe20003800000 */
[----:B------:R-:W-:-:S07]  /*17440*/  IMAD.MOV.U32 R15, RZ, RZ, -0x1 ;  /* 0xffffffffff0f7424 */ /* 0x000fce00078e00ff */
[----:B0123--:R-:W-:Y:S05]  /*17450*/  WARPSYNC.COLLECTIVE R15, `(.L_x_1342) ;  /* 0x000000000f0c7348 */ /* 0x00ffea0003c00000 */
[----:B------:R-:W-:Y:S02]  /*17460*/  ELECT P6, UR62, PT ;  /* 0x00000000003e782f */ /* 0x000fe400038c0000 */
[----:B------:R-:W-:Y:S01]  /*17470*/  MOV R14, UR62 ;  /* 0x0000003e000e7c02 */ /* 0x000fe20008000f00 */
[----:B0123--:R-:W-:Y:S10]  /*17480*/  ENDCOLLECTIVE ;  /* 0x000000000000791b */ /* 0x00fff40003800000 */
.L_x_1342:
[----:B------:R-:W-:Y:S05]  /*17490*/  BSYNC B1 ;  /* 0x0000000000017941 */ /* 0x000fea0003800000 */
.L_x_1341:
[----:B------:R-:W-:Y:S05]  /*174a0*/  BRA `(.L_x_1343) ;  /* 0xffffffe8008c7947 */ /* 0x000fea000383ffff */
.L_x_1297:
[----:B0-----:R0:W1:Y:S02]  /*174b0*/  SYNCS.PHASECHK.TRANS64.TRYWAIT P0, [R6+URZ], R5 ;  /* 0x00000005060075a7 */ /* 0x001064000800017f */
[----:B-1----:R-:W-:Y:S05]  /*174c0*/  @!P0 NANOSLEEP.SYNCS 0x989680 ;  /* 0x009896800000895d */ /* 0x002fea0003900000 */
[----:B------:R-:W1:Y:S02]  /*174d0*/  @!P0 SYNCS.PHASECHK.TRANS64 P0, [R6+URZ], R5 ;  /* 0x00000005060085a7 */ /* 0x000e64000800007f */
[----:B-1----:R-:W-:Y:S05]  /*174e0*/  @!P0 BRA `(.L_x_1297) ;  /* 0xfffffffc00f08947 */ /* 0x002fea000383ffff */
[----:B------:R-:W-:Y:S05]  /*174f0*/  BRA `(.L_x_1344) ;  /* 0xffffffe800c47947 */ /* 0x000fea000383ffff */
.L_x_1298:
[----:B-1----:R1:W3:Y:S02]  /*17500*/  SYNCS.PHASECHK.TRANS64.TRYWAIT P0, [R3+URZ], R2 ;  /* 0x00000002030075a7 */ /* 0x0022e4000800017f */
[----:B---3--:R-:W-:Y:S05]  /*17510*/  @!P0 NANOSLEEP.SYNCS 0x989680 ;  /* 0x009896800000895d */ /* 0x008fea0003900000 */
[----:B------:R-:W3:Y:S02]  /*17520*/  @!P0 SYNCS.PHASECHK.TRANS64 P0, [R3+URZ], R2 ;  /* 0x00000002030085a7 */ /* 0x000ee4000800007f */
[----:B---3--:R-:W-:Y:S05]  /*17530*/  @!P0 BRA `(.L_x_1298) ;  /* 0xfffffffc00f08947 */ /* 0x008fea000383ffff */
[----:B------:R-:W-:Y:S05]  /*17540*/  BRA `(.L_x_1345) ;  /* 0xffffffe800b87947 */ /* 0x000fea000383ffff */
.L_x_1300:
[----:B-1----:R1:W3:Y:S02]  /*17550*/  SYNCS.PHASECHK.TRANS64.TRYWAIT P0, [R18+URZ], R5 ;  /* 0x00000005120075a7 */ /* 0x0022e4000800017f */
[----:B---3--:R-:W-:Y:S05]  /*17560*/  @!P0 NANOSLEEP.SYNCS 0x989680 ;  /* 0x009896800000895d */ /* 0x008fea0003900000 */
[----:B------:R-:W3:Y:S02]  /*17570*/  @!P0 SYNCS.PHASECHK.TRANS64 P0, [R18+URZ], R5 ;  /* 0x00000005120085a7 */ /* 0x000ee4000800007f */
[----:B---3--:R-:W-:Y:S05]  /*17580*/  @!P0 BRA `(.L_x_1300) ;  /* 0xfffffffc00f08947 */ /* 0x008fea000383ffff */
[----:B------:R-:W-:Y:S05]  /*17590*/  BRA `(.L_x_1346) ;  /* 0xffffffe800bc7947 */ /* 0x000fea000383ffff */
.L_x_1347:
        /* <DEDUP_REMOVED lines=14> */
.L_x_3221:


//--------------------- .text._ZN7cutlass13device_kernelIN5flash11enable_sm90INS1_16FlashAttnFwdSm90INS1_25CollectiveMainloopFwdSm90ILi2EN4cute5tupleIJNS5_1CILi1EEES8_S8_EEENS6_IJNS7_ILi128EEESA_SA_EEELi128ENS_10bfloat16_tEfNS_4arch4Sm90ELb0ELb1ELb1ELb1ELb0ELb0ELb0ELb1ELb1ELb1ELb0ELb0EEENS1_21CollectiveEpilogueFwdISB_S9_SC_SE_Li256ELb1ELb1ELb0ELb0EEENS1_36VarlenDynamicPersistentTileSchedulerILi128ELi128ELi256ELi128ELb0ELb1ELb1ELb1ELb0ELb1EEEEEEEEEvNT_6ParamsE --------------------------
	.section	.text._ZN7cutlass13device_kernelIN5flash11enable_sm90INS1_16FlashAttnFwdSm90INS1_25CollectiveMainloopFwdSm90ILi2EN4cute5tupleIJNS5_1CILi1EEES8_S8_EEENS6_IJNS7_ILi128EEESA_SA_EEELi128ENS_10bfloat16_tEfNS_4arch4Sm90ELb0ELb1ELb1ELb1ELb0ELb0ELb0ELb1ELb1ELb1ELb0ELb0EEENS1_21CollectiveEpilogueFwdISB_S9_SC_SE_Li256ELb1ELb1ELb0ELb0EEENS1_36VarlenDynamicPersistentTileSchedulerILi128ELi128ELi256ELi128ELb0ELb1ELb1ELb1ELb0ELb1EEEEEEEEEvNT_6ParamsE,"ax",@progbits
	.align	128
.text._ZN7cutlass13device_kernelIN5flash11enable_sm90INS1_16FlashAttnFwdSm90INS1_25CollectiveMainloopFwdSm90ILi2EN4cute5tupleIJNS5_1CILi1EEES8_S8_EEENS6_IJNS7_ILi128EEESA_SA_EEELi128ENS_10bfloat16_tEfNS_4arch4Sm90ELb0ELb1ELb1ELb1ELb0ELb0ELb0ELb1ELb1ELb1ELb0ELb0EEENS1_21CollectiveEpilogueFwdISB_S9_SC_SE_Li256ELb1ELb1ELb0ELb0EEENS1_36VarlenDynamicPersistentTileSchedulerILi128ELi128ELi256ELi128ELb0ELb1ELb1ELb1ELb0ELb1EEEEEEEEEvNT_6ParamsE:
        .type           _ZN7cutlass13device_kernelIN5flash11enable_sm90INS1_16FlashAttnFwdSm90INS1_25CollectiveMainloopFwdSm90ILi2EN4cute5tupleIJNS5_1CILi1EEES8_S8_EEENS6_IJNS7_ILi128EEESA_SA_EEELi128ENS_10bfloat16_tEfNS_4arch4Sm90ELb0ELb1ELb1ELb1ELb0ELb0ELb0ELb1ELb1ELb1ELb0ELb0EEENS1_21CollectiveEpilogueFwdISB_S9_SC_SE_Li256ELb1ELb1ELb0ELb0EEENS1_36VarlenDynamicPersistentTileSchedulerILi128ELi128ELi256ELi128ELb0ELb1ELb1ELb1ELb0ELb1EEEEEEEEEvNT_6ParamsE,@function
        .size           _ZN7cutlass13device_kernelIN5flash11enable_sm90INS1_16FlashAttnFwdSm90INS1_25CollectiveMainloopFwdSm90ILi2EN4cute5tupleIJNS5_1CILi1EEES8_S8_EEENS6_IJNS7_ILi128EEESA_SA_EEELi128ENS_10bfloat16_tEfNS_4arch4Sm90ELb0ELb1ELb1ELb1ELb0ELb0ELb0ELb1ELb1ELb1ELb0ELb0EEENS1_21CollectiveEpilogueFwdISB_S9_SC_SE_Li256ELb1ELb1ELb0ELb0EEENS1_36VarlenDynamicPersistentTileSchedulerILi128ELi128ELi256ELi128ELb0ELb1ELb1ELb1ELb0ELb1EEEEEEEEEvNT_6ParamsE,(.L_x_3222 - _ZN7cutlass13device_kernelIN5flash11enable_sm90INS1_16FlashAttnFwdSm90INS1_25CollectiveMainloopFwdSm90ILi2EN4cute5tupleIJNS5_1CILi1EEES8_S8_EEENS6_IJNS7_ILi128EEESA_SA_EEELi128ENS_10bfloat16_tEfNS_4arch4Sm90ELb0ELb1ELb1ELb1ELb0ELb0ELb0ELb1ELb1ELb1ELb0ELb0EEENS1_21CollectiveEpilogueFwdISB_S9_SC_SE_Li256ELb1ELb1ELb0ELb0EEENS1_36VarlenDynamicPersistentTileSchedulerILi128ELi128ELi256ELi128ELb0ELb1ELb1ELb1ELb0ELb1EEEEEEEEEvNT_6ParamsE)
        .other          _ZN7cutlass13device_kernelIN5flash11enable_sm90INS1_16FlashAttnFwdSm90INS1_25CollectiveMainloopFwdSm90ILi2EN4cute5tupleIJNS5_1CILi1EEES8_S8_EEENS6_IJNS7_ILi128EEESA_SA_EEELi128ENS_10bfloat16_tEfNS_4arch4Sm90ELb0ELb1ELb1ELb1ELb0ELb0ELb0ELb1ELb1ELb1ELb0ELb0EEENS1_21CollectiveEpilogueFwdISB_S9_SC_SE_Li256ELb1ELb1ELb0ELb0EEENS1_36VarlenDynamicPersistentTileSchedulerILi128ELi128ELi256ELi128ELb0ELb1ELb1ELb1ELb0ELb1EEEEEEEEEvNT_6ParamsE,@"STO_CUDA_ENTRY STV_DEFAULT"
_ZN7cutlass13device_kernelIN5flash11enable_sm90INS1_16FlashAttnFwdSm90INS1_25CollectiveMainloopFwdSm90ILi2EN4cute5tupleIJNS5_1CILi1EEES8_S8_EEENS6_IJNS7_ILi128EEESA_SA_EEELi128ENS_10bfloat16_tEfNS_4arch4Sm90ELb0ELb1ELb1ELb1ELb0ELb0ELb0ELb1ELb1ELb1ELb0ELb0EEENS1_21CollectiveEpilogueFwdISB_S9_SC_SE_Li256ELb1ELb1ELb0ELb0EEENS1_36VarlenDynamicPersistentTileSchedulerILi128ELi128ELi256ELi128ELb0ELb1ELb1ELb1ELb0ELb1EEEEEEEEEvNT_6ParamsE:
        /* <DEDUP_REMOVED lines=18> */
.L_x_1349:
[----:B------:R-:W-:Y:S05]  /*0120*/  BSYNC B0 ;  /* 0x0000000000007941 */ /* 0x000fea0003800000 */
.L_x_1348:
        /* <DEDUP_REMOVED lines=41> */
.L_x_1350:
        /* <DEDUP_REMOVED lines=22> */
.L_x_1351:
        /* <DEDUP_REMOVED lines=18> */
.L_x_1352:
        /* <DEDUP_REMOVED lines=22> */
.L_x_1353:
        /* <DEDUP_REMOVED lines=22> */
.L_x_1354:
[----:B------:R-:W-:Y:S01]  /*0900*/  PLOP3.LUT P0, PT, PT, PT, UP0, 0x80, 0x0 ;  /* 0x000000000000781c */ /* 0x000fe20003f0f008 */
[----:B------:R-:W-:Y:S01]  /*0910*/  UMOV UR36, 0x1 ;  /* 0x0000000100247882 */ /* 0x000fe20000000000 */
[----:B------:R-:W-:Y:S01]  /*0920*/  NOP ;  /* 0x0000000000007918 */ /* 0x000fe20000000000 */
[----:B------:R-:W-:Y:S01]  /*0930*/  USEL UR36, UR36, 0x2, !UP0 ;  /* 0x0000000224247887 */ /* 0x000fe2000c000000 */
[----:B------:R-:W-:Y:S01]  /*0940*/  ULDC.64 UR50, c[0x0][0x208] ;  /* 0x0000820000327ab9 */ /* 0x000fe20000000a00 */
[----:B012-4-:R-:W-:Y:S08]  /*0950*/  BAR.SYNC.DEFER_BLOCKING 0x0 ;  /* 0x0000000000007b1d */ /* 0x017ff00000010000 */
[----:B------:R-:W-:Y:S05]  /*0960*/  @!P0 BRA `(.L_x_1355) ;  /* 0x0000011400088947 */ /* 0x000fea0003800000 */
.L_x_1356:
[----:B------:R-:W-:-:S08]  /*0970*/  NOP ;  /* 0x0000000000007918 */ /* 0x000fd00000000000 */
[----:B------:R-:W0:Y:S02]  /*0980*/  USETMAXREG.TRY_ALLOC.CTAPOOL UP0, 0xf0 ;  /* 0x000000f0000079c8 */ /* 0x000e240008000600 */
[----:B0-----:R-:W-:-:S13]  /*0990*/  PLOP3.LUT P0, PT, PT, PT, UP0, 0x80, 0x0 ;  /* 0x000000000000781c */ /* 0x001fda0003f0f008 */
[----:B------:R-:W-:Y:S05]  /*09a0*/  @!P0 BRA `(.L_x_1356) ;  /* 0xfffffffc00f08947 */ /* 0x000fea000383ffff */
[----:B------:R-:W0:Y:S01]  /*09b0*/  S2R R2, SR_TID.X ;  /* 0x0000000000027919 */ /* 0x000e220000002100 */
        /* <DEDUP_REMOVED lines=13> */
[----:B------:R-:W-:Y:S01]  /*0a90*/  VIADD R191, R2, 0xffffff80 ;  /* 0xffffff8002bf7836 */ /* 0x000fe20000000000 */
[----:B------:R-:W-:Y:S01]  /*0aa0*/  R2UR UR7, R6 ;  /* 0x00000000060772ca */ /* 0x000fe200000e0000 */
[----:B------:R-:W-:Y:S01]  /*0ab0*/  ULOP3.LUT UR48, UR36, 0x1, URZ, 0xfc, !UPT ;  /* 0x0000000124307892 */ /* 0x000fe2000f8efc3f */
[----:B------:R-:W-:Y:S01]  /*0ac0*/  R2UR UR6, R7 ;  /* 0x00000000070672ca */ /* 0x000fe200000e0000 */
[----:B------:R-:W-:Y:S01]  /*0ad0*/  UMOV UR47, URZ ;  /* 0x0000003f002f7c82 */ /* 0x000fe20008000000 */
[----:B------:R-:W-:Y:S01]  /*0ae0*/  SHF.R.S32.HI R0, RZ, 0x1f, R191 ;  /* 0x0000001fff007819 */ /* 0x000fe200000114bf */
[----:B------:R-:W-:Y:S01]  /*0af0*/  UMOV UR46, URZ ;  /* 0x0000003f002e7c82 */ /* 0x000fe20008000000 */
[----:B------:R-:W-:Y:S01]  /*0b00*/  R2UR UR5, R5 ;  /* 0x00000000050572ca */ /* 0x000fe200000e0000 */
[----:B------:R-:W-:Y:S01]  /*0b10*/  UMOV UR45, URZ ;  /* 0x0000003f002d7c82 */ /* 0x000fe20008000000 */
[CC--:B------:R-:W-:Y:S02]  /*0b20*/  LEA.HI R3, R0.reuse, R191.reuse, RZ, 0x7 ;  /* 0x000000bf00037211 */ /* 0x0c0fe400078f38ff */
[----:B------:R-:W-:-:S02]  /*0b30*/  LEA.HI R4, R0, R191, RZ, 0x5 ;  /* 0x000000bf00047211 */ /* 0x000fc400078f28ff */
[----:B------:R-:W-:Y:S02]  /*0b40*/  LOP3.LUT R2, R3, 0xffffff80, RZ, 0xc0, !PT ;  /* 0xffffff8003027812 */ /* 0x000fe400078ec0ff */
[----:B------:R-:W-:Y:S01]  /*0b50*/  SHF.R.S32.HI R186, RZ, 0x7, R3 ;  /* 0x00000007ffba7819 */ /* 0x000fe20000011403 */
[----:B------:R-:W-:Y:S02]  /*0b60*/  IMAD.SHL.U32 R6, R4, 0x20, RZ ;  /* 0x0000002004067824 */ /* 0x000fe400078e00ff */
[----:B------:R-:W-:Y:S01]  /*0b70*/  IMAD.IADD R185, R191, 0x1, -R2 ;  /* 0x00000001bfb97824 */ /* 0x000fe200078e0a02 */
[----:B------:R-:W-:Y:S02]  /*0b80*/  LEA.HI R2, R0, R191, RZ, 0x4 ;  /* 0x000000bf00027211 */ /* 0x000fe400078f20ff */
[----:B------:R-:W-:Y:S02]  /*0b90*/  LOP3.LUT R7, R6, 0xfffffc00, RZ, 0xc0, !PT ;  /* 0xfffffc0006077812 */ /* 0x000fe400078ec0ff */
[----:B------:R-:W-:-:S02]  /*0ba0*/  SHF.R.S32.HI R8, RZ, 0x1f, R185 ;  /* 0x0000001fff087819 */ /* 0x000fc400000114b9 */
[----:B------:R-:W-:Y:S02]  /*0bb0*/  LEA.HI R6, R0, R191, RZ, 0x2 ;  /* 0x000000bf00067211 */ /* 0x000fe400078f10ff */
[----:B------:R-:W-:Y:S02]  /*0bc0*/  LEA.HI R9, R8, R185, RZ, 0x2 ;  /* 0x000000b908097211 */ /* 0x000fe400078f10ff */
[----:B------:R-:W-:Y:S02]  /*0bd0*/  SHF.R.S32.HI R5, RZ, 0x4, R2 ;  /* 0x00000004ff057819 */ /* 0x000fe40000011402 */
[--C-:B------:R-:W-:Y:S02]  /*0be0*/  SHF.R.S32.HI R10, RZ, 0x2, R9.reuse ;  /* 0x00000002ff0a7819 */ /* 0x100fe40000011409 */
[----:B------:R-:W-:Y:S02]  /*0bf0*/  SHF.R.S32.HI R11, RZ, 0x1f, R9 ;  /* 0x0000001fff0b7819 */ /* 0x000fe40000011409 */
[----:B------:R-:W-:-:S02]  /*0c00*/  LOP3.LUT R4, R2, 0x3fffff0, RZ, 0xc0, !PT ;  /* 0x03fffff002047812 */ /* 0x000fc400078ec0ff */
[----:B------:R-:W-:Y:S02]  /*0c10*/  LOP3.LUT R6, R6, 0xfffffffc, RZ, 0xc0, !PT ;  /* 0xfffffffc06067812 */ /* 0x000fe400078ec0ff */
[----:B------:R-:W-:Y:S01]  /*0c20*/  LEA.HI R0, R0, R191, RZ, 0x3 ;  /* 0x000000bf00007211 */ /* 0x000fe200078f18ff */
[----:B------:R-:W-:Y:S01]  /*0c30*/  IMAD.IADD R4, R191, 0x1, -R4 ;  /* 0x00000001bf047824 */ /* 0x000fe200078e0a04 */
[----:B------:R-:W-:Y:S01]  /*0c40*/  LEA.HI R11, R11, R10, RZ, 0x3 ;  /* 0x0000000a0b0b7211 */ /* 0x000fe200078f18ff */
[----:B------:R-:W-:Y:S01]  /*0c50*/  IMAD.IADD R6, R191, 0x1, -R6 ;  /* 0x00000001bf067824 */ /* 0x000fe200078e0a06 */
[----:B------:R-:W-:Y:S01]  /*0c60*/  LEA.HI R2, R2, R5, RZ, 0x1 ;  /* 0x0000000502027211 */ /* 0x000fe200078f08ff */
[----:B------:R-:W-:Y:S01]  /*0c70*/  IMAD R7, R4, 0x40, R7 ;  /* 0x0000004004077824 */ /* 0x000fe200078e0207 */
[----:B------:R-:W-:Y:S02]  /*0c80*/  LOP3.LUT R22, R0, 0xfffffff8, RZ, 0xc0, !PT ;  /* 0xfffffff800167812 */ /* 0x000fe400078ec0ff */
[----:B------:R-:W-:-:S02]  /*0c90*/  LOP3.LUT R11, R11, 0xfffffff8, RZ, 0xc0, !PT ;  /* 0xfffffff80b0b7812 */ /* 0x000fc400078ec0ff */
[----:B------:R-:W-:Y:S01]  /*0ca0*/  LEA.HI R8, R8, R185, RZ, 0x5 ;  /* 0x000000b908087211 */ /* 0x000fe200078f28ff */
[----:B------:R-:W-:Y:S01]  /*0cb0*/  IMAD.IADD R22, R191, 0x1, -R22 ;  /* 0x00000001bf167824 */ /* 0x000fe200078e0a16 */
[----:B------:R-:W-:Y:S01]  /*0cc0*/  LEA.HI R3, R3, R186, RZ, 0x1 ;  /* 0x000000ba03037211 */ /* 0x000fe200078f08ff */
[----:B------:R-:W-:Y:S01]  /*0cd0*/  IMAD.IADD R11, R10, 0x1, -R11 ;  /* 0x000000010a0b7824 */ /* 0x000fe200078e0a0b */
[----:B------:R-:W-:Y:S01]  /*0ce0*/  LOP3.LUT R2, R2, 0x1ffffffe, RZ, 0xc0, !PT ;  /* 0x1ffffffe02027812 */ /* 0x000fe200078ec0ff */
[----:B------:R-:W-:Y:S01]  /*0cf0*/  IMAD.SHL.U32 R18, R22, 0x8, RZ ;  /* 0x0000000816127824 */ /* 0x000fe200078e00ff */
[----:B------:R-:W-:Y:S02]  /*0d00*/  SHF.R.S32.HI R8, RZ, 0x5, R8 ;  /* 0x00000005ff087819 */ /* 0x000fe40000011408 */
[----:B------:R-:W-:Y:S01]  /*0d10*/  LEA.HI R4, R6, R6, RZ, 0x1 ;  /* 0x0000000606047211 */ /* 0x000fe200078f08ff */
[----:B------:R-:W-:Y:S01]  /*0d20*/  IMAD.IADD R2, R5, 0x1, -R2 ;  /* 0x0000000105027824 */ /* 0x000fe200078e0a02 */
[----:B------:R-:W-:Y:S01]  /*0d30*/  LOP3.LUT R3, R3, 0x3fffffe, RZ, 0xc0, !PT ;  /* 0x03fffffe03037812 */ /* 0x000fe200078ec0ff */
[----:B------:R-:W-:Y:S01]  /*0d40*/  IMAD R8, R8, 0x10, R11 ;  /* 0x0000001008087824 */ /* 0x000fe200078e020b */
[----:B------:R-:W-:Y:S01]  /*0d50*/  LOP3.LUT R5, R4, 0x1ffffffe, RZ, 0xc0, !PT ;  /* 0x1ffffffe04057812 */ /* 0x000fe200078ec0ff */
[----:B------:R-:W-:Y:S01]  /*0d60*/  VIADD R19, R18, 0x40 ;  /* 0x0000004012137836 */ /* 0x000fe20000000000 */
[----:B------:R-:W-:Y:S01]  /*0d70*/  LOP3.LUT R16, R9, 0x7ffffffc, RZ, 0xc0, !PT ;  /* 0x7ffffffc09107812 */ /* 0x000fe200078ec0ff */
[----:B------:R-:W-:Y:S01]  /*0d80*/  IMAD.IADD R3, R186, 0x1, -R3 ;  /* 0x00000001ba037824 */ /* 0x000fe200078e0a03 */
[----:B------:R-:W-:Y:S01]  /*0d90*/  SHF.R.S32.HI R184, RZ, 0x3, R0 ;  /* 0x00000003ffb87819 */ /* 0x000fe20000011400 */
[----:B------:R-:W-:Y:S01]  /*0da0*/  IMAD.IADD R6, R6, 0x1, -R5 ;  /* 0x0000000106067824 */ /* 0x000fe200078e0a05 */
[----:B------:R-:W-:Y:S01]  /*0db0*/  SHF.R.S32.HI R190, RZ, 0x1f, R18 ;  /* 0x0000001fffbe7819 */ /* 0x000fe20000011412 */
[----:B------:R-:W-:Y:S01]  /*0dc0*/  IMAD R187, R3, 0x40, R8 ;  /* 0x0000004003bb7824 */ /* 0x000fe200078e0208 */
[----:B------:R-:W-:Y:S01]  /*0dd0*/  SHF.R.S32.HI R189, RZ, 0x1f, R19 ;  /* 0x0000001fffbd7819 */ /* 0x000fe20000011413 */
[----:B------:R-:W-:-:S02]  /*0de0*/  IMAD R188, R2, 0x8, R7 ;  /* 0x0000000802bc7824 */ /* 0x000fc400078e0207 */
[----:B------:R-:W-:Y:S02]  /*0df0*/  IMAD.IADD R16, R185, 0x1, -R16 ;  /* 0x00000001b9107824 */ /* 0x000fe400078e0a10 */
[----:B------:R-:W-:-:S07]  /*0e00*/  IMAD R17, R6, 0x8, R187 ;  /* 0x0000000806117824 */ /* 0x000fce00078e02bb */
.L_x_1456:
[----:B------:R-:W-:Y:S01]  /*0e10*/  ULDC.64 UR8, c[0x0][0xa28] ;  /* 0x00028a0000087ab9 */ /* 0x000fe20000000a00 */
[----:B------:R-:W-:Y:S01]  /*0e20*/  ULDC UR4, c[0x0][0x424] ;  /* 0x0001090000047ab9 */ /* 0x000fe20000000800 */
[----:B------:R-:W-:-:S04]  /*0e30*/  UISETP.NE.U32.AND UP0, UPT, UR8, URZ, UPT ;  /* 0x0000003f0800728c */ /* 0x000fc8000bf05070 */
[----:B------:R-:W-:-:S03]  /*0e40*/  UISETP.NE.AND.EX UP0, UPT, UR9, URZ, UPT, UP0 ;  /* 0x0000003f0900728c */ /* 0x000fc6000bf05300 */
[----:B------:R-:W-:Y:S02]  /*0e50*/  ULDC.64 UR8, c[0x0][0xa18] ;  /* 0x0002860000087ab9 */ /* 0x000fe40000000a00 */
[----:B------:R-:W-:Y:S01]  /*0e60*/  UISETP.NE.U32.AND UP1, UPT, UR8, URZ, UPT ;  /* 0x0000003f0800728c */ /* 0x000fe2000bf25070 */
[----:B------:R-:W-:-:S03]  /*0e70*/  PLOP3.LUT P0, PT, PT, PT, UP0, 0x80, 0x0 ;  /* 0x000000000000781c */ /* 0x000fc60003f0f008 */
[----:B------:R-:W-:-:S03]  /*0e80*/  UISETP.NE.AND.EX UP1, UPT, UR9, URZ, UPT, UP1 ;  /* 0x0000003f0900728c */ /* 0x000fc6000bf25310 */
[----:B------:R-:W-:Y:S02]  /*0e90*/  @UP0 ULDC.64 UR8, c[0x0][0xa28] ;  /* 0x00028a0000080ab9 */ /* 0x000fe40000000a00 */
[----:B------:R-:W-:Y:S01]  /*0ea0*/  @UP0 UIMAD.WIDE UR8, UR6, 0x4, UR8 ;  /* 0x00000004060808a5 */ /* 0x000fe2000f8e0208 */
[----:B------:R-:W-:-:S05]  /*0eb0*/  PLOP3.LUT P2, PT, PT, PT, UP1, 0x80, 0x0 ;  /* 0x000000000000781c */ /* 0x000fca0003f4f018 */
[----:B------:R-:W-:Y:S01]  /*0ec0*/  @UP1 ULDC.64 UR10, c[0x0][0xa18] ;  /* 0x00028600000a1ab9 */ /* 0x000fe20000000a00 */
[----:B0-2-4-:R-:W-:Y:S02]  /*0ed0*/  IMAD.U32 R2, RZ, RZ, UR8 ;  /* 0x00000008ff027e24 */ /* 0x015fe4000f8e00ff */
[----:B------:R-:W-:Y:S01]  /*0ee0*/  IMAD.U32 R3, RZ, RZ, UR9 ;  /* 0x00000009ff037e24 */ /* 0x000fe2000f8e00ff */
[----:B------:R-:W-:-:S04]  /*0ef0*/  @UP1 UIMAD.WIDE UR8, UR6, 0x4, UR10 ;  /* 0x00000004060818a5 */ /* 0x000fc8000f8e020a */
[----:B------:R-:W2:Y:S02]  /*0f00*/  @P0 LDG.E R2, desc[UR50][R2.64] ;  /* 0x0000003202020981 */ /* 0x000ea4000c1e1900 */
[----:B------:R-:W-:Y:S02]  /*0f10*/  IMAD.U32 R4, RZ, RZ, UR8 ;  /* 0x00000008ff047e24 */ /* 0x000fe4000f8e00ff */
[----:B------:R-:W-:Y:S01]  /*0f20*/  IMAD.U32 R5, RZ, RZ, UR9 ;  /* 0x00000009ff057e24 */ /* 0x000fe2000f8e00ff */
[----:B------:R-:W-:-:S04]  /*0f30*/  ULDC.64 UR8, c[0x0][0x418] ;  /* 0x0001060000087ab9 */ /* 0x000fc80000000a00 */
[----:B---3--:R-:W3:Y:S01]  /*0f40*/  @P2 LDG.E R4, desc[UR50][R4.64] ;  /* 0x0000003204042981 */ /* 0x008ee2000c1e1900 */
[----:B------:R-:W-:Y:S01]  /*0f50*/  UISETP.NE.U32.AND UP0, UPT, UR8, URZ, UPT ;  /* 0x0000003f0800728c */ /* 0x000fe2000bf05070 */
[----:B------:R-:W-:Y:S01]  /*0f60*/  UMOV UR39, URZ ;  /* 0x0000003f00277c82 */ /* 0x000fe20008000000 */
[----:B------:R-:W-:Y:S02]  /*0f70*/  ULDC UR44, c[0x0][0x288] ;  /* 0x0000a200002c7ab9 */ /* 0x000fe40000000800 */
[----:B------:R-:W-:Y:S01]  /*0f80*/  UISETP.NE.AND.EX UP0, UPT, UR9, URZ, UPT, UP0 ;  /* 0x0000003f0900728c */ /* 0x000fe2000bf05300 */
[----:B------:R-:W-:Y:S02]  /*0f90*/  UMOV UR42, UR7 ;  /* 0x00000007002a7c82 */ /* 0x000fe40008000000 */
[----:B------:R-:W-:Y:S01]  /*0fa0*/  ULDC.64 UR8, c[0x0][0xa20] ;  /* 0x0002880000087ab9 */ /* 0x000fe20000000a00 */
[----:B------:R-:W-:Y:S01]  /*0fb0*/  USEL UR4, UR4, 0x1, UP0 ;  /* 0x0000000104047887 */ /* 0x000fe20008000000 */
[----:B------:R-:W-:Y:S01]  /*0fc0*/  ISETP.NE.U32.AND P1, PT, RZ, UR8, PT ;  /* 0x00000008ff007c0c */ /* 0x000fe2000bf25070 */
[----:B------:R-:W-:-:S02]  /*0fd0*/  ULDC UR8, c[0x0][0x2f0] ;  /* 0x0000bc0000087ab9 */ /* 0x000fc40000000800 */
[----:B------:R-:W-:Y:S01]  /*0fe0*/  UIMAD UR4, UR4, UR8, URZ ;  /* 0x00000008040472a4 */ /* 0x000fe2000f8e023f */
[----:B------:R-:W-:Y:S02]  /*0ff0*/  ISETP.NE.AND.EX P1, PT, RZ, UR9, PT, P1 ;  /* 0x00000009ff007c0c */ /* 0x000fe4000bf25310 */
[----:B--2---:R-:W-:Y:S02]  /*1000*/  @P0 R2UR UR39, R2 ;  /* 0x00000000022702ca */ /* 0x004fe400000e0000 */
[----:B---3--:R-:W-:Y:S01]  /*1010*/  @P2 R2UR UR44, R4 ;  /* 0x00000000042c22ca */ /* 0x008fe200000e0000 */
[----:B-1----:R-:W-:-:S14]  /*1020*/  @P2 BRA `(.L_x_1357) ;  /* 0x0000000000342947 */ /* 0x002fdc0003800000 */
[----:B------:R-:W-:Y:S02]  /*1030*/  ULDC.64 UR8, c[0x0][0xa00] ;  /* 0x0002800000087ab9 */ /* 0x000fe40000000a00 */
[----:B------:R-:W-:-:S04]  /*1040*/  ISETP.NE.U32.AND P0, PT, RZ, UR8, PT ;  /* 0x00000008ff007c0c */ /* 0x000fc8000bf05070 */
[----:B------:R-:W-:-:S13]  /*1050*/  ISETP.NE.AND.EX P0, PT, RZ, UR9, PT, P0 ;  /* 0x00000009ff007c0c */ /* 0x000fda000bf05300 */
[----:B------:R-:W-:Y:S05]  /*1060*/  @!P0 BRA `(.L_x_1357) ;  /* 0x0000000000248947 */ /* 0x000fea0003800000 */
[----:B------:R-:W-:Y:S02]  /*1070*/  ULDC.64 UR8, c[0x0][0xa00] ;  /* 0x0002800000087ab9 */ /* 0x000fe40000000a00 */
[----:B------:R-:W-:-:S06]  /*1080*/  UIMAD.WIDE UR8, UR6, 0x4, UR8 ;  /* 0x00000004060878a5 */ /* 0x000fcc000f8e0208 */
[----:B------:R-:W-:Y:S02]  /*1090*/  IMAD.U32 R2, RZ, RZ, UR8 ;  /* 0x00000008ff027e24 */ /* 0x000fe4000f8e00ff */
[----:B------:R-:W-:-:S05]  /*10a0*/  IMAD.U32 R3, RZ, RZ, UR9 ;  /* 0x00000009ff037e24 */ /* 0x000fca000f8e00ff */
[----:B------:R-:W2:Y:S04]  /*10b0*/  LDG.E R4, desc[UR50][R2.64] ;  /* 0x0000003202047981 */ /* 0x000ea8000c1e1900 */
[----:B------:R-:W3:Y:S01]  /*10c0*/  LDG.E R0, desc[UR50][R2.64+0x4] ;  /* 0x0000043202007981 */ /* 0x000ee2000c1e1900 */
[----:B--2---:R-:W-:Y:S02]  /*10d0*/  R2UR UR44, R4 ;  /* 0x00000000042c72ca */ /* 0x004fe400000e0000 */
[----:B---3--:R-:W-:-:S13]  /*10e0*/  R2UR UR7, R0 ;  /* 0x00000000000772ca */ /* 0x008fda00000e0000 */
[----:B------:R-:W-:-:S12]  /*10f0*/  UIADD3 UR44, -UR44, UR7, URZ ;  /* 0x000000072c2c7290 */ /* 0x000fd8000fffe13f */
.L_x_1357:
[----:B------:R-:W-:Y:S01]  /*1100*/  UMOV UR37, UR6 ;  /* 0x0000000600257c82 */ /* 0x000fe20008000000 */
[----:B------:R-:W-:Y:S05]  /*1110*/  @!P1 BRA `(.L_x_1358) ;  /* 0x00000000001c9947 */ /* 0x000fea0003800000 */
[----:B------:R-:W-:Y:S02]  /*1120*/  ULDC.64 UR8, c[0x0][0xa20] ;  /* 0x0002880000087ab9 */ /* 0x000fe40000000a00 */
[----:B------:R-:W-:-:S06]  /*1130*/  UIMAD.WIDE UR6, UR6, 0x4, UR8 ;  /* 0x00000004060678a5 */ /* 0x000fcc000f8e0208 */
[----:B------:R-:W-:Y:S02]  /*1140*/  IMAD.U32 R2, RZ, RZ, UR6 ;  /* 0x00000006ff027e24 */ /* 0x000fe4000f8e00ff */
[----:B------:R-:W-:-:S05]  /*1150*/  IMAD.U32 R3, RZ, RZ, UR7 ;  /* 0x00000007ff037e24 */ /* 0x000fca000f8e00ff */
[----:B------:R-:W2:Y:S02]  /*1160*/  LDG.E R2, desc[UR50][R2.64] ;  /* 0x0000003202027981 */ /* 0x000ea4000c1e1900 */
[----:B--2---:R-:W-:Y:S01]  /*1170*/  R2UR UR4, R2 ;  /* 0x00000000020472ca */ /* 0x004fe200000e0000 */
[----:B------:R-:W-:-:S14]  /*1180*/  BRA `(.L_x_1359) ;  /* 0x0000000000347947 */ /* 0x000fdc0003800000 */
.L_x_1358:
        /* <DEDUP_REMOVED lines=13> */
.L_x_1359:
[----:B------:R-:W-:Y:S01]  /*1260*/  ULDC UR6, c[0x0][0x448] ;  /* 0x0001120000067ab9 */ /* 0x000fe20000000800 */
[----:B------:R-:W-:Y:S02]  /*1270*/  USHF.L.U32 UR38, UR5, 0x7, URZ ;  /* 0x0000000705267899 */ /* 0x000fe4000800063f */
[----:B------:R-:W-:Y:S02]  /*1280*/  UISETP.NE.AND UP0, UPT, UR6, 0x1, UPT ;  /* 0x000000010600788c */ /* 0x000fe4000bf05270 */
[----:B------:R-:W-:Y:S02]  /*1290*/  UIADD3 UR8, UR38, 0x7f, URZ ;  /* 0x0000007f26087890 */ /* 0x000fe4000fffe03f */
[----:B------:R-:W-:-:S03]  /*12a0*/  UIADD3 UR39, -UR39, UR4, URZ ;  /* 0x0000000427277290 */ /* 0x000fc6000fffe13f */
[----:B------:R-:W-:Y:S01]  /*12b0*/  ULDC.64 UR4, c[0x0][0x9e0] ;  /* 0x0002780000047ab9 */ /* 0x000fe20000000a00 */
[----:B------:R-:W-:Y:S02]  /*12c0*/  UIADD3 UR9, UR39, 0x1, -UR44 ;  /* 0x0000000127097890 */ /* 0x000fe4000fffe82c */
[----:B------:R-:W-:Y:S01]  /*12d0*/  UISETP.GE.AND UP1, UPT, UR5, 0x1, UPT ;  /* 0x000000010500788c */ /* 0x000fe2000bf26270 */
[----:B------:R-:W-:Y:S01]  /*12e0*/  @UP0 ULDC UR6, c[0x0][0x44c] ;  /* 0x0001130000060ab9 */ /* 0x000fe20000000800 */
[----:B------:R-:W-:Y:S01]  /*12f0*/  @UP0 ULDC UR10, c[0x0][0x450] ;  /* 0x00011400000a0ab9 */ /* 0x000fe20000000800 */
[----:B------:R-:W-:-:S03]  /*1300*/  UIMAD.WIDE.U32 UR6, UR8, UR6, URZ ;  /* 0x00000006080672a5 */ /* 0x000fc6000f8e003f */
[----:B------:R-:W-:Y:S01]  /*1310*/  PLOP3.LUT P1, PT, PT, PT, UP1, 0x80, 0x0 ;  /* 0x000000000000781c */ /* 0x000fe20003f2f018 */
[----:B------:R-:W-:-:S04]  /*1320*/  @UP0 USHF.R.U32.HI UR8, URZ, UR10, UR7 ;  /* 0x0000000a3f080299 */ /* 0x000fc80008011607 */
[----:B------:R-:W-:-:S04]  /*1330*/  UIADD3 UR8, UR9, UR8, URZ ;  /* 0x0000000809087290 */ /* 0x000fc8000fffe03f */
[----:B------:R-:W-:-:S06]  /*1340*/  UIADD3 UR4, UR8, UR4, URZ ;  /* 0x0000000408047290 */ /* 0x000fcc000fffe03f */
[----:B------:R-:W-:Y:S01]  /*1350*/  IMAD.U32 R0, RZ, RZ, UR4 ;  /* 0x00000004ff007e24 */ /* 0x000fe2000f8e00ff */
[----:B------:R-:W-:Y:S06]  /*1360*/  @!P1 BRA `(.L_x_1360) ;  /* 0x0000000000409947 */ /* 0x000fec0003800000 */
        /* <DEDUP_REMOVED lines=10> */
.L_x_1361:
[----:B------:R-:W-:-:S11]  /*1410*/  UISETP.NE.AND UP1, UPT, UR5, 0x1, UPT ;  /* 0x000000010500788c */ /* 0x000fd6000bf25270 */
[----:B------:R-:W-:Y:S02]  /*1420*/  @UP1 ULDC.64 UR8, c[0x0][0x9e8] ;  /* 0x00027a0000081ab9 */ /* 0x000fe40000000a00 */
[----:B------:R-:W-:-:S04]  /*1430*/  UIMAD.WIDE.U32 UR6, UR4, UR8, URZ ;  /* 0x00000008040672a5 */ /* 0x000fc8000f8e003f */
[----:B------:R-:W-:-:S12]  /*1440*/  @UP1 USHF.R.U32.HI UR4, URZ, UR9, UR7 ;  /* 0x000000093f041299 */ /* 0x000fd80008011607 */
.L_x_1362:
[----:B------:R-:W-:-:S06]  /*1450*/  UIMAD UR4, UR4, UR5, UR5 ;  /* 0x00000005040472a4 */ /* 0x000fcc000f8e0205 */
[----:B------:R-:W-:-:S07]  /*1460*/  VIMNMX R0, R0, UR4, PT ;  /* 0x0000000400007c48 */ /* 0x000fce000bfe0100 */
.L_x_1360:
[----:B------:R-:W-:Y:S01]  /*1470*/  UIADD3 UR4, UR39, 0x7f, URZ ;  /* 0x0000007f27047890 */ /* 0x000fe2000fffe03f */
        /* <DEDUP_REMOVED lines=10> */
[----:B------:R-:W-:-:S02]  /*1520*/  UIADD3 UR53, UR39, -UR44, URZ ;  /* 0x8000002c27357290 */ /* 0x000fc4000fffe03f */
        /* <DEDUP_REMOVED lines=17> */
.L_x_1364:
[----:B------:R-:W-:-:S11]  /*1640*/  UISETP.NE.AND UP0, UPT, UR5, 0x1, UPT ;  /* 0x000000010500788c */ /* 0x000fd6000bf05270 */
[----:B------:R-:W-:Y:S02]  /*1650*/  @UP0 ULDC.64 UR10, c[0x0][0x9e8] ;  /* 0x00027a00000a0ab9 */ /* 0x000fe40000000a00 */
[----:B------:R-:W-:-:S04]  /*1660*/  UIMAD.WIDE.U32 UR6, UR4, UR10, URZ ;  /* 0x0000000a040672a5 */ /* 0x000fc8000f8e003f */
[----:B------:R-:W-:-:S12]  /*1670*/  @UP0 USHF.R.U32.HI UR4, URZ, UR11, UR7 ;  /* 0x0000000b3f040299 */ /* 0x000fd80008011607 */
.L_x_1365:
[----:B------:R-:W-:-:S04]  /*1680*/  UIMAD UR4, UR4, UR5, URZ ;  /* 0x00000005040472a4 */ /* 0x000fc8000f8e023f */
[----:B------:R-:W-:-:S04]  /*1690*/  UISETP.LT.AND UP0, UPT, UR9, UR4, UPT ;  /* 0x000000040900728c */ /* 0x000fc8000bf01270 */
[----:B------:R-:W-:-:S12]  /*16a0*/  USEL UR9, UR9, UR4, !UP0 ;  /* 0x0000000409097287 */ /* 0x000fd8000c000000 */
.L_x_1363:
        /* <DEDUP_REMOVED lines=74> */
.L_x_1367:
        /* <DEDUP_REMOVED lines=9> */
.L_x_1586:
[----:B------:R-:W-:Y:S05]  /*1be0*/  @!P0 BRA `(.L_x_1369) ;  /* 0x0000000000048947 */ /* 0x000fea0003800000 */
[----:B------:R-:W-:Y:S01]  /*1bf0*/  BPT.TRAP 0x1 ;  /* 0x000000040000795c */ /* 0x000fe20000300000 */
.L_x_1369:
[----:B------:R-:W-:Y:S02]  /*1c00*/  IMAD.U32 R7, RZ, RZ, UR45 ;  /* 0x0000002dff077e24 */ /* 0x000fe4000f8e00ff */
[----:B0-----:R-:W-:-:S03]  /*1c10*/  IMAD.U32 R0, RZ, RZ, UR46 ;  /* 0x0000002eff007e24 */ /* 0x001fc6000f8e00ff */
[----:B------:R-:W-:Y:S02]  /*1c20*/  LEA R7, R7, UR41, 0x3 ;  /* 0x0000002907077c11 */ /* 0x000fe4000f8e18ff */
[----:B------:R-:W-:-:S04]  /*1c30*/  SHF.L.U32 R0, R0, 0x1f, RZ ;  /* 0x0000001f00007819 */ /* 0x000fc800000006ff */
[----:B------:R0:W1:Y:S01]  /*1c40*/  SYNCS.PHASECHK.TRANS64.TRYWAIT P2, [R7+URZ+0x28830], R0 ;  /* 0x02883000070075a7 */ /* 0x000062000804017f */
[----:B------:R-:W-:Y:S05]  /*1c50*/  @!P0 BRA `(.L_x_1370) ;  /* 0x0000000000048947 */ /* 0x000fea0003800000 */
[----:B------:R-:W-:Y:S01]  /*1c60*/  BPT.TRAP 0x1 ;  /* 0x000000040000795c */ /* 0x000fe20000300000 */
.L_x_1370:
[----:B------:R-:W2:Y:S02]  /*1c70*/  S2R R2, SR_TID.X ;  /* 0x0000000000027919 */ /* 0x000ea40000002100 */
[----:B--2---:R-:W-:Y:S01]  /*1c80*/  LOP3.LUT P1, RZ, R2, 0x7f, RZ, 0xc0, !PT ;  /* 0x0000007f02ff7812 */ /* 0x004fe2000782c0ff */
[----:B-1----:R-:W-:-:S12]  /*1c90*/  @P2 BRA `(.L_x_1371) ;  /* 0x0000000000082947 */ /* 0x002fd80003800000 */
[----:B------:R-:W1:Y:S02]  /*1ca0*/  SYNCS.PHASECHK.TRANS64.TRYWAIT P2, [R7+URZ+0x28830], R0 ;  /* 0x02883000070075a7 */ /* 0x000e64000804017f */
[----:B-1----:R-:W-:Y:S05]  /*1cb0*/  @!P2 BRA `(.L_x_1372) ;  /* 0x000001640048a947 */ /* 0x002fea0003800000 */
.L_x_1371:
[----:B------:R-:W-:Y:S05]  /*1cc0*/  WARPSYNC.ALL ;  /* 0x0000000000007948 */ /* 0x000fea0003800000 */
[----:B------:R-:W-:Y:S01]  /*1cd0*/  UIADD3 UR4, UR41, 0x18400, URZ ;  /* 0x0001840029047890 */ /* 0x000fe2000fffe03f */
[----:B------:R-:W-:Y:S01]  /*1ce0*/  WARPGROUP.ARRIVE ;  /* 0x00000000000079c5 */ /* 0x000fe20000000000 */
[----:B------:R-:W-:Y:S01]  /*1cf0*/  ULOP3.LUT UR32, UR52, 0x10000, URZ, 0xfc, !UPT ;  /* 0x0001000034207892 */ /* 0x000fe2000f8efc3f */
[----:B------:R-:W-:Y:S01]  /*1d00*/  VIADD R3, R17, UR38 ;  /* 0x0000002611037c36 */ /* 0x000fe20008000000 */
[----:B------:R-:W-:Y:S01]  /*1d10*/  USHF.R.U32.HI UR4, URZ, 0x4, UR4 ;  /* 0x000000043f047899 */ /* 0x000fe20008011604 */
[----:B------:R-:W-:Y:S01]  /*1d20*/  IMAD.U32 R20, RZ, RZ, UR44 ;  /* 0x0000002cff147e24 */ /* 0x000fe2000f8e00ff */
[----:B------:R-:W-:Y:S01]  /*1d30*/  UMOV UR33, 0x40000040 ;  /* 0x4000004000217882 */ /* 0x000fe20000000000 */
[----:B------:R-:W-:Y:S01]  /*1d40*/  UMOV UR35, 0x40000040 ;  /* 0x4000004000237882 */ /* 0x000fe20000000000 */
[----:B------:R-:W-:Y:S01]  /*1d50*/  ULOP3.LUT UR4, UR4, 0x3fff, URZ, 0xc0, !UPT ;  /* 0x00003fff04047892 */ /* 0x000fe2000f8ec03f */
[----:B------:R-:W-:Y:S01]  /*1d60*/  IMAD.MOV.U32 R6, RZ, RZ, R3 ;  /* 0x000000ffff067224 */ /* 0x000fe200078e0003 */
[----:B------:R-:W-:Y:S01]  /*1d70*/  UMOV UR5, 0x40000040 ;  /* 0x4000004000057882 */ /* 0x000fe20000000000 */
[----:B------:R-:W-:Y:S01]  /*1d80*/  UMOV UR7, 0x40000040 ;  /* 0x4000004000077882 */ /* 0x000fe20000000000 */
[----:B------:R-:W-:-:S02]  /*1d90*/  ULOP3.LUT UR49, UR4, 0x10000, URZ, 0xfc, !UPT ;  /* 0x0001000004317892 */ /* 0x000fc4000f8efc3f */
[----:B------:R-:W-:Y:S02]  /*1da0*/  UIADD3 UR4, UR32, 0x2, URZ ;  /* 0x0000000220047890 */ /* 0x000fe4000fffe03f */
        /* <DEDUP_REMOVED lines=38> */
[----:B------:R-:W-:-:S03]  /*2010*/  @UP0 ULDC UR6, c[0x0][0x450] ;  /* 0x0001140000060ab9 */ /* 0x000fc60000000800 */
[----:B------:R-:W-:Y:S01]  /*2020*/  @!P1 VIADD R3, R7, 0x28840 ;  /* 0x0002884007039836 */ /* 0x000fe20000000000 */
[----:B------:R-:W-:Y:S01]  /*2030*/  @P3 SHF.R.U32.HI R6, RZ, UR6, R5 ;  /* 0x00000006ff063c19 */ /* 0x000fe20008011605 */
[----:B------:R-:W-:Y:S01]  /*2040*/  IMAD.MOV.U32 R5, RZ, RZ, -0x80 ;  /* 0xffffff80ff057424 */ /* 0x000fe200078e00ff */
[----:B------:R-:W-:Y:S02]  /*2050*/  ULDC.64 UR6, c[0x0][0x9e0] ;  /* 0x0002780000067ab9 */ /* 0x000fe40000000a00 */
[----:B------:R-:W-:Y:S01]  /*2060*/  @!P1 PRMT R3, RZ, 0x654, R3 ;  /* 0x00000654ff039816 */ /* 0x000fe20000000003 */
[----:B------:R-:W-:-:S06]  /*2070*/  UISETP.GE.AND UP1, UPT, UR7, 0x1, UPT ;  /* 0x000000010700788c */ /* 0x000fcc000bf26270 */
[----:B------:R-:W-:Y:S01]  /*2080*/  PLOP3.LUT P2, PT, PT, PT, UP1, 0x40, 0x0 ;  /* 0x000000000000781c */ /* 0x000fe20003f4e818 */
        /* <DEDUP_REMOVED lines=21> */
[----:B------:R-:W-:Y:S01]  /*21e0*/  FMUL.FTZ R75, R75, UR10 ;  /* 0x0000000a4b4b7c20 */ /* 0x000fe20008410000 */
[----:B------:R-:W-:Y:S01]  /*21f0*/  FMUL.FTZ R9, R27, UR10 ;  /* 0x0000000a1b097c20 */ /* 0x000fe20008410000 */
[----:B------:R-:W-:Y:S01]  /*2200*/  FMUL.FTZ R15, R34, UR10 ;  /* 0x0000000a220f7c20 */ /* 0x000fe20008410000 */
[----:B------:R-:W-:Y:S01]  /*2210*/  FMUL.FTZ R74, R74, UR10 ;  /* 0x0000000a4a4a7c20 */ /* 0x000fe20008410000 */
[----:B------:R2:W3:Y:S01]  /*2220*/  MUFU.TANH R34, R37 ;  /* 0x0000002500227308 */ /* 0x0004e20000002400 */
[----:B------:R-:W-:Y:S01]  /*2230*/  FMUL.FTZ R27, R39, UR10 ;  /* 0x0000000a271b7c20 */ /* 0x000fe20008410000 */
[----:B------:R-:W-:Y:S01]  /*2240*/  FMUL.FTZ R39, R51, UR10 ;  /* 0x0000000a33277c20 */ /* 0x000fe20008410000 */
[----:B------:R-:W-:Y:S01]  /*2250*/  FMUL.FTZ R25, R25, UR10 ;  /* 0x0000000a19197c20 */ /* 0x000fe20008410000 */
[----:B------:R-:W-:Y:S01]  /*2260*/  FMUL.FTZ R29, R29, UR10 ;  /* 0x0000000a1d1d7c20 */ /* 0x000fe20008410000 */
[----:B------:R-:W-:Y:S01]  /*2270*/  FMUL.FTZ R33, R33, UR10 ;  /* 0x0000000a21217c20 */ /* 0x000fe20008410000 */
[----:B------:R-:W-:Y:S01]  /*2280*/  FMUL.FTZ R51, R63, UR10 ;  /* 0x0000000a3f337c20 */ /* 0x000fe20008410000 */
[----:B------:R-:W-:Y:S01]  /*2290*/  FMUL.FTZ R41, R41, UR10 ;  /* 0x0000000a29297c20 */ /* 0x000fe20008410000 */
[----:B------:R4:W3:Y:S01]  /*22a0*/  MUFU.TANH R63, R74 ;  /* 0x0000004a003f7308 */ /* 0x0008e20000002400 */
[----:B--2---:R-:W-:Y:S01]  /*22b0*/  FMUL.FTZ R37, R50, UR10 ;  /* 0x0000000a32257c20 */ /* 0x004fe20008410000 */
[----:B------:R-:W-:Y:S01]  /*22c0*/  FMUL.FTZ R45, R45, UR10 ;  /* 0x0000000a2d2d7c20 */ /* 0x000fe20008410000 */
[----:B------:R-:W-:Y:S01]  /*22d0*/  FMUL.FTZ R49, R49, UR10 ;  /* 0x0000000a31317c20 */ /* 0x000fe20008410000 */
[----:B------:R-:W-:Y:S01]  /*22e0*/  FMUL.FTZ R4, R24, UR10 ;  /* 0x0000000a18047c20 */ /* 0x000fe20008410000 */
[----:B01----:R-:W-:Y:S01]  /*22f0*/  FMUL.FTZ R0, R26, UR10 ;  /* 0x0000000a1a007c20 */ /* 0x003fe20008410000 */
[----:B------:R-:W-:Y:S01]  /*2300*/  FMUL.FTZ R11, R30, UR10 ;  /* 0x0000000a1e0b7c20 */ /* 0x000fe20008410000 */
[----:B------:R-:W-:Y:S01]  /*2310*/  FMUL.FTZ R13, R31, UR10 ;  /* 0x0000000a1f0d7c20 */ /* 0x000fe20008410000 */
[----:B------:R0:W1:Y:S01]  /*2320*/  MUFU.TANH R50, R75 ;  /* 0x0000004b00327308 */ /* 0x0000620000002400 */
[----:B----4-:R-:W-:-:S02]  /*2330*/  IMAD R74, R88, R5, 0x80 ;  /* 0x00000080584a7424 */ /* 0x010fc400078e0205 */
[----:B------:R-:W-:Y:S01]  /*2340*/  FMUL.FTZ R21, R35, UR10 ;  /* 0x0000000a23157c20 */ /* 0x000fe20008410000 */
[----:B------:R-:W-:Y:S01]  /*2350*/  FMUL.FTZ R31, R43, UR10 ;  /* 0x0000000a2b1f7c20 */ /* 0x000fe20008410000 */
[----:B------:R2:W-:Y:S01]  /*2360*/  @!P1 SYNCS.ARRIVE.TRANS64.RED.A1T0 RZ, [R3+URZ], RZ ;  /* 0x000000ff03ff99a7 */ /* 0x0005e2000810043f */
[----:B------:R-:W-:Y:S01]  /*2370*/  FMUL.FTZ R35, R47, UR10 ;  /* 0x0000000a2f237c20 */ /* 0x000fe20008410000 */
[----:B------:R-:W-:Y:S01]  /*2380*/  FMUL.FTZ R43, R55, UR10 ;  /* 0x0000000a372b7c20 */ /* 0x000fe20008410000 */
[----:B------:R-:W-:Y:S01]  /*2390*/  FMUL.FTZ R28, R28, UR10 ;  /* 0x0000000a1c1c7c20 */ /* 0x000fe20008410000 */
[----:B------:R4:W1:Y:S01]  /*23a0*/  MUFU.TANH R24, R25 ;  /* 0x0000001900187308 */ /* 0x0008620000002400 */
[----:B0-----:R-:W0:Y:S01]  /*23b0*/  SHFL.IDX PT, R75, R6, RZ, 0x1c1f ;  /* 0x001c1fff064b7589 */ /* 0x001e2200000e0000 */
[----:B------:R-:W-:Y:S01]  /*23c0*/  FMUL.FTZ R32, R32, UR10 ;  /* 0x0000000a20207c20 */ /* 0x000fe20008410000 */
[----:B------:R-:W-:Y:S01]  /*23d0*/  FMUL.FTZ R36, R36, UR10 ;  /* 0x0000000a24247c20 */ /* 0x000fe20008410000 */
[----:B--2---:R-:W-:-:S02]  /*23e0*/  VIADD R3, R74, 0x1 ;  /* 0x000000014a037836 */ /* 0x004fc40000000000 */
        /* <DEDUP_REMOVED lines=12> */
[----:B--2---:R-:W-:Y:S01]  /*24b0*/  FMUL.FTZ R29, R42, UR10 ;  /* 0x0000000a2a1d7c20 */ /* 0x004fe20008410000 */
        /* <DEDUP_REMOVED lines=28> */
[----:B------:R-:W-:-:S02]  /*2680*/  IMAD R5, R16, -0x2, R3 ;  /* 0xfffffffe10057824 */ /* 0x000fc400078e0203 */
[----:B------:R-:W-:Y:S01]  /*2690*/  FMUL.FTZ R78, R78, UR10 ;  /* 0x0000000a4e4e7c20 */ /* 0x000fe20008410000 */
[----:B------:R-:W4:Y:S01]  /*26a0*/  MUFU.TANH R4, R4 ;  /* 0x0000000400047308 */ /* 0x000f220000002400 */
[----:B--2---:R-:W-:Y:S01]  /*26b0*/  FMUL.FTZ R49, R62, UR10 ;  /* 0x0000000a3e317c20 */ /* 0x004fe20008410000 */
[----:B------:R-:W-:Y:S01]  /*26c0*/  VIADD R3, R74, UR39 ;  /* 0x000000274a037c36 */ /* 0x000fe20008000000 */
[----:B------:R-:W-:Y:S02]  /*26d0*/  IADD3 R5, -R20, UR39, R5 ;  /* 0x0000002714057c10 */ /* 0x000fe4000fffe105 */
[----:B------:R-:W-:-:S03]  /*26e0*/  LEA R66, R88, 0xffffff80, 0x7 ;  /* 0xffffff8058427811 */ /* 0x000fc600078e38ff */
[----:B------:R-:W2:Y:S01]  /*26f0*/  MUFU.TANH R0, R0 ;  /* 0x0000000000007308 */ /* 0x000ea20000002400 */
[C---:B------:R-:W-:Y:S02]  /*2700*/  VIADD R117, R5.reuse, UR6 ;  /* 0x0000000605757c36 */ /* 0x040fe40008000000 */
[----:B------:R-:W-:-:S04]  /*2710*/  VIADD R82, R5, UR52 ;  /* 0x0000003405527c36 */ /* 0x000fc80008000000 */
[----:B0-----:R-:W-:Y:S01]  /*2720*/  IMAD.IADD R20, R82, 0x1, R75 ;  /* 0x0000000152147824 */ /* 0x001fe200078e024b */
        /* <DEDUP_REMOVED lines=52> */
[----:B------:R5:W0:Y:S02]  /*2a70*/  MUFU.TANH R59, R78 ;  /* 0x0000004e003b7308 */ /* 0x000a240000002400 */
[----:B-----5:R-:W-:-:S05]  /*2a80*/  IMAD R78, R16, -0x2, R3 ;  /* 0xfffffffe104e7824 */ /* 0x020fca00078e0203 */
[----:B------:R-:W-:Y:S01]  /*2a90*/  VIADDMNMX R7, R75, R117, R78, PT ;  /* 0x000000754b077246 */ /* 0x000fe2000380014e */
[----:B-1234-:R-:W-:Y:S06]  /*2aa0*/  @P2 BRA `(.L_x_1373) ;  /* 0x00000000005c2947 */ /* 0x01efec0003800000 */
[----:B------:R-:W-:Y:S01]  /*2ab0*/  IMAD.U32 R86, RZ, RZ, UR44 ;  /* 0x0000002cff567e24 */ /* 0x000fe2000f8e00ff */
[----:B------:R-:W-:Y:S04]  /*2ac0*/  BSSY B0, `(.L_x_1374) ;  /* 0x0000011000007945 */ /* 0x000fe80003800000 */
[----:B------:R-:W-:-:S04]  /*2ad0*/  IADD3 R3, -R86, UR39, R75 ;  /* 0x0000002756037c10 */ /* 0x000fc8000fffe14b */
        /* <DEDUP_REMOVED lines=10> */
.L_x_1375:
[----:B------:R-:W-:-:S06]  /*2b80*/  UISETP.NE.AND UP2, UPT, UR7, 0x1, UPT ;  /* 0x000000010700788c */ /* 0x000fcc000bf45270 */
[----:B------:R-:W-:-:S05]  /*2b90*/  PLOP3.LUT P2, PT, PT, PT, UP2, 0x80, 0x0 ;  /* 0x000000000000781c */ /* 0x000fca0003f4f028 */
[----:B------:R-:W-:-:S08]  /*2ba0*/  @UP2 ULDC.64 UR10, c[0x0][0x9e8] ;  /* 0x00027a00000a2ab9 */ /* 0x000fd00000000a00 */
[----:B------:R-:W-:-:S05]  /*2bb0*/  @P2 IMAD.HI.U32 R5, R3, UR10, RZ ;  /* 0x0000000a03052c27 */ /* 0x000fca000f8e00ff */
[----:B------:R-:W-:-:S07]  /*2bc0*/  @P2 SHF.R.U32.HI R3, RZ, UR11, R5 ;  /* 0x0000000bff032c19 */ /* 0x000fce0008011605 */
.L_x_1376:
[----:B------:R-:W-:Y:S05]  /*2bd0*/  BSYNC B0 ;  /* 0x0000000000007941 */ /* 0x000fea0003800000 */
.L_x_1374:
[----:B------:R-:W-:-:S04]  /*2be0*/  IMAD R3, R3, UR7, -R66 ;  /* 0x0000000703037c24 */ /* 0x000fc8000f8e0a42 */
[----:B------:R-:W-:-:S05]  /*2bf0*/  IMAD R3, R16, -0x2, R3 ;  /* 0xfffffffe10037824 */ /* 0x000fca00078e0203 */
[----:B------:R-:W-:Y:S02]  /*2c00*/  VIMNMX R20, R20, R3, !PT ;  /* 0x0000000314147248 */ /* 0x000fe40007fe0100 */
[----:B------:R-:W-:-:S07]  /*2c10*/  VIADDMNMX R7, R3, UR7, R7, PT ;  /* 0x0000000703077c46 */ /* 0x000fce000b800107 */
.L_x_1373:
[C---:B------:R-:W-:Y:S02]  /*2c20*/  ISETP.GE.AND P2, PT, R74.reuse, 0x2, PT ;  /* 0x000000024a00780c */ /* 0x040fe40003f46270 */
        /* <DEDUP_REMOVED lines=12> */
[C---:B------:R-:W-:Y:S02]  /*2cf0*/  ISETP.LT.OR P4, PT, R7.reuse, 0x9, P4 ;  /* 0x000000090700780c */ /* 0x040fe40002781670 */
[----:B------:R-:W-:Y:S02]  /*2d00*/  ISETP.GT.AND P3, PT, R20, 0x10, !P5 ;  /* 0x000000101400780c */ /* 0x000fe40006f64270 */
[----:B0-----:R-:W-:Y:S02]  /*2d10*/  FSEL R121, R28, -INF , !P4 ;  /* 0xff8000001c797808 */ /* 0x001fe40006000000 */
        /* <DEDUP_REMOVED lines=58> */
[----:B------:R-:W-:Y:S01]  /*30c0*/  ISETP.GT.AND P3, PT, R20, 0x40, !P4 ;  /* 0x000000401400780c */ /* 0x000fe20006764270 */
[----:B------:R-:W0:Y:S01]  /*30d0*/  SHFL.IDX PT, R53, R6, 0x1, 0x1c1f ;  /* 0x003c1f0006357f89 */ /* 0x000e2200000e0000 */
        /* <DEDUP_REMOVED lines=11> */
[----:B------:R-:W-:Y:S01]  /*3190*/  ISETP.LT.OR P3, PT, R7, 0x49, P3 ;  /* 0x000000490700780c */ /* 0x000fe20001f61670 */
[----:B0-----:R-:W-:Y:S01]  /*31a0*/  IMAD.IADD R24, R82, 0x1, R53 ;  /* 0x0000000152187824 */ /* 0x001fe200078e0235 */
        /* <DEDUP_REMOVED lines=86> */
.L_x_1379:
[----:B------:R-:W-:-:S06]  /*3710*/  UISETP.NE.AND UP2, UPT, UR7, 0x1, UPT ;  /* 0x000000010700788c */ /* 0x000fcc000bf45270 */
[----:B------:R-:W-:-:S05]  /*3720*/  PLOP3.LUT P6, PT, PT, PT, UP2, 0x80, 0x0 ;  /* 0x000000000000781c */ /* 0x000fca0003fcf028 */
[----:B------:R-:W-:-:S08]  /*3730*/  @UP2 ULDC.64 UR10, c[0x0][0x9e8] ;  /* 0x00027a00000a2ab9 */ /* 0x000fd00000000a00 */
[----:B------:R-:W-:Y:S01]  /*3740*/  @P6 IMAD.HI.U32 R6, R4, UR10, RZ ;  /* 0x0000000a04066c27 */ /* 0x000fe2000f8e00ff */
[----:B------:R-:W-:-:S13]  /*3750*/  PLOP3.LUT P6, PT, PT, PT, UP2, 0x80, 0x0 ;  /* 0x000000000000781c */ /* 0x000fda0003fcf028 */
[----:B------:R-:W-:-:S07]  /*3760*/  @P6 SHF.R.U32.HI R4, RZ, UR11, R6 ;  /* 0x0000000bff046c19 */ /* 0x000fce0008011606 */
.L_x_1380:
[----:B------:R-:W-:Y:S05]  /*3770*/  BSYNC B0 ;  /* 0x0000000000007941 */ /* 0x000fea0003800000 */
.L_x_1378:
[----:B------:R-:W-:-:S04]  /*3780*/  IMAD R53, R4, UR7, -R66 ;  /* 0x0000000704357c24 */ /* 0x000fc8000f8e0a42 */
[----:B------:R-:W-:-:S05]  /*3790*/  IMAD R53, R16, -0x2, R53 ;  /* 0xfffffffe10357824 */ /* 0x000fca00078e0235 */
[----:B------:R-:W-:Y:S02]  /*37a0*/  VIMNMX R24, R24, R53, !PT ;  /* 0x0000003518187248 */ /* 0x000fe40007fe0100 */
[----:B------:R-:W-:-:S07]  /*37b0*/  VIADDMNMX R20, R53, UR7, R20, PT ;  /* 0x0000000735147c46 */ /* 0x000fce000b800114 */
.L_x_1377:
[----:B------:R-:W-:Y:S01]  /*37c0*/  ISETP.GT.AND P2, PT, R24, 0x1, !P2 ;  /* 0x000000011800780c */ /* 0x000fe20005744270 */
[----:B------:R-:W-:Y:S01]  /*37d0*/  ULDC UR10, c[0x0][0x988] ;  /* 0x00026200000a7ab9 */ /* 0x000fe20000000800 */
[----:B------:R-:W-:Y:S01]  /*37e0*/  ISETP.NE.AND P6, PT, R28, RZ, PT ;  /* 0x000000ff1c00720c */ /* 0x000fe20003fc5270 */
[----:B------:R-:W-:Y:S01]  /*37f0*/  IMAD.U32 R6, RZ, RZ, UR10 ;  /* 0x0000000aff067e24 */ /* 0x000fe2000f8e00ff */
[----:B------:R-:W-:Y:S01]  /*3800*/  ISETP.LT.OR P2, PT, R20, 0x2, P2 ;  /* 0x000000021400780c */ /* 0x000fe20001741670 */
[----:B------:R-:W-:Y:S01]  /*3810*/  @UP0 ULDC UR10, c[0x0][0x44c] ;  /* 0x00011300000a0ab9 */ /* 0x000fe20000000800 */
[----:B------:R-:W-:Y:S01]  /*3820*/  FMNMX.FTZ R4, R69, R119, !PT ;  /* 0x0000007745047209 */ /* 0x000fe20007810000 */
[----:B------:R-:W-:Y:S01]  /*3830*/  UIMAD.WIDE.U32 UR10, UR38, UR10, URZ ;  /* 0x0000000a260a72a5 */ /* 0x000fe2000f8e003f */
[----:B------:R-:W-:Y:S01]  /*3840*/  FSEL R9, R9, -INF , !P2 ;  /* 0xff80000009097808 */ /* 0x000fe20005000000 */
[----:B------:R-:W-:Y:S01]  /*3850*/  @UP0 ULDC UR15, c[0x0][0x450] ;  /* 0x00011400000f0ab9 */ /* 0x000fe20000000800 */
[----:B------:R-:W-:Y:S01]  /*3860*/  ISETP.NE.AND P2, PT, R86, RZ, PT ;  /* 0x000000ff5600720c */ /* 0x000fe20003f45270 */
[----:B------:R-:W-:Y:S01]  /*3870*/  UMOV UR14, UR38 ;  /* 0x00000026000e7c82 */ /* 0x000fe20008000000 */
[----:B------:R-:W-:Y:S01]  /*3880*/  FMNMX.FTZ R4, R121, R4, !PT ;  /* 0x0000000479047209 */ /* 0x000fe20007810000 */
[----:B------:R-:W-:Y:S01]  /*3890*/  @UP0 USHF.R.U32.HI UR14, URZ, UR15, UR11 ;  /* 0x0000000f3f0e0299 */ /* 0x000fe2000801160b */
[----:B------:R-:W-:-:S02]  /*38a0*/  ISETP.GT.AND P2, PT, R24, 0x8, !P2 ;  /* 0x000000081800780c */ /* 0x000fc40005744270 */
[----:B------:R-:W-:Y:S01]  /*38b0*/  FMNMX.FTZ R4, R123, R4, !PT ;  /* 0x000000047b047209 */ /* 0x000fe20007810000 */
[----:B------:R-:W-:Y:S01]  /*38c0*/  UIADD3 UR53, UR53, UR14, URZ ;  /* 0x0000000e35357290 */ /* 0x000fe2000fffe03f */
[----:B------:R-:W-:Y:S02]  /*38d0*/  ISETP.LT.OR P2, PT, R20, 0x9, P2 ;  /* 0x000000091400780c */ /* 0x000fe40001741670 */
[----:B------:R-:W-:Y:S01]  /*38e0*/  FMNMX.FTZ R4, R125, R4, !PT ;  /* 0x000000047d047209 */ /* 0x000fe20007810000 */
[----:B------:R-:W-:Y:S01]  /*38f0*/  UIADD3 UR6, UR53, UR6, URZ ;  /* 0x0000000635067290 */ /* 0x000fe2000fffe03f */
        /* <DEDUP_REMOVED lines=8> */
[----:B------:R-:W-:-:S02]  /*3980*/  ISETP.GT.AND P2, PT, R24, 0x10, !P6 ;  /* 0x000000101800780c */ /* 0x000fc40007744270 */
[----:B------:R-:W-:Y:S02]  /*3990*/  ISETP.NE.AND P6, PT, R52, RZ, PT ;  /* 0x000000ff3400720c */ /* 0x000fe40003fc5270 */
        /* <DEDUP_REMOVED lines=54> */
[C---:B------:R-:W-:Y:S02]  /*3d00*/  ISETP.GT.AND P2, PT, R24.reuse, 0x30, !P2 ;  /* 0x000000301800780c */ /* 0x040fe40005744270 */
[----:B------:R-:W-:Y:S02]  /*3d10*/  ISETP.GT.AND P3, PT, R24, 0x70, !P3 ;  /* 0x000000701800780c */ /* 0x000fe40005f64270 */
[----:B------:R-:W-:Y:S02]  /*3d20*/  ISETP.LT.OR P2, PT, R20, 0x31, P2 ;  /* 0x000000311400780c */ /* 0x000fe40001741670 */
[----:B------:R-:W-:Y:S02]  /*3d30*/  ISETP.GT.AND P4, PT, R24, 0x71, !P4 ;  /* 0x000000711800780c */ /* 0x000fe40006784270 */
[----:B------:R-:W-:-:S02]  /*3d40*/  FSEL R37, R37, -INF , !P2 ;  /* 0xff80000025257808 */ /* 0x000fc40005000000 */
[----:B------:R-:W-:Y:S02]  /*3d50*/  ISETP.NE.AND P2, PT, R48, RZ, PT ;  /* 0x000000ff3000720c */ /* 0x000fe40003f45270 */
[----:B------:R-:W-:Y:S02]  /*3d60*/  ISETP.LT.OR P3, PT, R20, 0x71, P3 ;  /* 0x000000711400780c */ /* 0x000fe40001f61670 */
[C---:B------:R-:W-:Y:S02]  /*3d70*/  ISETP.GT.AND P2, PT, R24.reuse, 0x31, !P2 ;  /* 0x000000311800780c */ /* 0x040fe40005744270 */
[----:B------:R-:W-:Y:S02]  /*3d80*/  ISETP.GT.AND P5, PT, R24, 0x78, !P5 ;  /* 0x000000781800780c */ /* 0x000fe40006fa4270 */
[C---:B------:R-:W-:Y:S02]  /*3d90*/  ISETP.LT.OR P2, PT, R20.reuse, 0x32, P2 ;  /* 0x000000321400780c */ /* 0x040fe40001741670 */
[----:B------:R-:W-:-:S02]  /*3da0*/  ISETP.LT.OR P4, PT, R20, 0x72, P4 ;  /* 0x000000721400780c */ /* 0x000fc40002781670 */
[----:B------:R-:W-:Y:S02]  /*3db0*/  FSEL R39, R39, -INF , !P2 ;  /* 0xff80000027277808 */ /* 0x000fe40005000000 */
[----:B------:R-:W-:Y:S02]  /*3dc0*/  ISETP.NE.AND P2, PT, R46, RZ, PT ;  /* 0x000000ff2e00720c */ /* 0x000fe40003f45270 */
[----:B------:R-:W-:Y:S02]  /*3dd0*/  ISETP.LT.OR P5, PT, R20, 0x79, P5 ;  /* 0x000000791400780c */ /* 0x000fe40002fa1670 */
[----:B------:R-:W-:-:S04]  /*3de0*/  ISETP.GT.AND P2, PT, R24, 0x38, !P2 ;  /* 0x000000381800780c */ /* 0x000fc80005744270 */
[----:B------:R-:W-:-:S04]  /*3df0*/  ISETP.LT.OR P2, PT, R20, 0x39, P2 ;  /* 0x000000391400780c */ /* 0x000fc80001741670 */
[----:B------:R-:W-:Y:S02]  /*3e00*/  FSEL R41, R41, -INF , !P2 ;  /* 0xff80000029297808 */ /* 0x000fe40005000000 */
[----:B------:R-:W-:Y:S02]  /*3e10*/  ISETP.GT.AND P2, PT, R24, 0x39, !P6 ;  /* 0x000000391800780c */ /* 0x000fe40007744270 */
[----:B------:R-:W-:Y:S02]  /*3e20*/  ISETP.NE.AND P6, PT, R65, RZ, PT ;  /* 0x000000ff4100720c */ /* 0x000fe40003fc5270 */
        /* <DEDUP_REMOVED lines=43> */
[----:B------:R-:W-:Y:S02]  /*40e0*/  ISETP.NE.AND P6, PT, R26, RZ, PT ;  /* 0x000000ff1a00720c */ /* 0x000fe40003fc5270 */
[----:B------:R-:W-:Y:S02]  /*40f0*/  FMNMX.FTZ R26, R7, R4, !PT ;  /* 0x00000004071a7209 */ /* 0x000fe40007810000 */
[----:B------:R-:W-:-:S03]  /*4100*/  ISETP.LT.OR P2, PT, R20, 0x69, P2 ;  /* 0x000000691400780c */ /* 0x000fc60001741670 */
[----:B------:R-:W0:Y:S01]  /*4110*/  SHFL.BFLY PT, R67, R26, 0x2, 0x1f ;  /* 0x0c401f001a437f89 */ /* 0x000e2200000e0000 */
[----:B------:R-:W-:Y:S02]  /*4120*/  FSEL R59, R59, -INF , !P2 ;  /* 0xff8000003b3b7808 */ /* 0x000fe40005000000 */
[----:B0-----:R-:W-:-:S05]  /*4130*/  FMNMX.FTZ R67, R26, R67, !PT ;  /* 0x000000431a437209 */ /* 0x001fca0007810000 */
[----:B------:R-:W0:Y:S02]  /*4140*/  SHFL.BFLY PT, R4, R67, 0x1, 0x1f ;  /* 0x0c201f0043047f89 */ /* 0x000e2400000e0000 */
[----:B0-----:R-:W-:-:S04]  /*4150*/  FMNMX.FTZ R4, R67, R4, !PT ;  /* 0x0000000443047209 */ /* 0x001fc80007810000 */
[C---:B------:R-:W-:Y:S01]  /*4160*/  FSETP.NEU.FTZ.AND P2, PT, R4.reuse, -INF , PT ;  /* 0xff8000000400780b */ /* 0x040fe20003f5d000 */
[----:B------:R-:W-:-:S05]  /*4170*/  FMUL.FTZ R28, R4, R6 ;  /* 0x00000006041c7220 */ /* 0x000fca0000410000 */
        /* <DEDUP_REMOVED lines=105> */
[----:B------:R-:W-:Y:S01]  /*4810*/  MUFU.EX2 R168, R168 ;  /* 0x000000a800a87308 */ /* 0x000fe20000000800 */
[----:B------:R-:W-:Y:S01]  /*4820*/  FMNMX.FTZ R26, R113, R26, !PT ;  /* 0x0000001a711a7209 */ /* 0x000fe20007810000 */
[----:B0-----:R-:W-:-:S04]  /*4830*/  FADD.FTZ R36, R174, R7 ;  /* 0x00000007ae247221 */ /* 0x001fc80000010000 */
[----:B------:R-:W0:Y:S02]  /*4840*/  SHFL.BFLY PT, R101, R26, 0x2, 0x1f ;  /* 0x0c401f001a657f89 */ /* 0x000e2400000e0000 */
[----:B------:R-:W-:Y:S01]  /*4850*/  MUFU.EX2 R79, R79 ;  /* 0x0000004f004f7308 */ /* 0x000fe20000000800 */
[----:B-1----:R-:W-:-:S07]  /*4860*/  F2FP.BF16.F32.PACK_AB R174, R77, R174 ;  /* 0x000000ae4dae723e */ /* 0x002fce00000010ff */
[----:B------:R-:W-:Y:S08]  /*4870*/  MUFU.EX2 R170, R170 ;  /* 0x000000aa00aa7308 */ /* 0x000ff00000000800 */
[----:B------:R-:W-:Y:S01]  /*4880*/  MUFU.EX2 R81, R81 ;  /* 0x0000005100517308 */ /* 0x000fe20000000800 */
[----:B0-----:R-:W-:-:S07]  /*4890*/  FMNMX.FTZ R101, R26, R101, !PT ;  /* 0x000000651a657209 */ /* 0x001fce0007810000 */
[----:B------:R-:W-:Y:S01]  /*48a0*/  MUFU.EX2 R164, R164 ;  /* 0x000000a400a47308 */ /* 0x000fe20000000800 */
[----:B------:R-:W0:Y:S07]  /*48b0*/  SHFL.BFLY PT, R2, R101, 0x1, 0x1f ;  /* 0x0c201f0065027f89 */ /* 0x000e2e00000e0000 */
[----:B------:R-:W-:Y:S08]  /*48c0*/  MUFU.EX2 R103, R103 ;  /* 0x0000006700677308 */ /* 0x000ff00000000800 */
[----:B------:R-:W1:Y:S08]  /*48d0*/  MUFU.EX2 R8, R8 ;  /* 0x0000000800087308 */ /* 0x000e700000000800 */
[----:B------:R-:W-:Y:S01]  /*48e0*/  MUFU.EX2 R99, R99 ;  /* 0x0000006300637308 */ /* 0x000fe20000000800 */
[----:B0-----:R-:W-:-:S04]  /*48f0*/  FMNMX.FTZ R5, R101, R2, !PT ;  /* 0x0000000265057209 */ /* 0x001fc80007810000 */
[C---:B------:R-:W-:Y:S01]  /*4900*/  FSETP.NEU.FTZ.AND P2, PT, R5.reuse, -INF , PT ;  /* 0xff8000000500780b */ /* 0x040fe20003f5d000 */
[----:B------:R-:W-:Y:S02]  /*4910*/  FMUL.FTZ R2, R5, R6 ;  /* 0x0000000605027220 */ /* 0x000fe40000410000 */
[----:B------:R-:W-:Y:S01]  /*4920*/  MUFU.EX2 R160, R97 ;  /* 0x0000006100a07308 */ /* 0x000fe20000000800 */
[----:B-1----:R-:W-:Y:S02]  /*4930*/  F2FP.BF16.F32.PACK_AB R166, R8, R103 ;  /* 0x0000006708a6723e */ /* 0x002fe400000010ff */
[----:B------:R-:W-:Y:S02]  /*4940*/  FSEL R2, R2, RZ, P2 ;  /* 0x000000ff02027208 */ /* 0x000fe40001000000 */
[----:B------:R-:W-:-:S03]  /*4950*/  PLOP3.LUT P2, PT, PT, PT, UP1, 0x40, 0x0 ;  /* 0x000000000000781c */ /* 0x000fc60003f4e818 */
        /* <DEDUP_REMOVED lines=32> */
[----:B------:R2:W3:Y:S01]  /*4b60*/  MUFU.EX2 R12, R13 ;  /* 0x0000000d000c7308 */ /* 0x0004e20000000800 */
[----:B0-----:R-:W-:Y:S01]  /*4b70*/  FADD.FTZ R34, R0, R9 ;  /* 0x0000000900227221 */ /* 0x001fe20000010000 */
[-CC-:B------:R-:W-:Y:S01]  /*4b80*/  FFMA.FTZ R107, R107, R6.reuse, -R2.reuse ;  /* 0x000000066b6b7223 */ /* 0x180fe20000010802 */
[-CC-:B------:R-:W-:Y:S01]  /*4b90*/  FFMA.FTZ R111, R111, R6.reuse, -R2.reuse ;  /* 0x000000066f6f7223 */ /* 0x180fe20000010802 */
[-CC-:B------:R-:W-:Y:S01]  /*4ba0*/  FFMA.FTZ R105, R105, R6.reuse, -R2.reuse ;  /* 0x0000000669697223 */ /* 0x180fe20000010802 */
[----:B------:R-:W-:Y:S01]  /*4bb0*/  FFMA.FTZ R113, R113, R6, -R2 ;  /* 0x0000000671717223 */ /* 0x000fe20000010802 */
[----:B------:R-:W-:-:S02]  /*4bc0*/  F2FP.BF16.F32.PACK_AB R181, R9, R0 ;  /* 0x0000000009b5723e */ /* 0x000fc400000010ff */
[----:B------:R-:W0:Y:S01]  /*4bd0*/  MUFU.EX2 R15, R15 ;  /* 0x0000000f000f7308 */ /* 0x000e220000000800 */
[----:B--2---:R-:W-:Y:S01]  /*4be0*/  FADD.FTZ R13, R77, R36 ;  /* 0x000000244d0d7221 */ /* 0x004fe20000010000 */
[----:B-1----:R-:W-:-:S03]  /*4bf0*/  FADD.FTZ R7, R11, R34 ;  /* 0x000000220b077221 */ /* 0x002fc60000010000 */
[----:B------:R-:W-:Y:S01]  /*4c00*/  FADD.FTZ R38, R168, R13 ;  /* 0x0000000da8267221 */ /* 0x000fe20000010000 */
[C---:B------:R-:W-:Y:S02]  /*4c10*/  F2FP.BF16.F32.PACK_AB R168, R79.reuse, R168 ;  /* 0x000000a84fa8723e */ /* 0x040fe400000010ff */
[----:B------:R-:W1:Y:S01]  /*4c20*/  MUFU.EX2 R14, R21 ;  /* 0x00000015000e7308 */ /* 0x000e620000000800 */
[C---:B---3--:R-:W-:Y:S01]  /*4c30*/  FADD.FTZ R36, R12.reuse, R7 ;  /* 0x000000070c247221 */ /* 0x048fe20000010000 */
[----:B------:R-:W-:Y:S01]  /*4c40*/  FADD.FTZ R13, R79, R38 ;  /* 0x000000264f0d7221 */ /* 0x000fe20000010000 */
[----:B------:R-:W-:-:S03]  /*4c50*/  F2FP.BF16.F32.PACK_AB R183, R12, R11 ;  /* 0x0000000b0cb7723e */ /* 0x000fc600000010ff */
[----:B------:R-:W-:Y:S01]  /*4c60*/  FADD.FTZ R38, R170, R13 ;  /* 0x0000000daa267221 */ /* 0x000fe20000010000 */
[----:B------:R-:W-:Y:S01]  /*4c70*/  F2FP.BF16.F32.PACK_AB R170, R81, R170 ;  /* 0x000000aa51aa723e */ /* 0x000fe200000010ff */
[----:B------:R-:W2:Y:S01]  /*4c80*/  MUFU.EX2 R25, R25 ;  /* 0x0000001900197308 */ /* 0x000ea20000000800 */
[----:B0-----:R-:W-:Y:S01]  /*4c90*/  FADD.FTZ R7, R15, R36 ;  /* 0x000000240f077221 */ /* 0x001fe20000010000 */
[----:B------:R-:W-:-:S04]  /*4ca0*/  FADD.FTZ R13, R81, R38 ;  /* 0x00000026510d7221 */ /* 0x000fc80000010000 */
[----:B------:R-:W-:Y:S01]  /*4cb0*/  FADD.FTZ R40, R164, R13 ;  /* 0x0000000da4287221 */ /* 0x000fe20000010000 */
[C---:B------:R-:W-:Y:S01]  /*4cc0*/  F2FP.BF16.F32.PACK_AB R164, R115.reuse, R164 ;  /* 0x000000a473a4723e */ /* 0x040fe200000010ff */
[----:B------:R-:W0:Y:S01]  /*4cd0*/  MUFU.EX2 R20, R27 ;  /* 0x0000001b00147308 */ /* 0x000e220000000800 */
[C---:B-1----:R-:W-:Y:S01]  /*4ce0*/  FADD.FTZ R36, R14.reuse, R7 ;  /* 0x000000070e247221 */ /* 0x042fe20000010000 */
[----:B------:R-:W-:Y:S01]  /*4cf0*/  FADD.FTZ R40, R115, R40 ;  /* 0x0000002873287221 */ /* 0x000fe20000010000 */
[----:B------:R-:W-:-:S03]  /*4d00*/  F2FP.BF16.F32.PACK_AB R177, R14, R15 ;  /* 0x0000000f0eb1723e */ /* 0x000fc600000010ff */
[----:B------:R-:W-:Y:S02]  /*4d10*/  FADD.FTZ R13, R103, R40 ;  /* 0x00000028670d7221 */ /* 0x000fe40000010000 */
[----:B------:R-:W1:Y:S01]  /*4d20*/  MUFU.EX2 R29, R29 ;  /* 0x0000001d001d7308 */ /* 0x000e620000000800 */
[----:B--2---:R-:W-:Y:S01]  /*4d30*/  FADD.FTZ R7, R25, R36 ;  /* 0x0000002419077221 */ /* 0x004fe20000010000 */
[----:B------:R-:W-:-:S04]  /*4d40*/  FADD.FTZ R40, R8, R13 ;  /* 0x0000000d08287221 */ /* 0x000fc80000010000 */
[----:B------:R-:W-:Y:S02]  /*4d50*/  FADD.FTZ R13, R99, R40 ;  /* 0x00000028630d7221 */ /* 0x000fe40000010000 */
[----:B------:R-:W2:Y:S01]  /*4d60*/  MUFU.EX2 R24, R31 ;  /* 0x0000001f00187308 */ /* 0x000ea20000000800 */
[----:B0-----:R-:W-:Y:S01]  /*4d70*/  FADD.FTZ R38, R20, R7 ;  /* 0x0000000714267221 */ /* 0x001fe20000010000 */
[C---:B------:R-:W-:Y:S01]  /*4d80*/  FADD.FTZ R2, R160.reuse, R13 ;  /* 0x0000000da0027221 */ /* 0x040fe20000010000 */
[----:B------:R-:W-:Y:S02]  /*4d90*/  F2FP.BF16.F32.PACK_AB R160, R160, R99 ;  /* 0x00000063a0a0723e */ /* 0x000fe400000010ff */
[----:B------:R-:W-:Y:S01]  /*4da0*/  F2FP.BF16.F32.PACK_AB R179, R20, R25 ;  /* 0x0000001914b3723e */ /* 0x000fe200000010ff */
[----:B------:R-:W-:Y:S02]  /*4db0*/  FADD.FTZ R13, R95, R2 ;  /* 0x000000025f0d7221 */ /* 0x000fe40000010000 */
        /* <DEDUP_REMOVED lines=76> */
[----:B------:R-:W-:-:S03]  /*5280*/  F2FP.BF16.F32.PACK_AB R153, R0, R107 ;  /* 0x0000006b0099723e */ /* 0x000fc600000010ff */
[----:B-1----:R-:W-:-:S04]  /*5290*/  FADD.FTZ R3, R105, R12 ;  /* 0x0000000c69037221 */ /* 0x002fc80000010000 */
[C---:B--2---:R-:W-:Y:S01]  /*52a0*/  FADD.FTZ R0, R10.reuse, R3 ;  /* 0x000000030a007221 */ /* 0x044fe20000010000 */
        /* <DEDUP_REMOVED lines=13> */
.L_x_1382:
[----:B------:R-:W-:-:S11]  /*5380*/  UISETP.NE.AND UP2, UPT, UR7, 0x1, UPT ;  /* 0x000000010700788c */ /* 0x000fd6000bf45270 */
[----:B------:R-:W-:Y:S02]  /*5390*/  @UP2 ULDC.64 UR10, c[0x0][0x9e8] ;  /* 0x00027a00000a2ab9 */ /* 0x000fe40000000a00 */
[----:B------:R-:W-:-:S04]  /*53a0*/  UIMAD.WIDE.U32 UR14, UR18, UR10, URZ ;  /* 0x0000000a120e72a5 */ /* 0x000fc8000f8e003f */
[----:B------:R-:W-:-:S12]  /*53b0*/  @UP2 USHF.R.U32.HI UR18, URZ, UR11, UR15 ;  /* 0x0000000b3f122299 */ /* 0x000fd8000801160f */
.L_x_1383:
[----:B------:R-:W-:-:S04]  /*53c0*/  UIMAD UR7, UR18, UR7, UR7 ;  /* 0x00000007120772a4 */ /* 0x000fc8000f8e0207 */
[----:B------:R-:W-:-:S04]  /*53d0*/  UISETP.LT.AND UP2, UPT, UR6, UR7, UPT ;  /* 0x000000070600728c */ /* 0x000fc8000bf41270 */
[----:B------:R-:W-:-:S12]  /*53e0*/  USEL UR6, UR6, UR7, UP2 ;  /* 0x0000000706067287 */ /* 0x000fd80009000000 */
.L_x_1381:
        /* <DEDUP_REMOVED lines=43> */
.L_x_1401:
        /* <DEDUP_REMOVED lines=9> */
.L_x_1386:
[----:B------:R-:W-:Y:S01]  /*5730*/  ULEA UR6, UR57, UR41, 0x3 ;  /* 0x0000002939067291 */ /* 0x000fe2000f8e183f */
[----:B------:R-:W-:-:S05]  /*5740*/  IMAD.U32 R6, RZ, RZ, UR56 ;  /* 0x00000038ff067e24 */ /* 0x000fca000f8e00ff */
[----:B------:R-:W-:-:S04]  /*5750*/  SHF.L.U32 R6, R6, 0x1f, RZ ;  /* 0x0000001f06067819 */ /* 0x000fc800000006ff */
[----:B------:R0:W1:Y:S01]  /*5760*/  SYNCS.PHASECHK.TRANS64.TRYWAIT P2, [UR6+0x28830], R6 ;  /* 0x02883006ff0075a7 */ /* 0x0000620008040146 */
[----:B------:R-:W-:Y:S05]  /*5770*/  @!P0 BRA `(.L_x_1387) ;  /* 0x0000000000048947 */ /* 0x000fea0003800000 */
[----:B------:R-:W-:Y:S01]  /*5780*/  BPT.TRAP 0x1 ;  /* 0x000000040000795c */ /* 0x000fe20000300000 */
.L_x_1387:
[----:B-1----:R-:W-:Y:S05]  /*5790*/  @P2 BRA `(.L_x_1385) ;  /* 0x0000000000082947 */ /* 0x002fea0003800000 */
[----:B------:R-:W1:Y:S02]  /*57a0*/  SYNCS.PHASECHK.TRANS64.TRYWAIT P2, [UR6+0x28830], R6 ;  /* 0x02883006ff0075a7 */ /* 0x000e640008040146 */
[----:B-1----:R-:W-:Y:S05]  /*57b0*/  @!P2 BRA `(.L_x_1388) ;  /* 0x00000128009ca947 */ /* 0x002fea0003800000 */
.L_x_1385:
        /* <DEDUP_REMOVED lines=45> */
.L_x_1390:
[----:B------:R-:W-:Y:S01]  /*5a90*/  ULEA UR6, UR45, UR41, 0x3 ;  /* 0x000000292d067291 */ /* 0x000fe2000f8e183f */
[----:B------:R-:W-:-:S05]  /*5aa0*/  IMAD.U32 R6, RZ, RZ, UR46 ;  /* 0x0000002eff067e24 */ /* 0x000fca000f8e00ff */
[----:B------:R-:W-:-:S04]  /*5ab0*/  SHF.L.U32 R6, R6, 0x1f, RZ ;  /* 0x0000001f06067819 */ /* 0x000fc800000006ff */
[----:B------:R0:W1:Y:S01]  /*5ac0*/  SYNCS.PHASECHK.TRANS64.TRYWAIT P2, [UR6+0x28850], R6 ;  /* 0x02885006ff0075a7 */ /* 0x0000620008040146 */
[----:B------:R-:W-:Y:S05]  /*5ad0*/  @!P0 BRA `(.L_x_1391) ;  /* 0x0000000000048947 */ /* 0x000fea0003800000 */
[----:B------:R-:W-:Y:S01]  /*5ae0*/  BPT.TRAP 0x1 ;  /* 0x000000040000795c */ /* 0x000fe20000300000 */
.L_x_1391:
[----:B-1----:R-:W-:Y:S05]  /*5af0*/  @P2 BRA `(.L_x_1389) ;  /* 0x0000000000082947 */ /* 0x002fea0003800000 */
[----:B------:R-:W1:Y:S02]  /*5b00*/  SYNCS.PHASECHK.TRANS64.TRYWAIT P2, [UR6+0x28850], R6 ;  /* 0x02885006ff0075a7 */ /* 0x000e640008040146 */
[----:B-1----:R-:W-:Y:S05]  /*5b10*/  @!P2 BRA `(.L_x_1392) ;  /* 0x0000012400dca947 */ /* 0x002fea0003800000 */
.L_x_1389:
[----:B------:R-:W-:Y:S01]  /*5b20*/  UIADD3 UR6, UR41, 0x400, URZ ;  /* 0x0000040029067890 */ /* 0x000fe2000fffe03f */
[----:B------:R-:W-:Y:S01]  /*5b30*/  WARPGROUP.ARRIVE ;  /* 0x00000000000079c5 */ /* 0x000fe20000000000 */
[----:B------:R-:W-:Y:S01]  /*5b40*/  UMOV UR7, 0x40000040 ;  /* 0x4000004000077882 */ /* 0x000fe20000000000 */
[----:B------:R-:W-:Y:S01]  /*5b50*/  PLOP3.LUT P2, PT, PT, PT, UP0, 0x80, 0x0 ;  /* 0x000000000000781c */ /* 0x000fe20003f4f008 */
[----:B------:R-:W-:Y:S01]  /*5b60*/  USHF.R.U32.HI UR6, URZ, 0x4, UR6 ;  /* 0x000000043f067899 */ /* 0x000fe20008011606 */
[----:B------:R-:W-:Y:S01]  /*5b70*/  PLOP3.LUT P3, PT, PT, PT, UP0, 0x80, 0x0 ;  /* 0x000000000000781c */ /* 0x000fe20003f6f008 */
[----:B------:R-:W-:Y:S01]  /*5b80*/  FMUL.FTZ R8, R27, UR55 ;  /* 0x000000371b087c20 */ /* 0x000fe20008410000 */
[----:B------:R-:W-:Y:S01]  /*5b90*/  FMUL.FTZ R13, R25, UR55 ;  /* 0x00000037190d7c20 */ /* 0x000fe20008410000 */
[----:B------:R-:W-:Y:S01]  /*5ba0*/  ULOP3.LUT UR6, UR6, 0x3fff, URZ, 0xc0, !UPT ;  /* 0x00003fff06067892 */ /* 0x000fe2000f8ec03f */
[----:B------:R-:W-:Y:S01]  /*5bb0*/  FMUL.FTZ R27, R55, UR55 ;  /* 0x00000037371b7c20 */ /* 0x000fe20008410000 */
[----:B------:R-:W-:Y:S01]  /*5bc0*/  FMUL.FTZ R25, R50, UR55 ;  /* 0x0000003732197c20 */ /* 0x000fe20008410000 */
[----:B------:R-:W-:Y:S01]  /*5bd0*/  FMUL.FTZ R55, R61, UR55 ;  /* 0x000000373d377c20 */ /* 0x000fe20008410000 */
[----:B------:R-:W-:Y:S01]  /*5be0*/  ULOP3.LUT UR6, UR6, 0x4000000, URZ, 0xfc, !UPT ;  /* 0x0400000006067892 */ /* 0x000fe2000f8efc3f */
[----:B------:R-:W-:-:S02]  /*5bf0*/  VIADD R61, R17, UR38 ;  /* 0x00000026113d7c36 */ /* 0x000fc40008000000 */
[----:B-1----:R-:W-:Y:S01]  /*5c00*/  FMUL.FTZ R7, R26, UR55 ;  /* 0x000000371a077c20 */ /* 0x002fe20008410000 */
[----:B------:R-:W-:Y:S01]  /*5c10*/  IMAD.U32 R50, RZ, RZ, UR57 ;  /* 0x00000039ff327e24 */ /* 0x000fe2000f8e00ff */
[----:B------:R-:W-:Y:S01]  /*5c20*/  ULEA UR10, UR45, UR6, 0xb ;  /* 0x000000062d0a7291 */ /* 0x000fe2000f8e583f */
[----:B------:R-:W-:Y:S01]  /*5c30*/  FMUL.FTZ R26, R51, UR55 ;  /* 0x00000037331a7c20 */ /* 0x000fe20008410000 */
[----:B0-----:R-:W-:Y:S01]  /*5c40*/  FMUL.FTZ R6, R24, UR55 ;  /* 0x0000003718067c20 */ /* 0x001fe20008410000 */
[----:B------:R-:W-:Y:S01]  /*5c50*/  FMUL.FTZ R10, R30, UR55 ;  /* 0x000000371e0a7c20 */ /* 0x000fe20008410000 */
[----:B------:R-:W-:Y:S01]  /*5c60*/  @!P1 LEA R50, R50, UR41, 0x3 ;  /* 0x0000002932329c11 */ /* 0x000fe2000f8e18ff */
[----:B------:R-:W-:Y:S01]  /*5c70*/  FMUL.FTZ R24, R43, UR55 ;  /* 0x000000372b187c20 */ /* 0x000fe20008410000 */
[----:B------:R-:W-:Y:S01]  /*5c80*/  FMUL.FTZ R30, R63, UR55 ;  /* 0x000000373f1e7c20 */ /* 0x000fe20008410000 */
[----:B------:R-:W-:Y:S01]  /*5c90*/  UMOV UR6, UR10 ;  /* 0x0000000a00067c82 */ /* 0x000fe20008000000 */
[----:B------:R-:W-:Y:S01]  /*5ca0*/  FMUL.FTZ R43, R78, UR55 ;  /* 0x000000374e2b7c20 */ /* 0x000fe20008410000 */
[----:B------:R-:W-:Y:S01]  /*5cb0*/  HGMMA.64x128x16.F32.BF16 R88, R180, gdesc[UR4].tnspB, R88, gsb0 ;  /* 0x41e00004b4587df0 */ /* 0x000fe20008001858 */
[----:B------:R-:W-:Y:S01]  /*5cc0*/  UIADD3 UR6, UR10, 0x80, URZ ;  /* 0x000000800a067890 */ /* 0x000fe2000fffe03f */
[----:B------:R-:W-:Y:S01]  /*5cd0*/  @!P1 VIADD R50, R50, 0x28840 ;  /* 0x0002884032329836 */ /* 0x000fe20000000000 */
[----:B------:R-:W-:Y:S01]  /*5ce0*/  UMOV UR7, 0x40000040 ;  /* 0x4000004000077882 */ /* 0x000fe20000000000 */
[----:B------:R-:W-:-:S02]  /*5cf0*/  IMAD.SHL.U32 R78, R3, 0x80, RZ ;  /* 0x00000080034e7824 */ /* 0x000fc400078e00ff */
        /* <DEDUP_REMOVED lines=12> */
[----:B------:R-:W-:Y:S01]  /*5dc0*/  IADD3 R57, -R78, 0x1, RZ ;  /* 0x000000014e397810 */ /* 0x000fe20007ffe1ff */
        /* <DEDUP_REMOVED lines=17> */
[----:B------:R-:W-:Y:S01]  /*5ee0*/  IMAD R57, R16, -0x2, R57 ;  /* 0xfffffffe10397824 */ /* 0x000fe200078e0239 */
[----:B------:R-:W0:Y:S08]  /*5ef0*/  MUFU.TANH R6, R6 ;  /* 0x0000000600067308 */ /* 0x000e300000002400 */
[----:B------:R-:W1:Y:S08]  /*5f00*/  MUFU.TANH R13, R13 ;  /* 0x0000000d000d7308 */ /* 0x000e700000002400 */
        /* <DEDUP_REMOVED lines=33> */
[----:B------:R0:W0:Y:S08]  /*6120*/  MUFU.TANH R66, R73 ;  /* 0x0000004900427308 */ /* 0x0000300000002400 */
        /* <DEDUP_REMOVED lines=11> */
[----:B------:R0:W0:Y:S08]  /*61e0*/  MUFU.TANH R70, R81 ;  /* 0x0000005100467308 */ /* 0x0000300000002400 */
[----:B------:R-:W0:Y:S01]  /*61f0*/  MUFU.TANH R84, R84 ;  /* 0x0000005400547308 */ /* 0x000e220000002400 */
        /* <DEDUP_REMOVED lines=8> */
[----:B------:R-:W-:-:S05]  /*6280*/  FMUL.FTZ R36, R71, UR55 ;  /* 0x0000003747247c20 */ /* 0x000fca0008410000 */
[----:B------:R-:W-:Y:S01]  /*6290*/  HGMMA.64x128x16.F32.BF16 R88, R164, gdesc[UR4].tnspB, R88, gsb0 ;  /* 0x41e00004a4587df0 */ /* 0x000fe20008001858 */
[----:B------:R-:W-:Y:S01]  /*62a0*/  UIADD3 UR6, UR10, 0x280, URZ ;  /* 0x000002800a067890 */ /* 0x000fe2000fffe03f */
[----:B------:R-:W0:Y:S01]  /*62b0*/  MUFU.TANH R168, R168 ;  /* 0x000000a800a87308 */ /* 0x000e220000002400 */
[----:B------:R-:W-:-:S07]  /*62c0*/  UMOV UR7, 0x40000040 ;  /* 0x4000004000077882 */ /* 0x000fce0000000000 */
[----:B------:R-:W0:Y:S01]  /*62d0*/  MUFU.TANH R36, R36 ;  /* 0x0000002400247308 */ /* 0x000e220000002400 */
[----:B------:R-:W-:Y:S02]  /*62e0*/  WARPGROUP.DEPBAR.LE gsb0, 0x0 ;  /* 0x00008000000079c5 */ /* 0x000fe40000010000 */
        /* <DEDUP_REMOVED lines=8> */
[----:B------:R-:W-:Y:S01]  /*6370*/  IADD3 R56, -R23, 0xb, RZ ;  /* 0x0000000b17387810 */ /* 0x000fe20007ffe1ff */
        /* <DEDUP_REMOVED lines=10> */
[----:B------:R-:W-:Y:S01]  /*6420*/  IMAD.U32 R62, RZ, RZ, UR44 ;  /* 0x0000002cff3e7e24 */ /* 0x000fe2000f8e00ff */
[----:B------:R-:W0:Y:S04]  /*6430*/  MUFU.TANH R164, R164 ;  /* 0x000000a400a47308 */ /* 0x000e280000002400 */
[----:B------:R-:W-:-:S04]  /*6440*/  IADD3 R57, -R62, UR39, R57 ;  /* 0x000000273e397c10 */ /* 0x000fc8000fffe139 */
        /* <DEDUP_REMOVED lines=24> */
[----:B------:R-:W0:Y:S01]  /*65d0*/  MUFU.TANH R160, R160 ;  /* 0x000000a000a07308 */ /* 0x000e220000002400 */
[----:B------:R-:W-:-:S07]  /*65e0*/  VIADD R82, R57, UR54 ;  /* 0x0000003639527c36 */ /* 0x000fce0008000000 */
        /* <DEDUP_REMOVED lines=14> */
[----:B------:R-:W-:Y:S02]  /*66d0*/  @!P1 PRMT R51, RZ, 0x654, R50 ;  /* 0x00000654ff339816 */ /* 0x000fe40000000032 */
[----:B------:R0:W0:Y:S01]  /*66e0*/  MUFU.TANH R50, R86 ;  /* 0x0000005600327308 */ /* 0x0000220000002400 */
[----:B------:R-:W5:Y:S02]  /*66f0*/  SHFL.IDX PT, R63, R61, RZ, 0x1c1f ;  /* 0x001c1fff3d3f7589 */ /* 0x000f6400000e0000 */
[----:B-----5:R-:W-:Y:S01]  /*6700*/  IMAD.IADD R62, R82, 0x1, R63 ;  /* 0x00000001523e7824 */ /* 0x020fe200078e023f */
[----:B------:R-:W-:Y:S02]  /*6710*/  WARPGROUP.DEPBAR.LE gsb0, 0x0 ;  /* 0x00008000000079c5 */ /* 0x000fe40000010000 */
[----:B------:R0:W-:Y:S06]  /*6720*/  BAR.ARV R56, 0x100 ;  /* 0x000400380000751d */ /* 0x0001ec0000002000 */
[----:B------:R5:W-:Y:S01]  /*6730*/  @!P1 SYNCS.ARRIVE.TRANS64.RED.A1T0 RZ, [R51+URZ], RZ ;  /* 0x000000ff33ff99a7 */ /* 0x000be2000810043f */
[----:B------:R-:W-:-:S04]  /*6740*/  VIADD R152, R57, UR52 ;  /* 0x0000003439987c36 */ /* 0x000fc80008000000 */
[----:B------:R-:W-:Y:S02]  /*6750*/  IMAD.IADD R64, R152, 0x1, R63 ;  /* 0x0000000198407824 */ /* 0x000fe400078e023f */
[----:B-----5:R-:W-:-:S06]  /*6760*/  FMUL.FTZ R51, R87, UR55 ;  /* 0x0000003757337c20 */ /* 0x020fcc0008410000 */
[----:B------:R-:W0:Y:S01]  /*6770*/  MUFU.TANH R51, R51 ;  /* 0x0000003300337308 */ /* 0x000e220000002400 */
[----:B-1234-:R-:W-:Y:S05]  /*6780*/  @P2 BRA `(.L_x_1393) ;  /* 0x00000000005c2947 */ /* 0x01efea0003800000 */
[----:B0-----:R-:W-:Y:S01]  /*6790*/  IMAD.U32 R56, RZ, RZ, UR44 ;  /* 0x0000002cff387e24 */ /* 0x001fe2000f8e00ff */
[----:B------:R-:W-:Y:S04]  /*67a0*/  BSSY B0, `(.L_x_1394) ;  /* 0x0000011000007945 */ /* 0x000fe80003800000 */
[----:B------:R-:W-:-:S04]  /*67b0*/  IADD3 R63, -R56, UR39, R63 ;  /* 0x00000027383f7c10 */ /* 0x000fc8000fffe13f */
        /* <DEDUP_REMOVED lines=10> */
.L_x_1395:
[----:B------:R-:W-:-:S05]  /*6860*/  IMAD.U32 R65, RZ, RZ, UR53 ;  /* 0x00000035ff417e24 */ /* 0x000fca000f8e00ff */
[----:B------:R-:W-:-:S13]  /*6870*/  ISETP.NE.AND P2, PT, R65, 0x1, PT ;  /* 0x000000014100780c */ /* 0x000fda0003f45270 */
[----:B------:R-:W0:Y:S02]  /*6880*/  @P2 LDC.64 R56, c[0x0][0x9e8] ;  /* 0x00027a00ff382b82 */ /* 0x000e240000000a00 */
[----:B0-----:R-:W-:-:S05]  /*6890*/  @P2 IMAD.HI.U32 R56, R63, R56, RZ ;  /* 0x000000383f382227 */ /* 0x001fca00078e00ff */
[----:B------:R-:W-:-:S07]  /*68a0*/  @P2 SHF.R.U32.HI R63, RZ, R57, R56 ;  /* 0x00000039ff3f2219 */ /* 0x000fce0000011638 */
.L_x_1396:
[----:B------:R-:W-:Y:S05]  /*68b0*/  BSYNC B0 ;  /* 0x0000000000007941 */ /* 0x000fea0003800000 */
.L_x_1394:
[----:B------:R-:W-:-:S04]  /*68c0*/  IMAD R63, R63, R65, -R78 ;  /* 0x000000413f3f7224 */ /* 0x000fc800078e0a4e */
[----:B------:R-:W-:-:S05]  /*68d0*/  IMAD R63, R16, -0x2, R63 ;  /* 0xfffffffe103f7824 */ /* 0x000fca00078e023f */
[----:B------:R-:W-:Y:S02]  /*68e0*/  VIADDMNMX R62, R63, R65, R62, PT ;  /* 0x000000413f3e7246 */ /* 0x000fe4000380013e */
[----:B------:R-:W-:-:S07]  /*68f0*/  VIMNMX R64, R64, R63, !PT ;  /* 0x0000003f40407248 */ /* 0x000fce0007fe0100 */
.L_x_1393:
[----:B------:R-:W-:Y:S01]  /*6900*/  ISETP.GT.AND P2, PT, R3, -0x1, PT ;  /* 0xffffffff0300780c */ /* 0x000fe20003f44270 */
[----:B------:R-:W1:Y:S03]  /*6910*/  SHFL.IDX PT, R155, R61, 0x1, 0x1c1f ;  /* 0x003c1f003d9b7f89 */ /* 0x000e6600000e0000 */
[C---:B------:R-:W-:Y:S02]  /*6920*/  ISETP.GT.AND P5, PT, R64.reuse, RZ, P2 ;  /* 0x000000ff4000720c */ /* 0x040fe400017a4270 */
[----:B------:R-:W-:Y:S02]  /*6930*/  ISETP.GT.AND P4, PT, R64, 0x1, P2 ;  /* 0x000000014000780c */ /* 0x000fe40001784270 */
[----:B------:R-:W-:Y:S02]  /*6940*/  ISETP.LT.OR P5, PT, R62, 0x1, P5 ;  /* 0x000000013e00780c */ /* 0x000fe40002fa1670 */
[----:B------:R-:W-:-:S02]  /*6950*/  ISETP.GT.AND P6, PT, R64, 0x8, P2 ;  /* 0x000000084000780c */ /* 0x000fc400017c4270 */
[----:B0-----:R-:W-:Y:S02]  /*6960*/  FSEL R163, R6, -INF , !P5 ;  /* 0xff80000006a37808 */ /* 0x001fe40006800000 */
[C---:B------:R-:W-:Y:S02]  /*6970*/  ISETP.GT.AND P5, PT, R64.reuse, 0x10, P2 ;  /* 0x000000104000780c */ /* 0x040fe400017a4270 */
[----:B------:R-:W-:Y:S02]  /*6980*/  ISETP.GT.AND P3, PT, R64, 0x9, P2 ;  /* 0x000000094000780c */ /* 0x000fe40001764270 */
[C---:B------:R-:W-:Y:S02]  /*6990*/  ISETP.LT.OR P5, PT, R62.reuse, 0x11, P5 ;  /* 0x000000113e00780c */ /* 0x040fe40002fa1670 */
[----:B------:R-:W-:Y:S02]  /*69a0*/  ISETP.LT.OR P4, PT, R62, 0x2, P4 ;  /* 0x000000023e00780c */ /* 0x000fe40002781670 */
[----:B------:R-:W-:-:S02]  /*69b0*/  FSEL R183, R166, -INF , !P5 ;  /* 0xff800000a6b77808 */ /* 0x000fc40006800000 */
[----:B------:R-:W-:Y:S02]  /*69c0*/  ISETP.GT.AND P5, PT, R64, 0x20, P2 ;  /* 0x000000204000780c */ /* 0x000fe400017a4270 */
        /* <DEDUP_REMOVED lines=22> */
[----:B-1----:R-:W-:Y:S01]  /*6b30*/  IMAD.IADD R46, R82, 0x1, R155 ;  /* 0x00000001522e7824 */ /* 0x002fe200078e029b */
        /* <DEDUP_REMOVED lines=66> */
[----:B------:R-:W-:Y:S01]  /*6f60*/  IMAD.U32 R6, RZ, RZ, UR44 ;  /* 0x0000002cff067e24 */ /* 0x000fe2000f8e00ff */
        /* <DEDUP_REMOVED lines=12> */
.L_x_1399:
[----:B------:R-:W-:-:S05]  /*7030*/  IMAD.U32 R6, RZ, RZ, UR53 ;  /* 0x00000035ff067e24 */ /* 0x000fca000f8e00ff */
[----:B------:R-:W-:-:S13]  /*7040*/  ISETP.NE.AND P3, PT, R6, 0x1, PT ;  /* 0x000000010600780c */ /* 0x000fda0003f65270 */
[----:B------:R-:W0:Y:S02]  /*7050*/  @P3 LDC.64 R40, c[0x0][0x9e8] ;  /* 0x00027a00ff283b82 */ /* 0x000e240000000a00 */
[----:B0-----:R-:W-:-:S05]  /*7060*/  @P3 IMAD.HI.U32 R40, R13, R40, RZ ;  /* 0x000000280d283227 */ /* 0x001fca00078e00ff */
[----:B------:R-:W-:-:S07]  /*7070*/  @P3 SHF.R.U32.HI R13, RZ, R41, R40 ;  /* 0x00000029ff0d3219 */ /* 0x000fce0000011628 */
.L_x_1400:
[----:B------:R-:W-:Y:S05]  /*7080*/  BSYNC B0 ;  /* 0x0000000000007941 */ /* 0x000fea0003800000 */
.L_x_1398:
[----:B------:R-:W-:-:S04]  /*7090*/  IMAD R13, R13, R6, -R78 ;  /* 0x000000060d0d7224 */ /* 0x000fc800078e0a4e */
[----:B------:R-:W-:-:S05]  /*70a0*/  IMAD R13, R16, -0x2, R13 ;  /* 0xfffffffe100d7824 */ /* 0x000fca00078e020d */
[----:B------:R-:W-:Y:S02]  /*70b0*/  VIADDMNMX R46, R13, R6, R46, PT ;  /* 0x000000060d2e7246 */ /* 0x000fe4000380012e */
[----:B------:R-:W-:-:S07]  /*70c0*/  VIMNMX R48, R48, R13, !PT ;  /* 0x0000000d30307248 */ /* 0x000fce0007fe0100 */
.L_x_1397:
[----:B------:R-:W-:Y:S01]  /*70d0*/  FMNMX.FTZ R6, R163, R4, !PT ;  /* 0x00000004a3067209 */ /* 0x000fe20007810000 */
[----:B------:R-:W-:Y:S01]  /*70e0*/  UMOV UR46, UR56 ;  /* 0x00000038002e7c82 */ /* 0x000fe20008000000 */
[C---:B------:R-:W-:Y:S02]  /*70f0*/  ISETP.GT.AND P4, PT, R48.reuse, 0x1, P2 ;  /* 0x000000013000780c */ /* 0x040fe40001784270 */
        /* <DEDUP_REMOVED lines=9> */
[----:B------:R-:W-:-:S02]  /*7190*/  FSEL R155, R10, -INF , !P6 ;  /* 0xff8000000a9b7808 */ /* 0x000fc40007000000 */
[----:B------:R-:W-:Y:S02]  /*71a0*/  FMNMX.FTZ R6, R181, R6, !PT ;  /* 0x00000006b5067209 */ /* 0x000fe40007810000 */
        /* <DEDUP_REMOVED lines=12> */
[----:B------:R-:W-:Y:S02]  /*7270*/  ISETP.LT.OR P5, PT, R46, 0x11, P5 ;  /* 0x000000112e00780c */ /* 0x000fe40002fa1670 */
[----:B------:R-:W-:Y:S02]  /*7280*/  FMNMX.FTZ R6, R85, R6, !PT ;  /* 0x0000000655067209 */ /* 0x000fe40007810000 */
[----:B------:R-:W-:Y:S02]  /*7290*/  ISETP.GT.AND P3, PT, R48, 0x18, P2 ;  /* 0x000000183000780c */ /* 0x000fe40001764270 */
[----:B------:R-:W-:Y:S02]  /*72a0*/  FMNMX.FTZ R6, R83, R6, !PT ;  /* 0x0000000653067209 */ /* 0x000fe40007810000 */
[----:B------:R-:W-:-:S02]  /*72b0*/  ISETP.LT.OR P3, PT, R46, 0x19, P3 ;  /* 0x000000192e00780c */ /* 0x000fc40001f61670 */
        /* <DEDUP_REMOVED lines=25> */
[----:B------:R-:W-:-:S04]  /*7450*/  ISETP.GT.AND P5, PT, R48, 0x19, P2 ;  /* 0x000000193000780c */ /* 0x000fc800017a4270 */
[----:B------:R-:W-:Y:S02]  /*7460*/  FSEL R8, R8, RZ, P6 ;  /* 0x000000ff08087208 */ /* 0x000fe40003000000 */
[----:B------:R-:W-:-:S03]  /*7470*/  ISETP.LT.OR P5, PT, R46, 0x1a, P5 ;  /* 0x0000001a2e00780c */ /* 0x000fc60002fa1670 */
[-CC-:B------:R-:W-:Y:S01]  /*7480*/  FFMA.FTZ R9, R163, R6.reuse, -R8.reuse ;  /* 0x00000006a3097223 */ /* 0x180fe20000010808 */
[----:B------:R-:W-:Y:S01]  /*7490*/  FSEL R163, R11, -INF , !P4 ;  /* 0xff8000000ba37808 */ /* 0x000fe20006000000 */
[-CC-:B------:R-:W-:Y:S01]  /*74a0*/  FFMA.FTZ R180, R171, R6.reuse, -R8.reuse ;  /* 0x00000006abb47223 */ /* 0x180fe20000010808 */
[----:B------:R-:W-:Y:S01]  /*74b0*/  ISETP.GT.AND P4, PT, R48, 0x20, P2 ;  /* 0x000000203000780c */ /* 0x000fe20001784270 */
[-CC-:B------:R-:W-:Y:S01]  /*74c0*/  FFMA.FTZ R182, R169, R6.reuse, -R8.reuse ;  /* 0x00000006a9b67223 */ /* 0x180fe20000010808 */
[----:B------:R-:W-:Y:S01]  /*74d0*/  FSEL R11, R20, -INF , !P3 ;  /* 0xff800000140b7808 */ /* 0x000fe20005800000 */
[-CC-:B------:R-:W-:Y:S01]  /*74e0*/  FFMA.FTZ R178, R181, R6.reuse, -R8.reuse ;  /* 0x00000006b5b27223 */ /* 0x180fe20000010808 */
[----:B------:R-:W-:Y:S01]  /*74f0*/  ISETP.LT.OR P4, PT, R46, 0x21, P4 ;  /* 0x000000212e00780c */ /* 0x000fe20002781670 */
[-CC-:B------:R-:W-:Y:S01]  /*7500*/  FFMA.FTZ R172, R173, R6.reuse, -R8.reuse ;  /* 0x00000006adac7223 */ /* 0x180fe20000010808 */
[C---:B------:R-:W-:Y:S01]  /*7510*/  ISETP.GT.AND P3, PT, R48.reuse, 0x21, P2 ;  /* 0x000000213000780c */ /* 0x040fe20001764270 */
[-CC-:B------:R-:W-:Y:S01]  /*7520*/  FFMA.FTZ R174, R161, R6.reuse, -R8.reuse ;  /* 0x00000006a1ae7223 */ /* 0x180fe20000010808 */
[----:B------:R-:W-:Y:S01]  /*7530*/  FSEL R21, R21, -INF , !P4 ;  /* 0xff80000015157808 */ /* 0x000fe20006000000 */
[-CC-:B------:R-:W-:Y:S01]  /*7540*/  FFMA.FTZ R168, R87, R6.reuse, -R8.reuse ;  /* 0x0000000657a87223 */ /* 0x180fe20000010808 */
[----:B------:R-:W-:Y:S01]  /*7550*/  ISETP.GT.AND P4, PT, R48, RZ, P2 ;  /* 0x000000ff3000720c */ /* 0x000fe20001784270 */
[-CC-:B------:R-:W-:Y:S01]  /*7560*/  FFMA.FTZ R176, R183, R6.reuse, -R8.reuse ;  /* 0x00000006b7b07223 */ /* 0x180fe20000010808 */
[----:B------:R-:W-:Y:S01]  /*7570*/  FSEL R167, R15, -INF , !P5 ;  /* 0xff8000000fa77808 */ /* 0x000fe20006800000 */
[-CC-:B------:R-:W-:Y:S01]  /*7580*/  FFMA.FTZ R15, R175, R6.reuse, -R8.reuse ;  /* 0x00000006af0f7223 */ /* 0x180fe20000010808 */
[----:B------:R-:W-:Y:S01]  /*7590*/  ISETP.LT.OR P4, PT, R46, 0x1, P4 ;  /* 0x000000012e00780c */ /* 0x000fe20002781670 */
[-CC-:B------:R-:W-:Y:S01]  /*75a0*/  FFMA.FTZ R170, R83, R6.reuse, -R8.reuse ;  /* 0x0000000653aa7223 */ /* 0x180fe20000010808 */
[----:B------:R-:W-:Y:S01]  /*75b0*/  ISETP.GT.AND P5, PT, R48, 0x28, P2 ;  /* 0x000000283000780c */ /* 0x000fe200017a4270 */
[-CC-:B------:R-:W-:Y:S01]  /*75c0*/  FFMA.FTZ R164, R79, R6.reuse, -R8.reuse ;  /* 0x000000064fa47223 */ /* 0x180fe20000010808 */
[----:B------:R-:W-:Y:S01]  /*75d0*/  FSEL R10, R7, -INF , !P4 ;  /* 0xff800000070a7808 */ /* 0x000fe20006000000 */
[-CC-:B------:R-:W-:Y:S01]  /*75e0*/  FFMA.FTZ R166, R75, R6.reuse, -R8.reuse ;  /* 0x000000064ba67223 */ /* 0x180fe20000010808 */
[----:B------:R-:W-:Y:S01]  /*75f0*/  ISETP.LT.OR P3, PT, R46, 0x22, P3 ;  /* 0x000000222e00780c */ /* 0x000fe20001f61670 */
[----:B------:R0:W-:Y:S01]  /*7600*/  MUFU.EX2 R7, R15 ;  /* 0x0000000f00077308 */ /* 0x0001e20000000800 */
[----:B------:R-:W-:Y:S01]  /*7610*/  FMNMX.FTZ R12, R10, R5, !PT ;  /* 0x000000050a0c7209 */ /* 0x000fe20007810000 */
[-CC-:B------:R-:W-:Y:S01]  /*7620*/  FFMA.FTZ R158, R57, R6.reuse, -R8.reuse ;  /* 0x00000006399e7223 */ /* 0x180fe20000010808 */
[----:B------:R-:W-:Y:S01]  /*7630*/  ISETP.LT.OR P5, PT, R46, 0x29, P5 ;  /* 0x000000292e00780c */ /* 0x000fe20002fa1670 */
[--C-:B------:R-:W-:Y:S01]  /*7640*/  FFMA.FTZ R156, R63, R6, -R8.reuse ;  /* 0x000000063f9c7223 */ /* 0x100fe20000010808 */
[----:B------:R-:W-:Y:S01]  /*7650*/  FMNMX.FTZ R12, R159, R12, !PT ;  /* 0x0000000c9f0c7209 */ /* 0x000fe20007810000 */
[--C-:B------:R-:W-:Y:S01]  /*7660*/  FFMA.FTZ R154, R49, R6, -R8.reuse ;  /* 0x00000006319a7223 */ /* 0x100fe20000010808 */
[----:B------:R-:W-:Y:S01]  /*7670*/  FSEL R171, R24, -INF , !P3 ;  /* 0xff80000018ab7808 */ /* 0x000fe20005800000 */
[----:B------:R-:W-:Y:S01]  /*7680*/  MUFU.EX2 R9, R9 ;  /* 0x0000000900097308 */ /* 0x000fe20000000800 */
[----:B------:R-:W-:Y:S01]  /*7690*/  FMNMX.FTZ R12, R155, R12, !PT ;  /* 0x0000000c9b0c7209 */ /* 0x000fe20007810000 */
[-CC-:B0-----:R-:W-:Y:S01]  /*76a0*/  FFMA.FTZ R15, R179, R6.reuse, -R8.reuse ;  /* 0x00000006b30f7223 */ /* 0x181fe20000010808 */
[----:B------:R-:W-:Y:S01]  /*76b0*/  ISETP.GT.AND P3, PT, R48, 0x29, P2 ;  /* 0x000000293000780c */ /* 0x000fe20001764270 */
[--C-:B------:R-:W-:Y:S01]  /*76c0*/  FFMA.FTZ R160, R65, R6, -R8.reuse ;  /* 0x0000000641a07223 */ /* 0x100fe20000010808 */
[----:B------:R-:W-:Y:S01]  /*76d0*/  FMNMX.FTZ R12, R157, R12, !PT ;  /* 0x0000000c9d0c7209 */ /* 0x000fe20007810000 */
[--C-:B------:R-:W-:Y:S01]  /*76e0*/  FFMA.FTZ R162, R67, R6, -R8.reuse ;  /* 0x0000000643a27223 */ /* 0x100fe20000010808 */
[----:B------:R-:W-:Y:S01]  /*76f0*/  FSEL R169, R28, -INF , !P5 ;  /* 0xff8000001ca97808 */ /* 0x000fe20006800000 */
[----:B------:R-:W-:Y:S01]  /*7700*/  MUFU.EX2 R180, R180 ;  /* 0x000000b400b47308 */ /* 0x000fe20000000800 */
[----:B------:R-:W-:Y:S01]  /*7710*/  FMNMX.FTZ R12, R41, R12, !PT ;  /* 0x0000000c290c7209 */ /* 0x000fe20007810000 */
[-CC-:B------:R-:W-:Y:S01]  /*7720*/  FFMA.FTZ R85, R85, R6.reuse, -R8.reuse ;  /* 0x0000000655557223 */ /* 0x180fe20000010808 */
[----:B------:R-:W-:Y:S01]  /*7730*/  ISETP.GT.AND P5, PT, R48, 0x30, P2 ;  /* 0x000000303000780c */ /* 0x000fe200017a4270 */
[--C-:B------:R-:W-:Y:S01]  /*7740*/  FFMA.FTZ R65, R73, R6, -R8.reuse ;  /* 0x0000000649417223 */ /* 0x100fe20000010808 */
[----:B------:R-:W-:Y:S01]  /*7750*/  FMNMX.FTZ R12, R163, R12, !PT ;  /* 0x0000000ca30c7209 */ /* 0x000fe20007810000 */
[--C-:B------:R-:W-:Y:S01]  /*7760*/  FFMA.FTZ R67, R71, R6, -R8.reuse ;  /* 0x0000000647437223 */ /* 0x100fe20000010808 */
[----:B------:R-:W-:Y:S01]  /*7770*/  ISETP.LT.OR P4, PT, R46, 0x2a, P3 ;  /* 0x0000002a2e00780c */ /* 0x000fe20001f81670 */
[----:B------:R-:W-:Y:S01]  /*7780*/  MUFU.EX2 R182, R182 ;  /* 0x000000b600b67308 */ /* 0x000fe20000000800 */
[----:B------:R-:W-:Y:S01]  /*7790*/  FMNMX.FTZ R12, R11, R12, !PT ;  /* 0x0000000c0b0c7209 */ /* 0x000fe20007810000 */
[-CC-:B------:R-:W-:Y:S01]  /*77a0*/  FFMA.FTZ R61, R61, R6.reuse, -R8.reuse ;  /* 0x000000063d3d7223 */ /* 0x180fe20000010808 */
[----:B------:R-:W-:Y:S01]  /*77b0*/  ISETP.GT.AND P3, PT, R48, 0x31, P2 ;  /* 0x000000313000780c */ /* 0x000fe20001764270 */
[--C-:B------:R-:W-:Y:S01]  /*77c0*/  FFMA.FTZ R55, R55, R6, -R8.reuse ;  /* 0x0000000637377223 */ /* 0x100fe20000010808 */
[----:B------:R-:W-:Y:S01]  /*77d0*/  FMNMX.FTZ R12, R167, R12, !PT ;  /* 0x0000000ca70c7209 */ /* 0x000fe20007810000 */
[-CC-:B------:R-:W-:Y:S01]  /*77e0*/  FFMA.FTZ R152, R59, R6.reuse, -R8.reuse ;  /* 0x000000063b987223 */ /* 0x180fe20000010808 */
[----:B------:R-:W-:Y:S01]  /*77f0*/  FSEL R175, R14, -INF , !P4 ;  /* 0xff8000000eaf7808 */ /* 0x000fe20006000000 */
[--C-:B------:R-:W-:Y:S01]  /*7800*/  FFMA.FTZ R14, R153, R6, -R8.reuse ;  /* 0x00000006990e7223 */ /* 0x100fe20000010808 */
[----:B------:R-:W-:Y:S01]  /*7810*/  FMNMX.FTZ R12, R21, R12, !PT ;  /* 0x0000000c150c7209 */ /* 0x000fe20007810000 */
[----:B------:R-:W-:Y:S01]  /*7820*/  MUFU.EX2 R176, R176 ;  /* 0x000000b000b07308 */ /* 0x000fe20000000800 */
[----:B------:R-:W-:Y:S01]  /*7830*/  ISETP.LT.OR P5, PT, R46, 0x31, P5 ;  /* 0x000000312e00780c */ /* 0x000fe20002fa1670 */
[--C-:B------:R-:W-:Y:S01]  /*7840*/  FFMA.FTZ R53, R53, R6, -R8.reuse ;  /* 0x0000000635357223 */ /* 0x100fe20000010808 */
[----:B------:R-:W-:Y:S01]  /*7850*/  FMNMX.FTZ R12, R171, R12, !PT ;  /* 0x0000000cab0c7209 */ /* 0x000fe20007810000 */
[----:B------:R-:W-:Y:S01]  /*7860*/  FFMA.FTZ R47, R47, R6, -R8 ;  /* 0x000000062f2f7223 */ /* 0x000fe20000010808 */
[----:B------:R-:W-:Y:S01]  /*7870*/  ISETP.GT.AND P4, PT, R48, 0x38, P2 ;  /* 0x000000383000780c */ /* 0x000fe20001784270 */
[----:B------:R-:W-:Y:S01]  /*7880*/  IMAD.U32 R28, RZ, RZ, UR45 ;  /* 0x0000002dff1c7e24 */ /* 0x000fe2000f8e00ff */
[----:B------:R-:W-:Y:S01]  /*7890*/  FMNMX.FTZ R12, R169, R12, !PT ;  /* 0x0000000ca90c7209 */ /* 0x000fe20007810000 */
[----:B------:R-:W-:Y:S01]  /*78a0*/  MUFU.EX2 R15, R15 ;  /* 0x0000000f000f7308 */ /* 0x000fe20000000800 */
[----:B------:R-:W-:Y:S01]  /*78b0*/  ISETP.LT.OR P3, PT, R46, 0x32, P3 ;  /* 0x000000322e00780c */ /* 0x000fe20001f61670 */
[----:B------:R-:W-:Y:S01]  /*78c0*/  UMOV UR45, UR57 ;  /* 0x00000039002d7c82 */ /* 0x000fe20008000000 */
[----:B------:R-:W-:-:S02]  /*78d0*/  FSEL R25, R25, -INF , !P5 ;  /* 0xff80000019197808 */ /* 0x000fc40006800000 */
[----:B------:R-:W-:Y:S02]  /*78e0*/  FMNMX.FTZ R12, R175, R12, !PT ;  /* 0x0000000caf0c7209 */ /* 0x000fe40007810000 */
[----:B------:R-:W-:Y:S01]  /*78f0*/  ISETP.GT.AND P5, PT, R48, 0x39, P2 ;  /* 0x000000393000780c */ /* 0x000fe200017a4270 */
[----:B------:R-:W-:Y:S01]  /*7900*/  MUFU.EX2 R178, R178 ;  /* 0x000000b200b27308 */ /* 0x000fe20000000800 */
[----:B------:R-:W-:Y:S02]  /*7910*/  FSEL R179, R26, -INF , !P3 ;  /* 0xff8000001ab37808 */ /* 0x000fe40005800000 */
[----:B------:R-:W-:Y:S02]  /*7920*/  ISETP.LT.OR P4, PT, R46, 0x39, P4 ;  /* 0x000000392e00780c */ /* 0x000fe40002781670 */
[----:B------:R-:W-:Y:S02]  /*7930*/  FMNMX.FTZ R12, R25, R12, !PT ;  /* 0x0000000c190c7209 */ /* 0x000fe40007810000 */
[----:B------:R-:W-:Y:S01]  /*7940*/  ISETP.GT.AND P3, PT, R48, 0x40, P2 ;  /* 0x000000403000780c */ /* 0x000fe20001764270 */
[----:B------:R-:W-:Y:S01]  /*7950*/  MUFU.EX2 R172, R172 ;  /* 0x000000ac00ac7308 */ /* 0x000fe20000000800 */
[----:B------:R-:W-:-:S02]  /*7960*/  ISETP.LT.OR P5, PT, R46, 0x3a, P5 ;  /* 0x0000003a2e00780c */ /* 0x000fc40002fa1670 */
[----:B------:R-:W-:Y:S02]  /*7970*/  FSEL R29, R29, -INF , !P4 ;  /* 0xff8000001d1d7808 */ /* 0x000fe40006000000 */
[----:B------:R-:W-:Y:S02]  /*7980*/  FMNMX.FTZ R12, R179, R12, !PT ;  /* 0x0000000cb30c7209 */ /* 0x000fe40007810000 */
[----:B------:R-:W-:Y:S01]  /*7990*/  ISETP.GT.AND P4, PT, R48, 0x41, P2 ;  /* 0x000000413000780c */ /* 0x000fe20001784270 */
[----:B------:R-:W-:Y:S01]  /*79a0*/  MUFU.EX2 R174, R174 ;  /* 0x000000ae00ae7308 */ /* 0x000fe20000000800 */
[----:B------:R-:W-:Y:S01]  /*79b0*/  FSEL R181, R27, -INF , !P5 ;  /* 0xff8000001bb57808 */ /* 0x000fe20006800000 */
[----:B------:R-:W-:Y:S01]  /*79c0*/  FFMA.FTZ R27, R177, R6, -R8 ;  /* 0x00000006b11b7223 */ /* 0x000fe20000010808 */
[----:B------:R-:W-:Y:S02]  /*79d0*/  ISETP.LT.OR P3, PT, R46, 0x41, P3 ;  /* 0x000000412e00780c */ /* 0x000fe40001f61670 */
[----:B------:R-:W-:-:S02]  /*79e0*/  FMNMX.FTZ R12, R29, R12, !PT ;  /* 0x0000000c1d0c7209 */ /* 0x000fc40007810000 */
[----:B------:R-:W-:Y:S01]  /*79f0*/  ISETP.GT.AND P5, PT, R48, 0x48, P2 ;  /* 0x000000483000780c */ /* 0x000fe200017a4270 */
[----:B------:R-:W-:Y:S01]  /*7a00*/  MUFU.EX2 R27, R27 ;  /* 0x0000001b001b7308 */ /* 0x000fe20000000800 */
[----:B------:R-:W-:Y:S02]  /*7a10*/  ISETP.LT.OR P4, PT, R46, 0x42, P4 ;  /* 0x000000422e00780c */ /* 0x000fe40002781670 */
[----:B------:R-:W-:Y:S02]  /*7a20*/  FSEL R177, R32, -INF , !P3 ;  /* 0xff80000020b17808 */ /* 0x000fe40005800000 */
[----:B------:R-:W-:Y:S02]  /*7a30*/  FMNMX.FTZ R12, R181, R12, !PT ;  /* 0x0000000cb50c7209 */ /* 0x000fe40007810000 */
[----:B------:R-:W-:Y:S01]  /*7a40*/  ISETP.GT.AND P3, PT, R48, 0x49, P2 ;  /* 0x000000493000780c */ /* 0x000fe20001764270 */
[----:B------:R-:W-:Y:S01]  /*7a50*/  MUFU.EX2 R168, R168 ;  /* 0x000000a800a87308 */ /* 0x000fe20000000800 */
[----:B------:R-:W-:Y:S01]  /*7a60*/  FSEL R173, R31, -INF , !P4 ;  /* 0xff8000001fad7808 */ /* 0x000fe20006000000 */
[----:B------:R-:W-:Y:S01]  /*7a70*/  FFMA.FTZ R31, R165, R6, -R8 ;  /* 0x00000006a51f7223 */ /* 0x000fe20000010808 */
[----:B------:R-:W-:-:S02]  /*7a80*/  ISETP.LT.OR P5, PT, R46, 0x49, P5 ;  /* 0x000000492e00780c */ /* 0x000fc40002fa1670 */
[----:B------:R-:W-:Y:S02]  /*7a90*/  FMNMX.FTZ R12, R177, R12, !PT ;  /* 0x0000000cb10c7209 */ /* 0x000fe40007810000 */
[----:B------:R-:W-:Y:S01]  /*7aa0*/  ISETP.GT.AND P4, PT, R48, 0x50, P2 ;  /* 0x000000503000780c */ /* 0x000fe20001784270 */
[----:B------:R-:W-:Y:S01]  /*7ab0*/  MUFU.EX2 R31, R31 ;  /* 0x0000001f001f7308 */ /* 0x000fe20000000800 */
[----:B------:R-:W-:Y:S02]  /*7ac0*/  ISETP.LT.OR P3, PT, R46, 0x4a, P3 ;  /* 0x0000004a2e00780c */ /* 0x000fe40001f61670 */
[----:B------:R-:W-:Y:S02]  /*7ad0*/  FSEL R33, R33, -INF , !P5 ;  /* 0xff80000021217808 */ /* 0x000fe40006800000 */
[----:B------:R-:W-:Y:S02]  /*7ae0*/  FMNMX.FTZ R12, R173, R12, !PT ;  /* 0x0000000cad0c7209 */ /* 0x000fe40007810000 */
[----:B------:R-:W-:Y:S01]  /*7af0*/  ISETP.GT.AND P5, PT, R48, 0x51, P2 ;  /* 0x000000513000780c */ /* 0x000fe200017a4270 */
[----:B------:R-:W-:Y:S01]  /*7b00*/  MUFU.EX2 R85, R85 ;  /* 0x0000005500557308 */ /* 0x000fe20000000800 */
[----:B------:R-:W-:-:S02]  /*7b10*/  FSEL R165, R30, -INF , !P3 ;  /* 0xff8000001ea57808 */ /* 0x000fc40005800000 */
[----:B------:R-:W-:Y:S02]  /*7b20*/  ISETP.LT.OR P4, PT, R46, 0x51, P4 ;  /* 0x000000512e00780c */ /* 0x000fe40002781670 */
[----:B------:R-:W-:Y:S02]  /*7b30*/  FMNMX.FTZ R12, R33, R12, !PT ;  /* 0x0000000c210c7209 */ /* 0x000fe40007810000 */
[----:B------:R-:W-:Y:S01]  /*7b40*/  ISETP.GT.AND P3, PT, R48, 0x58, P2 ;  /* 0x000000583000780c */ /* 0x000fe20001764270 */
[----:B------:R-:W-:Y:S01]  /*7b50*/  MUFU.EX2 R170, R170 ;  /* 0x000000aa00aa7308 */ /* 0x000fe20000000800 */
[----:B------:R-:W-:Y:S02]  /*7b60*/  ISETP.LT.OR P5, PT, R46, 0x52, P5 ;  /* 0x000000522e00780c */ /* 0x000fe40002fa1670 */
[----:B------:R-:W-:Y:S02]  /*7b70*/  FSEL R161, R34, -INF , !P4 ;  /* 0xff80000022a17808 */ /* 0x000fe40006000000 */
[----:B------:R-:W-:-:S02]  /*7b80*/  FMNMX.FTZ R12, R165, R12, !PT ;  /* 0x0000000ca50c7209 */ /* 0x000fc40007810000 */
[----:B------:R-:W-:Y:S01]  /*7b90*/  ISETP.GT.AND P4, PT, R48, 0x59, P2 ;  /* 0x000000593000780c */ /* 0x000fe20001784270 */
[----:B------:R-:W-:Y:S01]  /*7ba0*/  MUFU.EX2 R164, R164 ;  /* 0x000000a400a47308 */ /* 0x000fe20000000800 */
[----:B------:R-:W-:Y:S02]  /*7bb0*/  FSEL R153, R35, -INF , !P5 ;  /* 0xff80000023997808 */ /* 0x000fe40006800000 */
[----:B------:R-:W-:Y:S02]  /*7bc0*/  ISETP.LT.OR P3, PT, R46, 0x59, P3 ;  /* 0x000000592e00780c */ /* 0x000fe40001f61670 */
[----:B------:R-:W-:Y:S02]  /*7bd0*/  FMNMX.FTZ R12, R161, R12, !PT ;  /* 0x0000000ca10c7209 */ /* 0x000fe40007810000 */
[----:B------:R-:W-:Y:S01]  /*7be0*/  ISETP.GT.AND P5, PT, R48, 0x60, P2 ;  /* 0x000000603000780c */ /* 0x000fe200017a4270 */
[----:B------:R0:W-:Y:S01]  /*7bf0*/  MUFU.EX2 R35, R14 ;  /* 0x0000000e00237308 */ /* 0x0001e20000000800 */
[----:B------:R-:W-:-:S02]  /*7c00*/  ISETP.LT.OR P4, PT, R46, 0x5a, P4 ;  /* 0x0000005a2e00780c */ /* 0x000fc40002781670 */
[----:B------:R-:W-:Y:S02]  /*7c10*/  FSEL R87, R38, -INF , !P3 ;  /* 0xff80000026577808 */ /* 0x000fe40005800000 */
[----:B------:R-:W-:Y:S02]  /*7c20*/  FMNMX.FTZ R12, R153, R12, !PT ;  /* 0x0000000c990c7209 */ /* 0x000fe40007810000 */
[----:B------:R-:W-:Y:S01]  /*7c30*/  ISETP.GT.AND P3, PT, R48, 0x61, P2 ;  /* 0x000000613000780c */ /* 0x000fe20001764270 */
[----:B------:R-:W-:Y:S01]  /*7c40*/  MUFU.EX2 R166, R166 ;  /* 0x000000a600a67308 */ /* 0x000fe20000000800 */
[----:B------:R-:W-:Y:S01]  /*7c50*/  FSEL R183, R36, -INF , !P4 ;  /* 0xff80000024b77808 */ /* 0x000fe20006000000 */
[----:B0-----:R-:W-:Y:S01]  /*7c60*/  FFMA.FTZ R14, R77, R6, -R8 ;  /* 0x000000064d0e7223 */ /* 0x001fe20000010808 */
        /* <DEDUP_REMOVED lines=30> */
[C---:B------:R-:W-:Y:S02]  /*7e50*/  ISETP.LT.OR P5, PT, R46.reuse, 0x79, P5 ;  /* 0x000000792e00780c */ /* 0x040fe40002fa1670 */
[----:B------:R-:W-:Y:S02]  /*7e60*/  FSEL R77, R45, -INF , !P4 ;  /* 0xff8000002d4d7808 */ /* 0x000fe40006000000 */
[----:B------:R-:W-:Y:S02]  /*7e70*/  FMNMX.FTZ R12, R79, R12, !PT ;  /* 0x0000000c4f0c7209 */ /* 0x000fe40007810000 */
[----:B------:R-:W-:Y:S01]  /*7e80*/  ISETP.LT.OR P2, PT, R46, 0x7a, P2 ;  /* 0x0000007a2e00780c */ /* 0x000fe20001741670 */
[----:B------:R-:W-:Y:S01]  /*7e90*/  MUFU.EX2 R45, R14 ;  /* 0x0000000e002d7308 */ /* 0x000fe20000000800 */
[----:B------:R-:W-:-:S02]  /*7ea0*/  FSEL R193, R50, -INF , !P5 ;  /* 0xff80000032c17808 */ /* 0x000fc40006800000 */
[----:B------:R-:W-:Y:S02]  /*7eb0*/  FMNMX.FTZ R12, R77, R12, !PT ;  /* 0x0000000c4d0c7209 */ /* 0x000fe40007810000 */
[----:B------:R-:W-:Y:S01]  /*7ec0*/  FSEL R75, R51, -INF , !P2 ;  /* 0xff800000334b7808 */ /* 0x000fe20005000000 */
[----:B------:R-:W-:Y:S01]  /*7ed0*/  FFMA.FTZ R51, R69, R6, -R8 ;  /* 0x0000000645337223 */ /* 0x000fe20000010808 */
[----:B------:R-:W-:Y:S01]  /*7ee0*/  FMNMX.FTZ R12, R193, R12, !PT ;  /* 0x0000000cc10c7209 */ /* 0x000fe20007810000 */
[----:B------:R-:W-:Y:S01]  /*7ef0*/  MUFU.EX2 R61, R61 ;  /* 0x0000003d003d7308 */ /* 0x000fe20000000800 */
[----:B------:R-:W-:Y:S02]  /*7f00*/  FSEL R57, R13, RZ, P6 ;  /* 0x000000ff0d397208 */ /* 0x000fe40003000000 */
[----:B------:R-:W-:-:S03]  /*7f10*/  FMNMX.FTZ R12, R75, R12, !PT ;  /* 0x0000000c4b0c7209 */ /* 0x000fc60007810000 */
        /* <DEDUP_REMOVED lines=20> */
[----:B------:R-:W-:Y:S01]  /*8060*/  FADD.FTZ R63, R7, R2 ;  /* 0x00000002073f7221 */ /* 0x000fe20000010000 */
[-C--:B------:R-:W-:Y:S01]  /*8070*/  FMUL.FTZ R100, R100, R4.reuse ;  /* 0x0000000464647220 */ /* 0x080fe20000410000 */
[-C--:B------:R-:W-:Y:S01]  /*8080*/  FMUL.FTZ R101, R101, R4.reuse ;  /* 0x0000000465657220 */ /* 0x080fe20000410000 */
[----:B------:R-:W-:Y:S01]  /*8090*/  MUFU.EX2 R53, R53 ;  /* 0x0000003500357308 */ /* 0x000fe20000000800 */
[----:B------:R-:W-:Y:S01]  /*80a0*/  FADD.FTZ R2, R176, R63 ;  /* 0x0000003fb0027221 */ /* 0x000fe20000010000 */
        /* <DEDUP_REMOVED lines=23> */
[-C--:B------:R-:W-:Y:S01]  /*8220*/  FMUL.FTZ R137, R137, R4.reuse ;  /* 0x0000000489897220 */ /* 0x080fe20000410000 */
[----:B------:R-:W-:Y:S01]  /*8230*/  FMUL.FTZ R140, R140, R4 ;  /* 0x000000048c8c7220 */ /* 0x000fe20000410000 */
[-CC-:B------:R-:W-:Y:S01]  /*8240*/  FFMA.FTZ R24, R169, R6.reuse, -R34.reuse ;  /* 0x00000006a9187223 */ /* 0x180fe20000010822 */
[-C--:B------:R-:W-:Y:S01]  /*8250*/  FFMA.FTZ R169, R25, R6.reuse, -R34 ;  /* 0x0000000619a97223 */ /* 0x080fe20000010822 */
[----:B------:R-:W-:Y:S01]  /*8260*/  FADD.FTZ R25, R15, R2 ;  /* 0x000000020f197221 */ /* 0x000fe20000010000 */
[-CC-:B------:R-:W-:Y:S01]  /*8270*/  FFMA.FTZ R20, R21, R6.reuse, -R34.reuse ;  /* 0x0000000615147223 */ /* 0x180fe20000010822 */
[-CC-:B------:R-:W-:Y:S01]  /*8280*/  FFMA.FTZ R21, R171, R6.reuse, -R34.reuse ;  /* 0x00000006ab157223 */ /* 0x180fe20000010822 */
[-CC-:B------:R-:W-:Y:S01]  /*8290*/  FFMA.FTZ R171, R29, R6.reuse, -R34.reuse ;  /* 0x000000061dab7223 */ /* 0x180fe20000010822 */
[----:B------:R-:W-:Y:S01]  /*82a0*/  FADD.FTZ R2, R178, R25 ;  /* 0x00000019b2027221 */ /* 0x000fe20000010000 */
[----:B------:R-:W-:Y:S01]  /*82b0*/  @!P1 LEA R29, R28, UR41, 0x3 ;  /* 0x000000291c1d9c11 */ /* 0x000fe2000f8e18ff */
[-CC-:B------:R-:W-:Y:S01]  /*82c0*/  FFMA.FTZ R57, R10, R6.reuse, -R34.reuse ;  /* 0x000000060a397223 */ /* 0x180fe20000010822 */
[-C--:B------:R-:W-:Y:S01]  /*82d0*/  FFMA.FTZ R8, R159, R6.reuse, -R34 ;  /* 0x000000069f087223 */ /* 0x080fe20000010822 */
[----:B------:R-:W-:Y:S01]  /*82e0*/  FADD.FTZ R25, R27, R2 ;  /* 0x000000021b197221 */ /* 0x000fe20000010000 */
[-CC-:B------:R-:W-:Y:S01]  /*82f0*/  FFMA.FTZ R10, R155, R6.reuse, -R34.reuse ;  /* 0x000000069b0a7223 */ /* 0x180fe20000010822 */
[-CC-:B------:R-:W-:Y:S01]  /*8300*/  FFMA.FTZ R59, R157, R6.reuse, -R34.reuse ;  /* 0x000000069d3b7223 */ /* 0x180fe20000010822 */
[-CC-:B------:R-:W-:Y:S01]  /*8310*/  FFMA.FTZ R12, R41, R6.reuse, -R34.reuse ;  /* 0x00000006290c7223 */ /* 0x180fe20000010822 */
[----:B------:R-:W-:Y:S01]  /*8320*/  FADD.FTZ R2, R172, R25 ;  /* 0x00000019ac027221 */ /* 0x000fe20000010000 */
[----:B------:R-:W-:Y:S01]  /*8330*/  MUFU.EX2 R57, R57 ;  /* 0x0000003900397308 */ /* 0x000fe20000000800 */
[-CC-:B------:R-:W-:Y:S01]  /*8340*/  FFMA.FTZ R41, R163, R6.reuse, -R34.reuse ;  /* 0x00000006a3297223 */ /* 0x180fe20000010822 */
[-C--:B------:R-:W-:Y:S01]  /*8350*/  FFMA.FTZ R11, R11, R6.reuse, -R34 ;  /* 0x000000060b0b7223 */ /* 0x080fe20000010822 */
[----:B------:R-:W-:Y:S01]  /*8360*/  FADD.FTZ R25, R31, R2 ;  /* 0x000000021f197221 */ /* 0x000fe20000010000 */
[----:B------:R-:W-:Y:S01]  /*8370*/  FSEL R2, R49, RZ, P2 ;  /* 0x000000ff31027208 */ /* 0x000fe20001000000 */
[-CC-:B------:R-:W-:Y:S01]  /*8380*/  FFMA.FTZ R14, R167, R6.reuse, -R34.reuse ;  /* 0x00000006a70e7223 */ /* 0x180fe20000010822 */
[-CC-:B------:R-:W-:Y:S01]  /*8390*/  FFMA.FTZ R175, R175, R6.reuse, -R34.reuse ;  /* 0x00000006afaf7223 */ /* 0x180fe20000010822 */
[----:B------:R-:W-:Y:S01]  /*83a0*/  FADD.FTZ R28, R174, R25 ;  /* 0x00000019ae1c7221 */ /* 0x000fe20000010000 */
[----:B------:R-:W-:Y:S01]  /*83b0*/  MUFU.EX2 R8, R8 ;  /* 0x0000000800087308 */ /* 0x000fe20000000800 */
[----:B------:R-:W-:Y:S01]  /*83c0*/  FADD.FTZ R5, -R2, R5 ;  /* 0x0000000502057221 */ /* 0x000fe20000010100 */
[----:B------:R-:W-:Y:S01]  /*83d0*/  FFMA.FTZ R26, R179, R6, -R34 ;  /* 0x00000006b31a7223 */ /* 0x000fe20000010822 */
[----:B------:R-:W-:Y:S01]  /*83e0*/  FADD.FTZ R25, R35, R28 ;  /* 0x0000001c23197221 */ /* 0x000fe20000010000 */
[----:B------:R-:W-:-:S02]  /*83f0*/  @!P1 VIADD R28, R29, 0x28860 ;  /* 0x000288601d1c9836 */ /* 0x000fc40000000000 */
[-C--:B------:R-:W-:Y:S01]  /*8400*/  FMUL.FTZ R5, R5, R6.reuse ;  /* 0x0000000605057220 */ /* 0x080fe20000410000 */
[-C--:B------:R-:W-:Y:S01]  /*8410*/  FFMA.FTZ R30, R181, R6.reuse, -R34 ;  /* 0x00000006b51e7223 */ /* 0x080fe20000010822 */
[----:B------:R-:W-:Y:S01]  /*8420*/  FADD.FTZ R2, R168, R25 ;  /* 0x00000019a8027221 */ /* 0x000fe20000010000 */
[----:B------:R-:W-:Y:S01]  /*8430*/  MUFU.EX2 R10, R10 ;  /* 0x0000000a000a7308 */ /* 0x000fe20000000800 */
[----:B------:R-:W-:Y:S01]  /*8440*/  @!P1 PRMT R28, RZ, 0x654, R28 ;  /* 0x00000654ff1c9816 */ /* 0x000fe2000000001c */
[-C--:B------:R-:W-:Y:S01]  /*8450*/  FFMA.FTZ R177, R177, R6.reuse, -R34 ;  /* 0x00000006b1b17223 */ /* 0x080fe20000010822 */
[----:B------:R-:W-:Y:S01]  /*8460*/  FADD.FTZ R25, R85, R2 ;  /* 0x0000000255197221 */ /* 0x000fe20000010000 */
[-CC-:B------:R-:W-:Y:S01]  /*8470*/  FFMA.FTZ R2, R165, R6.reuse, -R34.reuse ;  /* 0x00000006a5027223 */ /* 0x180fe20000010822 */
[----:B------:R0:W-:Y:S01]  /*8480*/  @!P1 SYNCS.ARRIVE.TRANS64.RED.A1T0 RZ, [R28+URZ], RZ ;  /* 0x000000ff1cff99a7 */ /* 0x0001e2000810043f */
[-CC-:B------:R-:W-:Y:S01]  /*8490*/  FFMA.FTZ R32, R173, R6.reuse, -R34.reuse ;  /* 0x00000006ad207223 */ /* 0x180fe20000010822 */
[----:B------:R-:W-:Y:S01]  /*84a0*/  FADD.FTZ R36, R170, R25 ;  /* 0x00000019aa247221 */ /* 0x000fe20000010000 */
[----:B------:R-:W-:Y:S01]  /*84b0*/  MUFU.EX2 R59, R59 ;  /* 0x0000003b003b7308 */ /* 0x000fe20000000800 */
[-CC-:B------:R-:W-:Y:S01]  /*84c0*/  FFMA.FTZ R33, R33, R6.reuse, -R34.reuse ;  /* 0x0000000621217223 */ /* 0x180fe20000010822 */
[-C--:B------:R-:W-:Y:S01]  /*84d0*/  FFMA.FTZ R161, R161, R6.reuse, -R34 ;  /* 0x00000006a1a17223 */ /* 0x080fe20000010822 */
[----:B------:R-:W-:Y:S01]  /*84e0*/  FADD.FTZ R25, R39, R36 ;  /* 0x0000002427197221 */ /* 0x000fe20000010000 */
[-CC-:B------:R-:W-:Y:S01]  /*84f0*/  FFMA.FTZ R153, R153, R6.reuse, -R34.reuse ;  /* 0x0000000699997223 */ /* 0x180fe20000010822 */
[-CC-:B------:R-:W-:Y:S01]  /*8500*/  FFMA.FTZ R87, R87, R6.reuse, -R34.reuse ;  /* 0x0000000657577223 */ /* 0x180fe20000010822 */
[-CC-:B------:R-:W-:Y:S01]  /*8510*/  FFMA.FTZ R183, R183, R6.reuse, -R34.reuse ;  /* 0x00000006b7b77223 */ /* 0x180fe20000010822 */
[----:B------:R-:W-:Y:S01]  /*8520*/  FADD.FTZ R36, R164, R25 ;  /* 0x00000019a4247221 */ /* 0x000fe20000010000 */
[----:B0-----:R0:W1:Y:S01]  /*8530*/  MUFU.EX2 R28, R5 ;  /* 0x00000005001c7308 */ /* 0x0010620000000800 */
[-CC-:B------:R-:W-:Y:S01]  /*8540*/  FFMA.FTZ R37, R37, R6.reuse, -R34.reuse ;  /* 0x0000000625257223 */ /* 0x180fe20000010822 */
[-CC-:B------:R-:W-:Y:S01]  /*8550*/  FFMA.FTZ R83, R83, R6.reuse, -R34.reuse ;  /* 0x0000000653537223 */ /* 0x180fe20000010822 */
[-CC-:B------:R-:W-:Y:S01]  /*8560*/  FFMA.FTZ R43, R43, R6.reuse, -R34.reuse ;  /* 0x000000062b2b7223 */ /* 0x180fe20000010822 */
[-CC-:B------:R-:W-:Y:S01]  /*8570*/  FFMA.FTZ R81, R81, R6.reuse, -R34.reuse ;  /* 0x0000000651517223 */ /* 0x180fe20000010822 */
[-CC-:B------:R-:W-:Y:S01]  /*8580*/  FFMA.FTZ R79, R79, R6.reuse, -R34.reuse ;  /* 0x000000064f4f7223 */ /* 0x180fe20000010822 */
[-CC-:B------:R-:W-:Y:S01]  /*8590*/  FFMA.FTZ R77, R77, R6.reuse, -R34.reuse ;  /* 0x000000064d4d7223 */ /* 0x180fe20000010822 */
[-C--:B------:R-:W-:Y:S01]  /*85a0*/  FFMA.FTZ R193, R193, R6.reuse, -R34 ;  /* 0x00000006c1c17223 */ /* 0x080fe20000010822 */
[----:B------:R-:W2:Y:S01]  /*85b0*/  MUFU.EX2 R12, R12 ;  /* 0x0000000c000c7308 */ /* 0x000ea20000000800 */
[----:B0-----:R-:W-:Y:S01]  /*85c0*/  FADD.FTZ R5, R45, R36 ;  /* 0x000000242d057221 */ /* 0x001fe20000010000 */
[----:B------:R-:W-:Y:S01]  /*85d0*/  FFMA.FTZ R34, R75, R6, -R34 ;  /* 0x000000064b227223 */ /* 0x000fe20000010822 */
[----:B------:R-:W-:Y:S01]  /*85e0*/  ISETP.GT.AND P2, PT, R3, UR58, PT ;  /* 0x0000003a03007c0c */ /* 0x000fe2000bf44270 */
[-C--:B------:R-:W-:Y:S01]  /*85f0*/  FMUL.FTZ R141, R141, R4.reuse ;  /* 0x000000048d8d7220 */ /* 0x080fe20000410000 */
[----:B------:R-:W-:Y:S01]  /*8600*/  FADD.FTZ R36, R166, R5 ;  /* 0x00000005a6247221 */ /* 0x000fe20000010000 */
[-C--:B------:R-:W-:Y:S01]  /*8610*/  FMUL.FTZ R144, R144, R4.reuse ;  /* 0x0000000490907220 */ /* 0x080fe20000410000 */
[----:B------:R-:W-:Y:S01]  /*8620*/  FMUL.FTZ R145, R145, R4 ;  /* 0x0000000491917220 */ /* 0x000fe20000410000 */
[----:B------:R-:W0:Y:S01]  /*8630*/  MUFU.EX2 R41, R41 ;  /* 0x0000002900297308 */ /* 0x000e220000000800 */
[----:B-1----:R-:W-:Y:S01]  /*8640*/  FFMA.FTZ R5, R28, R0, R57 ;  /* 0x000000001c057223 */ /* 0x002fe20000010039 */
[----:B------:R-:W-:Y:S01]  /*8650*/  FADD.FTZ R25, R51, R36 ;  /* 0x0000002433197221 */ /* 0x000fe20000010000 */
[-C--:B------:R-:W-:Y:S01]  /*8660*/  FMUL.FTZ R148, R148, R4.reuse ;  /* 0x0000000494947220 */ /* 0x080fe20000410000 */
        /* <DEDUP_REMOVED lines=8> */
[----:B------:R-:W-:-:S02]  /*86f0*/  VIADD R3, R3, 0xffffffff ;  /* 0xffffffff03037836 */ /* 0x000fc40000000000 */
[----:B------:R-:W-:Y:S01]  /*8700*/  FADD.FTZ R5, R59, R0 ;  /* 0x000000003b057221 */ /* 0x000fe20000010000 */
[----:B------:R-:W-:Y:S01]  /*8710*/  FADD.FTZ R36, R162, R25 ;  /* 0x00000019a2247221 */ /* 0x000fe20000010000 */
[----:B------:R-:W-:Y:S01]  /*8720*/  F2FP.BF16.F32.PACK_AB R178, R27, R178 ;  /* 0x000000b21bb2723e */ /* 0x000fe200000010ff */
[----:B------:R-:W3:Y:S01]  /*8730*/  MUFU.EX2 R14, R14 ;  /* 0x0000000e000e7308 */ /* 0x000ee20000000800 */
[----:B--2---:R-:W-:Y:S01]  /*8740*/  FADD.FTZ R0, R12, R5 ;  /* 0x000000050c007221 */ /* 0x004fe20000010000 */
[----:B------:R-:W-:Y:S01]  /*8750*/  FADD.FTZ R5, R67, R36 ;  /* 0x0000002443057221 */ /* 0x000fe20000010000 */
[----:B------:R-:W-:Y:S01]  /*8760*/  F2FP.BF16.F32.PACK_AB R172, R31, R172 ;  /* 0x000000ac1fac723e */ /* 0x000fe200000010ff */
[----:B------:R-:W-:Y:S01]  /*8770*/  FMUL.FTZ R90, R90, R28 ;  /* 0x0000001c5a5a7220 */ /* 0x000fe20000410000 */
[----:B0-----:R-:W-:Y:S01]  /*8780*/  FADD.FTZ R0, R41, R0 ;  /* 0x0000000029007221 */ /* 0x001fe20000010000 */
[----:B------:R-:W-:Y:S01]  /*8790*/  FADD.FTZ R36, R156, R5 ;  /* 0x000000059c247221 */ /* 0x000fe20000010000 */
[----:B------:R-:W-:Y:S01]  /*87a0*/  F2FP.BF16.F32.PACK_AB R174, R35, R174 ;  /* 0x000000ae23ae723e */ /* 0x000fe200000010ff */
[----:B------:R-:W0:Y:S01]  /*87b0*/  MUFU.EX2 R20, R20 ;  /* 0x0000001400147308 */ /* 0x000e220000000800 */
[----:B-1----:R-:W-:Y:S01]  /*87c0*/  FADD.FTZ R5, R11, R0 ;  /* 0x000000000b057221 */ /* 0x002fe20000010000 */
[----:B------:R-:W-:Y:S01]  /*87d0*/  FADD.FTZ R7, R61, R36 ;  /* 0x000000243d077221 */ /* 0x000fe20000010000 */
[----:B------:R-:W-:Y:S01]  /*87e0*/  F2FP.BF16.F32.PACK_AB R168, R85, R168 ;  /* 0x000000a855a8723e */ /* 0x000fe200000010ff */
[----:B------:R-:W-:Y:S01]  /*87f0*/  FMUL.FTZ R91, R91, R28 ;  /* 0x0000001c5b5b7220 */ /* 0x000fe20000410000 */
[----:B------:R-:W-:Y:S01]  /*8800*/  F2FP.BF16.F32.PACK_AB R170, R39, R170 ;  /* 0x000000aa27aa723e */ /* 0x000fe200000010ff */
[----:B------:R-:W-:Y:S01]  /*8810*/  FMUL.FTZ R94, R94, R28 ;  /* 0x0000001c5e5e7220 */ /* 0x000fe20000410000 */
[----:B------:R-:W-:Y:S01]  /*8820*/  F2FP.BF16.F32.PACK_AB R164, R45, R164 ;  /* 0x000000a42da4723e */ /* 0x000fe200000010ff */
[----:B------:R-:W1:Y:S01]  /*8830*/  MUFU.EX2 R21, R21 ;  /* 0x0000001500157308 */ /* 0x000e620000000800 */
[----:B---3--:R-:W-:Y:S01]  /*8840*/  FADD.FTZ R5, R14, R5 ;  /* 0x000000050e057221 */ /* 0x008fe20000010000 */
[----:B------:R-:W-:Y:S01]  /*8850*/  F2FP.BF16.F32.PACK_AB R166, R51, R166 ;  /* 0x000000a633a6723e */ /* 0x000fe200000010ff */
[----:B------:R-:W-:Y:S01]  /*8860*/  FMUL.FTZ R95, R95, R28 ;  /* 0x0000001c5f5f7220 */ /* 0x000fe20000410000 */
[----:B------:R-:W-:Y:S01]  /*8870*/  F2FP.BF16.F32.PACK_AB R160, R65, R160 ;  /* 0x000000a041a0723e */ /* 0x000fe200000010ff */
[----:B------:R-:W-:Y:S01]  /*8880*/  FMUL.FTZ R98, R98, R28 ;  /* 0x0000001c62627220 */ /* 0x000fe20000410000 */
[----:B------:R-:W-:Y:S01]  /*8890*/  F2FP.BF16.F32.PACK_AB R162, R67, R162 ;  /* 0x000000a243a2723e */ /* 0x000fe200000010ff */
[----:B------:R-:W-:Y:S01]  /*88a0*/  FMUL.FTZ R99, R99, R28 ;  /* 0x0000001c63637220 */ /* 0x000fe20000410000 */
[----:B------:R-:W2:Y:S01]  /*88b0*/  MUFU.EX2 R24, R24 ;  /* 0x0000001800187308 */ /* 0x000ea20000000800 */
[----:B0-----:R-:W-:Y:S01]  /*88c0*/  FADD.FTZ R0, R20, R5 ;  /* 0x0000000514007221 */ /* 0x001fe20000010000 */
[----:B------:R-:W-:Y:S01]  /*88d0*/  F2FP.BF16.F32.PACK_AB R156, R61, R156 ;  /* 0x0000009c3d9c723e */ /* 0x000fe200000010ff */
[-C--:B------:R-:W-:Y:S01]  /*88e0*/  FMUL.FTZ R102, R102, R28.reuse ;  /* 0x0000001c66667220 */ /* 0x080fe20000410000 */
[----:B------:R-:W-:Y:S01]  /*88f0*/  F2FP.BF16.F32.PACK_AB R181, R8, R57 ;  /* 0x0000003908b5723e */ /* 0x000fe200000010ff */
[-C--:B------:R-:W-:Y:S01]  /*8900*/  FMUL.FTZ R103, R103, R28.reuse ;  /* 0x0000001c67677220 */ /* 0x080fe20000410000 */
[----:B------:R-:W-:Y:S01]  /*8910*/  F2FP.BF16.F32.PACK_AB R179, R14, R11 ;  /* 0x0000000b0eb3723e */ /* 0x000fe200000010ff */
[----:B------:R-:W-:Y:S01]  /*8920*/  FMUL.FTZ R106, R106, R28 ;  /* 0x0000001c6a6a7220 */ /* 0x000fe20000410000 */
[----:B------:R-:W0:Y:S01]  /*8930*/  MUFU.EX2 R175, R175 ;  /* 0x000000af00af7308 */ /* 0x000e220000000800 */
[C---:B-1----:R-:W-:Y:S01]  /*8940*/  FADD.FTZ R5, R21.reuse, R0 ;  /* 0x0000000015057221 */ /* 0x042fe20000010000 */
[----:B------:R-:W-:Y:S01]  /*8950*/  F2FP.BF16.F32.PACK_AB R173, R21, R20 ;  /* 0x0000001415ad723e */ /* 0x000fe200000010ff */
[-C--:B------:R-:W-:Y:S01]  /*8960*/  FMUL.FTZ R107, R107, R28.reuse ;  /* 0x0000001c6b6b7220 */ /* 0x080fe20000410000 */
[-C--:B------:R-:W-:Y:S01]  /*8970*/  FMUL.FTZ R110, R110, R28.reuse ;  /* 0x0000001c6e6e7220 */ /* 0x080fe20000410000 */
[-C--:B------:R-:W-:Y:S01]  /*8980*/  FMUL.FTZ R111, R111, R28.reuse ;  /* 0x0000001c6f6f7220 */ /* 0x080fe20000410000 */
[-C--:B------:R-:W-:Y:S01]  /*8990*/  FMUL.FTZ R114, R114, R28.reuse ;  /* 0x0000001c72727220 */ /* 0x080fe20000410000 */
[-C--:B------:R-:W-:Y:S01]  /*89a0*/  FMUL.FTZ R115, R115, R28.reuse ;  /* 0x0000001c73737220 */ /* 0x080fe20000410000 */
[----:B------:R1:W-:Y:S01]  /*89b0*/  MUFU.EX2 R167, R2 ;  /* 0x0000000200a77308 */ /* 0x0003e20000000800 */
[----:B--2---:R-:W-:Y:S01]  /*89c0*/  FADD.FTZ R0, R24, R5 ;  /* 0x0000000518007221 */ /* 0x004fe20000010000 */
[-C--:B------:R-:W-:Y:S01]  /*89d0*/  FMUL.FTZ R118, R118, R28.reuse ;  /* 0x0000001c76767220 */ /* 0x080fe20000410000 */
[-C--:B------:R-:W-:Y:S01]  /*89e0*/  FMUL.FTZ R119, R119, R28.reuse ;  /* 0x0000001c77777220 */ /* 0x080fe20000410000 */
[-C--:B------:R-:W-:Y:S01]  /*89f0*/  FMUL.FTZ R122, R122, R28.reuse ;  /* 0x0000001c7a7a7220 */ /* 0x080fe20000410000 */
[-C--:B------:R-:W-:Y:S01]  /*8a00*/  FMUL.FTZ R123, R123, R28.reuse ;  /* 0x0000001c7b7b7220 */ /* 0x080fe20000410000 */
[-C--:B------:R-:W-:Y:S01]  /*8a10*/  FMUL.FTZ R126, R126, R28.reuse ;  /* 0x0000001c7e7e7220 */ /* 0x080fe20000410000 */
[----:B------:R-:W-:Y:S01]  /*8a20*/  FMUL.FTZ R127, R127, R28 ;  /* 0x0000001c7f7f7220 */ /* 0x000fe20000410000 */
[----:B------:R-:W2:Y:S01]  /*8a30*/  MUFU.EX2 R169, R169 ;  /* 0x000000a900a97308 */ /* 0x000ea20000000800 */
[----:B-1----:R-:W-:Y:S01]  /*8a40*/  FADD.FTZ R2, R158, R7 ;  /* 0x000000079e027221 */ /* 0x002fe20000010000 */
[----:B0-----:R-:W-:Y:S01]  /*8a50*/  FADD.FTZ R0, R175, R0 ;  /* 0x00000000af007221 */ /* 0x001fe20000010000 */
[C---:B------:R-:W-:Y:S01]  /*8a60*/  F2FP.BF16.F32.PACK_AB R158, R55.reuse, R158 ;  /* 0x0000009e379e723e */ /* 0x040fe200000010ff */
[----:B------:R-:W-:Y:S01]  /*8a70*/  FMUL.FTZ R130, R130, R28 ;  /* 0x0000001c82827220 */ /* 0x000fe20000410000 */
[----:B------:R-:W-:Y:S01]  /*8a80*/  FADD.FTZ R7, R55, R2 ;  /* 0x0000000237077221 */ /* 0x000fe20000010000 */
[----:B------:R-:W-:Y:S01]  /*8a90*/  F2FP.BF16.F32.PACK_AB R175, R175, R24 ;  /* 0x00000018afaf723e */ /* 0x000fe200000010ff */
[----:B------:R-:W-:Y:S01]  /*8aa0*/  FMUL.FTZ R131, R131, R28 ;  /* 0x0000001c83837220 */ /* 0x000fe20000410000 */
[----:B------:R-:W0:Y:S01]  /*8ab0*/  MUFU.EX2 R26, R26 ;  /* 0x0000001a001a7308 */ /* 0x000e220000000800 */
[----:B------:R-:W-:Y:S01]  /*8ac0*/  FADD.FTZ R2, R152, R7 ;  /* 0x0000000798027221 */ /* 0x000fe20000010000 */
[----:B------:R-:W-:Y:S01]  /*8ad0*/  F2FP.BF16.F32.PACK_AB R152, R53, R152 ;  /* 0x000000983598723e */ /* 0x000fe200000010ff */
[-C--:B------:R-:W-:Y:S01]  /*8ae0*/  FMUL.FTZ R134, R134, R28.reuse ;  /* 0x0000001c86867220 */ /* 0x080fe20000410000 */
[-C--:B------:R-:W-:Y:S01]  /*8af0*/  FMUL.FTZ R135, R135, R28.reuse ;  /* 0x0000001c87877220 */ /* 0x080fe20000410000 */
[----:B------:R-:W-:Y:S01]  /*8b00*/  FADD.FTZ R5, R53, R2 ;  /* 0x0000000235057221 */ /* 0x000fe20000010000 */
[-C--:B------:R-:W-:Y:S01]  /*8b10*/  FMUL.FTZ R138, R138, R28.reuse ;  /* 0x0000001c8a8a7220 */ /* 0x080fe20000410000 */
[----:B------:R-:W-:Y:S01]  /*8b20*/  FMUL.FTZ R139, R139, R28 ;  /* 0x0000001c8b8b7220 */ /* 0x000fe20000410000 */
[----:B------:R-:W1:Y:S01]  /*8b30*/  MUFU.EX2 R171, R171 ;  /* 0x000000ab00ab7308 */ /* 0x000e620000000800 */
[----:B------:R-:W-:Y:S01]  /*8b40*/  FADD.FTZ R2, R154, R5 ;  /* 0x000000059a027221 */ /* 0x000fe20000010000 */
[----:B--2---:R-:W-:Y:S01]  /*8b50*/  FADD.FTZ R5, R169, R0 ;  /* 0x00000000a9057221 */ /* 0x004fe20000010000 */
[C---:B------:R-:W-:Y:S01]  /*8b60*/  F2FP.BF16.F32.PACK_AB R154, R47.reuse, R154 ;  /* 0x0000009a2f9a723e */ /* 0x040fe200000010ff */
[-C--:B------:R-:W-:Y:S01]  /*8b70*/  FMUL.FTZ R142, R142, R28.reuse ;  /* 0x0000001c8e8e7220 */ /* 0x080fe20000410000 */
[----:B------:R-:W-:Y:S01]  /*8b80*/  FADD.FTZ R2, R47, R2 ;  /* 0x000000022f027221 */ /* 0x000fe20000010000 */
[-C--:B------:R-:W-:Y:S01]  /*8b90*/  FMUL.FTZ R143, R143, R28.reuse ;  /* 0x0000001c8f8f7220 */ /* 0x080fe20000410000 */
[-C--:B------:R-:W-:Y:S01]  /*8ba0*/  FMUL.FTZ R146, R146, R28.reuse ;  /* 0x0000001c92927220 */ /* 0x080fe20000410000 */
[----:B------:R-:W2:Y:S01]  /*8bb0*/  MUFU.EX2 R30, R30 ;  /* 0x0000001e001e7308 */ /* 0x000ea20000000800 */
[C---:B0-----:R-:W-:Y:S01]  /*8bc0*/  FADD.FTZ R0, R26.reuse, R5 ;  /* 0x000000051a007221 */ /* 0x041fe20000010000 */
[----:B------:R-:W-:Y:S01]  /*8bd0*/  F2FP.BF16.F32.PACK_AB R169, R26, R169 ;  /* 0x000000a91aa9723e */ /* 0x000fe200000010ff */
[-C--:B------:R-:W-:Y:S01]  /*8be0*/  FMUL.FTZ R147, R147, R28.reuse ;  /* 0x0000001c93937220 */ /* 0x080fe20000410000 */
[-C--:B------:R-:W-:Y:S01]  /*8bf0*/  FMUL.FTZ R150, R150, R28.reuse ;  /* 0x0000001c96967220 */ /* 0x080fe20000410000 */
[----:B------:R-:W-:Y:S01]  /*8c00*/  FMUL.FTZ R151, R151, R28 ;  /* 0x0000001c97977220 */ /* 0x000fe20000410000 */
[----:B------:R-:W-:-:S02]  /*8c10*/  IMAD.MOV.U32 R4, RZ, RZ, R13 ;  /* 0x000000ffff047224 */ /* 0x000fc400078e000d */
[----:B------:R0:W3:Y:S01]  /*8c20*/  MUFU.EX2 R165, R177 ;  /* 0x000000b100a57308 */ /* 0x0000e20000000800 */
[----:B-1----:R-:W-:-:S07]  /*8c30*/  FADD.FTZ R5, R171, R0 ;  /* 0x00000000ab057221 */ /* 0x002fce0000010000 */
[----:B------:R-:W1:Y:S01]  /*8c40*/  MUFU.EX2 R32, R32 ;  /* 0x0000002000207308 */ /* 0x000e620000000800 */
[C---:B--2---:R-:W-:Y:S01]  /*8c50*/  FADD.FTZ R0, R30.reuse, R5 ;  /* 0x000000051e007221 */ /* 0x044fe20000010000 */
[----:B0-----:R-:W-:Y:S02]  /*8c60*/  F2FP.BF16.F32.PACK_AB R177, R41, R12 ;  /* 0x0000000c29b1723e */ /* 0x001fe400000010ff */
[----:B------:R-:W-:-:S04]  /*8c70*/  F2FP.BF16.F32.PACK_AB R171, R30, R171 ;  /* 0x000000ab1eab723e */ /* 0x000fc800000010ff */
[----:B------:R-:W0:Y:S01]  /*8c80*/  MUFU.EX2 R38, R33 ;  /* 0x0000002100267308 */ /* 0x000e220000000800 */
[----:B---3--:R-:W-:-:S07]  /*8c90*/  FADD.FTZ R5, R165, R0 ;  /* 0x00000000a5057221 */ /* 0x008fce0000010000 */
[----:B------:R-:W2:Y:S01]  /*8ca0*/  MUFU.EX2 R40, R161 ;  /* 0x000000a100287308 */ /* 0x000ea20000000800 */
[C---:B-1----:R-:W-:Y:S01]  /*8cb0*/  FADD.FTZ R5, R32.reuse, R5 ;  /* 0x0000000520057221 */ /* 0x042fe20000010000 */
[----:B------:R-:W-:-:S06]  /*8cc0*/  F2FP.BF16.F32.PACK_AB R165, R32, R165 ;  /* 0x000000a520a5723e */ /* 0x000fcc00000010ff */
[----:B------:R-:W1:Y:S01]  /*8cd0*/  MUFU.EX2 R153, R153 ;  /* 0x0000009900997308 */ /* 0x000e620000000800 */
[----:B0-----:R-:W-:-:S04]  /*8ce0*/  FADD.FTZ R5, R38, R5 ;  /* 0x0000000526057221 */ /* 0x001fc80000010000 */
[C---:B------:R-:W-:Y:S01]  /*8cf0*/  FADD.FTZ R5, R167.reuse, R5 ;  /* 0x00000005a7057221 */ /* 0x040fe20000010000 */
[----:B------:R-:W-:Y:S02]  /*8d00*/  F2FP.BF16.F32.PACK_AB R167, R167, R38 ;  /* 0x00000026a7a7723e */ /* 0x000fe400000010ff */
[----:B------:R-:W0:Y:S01]  /*8d10*/  MUFU.EX2 R36, R87 ;  /* 0x0000005700247308 */ /* 0x000e220000000800 */
[----:B--2---:R-:W-:-:S07]  /*8d20*/  FADD.FTZ R5, R40, R5 ;  /* 0x0000000528057221 */ /* 0x004fce0000010000 */
[----:B------:R2:W3:Y:S01]  /*8d30*/  MUFU.EX2 R163, R183 ;  /* 0x000000b700a37308 */ /* 0x0004e20000000800 */
[C---:B-1----:R-:W-:Y:S01]  /*8d40*/  FADD.FTZ R5, R153.reuse, R5 ;  /* 0x0000000599057221 */ /* 0x042fe20000010000 */
[----:B------:R-:W-:-:S06]  /*8d50*/  F2FP.BF16.F32.PACK_AB R161, R153, R40 ;  /* 0x0000002899a1723e */ /* 0x000fcc00000010ff */
[----:B------:R-:W1:Y:S01]  /*8d60*/  MUFU.EX2 R42, R37 ;  /* 0x00000025002a7308 */ /* 0x000e620000000800 */
[----:B0-----:R-:W-:Y:S01]  /*8d70*/  FADD.FTZ R5, R36, R5 ;  /* 0x0000000524057221 */ /* 0x001fe20000010000 */
[----:B--2---:R-:W-:-:S06]  /*8d80*/  F2FP.BF16.F32.PACK_AB R183, R59, R10 ;  /* 0x0000000a3bb7723e */ /* 0x004fcc00000010ff */
[----:B------:R-:W0:Y:S01]  /*8d90*/  MUFU.EX2 R83, R83 ;  /* 0x0000005300537308 */ /* 0x000e220000000800 */
[C---:B---3--:R-:W-:Y:S01]  /*8da0*/  FADD.FTZ R5, R163.reuse, R5 ;  /* 0x00000005a3057221 */ /* 0x048fe20000010000 */
[----:B------:R-:W-:-:S06]  /*8db0*/  F2FP.BF16.F32.PACK_AB R163, R163, R36 ;  /* 0x00000024a3a3723e */ /* 0x000fcc00000010ff */
[----:B------:R-:W2:Y:S01]  /*8dc0*/  MUFU.EX2 R0, R43 ;  /* 0x0000002b00007308 */ /* 0x000ea20000000800 */
[----:B-1----:R-:W-:-:S07]  /*8dd0*/  FADD.FTZ R5, R42, R5 ;  /* 0x000000052a057221 */ /* 0x002fce0000010000 */
[----:B------:R-:W1:Y:S01]  /*8de0*/  MUFU.EX2 R81, R81 ;  /* 0x0000005100517308 */ /* 0x000e620000000800 */
[C---:B0-----:R-:W-:Y:S01]  /*8df0*/  FADD.FTZ R5, R83.reuse, R5 ;  /* 0x0000000553057221 */ /* 0x041fe20000010000 */
[----:B------:R-:W-:-:S06]  /*8e00*/  F2FP.BF16.F32.PACK_AB R157, R83, R42 ;  /* 0x0000002a539d723e */ /* 0x000fcc00000010ff */
[----:B------:R-:W0:Y:S01]  /*8e10*/  MUFU.EX2 R44, R79 ;  /* 0x0000004f002c7308 */ /* 0x000e220000000800 */
[----:B--2---:R-:W-:-:S07]  /*8e20*/  FADD.FTZ R5, R0, R5 ;  /* 0x0000000500057221 */ /* 0x004fce0000010000 */
[----:B------:R-:W2:Y:S01]  /*8e30*/  MUFU.EX2 R77, R77 ;  /* 0x0000004d004d7308 */ /* 0x000ea20000000800 */
[C---:B-1----:R-:W-:Y:S01]  /*8e40*/  FADD.FTZ R5, R81.reuse, R5 ;  /* 0x0000000551057221 */ /* 0x042fe20000010000 */
[----:B------:R-:W-:-:S06]  /*8e50*/  F2FP.BF16.F32.PACK_AB R159, R81, R0 ;  /* 0x00000000519f723e */ /* 0x000fcc00000010ff */
[----:B------:R-:W1:Y:S01]  /*8e60*/  MUFU.EX2 R46, R193 ;  /* 0x000000c1002e7308 */ /* 0x000e620000000800 */
[----:B0-----:R-:W-:-:S07]  /*8e70*/  FADD.FTZ R5, R44, R5 ;  /* 0x000000052c057221 */ /* 0x001fce0000010000 */
[----:B------:R-:W0:Y:S01]  /*8e80*/  MUFU.EX2 R34, R34 ;  /* 0x0000002200227308 */ /* 0x000e220000000800 */
[C---:B--2---:R-:W-:Y:S01]  /*8e90*/  FADD.FTZ R5, R77.reuse, R5 ;  /* 0x000000054d057221 */ /* 0x044fe20000010000 */
[----:B------:R-:W-:-:S03]  /*8ea0*/  F2FP.BF16.F32.PACK_AB R153, R77, R44 ;  /* 0x0000002c4d99723e */ /* 0x000fc600000010ff */
[----:B-1----:R-:W-:-:S04]  /*8eb0*/  FADD.FTZ R5, R46, R5 ;  /* 0x000000052e057221 */ /* 0x002fc80000010000 */
[C---:B0-----:R-:W-:Y:S01]  /*8ec0*/  FADD.FTZ R0, R34.reuse, R5 ;  /* 0x0000000522007221 */ /* 0x041fe20000010000 */
[----:B------:R-:W-:Y:S01]  /*8ed0*/  F2FP.BF16.F32.PACK_AB R155, R34, R46 ;  /* 0x0000002e229b723e */ /* 0x000fe200000010ff */
[----:B------:R-:W-:Y:S01]  /*8ee0*/  IMAD.MOV.U32 R5, RZ, RZ, R49 ;  /* 0x000000ffff057224 */ /* 0x000fe200078e0031 */
[----:B------:R-:W-:Y:S06]  /*8ef0*/  @P2 BRA `(.L_x_1401) ;  /* 0xffffffc400e82947 */ /* 0x000fec000383ffff */
[----:B------:R-:W-:Y:S01]  /*8f00*/  IMAD.MOV.U32 R5, RZ, RZ, R49 ;  /* 0x000000ffff057224 */ /* 0x000fe200078e0031 */
[----:B------:R-:W-:Y:S01]  /*8f10*/  UMOV UR45, UR57 ;  /* 0x00000039002d7c82 */ /* 0x000fe20008000000 */
[----:B------:R-:W-:Y:S01]  /*8f20*/  IMAD.MOV.U32 R4, RZ, RZ, R13 ;  /* 0x000000ffff047224 */ /* 0x000fe200078e000d */
[----:B------:R-:W-:-:S06]  /*8f30*/  UMOV UR46, UR56 ;  /* 0x00000038002e7c82 */ /* 0x000fcc0008000000 */
.L_x_1384:
[----:B------:R-:W-:Y:S01]  /*8f40*/  ULDC UR6, c[0x0][0x448] ;  /* 0x0001120000067ab9 */ /* 0x000fe20000000800 */
[----:B------:R-:W-:Y:S01]  /*8f50*/  ULDC UR18, c[0x0][0x9e4] ;  /* 0x0002790000127ab9 */ /* 0x000fe20000000800 */
[----:B------:R-:W-:Y:S02]  /*8f60*/  UISETP.NE.AND UP0, UPT, UR6, 0x1, UPT ;  /* 0x000000010600788c */ /* 0x000fe4000bf05270 */
[----:B------:R-:W-:Y:S02]  /*8f70*/  UISETP.GE.AND UP1, UPT, UR18, 0x1, UPT ;  /* 0x000000011200788c */ /* 0x000fe4000bf26270 */
[----:B------:R-:W-:Y:S02]  /*8f80*/  UIADD3 UR10, UR38, 0x7f, URZ ;  /* 0x0000007f260a7890 */ /* 0x000fe4000fffe03f */
[----:B------:R-:W-:Y:S02]  /*8f90*/  UIADD3 UR11, UR39, 0x1, -UR44 ;  /* 0x00000001270b7890 */ /* 0x000fe4000fffe82c */
[----:B------:R-:W-:Y:S01]  /*8fa0*/  PLOP3.LUT P6, PT, PT, PT, UP1, 0x80, 0x0 ;  /* 0x000000000000781c */ /* 0x000fe20003fcf018 */
[----:B------:R-:W-:-:S02]  /*8fb0*/  ULDC UR15, c[0x0][0x9dc] ;  /* 0x00027700000f7ab9 */ /* 0x000fc40000000800 */
[----:B------:R-:W-:Y:S01]  /*8fc0*/  @UP0 ULDC UR6, c[0x0][0x44c] ;  /* 0x0001130000060ab9 */ /* 0x000fe20000000800 */
[----:B------:R-:W-:Y:S01]  /*8fd0*/  @UP0 ULDC UR14, c[0x0][0x450] ;  /* 0x00011400000e0ab9 */ /* 0x000fe20000000800 */
[----:B------:R-:W-:-:S04]  /*8fe0*/  UIMAD.WIDE.U32 UR6, UR10, UR6, URZ ;  /* 0x000000060a0672a5 */ /* 0x000fc8000f8e003f */
[----:B------:R-:W-:-:S04]  /*8ff0*/  @UP0 USHF.R.U32.HI UR10, URZ, UR14, UR7 ;  /* 0x0000000e3f0a0299 */ /* 0x000fc80008011607 */
[----:B------:R-:W-:-:S04]  /*9000*/  UIADD3 UR10, UR11, UR10, URZ ;  /* 0x0000000a0b0a7290 */ /* 0x000fc8000fffe03f */
[----:B------:R-:W-:Y:S01]  /*9010*/  UIADD3 UR15, UR10, -UR15, URZ ;  /* 0x8000000f0a0f7290 */ /* 0x000fe2000fffe03f */
[----:B------:R-:W-:Y:S11]  /*9020*/  @!P6 BRA `(.L_x_1402) ;  /* 0x000000000048e947 */ /* 0x000ff60003800000 */
[----:B------:R-:W-:Y:S02]  /*9030*/  UMOV UR14, UR10 ;  /* 0x0000000a000e7c82 */ /* 0x000fe40008000000 */
        /* <DEDUP_REMOVED lines=10> */
.L_x_1403:
[----:B------:R-:W-:-:S11]  /*90e0*/  UISETP.NE.AND UP1, UPT, UR18, 0x1, UPT ;  /* 0x000000011200788c */ /* 0x000fd6000bf25270 */
[----:B------:R-:W-:Y:S02]  /*90f0*/  @UP1 ULDC.64 UR6, c[0x0][0x9e8] ;  /* 0x00027a0000061ab9 */ /* 0x000fe40000000a00 */
[----:B------:R-:W-:-:S04]  /*9100*/  UIMAD.WIDE.U32 UR10, UR14, UR6, URZ ;  /* 0x000000060e0a72a5 */ /* 0x000fc8000f8e003f */
[----:B------:R-:W-:-:S12]  /*9110*/  @UP1 USHF.R.U32.HI UR14, URZ, UR7, UR11 ;  /* 0x000000073f0e1299 */ /* 0x000fd8000801160b */
.L_x_1404:
[----:B------:R-:W-:-:S04]  /*9120*/  UIMAD UR14, UR14, UR18, URZ ;  /* 0x000000120e0e72a4 */ /* 0x000fc8000f8e023f */
[----:B------:R-:W-:-:S04]  /*9130*/  UISETP.LT.AND UP1, UPT, UR15, UR14, UPT ;  /* 0x0000000e0f00728c */ /* 0x000fc8000bf21270 */
[----:B------:R-:W-:-:S12]  /*9140*/  USEL UR15, UR15, UR14, !UP1 ;  /* 0x0000000e0f0f7287 */ /* 0x000fd8000c800000 */
.L_x_1402:
[----:B------:R-:W-:-:S04]  /*9150*/  UIADD3 UR15, UR15, 0x7f, URZ ;  /* 0x0000007f0f0f7890 */ /* 0x000fc8000fffe03f */
[----:B------:R-:W-:-:S04]  /*9160*/  USHF.R.S32.HI UR6, URZ, 0x1f, UR15 ;  /* 0x0000001f3f067899 */ /* 0x000fc8000801140f */
[----:B------:R-:W-:-:S04]  /*9170*/  ULEA.HI UR6, UR6, UR15, URZ, 0x7 ;  /* 0x0000000f06067291 */ /* 0x000fc8000f8f383f */
[----:B------:R-:W-:-:S04]  /*9180*/  USHF.R.S32.HI UR6, URZ, 0x7, UR6 ;  /* 0x000000073f067899 */ /* 0x000fc80008011406 */
[----:B------:R-:W-:-:S04]  /*9190*/  UISETP.LT.AND UP1, UPT, UR40, UR6, UPT ;  /* 0x000000062800728c */ /* 0x000fc8000bf21270 */
[----:B------:R-:W-:-:S06]  /*91a0*/  USEL UR54, UR40, UR6, !UP1 ;  /* 0x0000000628367287 */ /* 0x000fcc000c800000 */
[----:B------:R-:W-:-:S13]  /*91b0*/  ISETP.GE.AND P2, PT, R3, UR54, PT ;  /* 0x0000003603007c0c */ /* 0x000fda000bf46270 */
[----:B------:R-:W-:Y:S05]  /*91c0*/  @!P2 BRA `(.L_x_1405) ;  /* 0x0000002400f8a947 */ /* 0x000fea0003800000 */
[----:B------:R-:W-:Y:S01]  /*91d0*/  IMAD.MOV.U32 R8, RZ, RZ, R5 ;  /* 0x000000ffff087224 */ /* 0x000fe200078e0005 */
[----:B------:R-:W-:Y:S01]  /*91e0*/  UMOV UR56, UR46 ;  /* 0x0000002e00387c82 */ /* 0x000fe20008000000 */
[----:B------:R-:W-:Y:S01]  /*91f0*/  IMAD.MOV.U32 R7, RZ, RZ, R4 ;  /* 0x000000ffff077224 */ /* 0x000fe200078e0004 */
[----:B------:R-:W-:Y:S01]  /*9200*/  UMOV UR55, UR45 ;  /* 0x0000002d00377c82 */ /* 0x000fe20008000000 */
[----:B------:R-:W-:-:S05]  /*9210*/  ULDC UR53, c[0x0][0x9d8] ;  /* 0x0002760000357ab9 */ /* 0x000fca0000000800 */
.L_x_1414:
        /* <DEDUP_REMOVED lines=9> */
.L_x_1407:
[----:B------:R-:W-:Y:S01]  /*92b0*/  ULEA UR6, UR45, UR41, 0x3 ;  /* 0x000000292d067291 */ /* 0x000fe2000f8e183f */
[----:B------:R-:W-:-:S05]  /*92c0*/  IMAD.U32 R4, RZ, RZ, UR46 ;  /* 0x0000002eff047e24 */ /* 0x000fca000f8e00ff */
[----:B------:R-:W-:-:S04]  /*92d0*/  SHF.L.U32 R4, R4, 0x1f, RZ ;  /* 0x0000001f04047819 */ /* 0x000fc800000006ff */
[----:B------:R0:W1:Y:S01]  /*92e0*/  SYNCS.PHASECHK.TRANS64.TRYWAIT P2, [UR6+0x28830], R4 ;  /* 0x02883004ff0075a7 */ /* 0x0000620008040146 */
[----:B------:R-:W-:Y:S05]  /*92f0*/  @!P0 BRA `(.L_x_1408) ;  /* 0x0000000000048947 */ /* 0x000fea0003800000 */
[----:B------:R-:W-:Y:S01]  /*9300*/  BPT.TRAP 0x1 ;  /* 0x000000040000795c */ /* 0x000fe20000300000 */
.L_x_1408:
[----:B-1----:R-:W-:Y:S05]  /*9310*/  @P2 BRA `(.L_x_1406) ;  /* 0x0000000000082947 */ /* 0x002fea0003800000 */
[----:B------:R-:W1:Y:S02]  /*9320*/  SYNCS.PHASECHK.TRANS64.TRYWAIT P2, [UR6+0x28830], R4 ;  /* 0x02883004ff0075a7 */ /* 0x000e640008040146 */
[----:B-1----:R-:W-:Y:S05]  /*9330*/  @!P2 BRA `(.L_x_1409) ;  /* 0x000000ec00eca947 */ /* 0x002fea0003800000 */
.L_x_1406:
        /* <DEDUP_REMOVED lines=45> */
.L_x_1411:
[----:B------:R-:W-:Y:S01]  /*9610*/  ULEA UR6, UR55, UR41, 0x3 ;  /* 0x0000002937067291 */ /* 0x000fe2000f8e183f */
[----:B------:R-:W-:-:S05]  /*9620*/  IMAD.U32 R4, RZ, RZ, UR56 ;  /* 0x00000038ff047e24 */ /* 0x000fca000f8e00ff */
[----:B------:R-:W-:-:S04]  /*9630*/  SHF.L.U32 R4, R4, 0x1f, RZ ;  /* 0x0000001f04047819 */ /* 0x000fc800000006ff */
[----:B------:R0:W1:Y:S01]  /*9640*/  SYNCS.PHASECHK.TRANS64.TRYWAIT P2, [UR6+0x28850], R4 ;  /* 0x02885004ff0075a7 */ /* 0x0000620008040146 */
[----:B------:R-:W-:Y:S05]  /*9650*/  @!P0 BRA `(.L_x_1412) ;  /* 0x0000000000048947 */ /* 0x000fea0003800000 */
[----:B------:R-:W-:Y:S01]  /*9660*/  BPT.TRAP 0x1 ;  /* 0x000000040000795c */ /* 0x000fe20000300000 */
.L_x_1412:
[----:B-1----:R-:W-:Y:S05]  /*9670*/  @P2 BRA `(.L_x_1410) ;  /* 0x0000000000082947 */ /* 0x002fea0003800000 */
[----:B------:R-:W1:Y:S02]  /*9680*/  SYNCS.PHASECHK.TRANS64.TRYWAIT P2, [UR6+0x28850], R4 ;  /* 0x02885004ff0075a7 */ /* 0x000e640008040146 */
[----:B-1----:R-:W-:Y:S05]  /*9690*/  @!P2 BRA `(.L_x_1413) ;  /* 0x000000ec002ca947 */ /* 0x002fea0003800000 */
.L_x_1410:
        /* <DEDUP_REMOVED lines=77> */
[----:B------:R-:W0:Y:S01]  /*9b70*/  LDC R6, c[0x0][0x988] ;  /* 0x00026200ff067b82 */ /* 0x000e220000000800 */
[----:B------:R-:W-:Y:S01]  /*9b80*/  FMUL.FTZ R87, R87, UR53 ;  /* 0x0000003557577c20 */ /* 0x000fe20008410000 */
[C---:B------:R-:W-:Y:S01]  /*9b90*/  ISETP.GT.AND P2, PT, R3.reuse, UR54, PT ;  /* 0x0000003603007c0c */ /* 0x040fe2000bf44270 */
[----:B------:R-:W-:Y:S01]  /*9ba0*/  UMOV UR56, UR46 ;  /* 0x0000002e00387c82 */ /* 0x000fe20008000000 */
[----:B------:R-:W-:-:S02]  /*9bb0*/  VIADD R3, R3, 0xffffffff ;  /* 0xffffffff03037836 */ /* 0x000fc40000000000 */
        /* <DEDUP_REMOVED lines=110> */
[----:B-1----:R-:W-:-:S04]  /*a2a0*/  FMNMX.FTZ R4, R173, R4, !PT ;  /* 0x00000004ad047209 */ /* 0x002fc80007810000 */
        /* <DEDUP_REMOVED lines=19> */
[----:B------:R-:W-:-:S04]  /*a3e0*/  FMUL.FTZ R77, R78, UR53 ;  /* 0x000000354e4d7c20 */ /* 0x000fc80008410000 */
[----:B------:R-:W1:Y:S02]  /*a3f0*/  SHFL.BFLY PT, R229, R10, 0x1, 0x1f ;  /* 0x0c201f000ae57f89 */ /* 0x000e6400000e0000 */
[----:B------:R-:W2:Y:S02]  /*a400*/  MUFU.TANH R77, R77 ;  /* 0x0000004d004d7308 */ /* 0x000ea40000002400 */
[----:B--2---:R-:W-:-:S04]  /*a410*/  FMNMX.FTZ R12, R77, R12, !PT ;  /* 0x0000000c4d0c7209 */ /* 0x004fc80007810000 */
[----:B------:R-:W-:Y:S02]  /*a420*/  FMNMX.FTZ R12, R79, R12, !PT ;  /* 0x0000000c4f0c7209 */ /* 0x000fe40007810000 */
[----:B-1----:R-:W-:-:S05]  /*a430*/  FMNMX.FTZ R4, R10, R229, !PT ;  /* 0x000000e50a047209 */ /* 0x002fca0007810000 */
[C---:B0-----:R-:W-:Y:S01]  /*a440*/  FMUL.FTZ R10, R4.reuse, R6 ;  /* 0x00000006040a7220 */ /* 0x041fe20000410000 */
[----:B------:R-:W-:-:S03]  /*a450*/  FADD.FTZ R7, -R4, R7 ;  /* 0x0000000704077221 */ /* 0x000fc60000010100 */
[-CC-:B------:R-:W-:Y:S01]  /*a460*/  FFMA.FTZ R180, R5, R6.reuse, -R10.reuse ;  /* 0x0000000605b47223 */ /* 0x180fe2000001080a */
[-C--:B------:R-:W-:Y:S01]  /*a470*/  FMUL.FTZ R7, R7, R6.reuse ;  /* 0x0000000607077220 */ /* 0x080fe20000410000 */
[-CC-:B------:R-:W-:Y:S01]  /*a480*/  FFMA.FTZ R9, R9, R6.reuse, -R10.reuse ;  /* 0x0000000609097223 */ /* 0x180fe2000001080a */
[----:B------:R-:W-:Y:S02]  /*a490*/  WARPGROUP.DEPBAR.LE gsb0, 0x0 ;  /* 0x00008000000079c5 */ /* 0x000fe40000010000 */
[----:B------:R-:W-:Y:S01]  /*a4a0*/  WARPGROUP.ARRIVE ;  /* 0x00000000000079c5 */ /* 0x000fe20000000000 */
[----:B------:R-:W-:Y:S01]  /*a4b0*/  FMUL.FTZ R169, R82, UR53 ;  /* 0x0000003552a97c20 */ /* 0x000fe20008410000 */
[----:B------:R-:W-:Y:S01]  /*a4c0*/  FMUL.FTZ R171, R86, UR53 ;  /* 0x0000003556ab7c20 */ /* 0x000fe20008410000 */
[-CC-:B------:R-:W-:Y:S01]  /*a4d0*/  FFMA.FTZ R176, R29, R6.reuse, -R10.reuse ;  /* 0x000000061db07223 */ /* 0x180fe2000001080a */
[-CC-:B------:R-:W-:Y:S01]  /*a4e0*/  FFMA.FTZ R178, R181, R6.reuse, -R10.reuse ;  /* 0x00000006b5b27223 */ /* 0x180fe2000001080a */
[-CC-:B------:R-:W-:Y:S01]  /*a4f0*/  FFMA.FTZ R29, R183, R6.reuse, -R10.reuse ;  /* 0x00000006b71d7223 */ /* 0x180fe2000001080a */
[----:B------:R-:W-:Y:S01]  /*a500*/  HGMMA.64x128x16.F32.BF16 R88, R164, gdesc[UR4].tnspB, R88, gsb0 ;  /* 0x41e00004a4587df0 */ /* 0x000fe20008001858 */
[----:B------:R-:W-:Y:S01]  /*a510*/  UIADD3 UR6, UR10, 0x280, URZ ;  /* 0x000002800a067890 */ /* 0x000fe2000fffe03f */
[----:B------:R-:W0:Y:S01]  /*a520*/  MUFU.TANH R169, R169 ;  /* 0x000000a900a97308 */ /* 0x000e220000002400 */
[----:B------:R-:W-:Y:S01]  /*a530*/  UMOV UR7, 0x40000040 ;  /* 0x4000004000077882 */ /* 0x000fe20000000000 */
[-CC-:B------:R-:W-:Y:S01]  /*a540*/  FFMA.FTZ R182, R15, R6.reuse, -R10.reuse ;  /* 0x000000060fb67223 */ /* 0x180fe2000001080a */
[-CC-:B------:R-:W-:Y:S01]  /*a550*/  FFMA.FTZ R15, R25, R6.reuse, -R10.reuse ;  /* 0x00000006190f7223 */ /* 0x180fe2000001080a */
[-CC-:B------:R-:W-:Y:S01]  /*a560*/  FFMA.FTZ R25, R33, R6.reuse, -R10.reuse ;  /* 0x0000000621197223 */ /* 0x180fe2000001080a */
[-CC-:B------:R-:W-:Y:S01]  /*a570*/  FFMA.FTZ R168, R179, R6.reuse, -R10.reuse ;  /* 0x00000006b3a87223 */ /* 0x180fe2000001080a */
[-CC-:B------:R-:W-:Y:S01]  /*a580*/  FFMA.FTZ R172, R193, R6.reuse, -R10.reuse ;  /* 0x00000006c1ac7223 */ /* 0x180fe2000001080a */
[-CC-:B------:R-:W-:Y:S01]  /*a590*/  FFMA.FTZ R33, R195, R6.reuse, -R10.reuse ;  /* 0x00000006c3217223 */ /* 0x180fe2000001080a */
[----:B------:R-:W1:Y:S01]  /*a5a0*/  MUFU.TANH R171, R171 ;  /* 0x000000ab00ab7308 */ /* 0x000e620000002400 */
[-CC-:B------:R-:W-:Y:S01]  /*a5b0*/  FFMA.FTZ R174, R197, R6.reuse, -R10.reuse ;  /* 0x00000006c5ae7223 */ /* 0x180fe2000001080a */
[-CC-:B------:R-:W-:Y:S01]  /*a5c0*/  FFMA.FTZ R195, R175, R6.reuse, -R10.reuse ;  /* 0x00000006afc37223 */ /* 0x180fe2000001080a */
[-CC-:B------:R-:W-:Y:S01]  /*a5d0*/  FFMA.FTZ R170, R201, R6.reuse, -R10.reuse ;  /* 0x00000006c9aa7223 */ /* 0x180fe2000001080a */
[-CC-:B------:R-:W-:Y:S01]  /*a5e0*/  FFMA.FTZ R193, R211, R6.reuse, -R10.reuse ;  /* 0x00000006d3c17223 */ /* 0x180fe2000001080a */
[-CC-:B------:R-:W-:Y:S01]  /*a5f0*/  FFMA.FTZ R197, R215, R6.reuse, -R10.reuse ;  /* 0x00000006d7c57223 */ /* 0x180fe2000001080a */
[-CC-:B------:R-:W-:Y:S01]  /*a600*/  FFMA.FTZ R201, R223, R6.reuse, -R10.reuse ;  /* 0x00000006dfc97223 */ /* 0x180fe2000001080a */
[--C-:B------:R-:W-:Y:S01]  /*a610*/  FFMA.FTZ R20, R225, R6, -R10.reuse ;  /* 0x00000006e1147223 */ /* 0x100fe2000001080a */
[----:B------:R-:W-:Y:S01]  /*a620*/  MUFU.EX2 R7, R7 ;  /* 0x0000000700077308 */ /* 0x000fe20000000800 */
[----:B0-----:R-:W-:Y:S01]  /*a630*/  FMNMX.FTZ R12, R169, R12, !PT ;  /* 0x0000000ca90c7209 */ /* 0x001fe20007810000 */
[-CC-:B------:R-:W-:Y:S01]  /*a640*/  FFMA.FTZ R81, R81, R6.reuse, -R10.reuse ;  /* 0x0000000651517223 */ /* 0x180fe2000001080a */
[-CC-:B------:R-:W-:Y:S01]  /*a650*/  FFMA.FTZ R227, R227, R6.reuse, -R10.reuse ;  /* 0x00000006e3e37223 */ /* 0x180fe2000001080a */
[----:B------:R-:W-:Y:S01]  /*a660*/  FFMA.FTZ R85, R85, R6, -R10 ;  /* 0x0000000655557223 */ /* 0x000fe2000001080a */
[----:B------:R-:W-:-:S03]  /*a670*/  FMNMX.FTZ R12, R83, R12, !PT ;  /* 0x0000000c530c7209 */ /* 0x000fc60007810000 */
[----:B------:R-:W0:Y:S01]  /*a680*/  MUFU.EX2 R180, R180 ;  /* 0x000000b400b47308 */ /* 0x000e220000000800 */
[----:B-1----:R-:W-:-:S04]  /*a690*/  FMNMX.FTZ R12, R171, R12, !PT ;  /* 0x0000000cab0c7209 */ /* 0x002fc80007810000 */
[----:B------:R-:W-:Y:S01]  /*a6a0*/  FMNMX.FTZ R5, R87, R12, !PT ;  /* 0x0000000c57057209 */ /* 0x000fe20007810000 */
[----:B------:R-:W-:Y:S02]  /*a6b0*/  FFMA.FTZ R12, R217, R6, -R10 ;  /* 0x00000006d90c7223 */ /* 0x000fe4000001080a */
[----:B------:R-:W1:Y:S02]  /*a6c0*/  MUFU.EX2 R9, R9 ;  /* 0x0000000900097308 */ /* 0x000e640000000800 */
[----:B------:R-:W2:Y:S06]  /*a6d0*/  SHFL.BFLY PT, R14, R5, 0x2, 0x1f ;  /* 0x0c401f00050e7f89 */ /* 0x000eac00000e0000 */
[----:B------:R-:W-:Y:S01]  /*a6e0*/  MUFU.EX2 R182, R182 ;  /* 0x000000b600b67308 */ /* 0x000fe20000000800 */
[----:B0-----:R-:W-:-:S07]  /*a6f0*/  FFMA.FTZ R2, R7, R2, R180 ;  /* 0x0000000207027223 */ /* 0x001fce00000100b4 */
[----:B------:R-:W-:Y:S01]  /*a700*/  MUFU.EX2 R15, R15 ;  /* 0x0000000f000f7308 */ /* 0x000fe20000000800 */
[----:B-1----:R-:W-:-:S07]  /*a710*/  F2FP.BF16.F32.PACK_AB R180, R9, R180 ;  /* 0x000000b409b4723e */ /* 0x002fce00000010ff */
[----:B------:R-:W-:Y:S01]  /*a720*/  MUFU.EX2 R176, R176 ;  /* 0x000000b000b07308 */ /* 0x000fe20000000800 */
[----:B--2---:R-:W-:Y:S01]  /*a730*/  FMNMX.FTZ R24, R5, R14, !PT ;  /* 0x0000000e05187209 */ /* 0x004fe20007810000 */
[----:B------:R-:W-:-:S04]  /*a740*/  FFMA.FTZ R14, R221, R6, -R10 ;  /* 0x00000006dd0e7223 */ /* 0x000fc8000001080a */
[----:B------:R-:W0:Y:S02]  /*a750*/  SHFL.BFLY PT, R5, R24, 0x1, 0x1f ;  /* 0x0c201f0018057f89 */ /* 0x000e2400000e0000 */
[----:B------:R-:W-:Y:S08]  /*a760*/  MUFU.EX2 R25, R25 ;  /* 0x0000001900197308 */ /* 0x000ff00000000800 */
[----:B------:R-:W-:Y:S08]  /*a770*/  MUFU.EX2 R178, R178 ;  /* 0x000000b200b27308 */ /* 0x000ff00000000800 */
[----:B------:R-:W-:Y:S01]  /*a780*/  MUFU.EX2 R29, R29 ;  /* 0x0000001d001d7308 */ /* 0x000fe20000000800 */
[----:B0-----:R-:W-:-:S07]  /*a790*/  FMNMX.FTZ R5, R24, R5, !PT ;  /* 0x0000000518057209 */ /* 0x001fce0007810000 */
[----:B------:R-:W-:Y:S01]  /*a7a0*/  MUFU.EX2 R172, R172 ;  /* 0x000000ac00ac7308 */ /* 0x000fe20000000800 */
[----:B------:R-:W-:-:S04]  /*a7b0*/  FMUL.FTZ R38, R5, R6 ;  /* 0x0000000605267220 */ /* 0x000fc80000410000 */
[-CC-:B------:R-:W-:Y:S01]  /*a7c0*/  FFMA.FTZ R181, R13, R6.reuse, -R38.reuse ;  /* 0x000000060db57223 */ /* 0x180fe20000010826 */
[-CC-:B------:R-:W-:Y:S01]  /*a7d0*/  FFMA.FTZ R183, R21, R6.reuse, -R38.reuse ;  /* 0x0000000615b77223 */ /* 0x180fe20000010826 */
[----:B------:R-:W-:Y:S02]  /*a7e0*/  IMAD.U32 R21, RZ, RZ, UR45 ;  /* 0x0000002dff157e24 */ /* 0x000fe4000f8e00ff */
[-CC-:B------:R-:W-:Y:S01]  /*a7f0*/  FFMA.FTZ R32, R27, R6.reuse, -R38.reuse ;  /* 0x000000061b207223 */ /* 0x180fe20000010826 */
[-CC-:B------:R-:W-:Y:S01]  /*a800*/  FFMA.FTZ R34, R35, R6.reuse, -R38.reuse ;  /* 0x0000000623227223 */ /* 0x180fe20000010826 */
[----:B------:R-:W-:Y:S01]  /*a810*/  IMAD.U32 R35, RZ, RZ, UR55 ;  /* 0x00000037ff237e24 */ /* 0x000fe2000f8e00ff */
[----:B------:R-:W-:Y:S01]  /*a820*/  MUFU.EX2 R181, R181 ;  /* 0x000000b500b57308 */ /* 0x000fe20000000800 */
[----:B------:R-:W-:Y:S01]  /*a830*/  @!P1 LEA R21, R21, UR41, 0x3 ;  /* 0x0000002915159c11 */ /* 0x000fe2000f8e18ff */
[-CC-:B------:R-:W-:Y:S01]  /*a840*/  FFMA.FTZ R179, R37, R6.reuse, -R38.reuse ;  /* 0x0000000625b37223 */ /* 0x180fe20000010826 */
[-CC-:B------:R-:W-:Y:S01]  /*a850*/  FFMA.FTZ R36, R39, R6.reuse, -R38.reuse ;  /* 0x0000000627247223 */ /* 0x180fe20000010826 */
[----:B------:R-:W-:Y:S01]  /*a860*/  @!P1 LEA R35, R35, UR41, 0x3 ;  /* 0x0000002923239c11 */ /* 0x000fe2000f8e18ff */
        /* <DEDUP_REMOVED lines=23> */
[----:B------:R-:W-:-:S04]  /*a9e0*/  UMOV UR55, UR45 ;  /* 0x0000002d00377c82 */ /* 0x000fc80008000000 */
[----:B------:R-:W-:Y:S01]  /*a9f0*/  MUFU.EX2 R179, R179 ;  /* 0x000000b300b37308 */ /* 0x000fe20000000800 */
[----:B------:R-:W-:Y:S02]  /*aa00*/  WARPGROUP.DEPBAR.LE gsb0, 0x0 ;  /* 0x00008000000079c5 */ /* 0x000fe40000010000 */
[----:B------:R-:W-:Y:S01]  /*aa10*/  WARPGROUP.ARRIVE ;  /* 0x00000000000079c5 */ /* 0x000fe20000000000 */
[-C--:B------:R-:W-:Y:S01]  /*aa20*/  FFMA.FTZ R165, R177, R6.reuse, -R10 ;  /* 0x00000006b1a57223 */ /* 0x080fe2000001080a */
[-C--:B------:R-:W-:Y:S01]  /*aa30*/  FFMA.FTZ R177, R31, R6.reuse, -R38 ;  /* 0x000000061fb17223 */ /* 0x080fe20000010826 */
[----:B------:R-:W-:Y:S02]  /*aa40*/  IADD3 R31, -R23, 0xb, RZ ;  /* 0x0000000b171f7810 */ /* 0x000fe40007ffe1ff */
[----:B------:R-:W-:Y:S01]  /*aa50*/  MUFU.EX2 R36, R36 ;  /* 0x0000002400247308 */ /* 0x000fe20000000800 */
[-CC-:B------:R-:W-:Y:S01]  /*aa60*/  FFMA.FTZ R167, R199, R6.reuse, -R10.reuse ;  /* 0x00000006c7a77223 */ /* 0x180fe2000001080a */
[----:B------:R-:W-:Y:S01]  /*aa70*/  HGMMA.64x128x16.F32.BF16 R88, R160, gdesc[UR4].tnspB, R88, gsb0 ;  /* 0x41e00004a0587df0 */ /* 0x000fe20008001858 */
[----:B------:R-:W-:Y:S01]  /*aa80*/  UIADD3 UR6, UR10, 0x300, URZ ;  /* 0x000003000a067890 */ /* 0x000fe2000fffe03f */
[-CC-:B------:R-:W-:Y:S01]  /*aa90*/  FFMA.FTZ R164, R205, R6.reuse, -R10.reuse ;  /* 0x00000006cda47223 */ /* 0x180fe2000001080a */
[----:B------:R-:W-:Y:S01]  /*aaa0*/  UMOV UR7, 0x40000040 ;  /* 0x4000004000077882 */ /* 0x000fe20000000000 */
[-CC-:B------:R-:W-:Y:S01]  /*aab0*/  FFMA.FTZ R166, R209, R6.reuse, -R10.reuse ;  /* 0x00000006d1a67223 */ /* 0x180fe2000001080a */
[----:B------:R-:W-:Y:S01]  /*aac0*/  FFMA.FTZ R199, R219, R6, -R10 ;  /* 0x00000006dbc77223 */ /* 0x000fe2000001080a */
        /* <DEDUP_REMOVED lines=20> */
[-C--:B------:R-:W-:Y:S01]  /*ac10*/  FFMA.FTZ R160, R173, R6.reuse, -R10 ;  /* 0x00000006ada07223 */ /* 0x080fe2000001080a */
[-C--:B------:R-:W-:Y:S01]  /*ac20*/  FFMA.FTZ R173, R41, R6.reuse, -R38 ;  /* 0x0000000629ad7223 */ /* 0x080fe20000010826 */
[-CC-:B------:R-:W-:Y:S01]  /*ac30*/  FFMA.FTZ R163, R207, R6.reuse, -R10.reuse ;  /* 0x00000006cfa37223 */ /* 0x180fe2000001080a */
[-C--:B------:R-:W-:Y:S01]  /*ac40*/  FFMA.FTZ R162, R213, R6.reuse, -R10 ;  /* 0x00000006d5a27223 */ /* 0x080fe2000001080a */
[----:B------:R-:W-:Y:S01]  /*ac50*/  HGMMA.64x128x16.F32.BF16 R88, R156, gdesc[UR4].tnspB, R88, gsb0 ;  /* 0x41e000049c587df0 */ /* 0x000fe20008001858 */
[----:B------:R-:W-:Y:S01]  /*ac60*/  UIADD3 UR6, UR10, 0x380, URZ ;  /* 0x000003800a067890 */ /* 0x000fe2000fffe03f */
[----:B------:R-:W-:Y:S01]  /*ac70*/  FFMA.FTZ R10, R49, R6, -R38 ;  /* 0x00000006310a7223 */ /* 0x000fe20000010826 */
[----:B------:R-:W-:Y:S01]  /*ac80*/  UMOV UR7, 0x40000040 ;  /* 0x4000004000077882 */ /* 0x000fe20000000000 */
        /* <DEDUP_REMOVED lines=16> */
[----:B------:R-:W1:Y:S08]  /*ad90*/  MUFU.EX2 R75, R75 ;  /* 0x0000004b004b7308 */ /* 0x000e700000000800 */
[----:B------:R-:W-:Y:S01]  /*ada0*/  MUFU.EX2 R14, R14 ;  /* 0x0000000e000e7308 */ /* 0x000fe20000000800 */
[----:B------:R-:W-:-:S02]  /*adb0*/  WARPGROUP.DEPBAR.LE gsb0, 0x0 ;  /* 0x00008000000079c5 */ /* 0x000fc40000010000 */
[----:B------:R-:W-:Y:S01]  /*adc0*/  WARPGROUP.ARRIVE ;  /* 0x00000000000079c5 */ /* 0x000fe20000000000 */
[----:B------:R-:W-:Y:S01]  /*add0*/  FADD.FTZ R157, -R5, R8 ;  /* 0x00000008059d7221 */ /* 0x000fe20000010100 */
[-CC-:B------:R-:W-:Y:S01]  /*ade0*/  FFMA.FTZ R8, R11, R6.reuse, -R38.reuse ;  /* 0x000000060b087223 */ /* 0x180fe20000010826 */
[-C--:B------:R-:W-:Y:S02]  /*adf0*/  FFMA.FTZ R11, R53, R6.reuse, -R38 ;  /* 0x00000006350b7223 */ /* 0x080fe40000010826 */
[----:B------:R-:W2:Y:S01]  /*ae00*/  MUFU.EX2 R201, R201 ;  /* 0x000000c900c97308 */ /* 0x000ea20000000800 */
[----:B------:R-:W-:Y:S01]  /*ae10*/  FMUL.FTZ R157, R157, R6 ;  /* 0x000000069d9d7220 */ /* 0x000fe20000410000 */
[----:B------:R-:W-:Y:S01]  /*ae20*/  HGMMA.64x128x16.F32.BF16 R88, R152, gdesc[UR4].tnspB, R88, gsb0 ;  /* 0x41e0000498587df0 */ /* 0x000fe20008001858 */
[----:B0-----:R-:W-:-:S05]  /*ae30*/  F2FP.BF16.F32.PACK_AB R156, R199, R12 ;  /* 0x0000000cc79c723e */ /* 0x001fca00000010ff */
[----:B------:R1:W-:Y:S08]  /*ae40*/  MUFU.EX2 R203, R157 ;  /* 0x0000009d00cb7308 */ /* 0x0003f00000000800 */
[----:B------:R-:W0:Y:S01]  /*ae50*/  MUFU.EX2 R8, R8 ;  /* 0x0000000800087308 */ /* 0x000e220000000800 */
[----:B-1----:R-:W-:Y:S02]  /*ae60*/  F2FP.BF16.F32.PACK_AB R157, R75, R50 ;  /* 0x000000324b9d723e */ /* 0x002fe400000010ff */
[----:B--2---:R-:W-:-:S05]  /*ae70*/  F2FP.BF16.F32.PACK_AB R158, R201, R14 ;  /* 0x0000000ec99e723e */ /* 0x004fca00000010ff */
[----:B------:R-:W1:Y:S08]  /*ae80*/  MUFU.EX2 R11, R11 ;  /* 0x0000000b000b7308 */ /* 0x000e700000000800 */
[----:B------:R-:W-:Y:S01]  /*ae90*/  MUFU.EX2 R79, R79 ;  /* 0x0000004f004f7308 */ /* 0x000fe20000000800 */
[----:B0-----:R-:W-:-:S04]  /*aea0*/  FFMA.FTZ R42, R203, R0, R8 ;  /* 0x00000000cb2a7223 */ /* 0x001fc80000010008 */
[C---:B------:R-:W-:Y:S01]  /*aeb0*/  FADD.FTZ R42, R181.reuse, R42 ;  /* 0x0000002ab52a7221 */ /* 0x040fe20000010000 */
[----:B------:R-:W-:Y:S02]  /*aec0*/  F2FP.BF16.F32.PACK_AB R181, R181, R8 ;  /* 0x00000008b5b5723e */ /* 0x000fe400000010ff */
[----:B------:R-:W0:Y:S08]  /*aed0*/  MUFU.EX2 R0, R61 ;  /* 0x0000003d00007308 */ /* 0x000e300000000800 */
        /* <DEDUP_REMOVED lines=9> */
[----:B--2---:R-:W-:Y:S02]  /*af70*/  @!P1 VIADD R31, R35, 0x28860 ;  /* 0x00028860231f9836 */ /* 0x004fe40000000000 */
[-C--:B------:R-:W-:Y:S01]  /*af80*/  FMUL.FTZ R89, R89, R7.reuse ;  /* 0x0000000759597220 */ /* 0x080fe20000410000 */
[-C--:B------:R-:W-:Y:S01]  /*af90*/  FMUL.FTZ R92, R92, R7.reuse ;  /* 0x000000075c5c7220 */ /* 0x080fe20000410000 */
[-C--:B------:R-:W-:Y:S01]  /*afa0*/  FMUL.FTZ R93, R93, R7.reuse ;  /* 0x000000075d5d7220 */ /* 0x080fe20000410000 */
[-C--:B------:R-:W-:Y:S01]  /*afb0*/  FMUL.FTZ R96, R96, R7.reuse ;  /* 0x0000000760607220 */ /* 0x080fe20000410000 */
[----:B------:R-:W-:Y:S01]  /*afc0*/  @!P1 PRMT R35, RZ, 0x654, R31 ;  /* 0x00000654ff239816 */ /* 0x000fe2000000001f */
[----:B---3--:R-:W-:Y:S01]  /*afd0*/  FADD.FTZ R27, R9, R2 ;  /* 0x00000002091b7221 */ /* 0x008fe20000010000 */
[-C--:B------:R-:W-:Y:S01]  /*afe0*/  FMUL.FTZ R97, R97, R7.reuse ;  /* 0x0000000761617220 */ /* 0x080fe20000410000 */
[-C--:B------:R-:W-:Y:S01]  /*aff0*/  FMUL.FTZ R100, R100, R7.reuse ;  /* 0x0000000764647220 */ /* 0x080fe20000410000 */
[----:B------:R2:W-:Y:S01]  /*b000*/  @!P1 SYNCS.ARRIVE.TRANS64.RED.A1T0 RZ, [R35+URZ], RZ ;  /* 0x000000ff23ff99a7 */ /* 0x0005e2000810043f */
[----:B------:R-:W-:Y:S01]  /*b010*/  FADD.FTZ R2, R182, R27 ;  /* 0x0000001bb6027221 */ /* 0x000fe20000010000 */
[----:B------:R-:W-:Y:S01]  /*b020*/  FADD.FTZ R27, R183, R42 ;  /* 0x0000002ab71b7221 */ /* 0x000fe20000010000 */
[----:B------:R-:W-:Y:S01]  /*b030*/  F2FP.BF16.F32.PACK_AB R182, R15, R182 ;  /* 0x000000b60fb6723e */ /* 0x000fe200000010ff */
[----:B------:R-:W-:Y:S01]  /*b040*/  FMUL.FTZ R101, R101, R7 ;  /* 0x0000000765657220 */ /* 0x000fe20000410000 */
[----:B------:R-:W-:Y:S01]  /*b050*/  FADD.FTZ R31, R15, R2 ;  /* 0x000000020f1f7221 */ /* 0x000fe20000010000 */
[C---:B------:R-:W-:Y:S01]  /*b060*/  FADD.FTZ R2, R32.reuse, R27 ;  /* 0x0000001b20027221 */ /* 0x040fe20000010000 */
        /* <DEDUP_REMOVED lines=20> */
[----:B------:R-:W-:Y:S01]  /*b1b0*/  FFMA.FTZ R2, R169, R6, -R38 ;  /* 0x00000006a9027223 */ /* 0x000fe20000010826 */
[----:B------:R-:W-:Y:S01]  /*b1c0*/  F2FP.BF16.F32.PACK_AB R169, R13, R10 ;  /* 0x0000000a0da9723e */ /* 0x000fe200000010ff */
[----:B------:R-:W-:Y:S01]  /*b1d0*/  FADD.FTZ R31, R33, R42 ;  /* 0x0000002a211f7221 */ /* 0x000fe20000010000 */
[----:B------:R-:W-:Y:S01]  /*b1e0*/  FADD.FTZ R42, R30, R27 ;  /* 0x0000001b1e2a7221 */ /* 0x000fe20000010000 */
[-C--:B------:R-:W-:Y:S01]  /*b1f0*/  FFMA.FTZ R27, R171, R6.reuse, -R38 ;  /* 0x00000006ab1b7223 */ /* 0x080fe20000010826 */
[----:B-1----:R-:W-:Y:S01]  /*b200*/  F2FP.BF16.F32.PACK_AB R171, R26, R11 ;  /* 0x0000000b1aab723e */ /* 0x002fe200000010ff */
[----:B------:R-:W-:Y:S01]  /*b210*/  FADD.FTZ R44, R174, R31 ;  /* 0x0000001fae2c7221 */ /* 0x000fe20000010000 */
[----:B------:R-:W-:Y:S01]  /*b220*/  FADD.FTZ R31, R175, R42 ;  /* 0x0000002aaf1f7221 */ /* 0x000fe20000010000 */
[----:B------:R-:W-:Y:S01]  /*b230*/  FFMA.FTZ R38, R87, R6, -R38 ;  /* 0x0000000657267223 */ /* 0x000fe20000010826 */
[C---:B------:R-:W-:Y:S01]  /*b240*/  F2FP.BF16.F32.PACK_AB R174, R165.reuse, R174 ;  /* 0x000000aea5ae723e */ /* 0x040fe200000010ff */
[----:B--2---:R-:W-:Y:S01]  /*b250*/  FADD.FTZ R35, R165, R44 ;  /* 0x0000002ca5237221 */ /* 0x004fe20000010000 */
[----:B------:R-:W-:Y:S01]  /*b260*/  FADD.FTZ R31, R28, R31 ;  /* 0x0000001f1c1f7221 */ /* 0x000fe20000010000 */
[-C--:B------:R-:W-:Y:S01]  /*b270*/  FMUL.FTZ R121, R121, R7.reuse ;  /* 0x0000000779797220 */ /* 0x080fe20000410000 */
[-C--:B------:R-:W-:Y:S01]  /*b280*/  FMUL.FTZ R124, R124, R7.reuse ;  /* 0x000000077c7c7220 */ /* 0x080fe20000410000 */
[----:B------:R-:W-:Y:S01]  /*b290*/  FADD.FTZ R42, R168, R35 ;  /* 0x00000023a82a7221 */ /* 0x000fe20000010000 */
[----:B------:R-:W-:Y:S01]  /*b2a0*/  FADD.FTZ R44, R10, R31 ;  /* 0x0000001f0a2c7221 */ /* 0x000fe20000010000 */
[C---:B------:R-:W-:Y:S01]  /*b2b0*/  F2FP.BF16.F32.PACK_AB R168, R167.reuse, R168 ;  /* 0x000000a8a7a8723e */ /* 0x040fe200000010ff */
[----:B------:R1:W-:Y:S01]  /*b2c0*/  MUFU.EX2 R10, R2 ;  /* 0x00000002000a7308 */ /* 0x0003e20000000800 */
[----:B------:R-:W-:Y:S01]  /*b2d0*/  FADD.FTZ R9, R167, R42 ;  /* 0x0000002aa7097221 */ /* 0x000fe20000010000 */
[----:B------:R-:W-:Y:S01]  /*b2e0*/  FADD.FTZ R44, R13, R44 ;  /* 0x0000002c0d2c7221 */ /* 0x000fe20000010000 */
[----:B0-----:R-:W-:Y:S01]  /*b2f0*/  F2FP.BF16.F32.PACK_AB R167, R63, R0 ;  /* 0x000000003fa7723e */ /* 0x001fe200000010ff */
[-C--:B------:R-:W-:Y:S01]  /*b300*/  FMUL.FTZ R125, R125, R7.reuse ;  /* 0x000000077d7d7220 */ /* 0x080fe20000410000 */
[----:B------:R-:W-:Y:S01]  /*b310*/  FADD.FTZ R42, R170, R9 ;  /* 0x00000009aa2a7221 */ /* 0x000fe20000010000 */
[----:B------:R-:W-:Y:S01]  /*b320*/  FADD.FTZ R9, R11, R44 ;  /* 0x0000002c0b097221 */ /* 0x000fe20000010000 */
[C---:B------:R-:W-:Y:S01]  /*b330*/  F2FP.BF16.F32.PACK_AB R170, R161.reuse, R170 ;  /* 0x000000aaa1aa723e */ /* 0x040fe200000010ff */
[----:B------:R-:W-:Y:S01]  /*b340*/  MUFU.EX2 R38, R38 ;  /* 0x0000002600267308 */ /* 0x000fe20000000800 */
        /* <DEDUP_REMOVED lines=10> */
[----:B------:R-:W0:Y:S01]  /*b3f0*/  MUFU.EX2 R32, R77 ;  /* 0x0000004d00207308 */ /* 0x000e220000000800 */
        /* <DEDUP_REMOVED lines=19> */
[----:B------:R-:W-:Y:S01]  /*b530*/  F2FP.BF16.F32.PACK_AB R176, R25, R176 ;  /* 0x000000b019b0723e */ /* 0x000fe200000010ff */
[----:B------:R-:W-:Y:S01]  /*b540*/  FMUL.FTZ R90, R90, R203 ;  /* 0x000000cb5a5a7220 */ /* 0x000fe20000410000 */
[----:B------:R-:W-:Y:S01]  /*b550*/  FADD.FTZ R11, R197, R8 ;  /* 0x00000008c50b7221 */ /* 0x000fe20000010000 */
[----:B------:R-:W-:Y:S01]  /*b560*/  FADD.FTZ R9, R71, R9 ;  /* 0x0000000947097221 */ /* 0x000fe20000010000 */
[----:B------:R-:W2:Y:S01]  /*b570*/  MUFU.EX2 R8, R27 ;  /* 0x0000001b00087308 */ /* 0x000ea20000000800 */
[----:B------:R-:W-:Y:S01]  /*b580*/  F2FP.BF16.F32.PACK_AB R177, R34, R177 ;  /* 0x000000b122b1723e */ /* 0x000fe200000010ff */
[----:B-1----:R-:W-:Y:S01]  /*b590*/  FADD.FTZ R2, R12, R11 ;  /* 0x0000000b0c027221 */ /* 0x002fe20000010000 */
        /* <DEDUP_REMOVED lines=8> */
[----:B0-----:R-:W-:Y:S01]  /*b620*/  FADD.FTZ R9, R32, R9 ;  /* 0x0000000920097221 */ /* 0x001fe20000010000 */
        /* <DEDUP_REMOVED lines=18> */
[----:B------:R-:W-:Y:S01]  /*b750*/  F2FP.BF16.F32.PACK_AB R166, R193, R166 ;  /* 0x000000a6c1a6723e */ /* 0x000fe200000010ff */
[----:B------:R-:W-:Y:S01]  /*b760*/  FADD.FTZ R2, R85, R2 ;  /* 0x0000000255027221 */ /* 0x000fe20000010000 */
[----:B------:R-:W-:Y:S01]  /*b770*/  F2FP.BF16.F32.PACK_AB R160, R195, R160 ;  /* 0x000000a0c3a0723e */ /* 0x000fe200000010ff */
[----:B------:R-:W-:Y:S01]  /*b780*/  FADD.FTZ R0, R38, R9 ;  /* 0x0000000926007221 */ /* 0x000fe20000010000 */
        /* <DEDUP_REMOVED lines=33> */
[----:B------:R-:W-:Y:S06]  /*b9a0*/  @P2 BRA `(.L_x_1414) ;  /* 0xffffffd8001c2947 */ /* 0x000fec000383ffff */
.L_x_1405:
        /* <DEDUP_REMOVED lines=8> */
[----:B------:R-:W-:-:S05]  /*ba30*/  ULDC UR54, c[0x0][0x9e0] ;  /* 0x0002780000367ab9 */ /* 0x000fca0000000800 */
.L_x_1432:
        /* <DEDUP_REMOVED lines=9> */
.L_x_1417:
[----:B------:R-:W-:Y:S01]  /*bad0*/  ULEA UR6, UR45, UR41, 0x3 ;  /* 0x000000292d067291 */ /* 0x000fe2000f8e183f */
[----:B------:R-:W-:-:S05]  /*bae0*/  IMAD.U32 R4, RZ, RZ, UR46 ;  /* 0x0000002eff047e24 */ /* 0x000fca000f8e00ff */
[----:B------:R-:W-:-:S04]  /*baf0*/  SHF.L.U32 R4, R4, 0x1f, RZ ;  /* 0x0000001f04047819 */ /* 0x000fc800000006ff */
[----:B------:R0:W1:Y:S01]  /*bb00*/  SYNCS.PHASECHK.TRANS64.TRYWAIT P2, [UR6+0x28830], R4 ;  /* 0x02883004ff0075a7 */ /* 0x0000620008040146 */
[----:B------:R-:W-:Y:S05]  /*bb10*/  @!P0 BRA `(.L_x_1418) ;  /* 0x0000000000048947 */ /* 0x000fea0003800000 */
[----:B------:R-:W-:Y:S01]  /*bb20*/  BPT.TRAP 0x1 ;  /* 0x000000040000795c */ /* 0x000fe20000300000 */
.L_x_1418:
[----:B-1----:R-:W-:Y:S05]  /*bb30*/  @P2 BRA `(.L_x_1416) ;  /* 0x0000000000082947 */ /* 0x002fea0003800000 */
[----:B------:R-:W1:Y:S02]  /*bb40*/  SYNCS.PHASECHK.TRANS64.TRYWAIT P2, [UR6+0x28830], R4 ;  /* 0x02883004ff0075a7 */ /* 0x000e640008040146 */
[----:B-1----:R-:W-:Y:S05]  /*bb50*/  @!P2 BRA `(.L_x_1419) ;  /* 0x000000c80014a947 */ /* 0x002fea0003800000 */
.L_x_1416:
        /* <DEDUP_REMOVED lines=45> */
.L_x_1421:
[----:B------:R-:W-:Y:S01]  /*be30*/  ULEA UR6, UR56, UR41, 0x3 ;  /* 0x0000002938067291 */ /* 0x000fe2000f8e183f */
[----:B------:R-:W-:-:S05]  /*be40*/  IMAD.U32 R4, RZ, RZ, UR57 ;  /* 0x00000039ff047e24 */ /* 0x000fca000f8e00ff */
[----:B------:R-:W-:-:S04]  /*be50*/  SHF.L.U32 R4, R4, 0x1f, RZ ;  /* 0x0000001f04047819 */ /* 0x000fc800000006ff */
[----:B------:R0:W1:Y:S01]  /*be60*/  SYNCS.PHASECHK.TRANS64.TRYWAIT P2, [UR6+0x28850], R4 ;  /* 0x02885004ff0075a7 */ /* 0x0000620008040146 */
[----:B------:R-:W-:Y:S05]  /*be70*/  @!P0 BRA `(.L_x_1422) ;  /* 0x0000000000048947 */ /* 0x000fea0003800000 */
[----:B------:R-:W-:Y:S01]  /*be80*/  BPT.TRAP 0x1 ;  /* 0x000000040000795c */ /* 0x000fe20000300000 */
.L_x_1422:
[----:B-1----:R-:W-:Y:S05]  /*be90*/  @P2 BRA `(.L_x_1420) ;  /* 0x0000000000082947 */ /* 0x002fea0003800000 */
[----:B------:R-:W1:Y:S02]  /*bea0*/  SYNCS.PHASECHK.TRANS64.TRYWAIT P2, [UR6+0x28850], R4 ;  /* 0x02885004ff0075a7 */ /* 0x000e640008040146 */
[----:B-1----:R-:W-:Y:S05]  /*beb0*/  @!P2 BRA `(.L_x_1423) ;  /* 0x000000c40054a947 */ /* 0x002fea0003800000 */
.L_x_1420:
[----:B------:R-:W-:Y:S01]  /*bec0*/  UIADD3 UR6, UR41, 0x400, URZ ;  /* 0x0000040029067890 */ /* 0x000fe2000fffe03f */
[----:B------:R-:W-:Y:S01]  /*bed0*/  WARPGROUP.ARRIVE ;  /* 0x00000000000079c5 */ /* 0x000fe20000000000 */
[----:B------:R-:W-:Y:S01]  /*bee0*/  UMOV UR7, 0x40000040 ;  /* 0x4000004000077882 */ /* 0x000fe20000000000 */
[----:B------:R-:W-:Y:S01]  /*bef0*/  PLOP3.LUT P2, PT, PT, PT, UP0, 0x80, 0x0 ;  /* 0x000000000000781c */ /* 0x000fe20003f4f008 */
[----:B------:R-:W-:Y:S01]  /*bf00*/  USHF.R.U32.HI UR6, URZ, 0x4, UR6 ;  /* 0x000000043f067899 */ /* 0x000fe20008011606 */
[----:B------:R-:W-:Y:S01]  /*bf10*/  FMUL.FTZ R15, R55, UR55 ;  /* 0x00000037370f7c20 */ /* 0x000fe20008410000 */
        /* <DEDUP_REMOVED lines=18> */
[----:B------:R-:W-:Y:S01]  /*c040*/  IADD3 R58, -R23, 0xb, RZ ;  /* 0x0000000b173a7810 */ /* 0x000fe20007ffe1ff */
[----:B------:R-:W-:Y:S01]  /*c050*/  HGMMA.64x128x16.F32.BF16 R88, R180, gdesc[UR4].tnspB, R88, gsb0 ;  /* 0x41e00004b4587df0 */ /* 0x000fe20008001858 */
[----:B------:R-:W-:Y:S01]  /*c060*/  UIADD3 UR6, UR10, 0x80, URZ ;  /* 0x000000800a067890 */ /* 0x000fe2000fffe03f */
[----:B-1----:R-:W-:Y:S01]  /*c070*/  FMUL.FTZ R5, R26, UR55 ;  /* 0x000000371a057c20 */ /* 0x002fe20008410000 */
[----:B------:R-:W-:Y:S01]  /*c080*/  UMOV UR7, 0x40000040 ;  /* 0x4000004000077882 */ /* 0x000fe20000000000 */
[----:B------:R-:W-:Y:S01]  /*c090*/  FMUL.FTZ R10, R31, UR55 ;  /* 0x000000371f0a7c20 */ /* 0x000fe20008410000 */
[----:B------:R-:W-:Y:S01]  /*c0a0*/  FMUL.FTZ R26, R42, UR55 ;  /* 0x000000372a1a7c20 */ /* 0x000fe20008410000 */
[----:B------:R-:W-:Y:S01]  /*c0b0*/  FMUL.FTZ R14, R47, UR55 ;  /* 0x000000372f0e7c20 */ /* 0x000fe20008410000 */
[----:B0-----:R-:W-:Y:S01]  /*c0c0*/  FMUL.FTZ R4, R24, UR55 ;  /* 0x0000003718047c20 */ /* 0x001fe20008410000 */
        /* <DEDUP_REMOVED lines=81> */
[----:B------:R0:W0:Y:S08]  /*c5e0*/  MUFU.TANH R70, R73 ;  /* 0x0000004900467308 */ /* 0x0000300000002400 */
        /* <DEDUP_REMOVED lines=23> */
[----:B------:R-:W-:Y:S02]  /*c760*/  IMAD.U32 R54, RZ, RZ, UR45 ;  /* 0x0000002dff367e24 */ /* 0x000fe4000f8e00ff */
[----:B------:R-:W-:Y:S01]  /*c770*/  FMUL.FTZ R165, R29, UR55 ;  /* 0x000000371da57c20 */ /* 0x000fe20008410000 */
[----:B------:R-:W-:Y:S01]  /*c780*/  FMUL.FTZ R166, R36, UR55 ;  /* 0x0000003724a67c20 */ /* 0x000fe20008410000 */
[----:B------:R-:W-:Y:S01]  /*c790*/  HGMMA.64x128x16.F32.BF16 R88, R160, gdesc[UR4].tnspB, R88, gsb0 ;  /* 0x41e00004a0587df0 */ /* 0x000fe20008001858 */
[----:B------:R-:W-:Y:S01]  /*c7a0*/  UIADD3 UR6, UR10, 0x300, URZ ;  /* 0x000003000a067890 */ /* 0x000fe2000fffe03f */
[----:B------:R-:W-:Y:S01]  /*c7b0*/  @!P1 LEA R54, R54, UR41, 0x3 ;  /* 0x0000002936369c11 */ /* 0x000fe2000f8e18ff */
[----:B------:R-:W-:Y:S01]  /*c7c0*/  UMOV UR7, 0x40000040 ;  /* 0x4000004000077882 */ /* 0x000fe20000000000 */
[----:B------:R-:W-:Y:S01]  /*c7d0*/  FMUL.FTZ R29, R46, UR55 ;  /* 0x000000372e1d7c20 */ /* 0x000fe20008410000 */
[----:B------:R-:W-:Y:S01]  /*c7e0*/  FMUL.FTZ R36, R67, UR55 ;  /* 0x0000003743247c20 */ /* 0x000fe20008410000 */
[----:B------:R-:W-:Y:S01]  /*c7f0*/  FMUL.FTZ R67, R68, UR55 ;  /* 0x0000003744437c20 */ /* 0x000fe20008410000 */
[----:B------:R-:W-:-:S02]  /*c800*/  @!P1 VIADD R54, R54, 0x28840 ;  /* 0x0002884036369836 */ /* 0x000fc40000000000 */
[----:B------:R-:W-:Y:S01]  /*c810*/  FMUL.FTZ R46, R79, UR55 ;  /* 0x000000374f2e7c20 */ /* 0x000fe20008410000 */
[----:B------:R-:W0:Y:S02]  /*c820*/  MUFU.TANH R164, R164 ;  /* 0x000000a400a47308 */ /* 0x000e240000002400 */
[----:B------:R-:W-:-:S06]  /*c830*/  @!P1 PRMT R54, RZ, 0x654, R54 ;  /* 0x00000654ff369816 */ /* 0x000fcc0000000036 */
        /* <DEDUP_REMOVED lines=12> */
[----:B------:R-:W-:Y:S02]  /*c900*/  FMUL.FTZ R40, R74, UR55 ;  /* 0x000000374a287c20 */ /* 0x000fe40008410000 */
[----:B------:R-:W-:Y:S01]  /*c910*/  HGMMA.64x128x16.F32.BF16 R88, R156, gdesc[UR4].tnspB, R88, gsb0 ;  /* 0x41e000049c587df0 */ /* 0x000fe20008001858 */
[----:B------:R-:W-:Y:S01]  /*c920*/  UIADD3 UR6, UR10, 0x380, URZ ;  /* 0x000003800a067890 */ /* 0x000fe2000fffe03f */
[----:B------:R-:W0:Y:S01]  /*c930*/  MUFU.TANH R160, R160 ;  /* 0x000000a000a07308 */ /* 0x000e220000002400 */
[----:B------:R-:W-:-:S07]  /*c940*/  UMOV UR7, 0x40000040 ;  /* 0x4000004000077882 */ /* 0x000fce0000000000 */
        /* <DEDUP_REMOVED lines=9> */
[----:B------:R-:W-:-:S04]  /*c9e0*/  @UP0 ULDC UR6, c[0x0][0x450] ;  /* 0x0001140000060ab9 */ /* 0x000fc80000000800 */
[----:B------:R-:W-:Y:S01]  /*c9f0*/  @P2 SHF.R.U32.HI R64, RZ, UR6, R53 ;  /* 0x00000006ff402c19 */ /* 0x000fe20008011635 */
[----:B------:R-:W-:Y:S01]  /*ca00*/  FMUL.FTZ R53, R86, UR55 ;  /* 0x0000003756357c20 */ /* 0x000fe20008410000 */
[----:B------:R-:W-:-:S03]  /*ca10*/  IMAD.SHL.U32 R86, R3, 0x80, RZ ;  /* 0x0000008003567824 */ /* 0x000fc600078e00ff */
[----:B------:R-:W5:Y:S02]  /*ca20*/  SHFL.IDX PT, R65, R64, RZ, 0x1c1f ;  /* 0x001c1fff40417589 */ /* 0x000f6400000e0000 */
[----:B------:R-:W-:Y:S01]  /*ca30*/  IADD3 R59, -R86, 0x1, RZ ;  /* 0x00000001563b7810 */ /* 0x000fe20007ffe1ff */
[----:B------:R-:W0:Y:S04]  /*ca40*/  MUFU.TANH R53, R53 ;  /* 0x0000003500357308 */ /* 0x000e280000002400 */
[----:B------:R-:W-:-:S05]  /*ca50*/  IMAD R59, R16, -0x2, R59 ;  /* 0xfffffffe103b7824 */ /* 0x000fca00078e023b */
[----:B------:R-:W-:Y:S01]  /*ca60*/  IADD3 R59, -R66, UR39, R59 ;  /* 0x00000027423b7c10 */ /* 0x000fe2000fffe13b */
[----:B------:R-:W-:Y:S02]  /*ca70*/  WARPGROUP.DEPBAR.LE gsb0, 0x0 ;  /* 0x00008000000079c5 */ /* 0x000fe40000010000 */
[----:B------:R0:W-:Y:S06]  /*ca80*/  BAR.ARV R58, 0x100 ;  /* 0x0004003a0000751d */ /* 0x0001ec0000002000 */
[----:B------:R1:W-:Y:S01]  /*ca90*/  @!P1 SYNCS.ARRIVE.TRANS64.RED.A1T0 RZ, [R54+URZ], RZ ;  /* 0x000000ff36ff99a7 */ /* 0x0003e2000810043f */
[----:B------:R-:W-:-:S02]  /*caa0*/  VIADD R152, R59, UR54 ;  /* 0x000000363b987c36 */ /* 0x000fc40008000000 */
[----:B------:R-:W-:Y:S02]  /*cab0*/  VIADD R154, R59, UR52 ;  /* 0x000000343b9a7c36 */ /* 0x000fe40008000000 */
[--C-:B-----5:R-:W-:Y:S02]  /*cac0*/  IMAD.IADD R66, R152, 0x1, R65.reuse ;  /* 0x0000000198427824 */ /* 0x120fe400078e0241 */
[----:B------:R-:W-:Y:S02]  /*cad0*/  IMAD.IADD R68, R154, 0x1, R65 ;  /* 0x000000019a447824 */ /* 0x000fe400078e0241 */
[----:B-1----:R-:W-:-:S06]  /*cae0*/  FMUL.FTZ R54, R87, UR55 ;  /* 0x0000003757367c20 */ /* 0x002fcc0008410000 */
[----:B------:R-:W1:Y:S01]  /*caf0*/  MUFU.TANH R54, R54 ;  /* 0x0000003600367308 */ /* 0x000e620000002400 */
[----:B0-234-:R-:W-:Y:S05]  /*cb00*/  @!P6 BRA `(.L_x_1424) ;  /* 0x00000000005ce947 */ /* 0x01dfea0003800000 */
        /* <DEDUP_REMOVED lines=13> */
.L_x_1426:
[----:B------:R-:W-:-:S05]  /*cbe0*/  IMAD.U32 R69, RZ, RZ, UR53 ;  /* 0x00000035ff457e24 */ /* 0x000fca000f8e00ff */
[----:B------:R-:W-:-:S13]  /*cbf0*/  ISETP.NE.AND P2, PT, R69, 0x1, PT ;  /* 0x000000014500780c */ /* 0x000fda0003f45270 */
[----:B------:R-:W0:Y:S02]  /*cc00*/  @P2 LDC.64 R58, c[0x0][0x9e8] ;  /* 0x00027a00ff3a2b82 */ /* 0x000e240000000a00 */
[----:B0-----:R-:W-:-:S05]  /*cc10*/  @P2 IMAD.HI.U32 R58, R65, R58, RZ ;  /* 0x0000003a413a2227 */ /* 0x001fca00078e00ff */
[----:B------:R-:W-:-:S07]  /*cc20*/  @P2 SHF.R.U32.HI R65, RZ, R59, R58 ;  /* 0x0000003bff412219 */ /* 0x000fce000001163a */
.L_x_1427:
[----:B------:R-:W-:Y:S05]  /*cc30*/  BSYNC B0 ;  /* 0x0000000000007941 */ /* 0x000fea0003800000 */
.L_x_1425:
[----:B------:R-:W-:-:S04]  /*cc40*/  IMAD R65, R65, R69, -R86 ;  /* 0x0000004541417224 */ /* 0x000fc800078e0a56 */
[----:B------:R-:W-:-:S05]  /*cc50*/  IMAD R65, R16, -0x2, R65 ;  /* 0xfffffffe10417824 */ /* 0x000fca00078e0241 */
[----:B------:R-:W-:Y:S02]  /*cc60*/  VIADDMNMX R66, R65, R69, R66, PT ;  /* 0x0000004541427246 */ /* 0x000fe40003800142 */
[----:B------:R-:W-:-:S07]  /*cc70*/  VIMNMX R68, R68, R65, !PT ;  /* 0x0000004144447248 */ /* 0x000fce0007fe0100 */
.L_x_1424:
[----:B------:R-:W-:Y:S01]  /*cc80*/  ISETP.GT.AND P2, PT, R3, -0x1, PT ;  /* 0xffffffff0300780c */ /* 0x000fe20003f44270 */
[----:B------:R-:W0:Y:S03]  /*cc90*/  SHFL.IDX PT, R159, R64, 0x1, 0x1c1f ;  /* 0x003c1f00409f7f89 */ /* 0x000e2600000e0000 */
[C---:B------:R-:W-:Y:S02]  /*cca0*/  ISETP.GT.AND P4, PT, R68.reuse, RZ, P2 ;  /* 0x000000ff4400720c */ /* 0x040fe40001784270 */
[----:B------:R-:W-:Y:S02]  /*ccb0*/  ISETP.GT.AND P5, PT, R68, 0x1, P2 ;  /* 0x000000014400780c */ /* 0x000fe400017a4270 */
[C---:B------:R-:W-:Y:S02]  /*ccc0*/  ISETP.LT.OR P4, PT, R66.reuse, 0x1, P4 ;  /* 0x000000014200780c */ /* 0x040fe40002781670 */
[----:B------:R-:W-:-:S02]  /*ccd0*/  ISETP.LT.OR P5, PT, R66, 0x2, P5 ;  /* 0x000000024200780c */ /* 0x000fc40002fa1670 */
[----:B------:R-:W-:Y:S02]  /*cce0*/  ISETP.GT.AND P3, PT, R68, 0x8, P2 ;  /* 0x000000084400780c */ /* 0x000fe40001764270 */
[----:B------:R-:W-:Y:S02]  /*ccf0*/  FSEL R169, R4, -INF , !P4 ;  /* 0xff80000004a97808 */ /* 0x000fe40006000000 */
[----:B------:R-:W-:Y:S02]  /*cd00*/  FSEL R167, R6, -INF , !P5 ;  /* 0xff80000006a77808 */ /* 0x000fe40006800000 */
[C---:B------:R-:W-:Y:S02]  /*cd10*/  ISETP.GT.AND P4, PT, R68.reuse, 0x9, P2 ;  /* 0x000000094400780c */ /* 0x040fe40001784270 */
[----:B------:R-:W-:Y:S02]  /*cd20*/  ISETP.GT.AND P5, PT, R68, 0x10, P2 ;  /* 0x000000104400780c */ /* 0x000fe400017a4270 */
[----:B------:R-:W-:-:S02]  /*cd30*/  ISETP.LT.OR P3, PT, R66, 0x9, P3 ;  /* 0x000000094200780c */ /* 0x000fc40001f61670 */
[C---:B------:R-:W-:Y:S02]  /*cd40*/  ISETP.LT.OR P4, PT, R66.reuse, 0xa, P4 ;  /* 0x0000000a4200780c */ /* 0x040fe40002781670 */
[----:B------:R-:W-:Y:S02]  /*cd50*/  ISETP.LT.OR P5, PT, R66, 0x11, P5 ;  /* 0x000000114200780c */ /* 0x000fe40002fa1670 */
[----:B------:R-:W-:Y:S02]  /*cd60*/  FSEL R183, R164, -INF , !P3 ;  /* 0xff800000a4b77808 */ /* 0x000fe40005800000 */
[----:B------:R-:W-:Y:S02]  /*cd70*/  ISETP.GT.AND P3, PT, R68, 0x11, P2 ;  /* 0x000000114400780c */ /* 0x000fe40001764270 */
[----:B------:R-:W-:Y:S02]  /*cd80*/  FSEL R173, R165, -INF , !P4 ;  /* 0xff800000a5ad7808 */ /* 0x000fe40006000000 */
[----:B------:R-:W-:-:S02]  /*cd90*/  FSEL R181, R32, -INF , !P5 ;  /* 0xff80000020b57808 */ /* 0x000fc40006800000 */
[C---:B------:R-:W-:Y:S02]  /*cda0*/  ISETP.GT.AND P4, PT, R68.reuse, 0x18, P2 ;  /* 0x000000184400780c */ /* 0x040fe40001784270 */
[----:B------:R-:W-:Y:S02]  /*cdb0*/  ISETP.GT.AND P5, PT, R68, 0x19, P2 ;  /* 0x000000194400780c */ /* 0x000fe400017a4270 */
[C---:B------:R-:W-:Y:S02]  /*cdc0*/  ISETP.LT.OR P3, PT, R66.reuse, 0x12, P3 ;  /* 0x000000124200780c */ /* 0x040fe40001f61670 */
[C---:B------:R-:W-:Y:S02]  /*cdd0*/  ISETP.LT.OR P4, PT, R66.reuse, 0x19, P4 ;  /* 0x000000194200780c */ /* 0x040fe40002781670 */
[----:B------:R-:W-:Y:S02]  /*cde0*/  ISETP.LT.OR P5, PT, R66, 0x1a, P5 ;  /* 0x0000001a4200780c */ /* 0x000fe40002fa1670 */
[----:B------:R-:W-:-:S02]  /*cdf0*/  FSEL R179, R33, -INF , !P3 ;  /* 0xff80000021b37808 */ /* 0x000fc40005800000 */
        /* <DEDUP_REMOVED lines=11> */
[----:B------:R-:W-:Y:S01]  /*ceb0*/  FSEL R155, R42, -INF , !P5 ;  /* 0xff8000002a9b7808 */ /* 0x000fe20006800000 */
[----:B0-----:R-:W-:Y:S01]  /*cec0*/  IMAD.IADD R42, R152, 0x1, R159 ;  /* 0x00000001982a7824 */ /* 0x001fe200078e029f */
[----:B------:R-:W-:-:S02]  /*ced0*/  ISETP.GT.AND P4, PT, R68, 0x30, P2 ;  /* 0x000000304400780c */ /* 0x000fc40001784270 */
[----:B------:R-:W-:Y:S02]  /*cee0*/  ISETP.GT.AND P5, PT, R68, 0x31, P2 ;  /* 0x000000314400780c */ /* 0x000fe400017a4270 */
[C---:B------:R-:W-:Y:S02]  /*cef0*/  ISETP.LT.OR P3, PT, R66.reuse, 0x2a, P3 ;  /* 0x0000002a4200780c */ /* 0x040fe40001f61670 */
[C---:B------:R-:W-:Y:S02]  /*cf00*/  ISETP.LT.OR P4, PT, R66.reuse, 0x31, P4 ;  /* 0x000000314200780c */ /* 0x040fe40002781670 */
[----:B------:R-:W-:Y:S02]  /*cf10*/  ISETP.LT.OR P5, PT, R66, 0x32, P5 ;  /* 0x000000324200780c */ /* 0x000fe40002fa1670 */
[----:B------:R-:W-:Y:S01]  /*cf20*/  FSEL R153, R44, -INF , !P3 ;  /* 0xff8000002c997808 */ /* 0x000fe20005800000 */
[----:B------:R-:W-:Y:S01]  /*cf30*/  IMAD.IADD R44, R154, 0x1, R159 ;  /* 0x000000019a2c7824 */ /* 0x000fe200078e029f */
[----:B------:R-:W-:-:S02]  /*cf40*/  ISETP.GT.AND P3, PT, R68, 0x38, P2 ;  /* 0x000000384400780c */ /* 0x000fc40001764270 */
[----:B------:R-:W-:Y:S02]  /*cf50*/  FSEL R87, R47, -INF , !P4 ;  /* 0xff8000002f577808 */ /* 0x000fe40006000000 */
[----:B------:R-:W-:Y:S02]  /*cf60*/  FSEL R85, R48, -INF , !P5 ;  /* 0xff80000030557808 */ /* 0x000fe40006800000 */
[C---:B------:R-:W-:Y:S02]  /*cf70*/  ISETP.GT.AND P4, PT, R68.reuse, 0x39, P2 ;  /* 0x000000394400780c */ /* 0x040fe40001784270 */
[----:B------:R-:W-:Y:S02]  /*cf80*/  ISETP.GT.AND P5, PT, R68, 0x40, P2 ;  /* 0x000000404400780c */ /* 0x000fe400017a4270 */
[C---:B------:R-:W-:Y:S02]  /*cf90*/  ISETP.LT.OR P3, PT, R66.reuse, 0x39, P3 ;  /* 0x000000394200780c */ /* 0x040fe40001f61670 */
[----:B------:R-:W-:-:S02]  /*cfa0*/  ISETP.LT.OR P4, PT, R66, 0x3a, P4 ;  /* 0x0000003a4200780c */ /* 0x000fc40002781670 */
[----:B------:R-:W-:Y:S02]  /*cfb0*/  ISETP.LT.OR P5, PT, R66, 0x41, P5 ;  /* 0x000000414200780c */ /* 0x000fe40002fa1670 */
[----:B------:R-:W-:Y:S02]  /*cfc0*/  FSEL R83, R51, -INF , !P3 ;  /* 0xff80000033537808 */ /* 0x000fe40005800000 */
[----:B------:R-:W-:Y:S02]  /*cfd0*/  ISETP.GT.AND P3, PT, R68, 0x41, P2 ;  /* 0x000000414400780c */ /* 0x000fe40001764270 */
[----:B------:R-:W-:Y:S02]  /*cfe0*/  FSEL R81, R52, -INF , !P4 ;  /* 0xff80000034517808 */ /* 0x000fe40006000000 */
[----:B------:R-:W-:Y:S02]  /*cff0*/  FSEL R79, R55, -INF , !P5 ;  /* 0xff800000374f7808 */ /* 0x000fe40006800000 */
[----:B------:R-:W-:-:S02]  /*d000*/  ISETP.GT.AND P4, PT, R68, 0x48, P2 ;  /* 0x000000484400780c */ /* 0x000fc40001784270 */
[----:B------:R-:W-:Y:S02]  /*d010*/  ISETP.GT.AND P5, PT, R68, 0x49, P2 ;  /* 0x000000494400780c */ /* 0x000fe400017a4270 */
[C---:B------:R-:W-:Y:S02]  /*d020*/  ISETP.LT.OR P3, PT, R66.reuse, 0x42, P3 ;  /* 0x000000424200780c */ /* 0x040fe40001f61670 */
[C---:B------:R-:W-:Y:S02]  /*d030*/  ISETP.LT.OR P4, PT, R66.reuse, 0x49, P4 ;  /* 0x000000494200780c */ /* 0x040fe40002781670 */
[----:B------:R-:W-:Y:S02]  /*d040*/  ISETP.LT.OR P5, PT, R66, 0x4a, P5 ;  /* 0x0000004a4200780c */ /* 0x000fe40002fa1670 */
[----:B------:R-:W-:Y:S02]  /*d050*/  FSEL R77, R56, -INF , !P3 ;  /* 0xff800000384d7808 */ /* 0x000fe40005800000 */
        /* <DEDUP_REMOVED lines=23> */
[C---:B------:R-:W-:Y:S02]  /*d1d0*/  ISETP.LT.OR P3, PT, R66.reuse, 0x69, P3 ;  /* 0x000000694200780c */ /* 0x040fe40001f61670 */
[----:B------:R-:W-:-:S02]  /*d1e0*/  ISETP.LT.OR P4, PT, R66, 0x6a, P4 ;  /* 0x0000006a4200780c */ /* 0x000fc40002781670 */
[----:B------:R-:W-:Y:S02]  /*d1f0*/  ISETP.LT.OR P5, PT, R66, 0x71, P5 ;  /* 0x000000714200780c */ /* 0x000fe40002fa1670 */
[----:B------:R-:W-:Y:S02]  /*d200*/  FSEL R59, R76, -INF , !P3 ;  /* 0xff8000004c3b7808 */ /* 0x000fe40005800000 */
[----:B------:R-:W-:Y:S02]  /*d210*/  FSEL R57, R74, -INF , !P4 ;  /* 0xff8000004a397808 */ /* 0x000fe40006000000 */
[----:B------:R-:W-:Y:S02]  /*d220*/  FSEL R51, R80, -INF , !P5 ;  /* 0xff80000050337808 */ /* 0x000fe40006800000 */
[C---:B------:R-:W-:Y:S02]  /*d230*/  ISETP.GT.AND P3, PT, R68.reuse, 0x71, P2 ;  /* 0x000000714400780c */ /* 0x040fe40001764270 */
[----:B------:R-:W-:-:S02]  /*d240*/  ISETP.GT.AND P4, PT, R68, 0x78, P2 ;  /* 0x000000784400780c */ /* 0x000fc40001784270 */
[----:B------:R-:W-:Y:S02]  /*d250*/  ISETP.GT.AND P5, PT, R68, 0x79, P2 ;  /* 0x000000794400780c */ /* 0x000fe400017a4270 */
[C---:B------:R-:W-:Y:S02]  /*d260*/  ISETP.LT.OR P3, PT, R66.reuse, 0x72, P3 ;  /* 0x000000724200780c */ /* 0x040fe40001f61670 */
[C---:B------:R-:W-:Y:S02]  /*d270*/  ISETP.LT.OR P4, PT, R66.reuse, 0x79, P4 ;  /* 0x000000794200780c */ /* 0x040fe40002781670 */
[----:B------:R-:W-:Y:S02]  /*d280*/  ISETP.LT.OR P5, PT, R66, 0x7a, P5 ;  /* 0x0000007a4200780c */ /* 0x000fe40002fa1670 */
[----:B------:R-:W-:Y:S02]  /*d290*/  FSEL R55, R78, -INF , !P3 ;  /* 0xff8000004e377808 */ /* 0x000fe40005800000 */
[----:B------:R-:W-:-:S02]  /*d2a0*/  FSEL R47, R84, -INF , !P4 ;  /* 0xff800000542f7808 */ /* 0x000fc40006000000 */
[----:B------:R-:W-:Y:S01]  /*d2b0*/  FSEL R41, R82, -INF , !P5 ;  /* 0xff80000052297808 */ /* 0x000fe20006800000 */
[----:B------:R-:W-:Y:S06]  /*d2c0*/  @!P6 BRA `(.L_x_1428) ;  /* 0x00000000005ce947 */ /* 0x000fec0003800000 */
        /* <DEDUP_REMOVED lines=13> */
.L_x_1430:
[----:B------:R-:W-:-:S05]  /*d3a0*/  IMAD.U32 R4, RZ, RZ, UR53 ;  /* 0x00000035ff047e24 */ /* 0x000fca000f8e00ff */
[----:B------:R-:W-:-:S13]  /*d3b0*/  ISETP.NE.AND P3, PT, R4, 0x1, PT ;  /* 0x000000010400780c */ /* 0x000fda0003f65270 */
[----:B------:R-:W0:Y:S02]  /*d3c0*/  @P3 LDC.64 R32, c[0x0][0x9e8] ;  /* 0x00027a00ff203b82 */ /* 0x000e240000000a00 */
[----:B0-----:R-:W-:-:S05]  /*d3d0*/  @P3 IMAD.HI.U32 R32, R159, R32, RZ ;  /* 0x000000209f203227 */ /* 0x001fca00078e00ff */
[----:B------:R-:W-:-:S07]  /*d3e0*/  @P3 SHF.R.U32.HI R159, RZ, R33, R32 ;  /* 0x00000021ff9f3219 */ /* 0x000fce0000011620 */
.L_x_1431:
[----:B------:R-:W-:Y:S05]  /*d3f0*/  BSYNC B0 ;  /* 0x0000000000007941 */ /* 0x000fea0003800000 */
.L_x_1429:
[----:B------:R-:W-:-:S04]  /*d400*/  IMAD R159, R159, R4, -R86 ;  /* 0x000000049f9f7224 */ /* 0x000fc800078e0a56 */
[----:B------:R-:W-:-:S05]  /*d410*/  IMAD R159, R16, -0x2, R159 ;  /* 0xfffffffe109f7824 */ /* 0x000fca00078e029f */
[----:B------:R-:W-:Y:S02]  /*d420*/  VIADDMNMX R42, R159, R4, R42, PT ;  /* 0x000000049f2a7246 */ /* 0x000fe4000380012a */
[----:B------:R-:W-:-:S07]  /*d430*/  VIMNMX R44, R44, R159, !PT ;  /* 0x0000009f2c2c7248 */ /* 0x000fce0007fe0100 */
.L_x_1428:
[----:B------:R-:W-:Y:S01]  /*d440*/  FMNMX.FTZ R4, R169, R7, !PT ;  /* 0x00000007a9047209 */ /* 0x000fe20007810000 */
[----:B------:R-:W0:Y:S01]  /*d450*/  LDC R6, c[0x0][0x988] ;  /* 0x00026200ff067b82 */ /* 0x000e220000000800 */
[----:B------:R-:W-:Y:S01]  /*d460*/  ISETP.GT.AND P4, PT, R44, 0x8, P2 ;  /* 0x000000082c00780c */ /* 0x000fe20001784270 */
[----:B------:R-:W-:Y:S01]  /*d470*/  UMOV UR57, UR46 ;  /* 0x0000002e00397c82 */ /* 0x000fe20008000000 */
[----:B------:R-:W-:Y:S02]  /*d480*/  FMNMX.FTZ R4, R167, R4, !PT ;  /* 0x00000004a7047209 */ /* 0x000fe40007810000 */
[----:B------:R-:W-:Y:S02]  /*d490*/  ISETP.LT.OR P4, PT, R42, 0x9, P4 ;  /* 0x000000092a00780c */ /* 0x000fe40002781670 */
[----:B------:R-:W-:Y:S02]  /*d4a0*/  FMNMX.FTZ R4, R183, R4, !PT ;  /* 0x00000004b7047209 */ /* 0x000fe40007810000 */
[----:B------:R-:W-:-:S02]  /*d4b0*/  ISETP.GT.AND P5, PT, R44, 0x1, P2 ;  /* 0x000000012c00780c */ /* 0x000fc400017a4270 */
[----:B------:R-:W-:Y:S02]  /*d4c0*/  FMNMX.FTZ R4, R173, R4, !PT ;  /* 0x00000004ad047209 */ /* 0x000fe40007810000 */
[----:B------:R-:W-:Y:S02]  /*d4d0*/  ISETP.LT.OR P5, PT, R42, 0x2, P5 ;  /* 0x000000022a00780c */ /* 0x000fe40002fa1670 */
[----:B------:R-:W-:Y:S02]  /*d4e0*/  FMNMX.FTZ R4, R181, R4, !PT ;  /* 0x00000004b5047209 */ /* 0x000fe40007810000 */
[----:B------:R-:W-:Y:S02]  /*d4f0*/  ISETP.GT.AND P3, PT, R44, 0x9, P2 ;  /* 0x000000092c00780c */ /* 0x000fe40001764270 */
[----:B------:R-:W-:Y:S02]  /*d500*/  FMNMX.FTZ R4, R179, R4, !PT ;  /* 0x00000004b3047209 */ /* 0x000fe40007810000 */
[----:B------:R-:W-:-:S02]  /*d510*/  FSEL R163, R9, -INF , !P5 ;  /* 0xff80000009a37808 */ /* 0x000fc40006800000 */
[----:B------:R-:W-:Y:S02]  /*d520*/  FMNMX.FTZ R4, R177, R4, !PT ;  /* 0x00000004b1047209 */ /* 0x000fe40007810000 */
[----:B------:R-:W-:Y:S02]  /*d530*/  ISETP.GT.AND P5, PT, R44, 0x10, P2 ;  /* 0x000000102c00780c */ /* 0x000fe400017a4270 */
[----:B------:R-:W-:Y:S02]  /*d540*/  FMNMX.FTZ R4, R175, R4, !PT ;  /* 0x00000004af047209 */ /* 0x000fe40007810000 */
[C---:B------:R-:W-:Y:S02]  /*d550*/  ISETP.LT.OR P3, PT, R42.reuse, 0xa, P3 ;  /* 0x0000000a2a00780c */ /* 0x040fe40001f61670 */
[----:B------:R-:W-:Y:S02]  /*d560*/  FMNMX.FTZ R4, R171, R4, !PT ;  /* 0x00000004ab047209 */ /* 0x000fe40007810000 */
[----:B------:R-:W-:-:S02]  /*d570*/  ISETP.LT.OR P5, PT, R42, 0x11, P5 ;  /* 0x000000112a00780c */ /* 0x000fc40002fa1670 */
[----:B------:R-:W-:Y:S02]  /*d580*/  FMNMX.FTZ R4, R157, R4, !PT ;  /* 0x000000049d047209 */ /* 0x000fe40007810000 */
[----:B------:R-:W-:Y:S02]  /*d590*/  FSEL R161, R10, -INF , !P3 ;  /* 0xff8000000aa17808 */ /* 0x000fe40005800000 */
[----:B------:R-:W-:Y:S02]  /*d5a0*/  FMNMX.FTZ R4, R155, R4, !PT ;  /* 0x000000049b047209 */ /* 0x000fe40007810000 */
[----:B------:R-:W-:Y:S02]  /*d5b0*/  FSEL R13, R13, -INF , !P5 ;  /* 0xff8000000d0d7808 */ /* 0x000fe40006800000 */
[----:B------:R-:W-:Y:S02]  /*d5c0*/  FMNMX.FTZ R4, R153, R4, !PT ;  /* 0x0000000499047209 */ /* 0x000fe40007810000 */
[----:B------:R-:W-:-:S02]  /*d5d0*/  ISETP.GT.AND P3, PT, R44, 0x18, P2 ;  /* 0x000000182c00780c */ /* 0x000fc40001764270 */
        /* <DEDUP_REMOVED lines=23> */
[----:B------:R-:W-:-:S05]  /*d750*/  FMNMX.FTZ R32, R41, R4, !PT ;  /* 0x0000000429207209 */ /* 0x000fca0007810000 */
[----:B------:R-:W2:Y:S02]  /*d760*/  SHFL.BFLY PT, R33, R32, 0x2, 0x1f ;  /* 0x0c401f0020217f89 */ /* 0x000ea400000e0000 */
[----:B--2---:R-:W-:-:S05]  /*d770*/  FMNMX.FTZ R48, R32, R33, !PT ;  /* 0x0000002120307209 */ /* 0x004fca0007810000 */
[----:B------:R-:W2:Y:S02]  /*d780*/  SHFL.BFLY PT, R33, R48, 0x1, 0x1f ;  /* 0x0c201f0030217f89 */ /* 0x000ea400000e0000 */
[----:B--2---:R-:W-:Y:S02]  /*d790*/  FMNMX.FTZ R4, R48, R33, !PT ;  /* 0x0000002130047209 */ /* 0x004fe40007810000 */
[----:B------:R-:W-:Y:S02]  /*d7a0*/  FSEL R33, R11, -INF , !P4 ;  /* 0xff8000000b217808 */ /* 0x000fe40006000000 */
[----:B------:R-:W-:Y:S01]  /*d7b0*/  ISETP.GT.AND P4, PT, R44, 0x11, P2 ;  /* 0x000000112c00780c */ /* 0x000fe20001784270 */
[C---:B0-----:R-:W-:Y:S01]  /*d7c0*/  FMUL.FTZ R10, R4.reuse, R6 ;  /* 0x00000006040a7220 */ /* 0x041fe20000410000 */
[----:B------:R-:W-:Y:S02]  /*d7d0*/  FSETP.NEU.FTZ.AND P5, PT, R4, -INF , PT ;  /* 0xff8000000400780b */ /* 0x000fe40003fbd000 */
[----:B------:R-:W-:-:S02]  /*d7e0*/  ISETP.LT.OR P4, PT, R42, 0x12, P4 ;  /* 0x000000122a00780c */ /* 0x000fc40002781670 */
[----:B------:R-:W-:Y:S02]  /*d7f0*/  FSEL R10, R10, RZ, P5 ;  /* 0x000000ff0a0a7208 */ /* 0x000fe40002800000 */
[----:B------:R-:W-:Y:S02]  /*d800*/  FSEL R159, R12, -INF , !P4 ;  /* 0xff8000000c9f7808 */ /* 0x000fe40006000000 */
[----:B------:R-:W-:Y:S01]  /*d810*/  ISETP.GT.AND P4, PT, R44, 0x19, P2 ;  /* 0x000000192c00780c */ /* 0x000fe20001784270 */
[-CC-:B------:R-:W-:Y:S01]  /*d820*/  FFMA.FTZ R9, R169, R6.reuse, -R10.reuse ;  /* 0x00000006a9097223 */ /* 0x180fe2000001080a */
[-CC-:B------:R-:W-:Y:S01]  /*d830*/  FFMA.FTZ R182, R183, R6.reuse, -R10.reuse ;  /* 0x00000006b7b67223 */ /* 0x180fe2000001080a */
[-CC-:B------:R-:W-:Y:S01]  /*d840*/  FFMA.FTZ R180, R167, R6.reuse, -R10.reuse ;  /* 0x00000006a7b47223 */ /* 0x180fe2000001080a */
[----:B------:R-:W-:Y:S01]  /*d850*/  ISETP.LT.OR P4, PT, R42, 0x1a, P4 ;  /* 0x0000001a2a00780c */ /* 0x000fe20002781670 */
[-CC-:B------:R-:W-:Y:S01]  /*d860*/  FFMA.FTZ R11, R173, R6.reuse, -R10.reuse ;  /* 0x00000006ad0b7223 */ /* 0x180fe2000001080a */
[----:B------:R-:W-:Y:S01]  /*d870*/  FSEL R167, R26, -INF , !P3 ;  /* 0xff8000001aa77808 */ /* 0x000fe20005800000 */
[-CC-:B------:R-:W-:Y:S01]  /*d880*/  FFMA.FTZ R176, R181, R6.reuse, -R10.reuse ;  /* 0x00000006b5b07223 */ /* 0x180fe2000001080a */
[----:B------:R-:W-:Y:S01]  /*d890*/  FSEL R165, R24, -INF , !P4 ;  /* 0xff80000018a57808 */ /* 0x000fe20006000000 */
[-CC-:B------:R-:W-:Y:S01]  /*d8a0*/  FFMA.FTZ R178, R177, R6.reuse, -R10.reuse ;  /* 0x00000006b1b27223 */ /* 0x180fe2000001080a */
[C---:B------:R-:W-:Y:S01]  /*d8b0*/  ISETP.GT.AND P4, PT, R44.reuse, 0x21, P2 ;  /* 0x000000212c00780c */ /* 0x040fe20001784270 */
[-CC-:B------:R-:W-:Y:S01]  /*d8c0*/  FFMA.FTZ R172, R171, R6.reuse, -R10.reuse ;  /* 0x00000006abac7223 */ /* 0x180fe2000001080a */
[----:B------:R-:W-:Y:S01]  /*d8d0*/  ISETP.GT.AND P3, PT, R44, 0x28, P2 ;  /* 0x000000282c00780c */ /* 0x000fe20001764270 */
[-CC-:B------:R-:W-:Y:S01]  /*d8e0*/  FFMA.FTZ R174, R155, R6.reuse, -R10.reuse ;  /* 0x000000069bae7223 */ /* 0x180fe2000001080a */
[C---:B------:R-:W-:Y:S01]  /*d8f0*/  ISETP.LT.OR P4, PT, R42.reuse, 0x22, P4 ;  /* 0x000000222a00780c */ /* 0x040fe20002781670 */
[-CC-:B------:R-:W-:Y:S01]  /*d900*/  FFMA.FTZ R168, R87, R6.reuse, -R10.reuse ;  /* 0x0000000657a87223 */ /* 0x180fe2000001080a */
[----:B------:R-:W-:Y:S01]  /*d910*/  ISETP.LT.OR P3, PT, R42, 0x29, P3 ;  /* 0x000000292a00780c */ /* 0x000fe20001f61670 */
        /* <DEDUP_REMOVED lines=13> */
[----:B------:R-:W-:Y:S01]  /*d9f0*/  ISETP.GT.AND P4, PT, R44, 0x30, P2 ;  /* 0x000000302c00780c */ /* 0x000fe20001784270 */
[--C-:B------:R-:W-:Y:S01]  /*da00*/  FFMA.FTZ R152, R51, R6, -R10.reuse ;  /* 0x0000000633987223 */ /* 0x100fe2000001080a */
[----:B------:R-:W-:Y:S01]  /*da10*/  FMNMX.FTZ R12, R183, R8, !PT ;  /* 0x00000008b70c7209 */ /* 0x000fe20007810000 */
[-CC-:B------:R-:W-:Y:S01]  /*da20*/  FFMA.FTZ R153, R153, R6.reuse, -R10.reuse ;  /* 0x0000000699997223 */ /* 0x180fe2000001080a */
[C---:B------:R-:W-:Y:S01]  /*da30*/  ISETP.LT.OR P3, PT, R42.reuse, 0x2a, P3 ;  /* 0x0000002a2a00780c */ /* 0x040fe20001f61670 */
        /* <DEDUP_REMOVED lines=20> */
[C---:B------:R-:W-:Y:S02]  /*db80*/  ISETP.LT.OR P3, PT, R42.reuse, 0x32, P3 ;  /* 0x000000322a00780c */ /* 0x040fe40001f61670 */
[----:B------:R-:W-:Y:S02]  /*db90*/  FMNMX.FTZ R12, R165, R12, !PT ;  /* 0x0000000ca50c7209 */ /* 0x000fe40007810000 */
[----:B------:R-:W-:-:S02]  /*dba0*/  ISETP.LT.OR P4, PT, R42, 0x39, P4 ;  /* 0x000000392a00780c */ /* 0x000fc40002781670 */
[----:B------:R-:W-:Y:S01]  /*dbb0*/  FMNMX.FTZ R12, R167, R12, !PT ;  /* 0x0000000ca70c7209 */ /* 0x000fe20007810000 */
[----:B------:R-:W-:Y:S01]  /*dbc0*/  MUFU.EX2 R182, R182 ;  /* 0x000000b600b67308 */ /* 0x000fe20000000800 */
[----:B------:R-:W-:Y:S02]  /*dbd0*/  FSEL R179, R20, -INF , !P3 ;  /* 0xff80000014b37808 */ /* 0x000fe40005800000 */
[----:B------:R-:W-:Y:S02]  /*dbe0*/  FMNMX.FTZ R12, R169, R12, !PT ;  /* 0x0000000ca90c7209 */ /* 0x000fe40007810000 */
[----:B------:R-:W-:Y:S02]  /*dbf0*/  ISETP.GT.AND P3, PT, R44, 0x39, P2 ;  /* 0x000000392c00780c */ /* 0x000fe40001764270 */
[----:B------:R-:W-:Y:S01]  /*dc00*/  FMNMX.FTZ R12, R29, R12, !PT ;  /* 0x0000000c1d0c7209 */ /* 0x000fe20007810000 */
[----:B------:R-:W-:Y:S01]  /*dc10*/  MUFU.EX2 R11, R11 ;  /* 0x0000000b000b7308 */ /* 0x000fe20000000800 */
[----:B------:R-:W-:-:S02]  /*dc20*/  FSEL R181, R28, -INF , !P4 ;  /* 0xff8000001cb57808 */ /* 0x000fc40006000000 */
[----:B------:R-:W-:Y:S02]  /*dc30*/  FMNMX.FTZ R12, R173, R12, !PT ;  /* 0x0000000cad0c7209 */ /* 0x000fe40007810000 */
[----:B------:R-:W-:Y:S02]  /*dc40*/  ISETP.GT.AND P4, PT, R44, 0x40, P2 ;  /* 0x000000402c00780c */ /* 0x000fe40001784270 */
[C---:B------:R-:W-:Y:S01]  /*dc50*/  ISETP.LT.OR P3, PT, R42.reuse, 0x3a, P3 ;  /* 0x0000003a2a00780c */ /* 0x040fe20001f61670 */
[----:B------:R-:W-:Y:S01]  /*dc60*/  MUFU.EX2 R176, R176 ;  /* 0x000000b000b07308 */ /* 0x000fe20000000800 */
[----:B------:R-:W-:Y:S02]  /*dc70*/  FMNMX.FTZ R12, R27, R12, !PT ;  /* 0x0000000c1b0c7209 */ /* 0x000fe40007810000 */
[----:B------:R-:W-:Y:S02]  /*dc80*/  ISETP.LT.OR P4, PT, R42, 0x41, P4 ;  /* 0x000000412a00780c */ /* 0x000fe40002781670 */
[----:B------:R-:W-:Y:S01]  /*dc90*/  FSEL R177, R15, -INF , !P3 ;  /* 0xff8000000fb17808 */ /* 0x000fe20005800000 */
[----:B------:R-:W-:Y:S01]  /*dca0*/  FFMA.FTZ R15, R175, R6, -R10 ;  /* 0x00000006af0f7223 */ /* 0x000fe2000001080a */
[----:B------:R-:W-:Y:S01]  /*dcb0*/  ISETP.GT.AND P3, PT, R44, 0x41, P2 ;  /* 0x000000412c00780c */ /* 0x000fe20001764270 */
[----:B------:R-:W-:Y:S01]  /*dcc0*/  MUFU.EX2 R21, R21 ;  /* 0x0000001500157308 */ /* 0x000fe20000000800 */
[----:B------:R-:W-:-:S02]  /*dcd0*/  FMNMX.FTZ R12, R179, R12, !PT ;  /* 0x0000000cb30c7209 */ /* 0x000fc40007810000 */
[----:B------:R-:W-:Y:S02]  /*dce0*/  FSEL R35, R35, -INF , !P4 ;  /* 0xff80000023237808 */ /* 0x000fe40006000000 */
        /* <DEDUP_REMOVED lines=10> */
[----:B------:R-:W-:Y:S01]  /*dd90*/  FSEL R175, R34, -INF , !P4 ;  /* 0xff80000022af7808 */ /* 0x000fe20006000000 */
[----:B------:R-:W-:Y:S01]  /*dda0*/  IMAD.U32 R34, RZ, RZ, UR56 ;  /* 0x00000038ff227e24 */ /* 0x000fe2000f8e00ff */
[----:B------:R-:W-:Y:S01]  /*ddb0*/  ISETP.GT.AND P4, PT, R44, 0x50, P2 ;  /* 0x000000502c00780c */ /* 0x000fe20001784270 */
[----:B------:R-:W-:Y:S01]  /*ddc0*/  UMOV UR56, UR45 ;  /* 0x0000002d00387c82 */ /* 0x000fe20008000000 */
[C---:B------:R-:W-:Y:S01]  /*ddd0*/  ISETP.LT.OR P3, PT, R42.reuse, 0x4a, P3 ;  /* 0x0000004a2a00780c */ /* 0x040fe20001f61670 */
[----:B------:R-:W-:Y:S01]  /*dde0*/  MUFU.EX2 R172, R172 ;  /* 0x000000ac00ac7308 */ /* 0x000fe20000000800 */
[----:B------:R-:W-:Y:S02]  /*ddf0*/  FMNMX.FTZ R12, R35, R12, !PT ;  /* 0x0000000c230c7209 */ /* 0x000fe40007810000 */
[----:B------:R-:W-:Y:S02]  /*de00*/  ISETP.LT.OR P4, PT, R42, 0x51, P4 ;  /* 0x000000512a00780c */ /* 0x000fe40002781670 */
[----:B------:R-:W-:-:S02]  /*de10*/  FSEL R157, R30, -INF , !P3 ;  /* 0xff8000001e9d7808 */ /* 0x000fc40005800000 */
[----:B------:R-:W-:Y:S01]  /*de20*/  ISETP.GT.AND P3, PT, R44, 0x51, P2 ;  /* 0x000000512c00780c */ /* 0x000fe20001764270 */
[----:B------:R-:W-:Y:S01]  /*de30*/  MUFU.EX2 R31, R31 ;  /* 0x0000001f001f7308 */ /* 0x000fe20000000800 */
[----:B------:R-:W-:Y:S02]  /*de40*/  FMNMX.FTZ R12, R171, R12, !PT ;  /* 0x0000000cab0c7209 */ /* 0x000fe40007810000 */
[----:B------:R-:W-:Y:S02]  /*de50*/  FSEL R155, R38, -INF , !P4 ;  /* 0xff800000269b7808 */ /* 0x000fe40006000000 */
[----:B------:R-:W-:Y:S02]  /*de60*/  ISETP.GT.AND P4, PT, R44, 0x58, P2 ;  /* 0x000000582c00780c */ /* 0x000fe40001784270 */
[----:B------:R-:W-:Y:S01]  /*de70*/  ISETP.LT.OR P3, PT, R42, 0x52, P3 ;  /* 0x000000522a00780c */ /* 0x000fe20001f61670 */
[----:B------:R-:W-:Y:S01]  /*de80*/  MUFU.EX2 R174, R174 ;  /* 0x000000ae00ae7308 */ /* 0x000fe20000000800 */
[----:B------:R-:W-:-:S02]  /*de90*/  FMNMX.FTZ R12, R175, R12, !PT ;  /* 0x0000000caf0c7209 */ /* 0x000fc40007810000 */
[----:B------:R-:W-:Y:S02]  /*dea0*/  ISETP.LT.OR P4, PT, R42, 0x59, P4 ;  /* 0x000000592a00780c */ /* 0x000fe40002781670 */
[----:B------:R-:W-:Y:S02]  /*deb0*/  FSEL R193, R36, -INF , !P3 ;  /* 0xff80000024c17808 */ /* 0x000fe40005800000 */
[----:B------:R-:W-:Y:S01]  /*dec0*/  FMNMX.FTZ R12, R157, R12, !PT ;  /* 0x0000000c9d0c7209 */ /* 0x000fe20007810000 */
[----:B------:R-:W-:Y:S01]  /*ded0*/  MUFU.EX2 R153, R153 ;  /* 0x0000009900997308 */ /* 0x000fe20000000800 */
[----:B------:R-:W-:Y:S02]  /*dee0*/  ISETP.GT.AND P3, PT, R44, 0x59, P2 ;  /* 0x000000592c00780c */ /* 0x000fe40001764270 */
[----:B------:R-:W-:Y:S02]  /*def0*/  FSEL R39, R39, -INF , !P4 ;  /* 0xff80000027277808 */ /* 0x000fe40006000000 */
[----:B------:R-:W-:-:S02]  /*df00*/  FMNMX.FTZ R12, R155, R12, !PT ;  /* 0x0000000c9b0c7209 */ /* 0x000fc40007810000 */
[----:B------:R-:W-:Y:S01]  /*df10*/  ISETP.GT.AND P4, PT, R44, 0x60, P2 ;  /* 0x000000602c00780c */ /* 0x000fe20001784270 */
[----:B------:R-:W-:Y:S01]  /*df20*/  MUFU.EX2 R168, R168 ;  /* 0x000000a800a87308 */ /* 0x000fe20000000800 */
[C---:B------:R-:W-:Y:S02]  /*df30*/  ISETP.LT.OR P3, PT, R42.reuse, 0x5a, P3 ;  /* 0x0000005a2a00780c */ /* 0x040fe40001f61670 */
        /* <DEDUP_REMOVED lines=24> */
[----:B------:R-:W-:-:S02]  /*e0c0*/  FSEL R81, R46, -INF , !P3 ;  /* 0xff8000002e517808 */ /* 0x000fc40005800000 */
[C---:B------:R-:W-:Y:S01]  /*e0d0*/  ISETP.GT.AND P3, PT, R44.reuse, 0x71, P2 ;  /* 0x000000712c00780c */ /* 0x040fe20001764270 */
[----:B------:R-:W-:Y:S01]  /*e0e0*/  MUFU.EX2 R166, R166 ;  /* 0x000000a600a67308 */ /* 0x000fe20000000800 */
[----:B------:R-:W-:Y:S02]  /*e0f0*/  FMNMX.FTZ R12, R45, R12, !PT ;  /* 0x0000000c2d0c7209 */ /* 0x000fe40007810000 */
[----:B------:R-:W-:Y:S01]  /*e100*/  FSEL R79, R49, -INF , !P4 ;  /* 0xff800000314f7808 */ /* 0x000fe20006000000 */
[----:B------:R-:W-:Y:S01]  /*e110*/  FFMA.FTZ R49, R77, R6, -R10 ;  /* 0x000000064d317223 */ /* 0x000fe2000001080a */
[----:B------:R-:W-:Y:S02]  /*e120*/  ISETP.GT.AND P4, PT, R44, 0x78, P2 ;  /* 0x000000782c00780c */ /* 0x000fe40001784270 */
[----:B------:R-:W-:Y:S01]  /*e130*/  ISETP.LT.OR P3, PT, R42, 0x72, P3 ;  /* 0x000000722a00780c */ /* 0x000fe20001f61670 */
[----:B------:R-:W-:Y:S01]  /*e140*/  MUFU.EX2 R160, R160 ;  /* 0x000000a000a07308 */ /* 0x000fe20000000800 */
[----:B------:R-:W-:-:S02]  /*e150*/  FMNMX.FTZ R12, R81, R12, !PT ;  /* 0x0000000c510c7209 */ /* 0x000fc40007810000 */
[----:B------:R-:W-:Y:S02]  /*e160*/  ISETP.GT.AND P2, PT, R44, 0x79, P2 ;  /* 0x000000792c00780c */ /* 0x000fe40001744270 */
[----:B------:R-:W-:Y:S02]  /*e170*/  ISETP.LT.OR P4, PT, R42, 0x79, P4 ;  /* 0x000000792a00780c */ /* 0x000fe40002781670 */
[----:B------:R-:W-:Y:S01]  /*e180*/  FSEL R77, R50, -INF , !P3 ;  /* 0xff800000324d7808 */ /* 0x000fe20005800000 */
[----:B------:R-:W-:Y:S01]  /*e190*/  MUFU.EX2 R49, R49 ;  /* 0x0000003100317308 */ /* 0x000fe20000000800 */
[----:B------:R-:W-:Y:S02]  /*e1a0*/  FMNMX.FTZ R12, R79, R12, !PT ;  /* 0x0000000c4f0c7209 */ /* 0x000fe40007810000 */
[----:B------:R-:W-:Y:S02]  /*e1b0*/  ISETP.LT.OR P2, PT, R42, 0x7a, P2 ;  /* 0x0000007a2a00780c */ /* 0x000fe40001741670 */
[----:B------:R-:W-:Y:S01]  /*e1c0*/  FSEL R195, R53, -INF , !P4 ;  /* 0xff80000035c37808 */ /* 0x000fe20006000000 */
[----:B------:R-:W-:Y:S01]  /*e1d0*/  FFMA.FTZ R53, R69, R6, -R10 ;  /* 0x0000000645357223 */ /* 0x000fe2000001080a */
[----:B------:R-:W-:Y:S01]  /*e1e0*/  FMNMX.FTZ R12, R77, R12, !PT ;  /* 0x0000000c4d0c7209 */ /* 0x000fe20007810000 */
[----:B------:R-:W-:Y:S01]  /*e1f0*/  MUFU.EX2 R65, R65 ;  /* 0x0000004100417308 */ /* 0x000fe20000000800 */
[----:B-1----:R-:W-:-:S02]  /*e200*/  FSEL R73, R54, -INF , !P2 ;  /* 0xff80000036497808 */ /* 0x002fc40005000000 */
[----:B------:R-:W-:Y:S02]  /*e210*/  FMNMX.FTZ R12, R195, R12, !PT ;  /* 0x0000000cc30c7209 */ /* 0x000fe40007810000 */
[----:B------:R-:W-:Y:S02]  /*e220*/  FSEL R14, R4, RZ, P5 ;  /* 0x000000ff040e7208 */ /* 0x000fe40002800000 */
[----:B------:R-:W-:Y:S01]  /*e230*/  FMNMX.FTZ R12, R73, R12, !PT ;  /* 0x0000000c490c7209 */ /* 0x000fe20007810000 */
[----:B------:R-:W-:Y:S01]  /*e240*/  MUFU.EX2 R53, R53 ;  /* 0x0000003500357308 */ /* 0x000fe20000000800 */
[----:B------:R-:W-:Y:S01]  /*e250*/  @!P1 LEA R34, R34, UR41, 0x3 ;  /* 0x0000002922229c11 */ /* 0x000fe2000f8e18ff */
[----:B------:R-:W-:Y:S01]  /*e260*/  FADD.FTZ R47, -R14, R7 ;  /* 0x000000070e2f7221 */ /* 0x000fe20000010100 */
[-C--:B------:R-:W-:Y:S01]  /*e270*/  FFMA.FTZ R7, R41, R6.reuse, -R10 ;  /* 0x0000000629077223 */ /* 0x080fe2000001080a */
[----:B------:R-:W0:Y:S02]  /*e280*/  SHFL.BFLY PT, R5, R12, 0x2, 0x1f ;  /* 0x0c401f000c057f89 */ /* 0x000e2400000e0000 */
[----:B------:R-:W-:Y:S01]  /*e290*/  FMUL.FTZ R10, R47, R6 ;  /* 0x000000062f0a7220 */ /* 0x000fe20000410000 */
[----:B------:R-:W-:Y:S01]  /*e2a0*/  @!P1 VIADD R34, R34, 0x28860 ;  /* 0x0002886022229836 */ /* 0x000fe20000000000 */
[----:B------:R-:W-:Y:S04]  /*e2b0*/  MUFU.EX2 R162, R162 ;  /* 0x000000a200a27308 */ /* 0x000fe80000000800 */
[----:B------:R-:W-:-:S04]  /*e2c0*/  @!P1 PRMT R34, RZ, 0x654, R34 ;  /* 0x00000654ff229816 */ /* 0x000fc80000000022 */
[----:B------:R-:W1:Y:S01]  /*e2d0*/  MUFU.EX2 R10, R10 ;  /* 0x0000000a000a7308 */ /* 0x000e620000000800 */
[----:B------:R2:W-:Y:S07]  /*e2e0*/  @!P1 SYNCS.ARRIVE.TRANS64.RED.A1T0 RZ, [R34+URZ], RZ ;  /* 0x000000ff22ff99a7 */ /* 0x0005ee000810043f */
[----:B------:R-:W-:Y:S01]  /*e2f0*/  MUFU.EX2 R67, R67 ;  /* 0x0000004300437308 */ /* 0x000fe20000000800 */
[----:B0-----:R-:W-:-:S07]  /*e300*/  FMNMX.FTZ R5, R12, R5, !PT ;  /* 0x000000050c057209 */ /* 0x001fce0007810000 */
[----:B------:R-:W-:Y:S01]  /*e310*/  MUFU.EX2 R156, R156 ;  /* 0x0000009c009c7308 */ /* 0x000fe20000000800 */
[----:B------:R-:W0:Y:S01]  /*e320*/  SHFL.BFLY PT, R12, R5, 0x1, 0x1f ;  /* 0x0c201f00050c7f89 */ /* 0x000e2200000e0000 */
[----:B-1----:R-:W-:Y:S01]  /*e330*/  FFMA.FTZ R47, R10, R2, R9 ;  /* 0x000000020a2f7223 */ /* 0x002fe20000010009 */
[-C--:B------:R-:W-:Y:S01]  /*e340*/  FMUL.FTZ R88, R88, R10.reuse ;  /* 0x0000000a58587220 */ /* 0x080fe20000410000 */
[-C--:B------:R-:W-:Y:S01]  /*e350*/  FMUL.FTZ R89, R89, R10.reuse ;  /* 0x0000000a59597220 */ /* 0x080fe20000410000 */
[-C--:B------:R-:W-:Y:S01]  /*e360*/  FMUL.FTZ R92, R92, R10.reuse ;  /* 0x0000000a5c5c7220 */ /* 0x080fe20000410000 */
[C---:B------:R-:W-:Y:S01]  /*e370*/  FADD.FTZ R47, R180.reuse, R47 ;  /* 0x0000002fb42f7221 */ /* 0x040fe20000010000 */
[----:B------:R-:W-:Y:S01]  /*e380*/  F2FP.BF16.F32.PACK_AB R180, R180, R9 ;  /* 0x00000009b4b4723e */ /* 0x000fe200000010ff */
[----:B------:R-:W-:Y:S01]  /*e390*/  MUFU.EX2 R61, R61 ;  /* 0x0000003d003d7308 */ /* 0x000fe20000000800 */
[----:B------:R-:W-:Y:S01]  /*e3a0*/  FMUL.FTZ R93, R93, R10 ;  /* 0x0000000a5d5d7220 */ /* 0x000fe20000410000 */
[----:B------:R-:W-:Y:S01]  /*e3b0*/  FADD.FTZ R2, R182, R47 ;  /* 0x0000002fb6027221 */ /* 0x000fe20000010000 */
[----:B------:R-:W-:Y:S01]  /*e3c0*/  F2FP.BF16.F32.PACK_AB R182, R11, R182 ;  /* 0x000000b60bb6723e */ /* 0x000fe200000010ff */
[-C--:B------:R-:W-:Y:S01]  /*e3d0*/  FMUL.FTZ R96, R96, R10.reuse ;  /* 0x0000000a60607220 */ /* 0x080fe20000410000 */
[-C--:B------:R-:W-:Y:S01]  /*e3e0*/  FMUL.FTZ R97, R97, R10.reuse ;  /* 0x0000000a61617220 */ /* 0x080fe20000410000 */
[----:B------:R-:W-:Y:S01]  /*e3f0*/  FADD.FTZ R47, R11, R2 ;  /* 0x000000020b2f7221 */ /* 0x000fe20000010000 */
[-C--:B------:R-:W-:Y:S01]  /*e400*/  FMUL.FTZ R100, R100, R10.reuse ;  /* 0x0000000a64647220 */ /* 0x080fe20000410000 */
[----:B------:R-:W-:Y:S01]  /*e410*/  MUFU.EX2 R158, R158 ;  /* 0x0000009e009e7308 */ /* 0x000fe20000000800 */
[----:B------:R-:W-:Y:S01]  /*e420*/  FMUL.FTZ R101, R101, R10 ;  /* 0x0000000a65657220 */ /* 0x000fe20000410000 */
[----:B------:R-:W-:Y:S01]  /*e430*/  FADD.FTZ R2, R176, R47 ;  /* 0x0000002fb0027221 */ /* 0x000fe20000010000 */
[----:B------:R-:W-:Y:S01]  /*e440*/  F2FP.BF16.F32.PACK_AB R176, R21, R176 ;  /* 0x000000b015b0723e */ /* 0x000fe200000010ff */
[-C--:B------:R-:W-:Y:S01]  /*e450*/  FMUL.FTZ R104, R104, R10.reuse ;  /* 0x0000000a68687220 */ /* 0x080fe20000410000 */
[-C--:B------:R-:W-:Y:S01]  /*e460*/  FMUL.FTZ R105, R105, R10.reuse ;  /* 0x0000000a69697220 */ /* 0x080fe20000410000 */
[-C--:B------:R-:W-:Y:S01]  /*e470*/  FMUL.FTZ R108, R108, R10.reuse ;  /* 0x0000000a6c6c7220 */ /* 0x080fe20000410000 */
[----:B------:R-:W-:Y:S01]  /*e480*/  FMUL.FTZ R109, R109, R10 ;  /* 0x0000000a6d6d7220 */ /* 0x000fe20000410000 */
[----:B------:R-:W-:Y:S01]  /*e490*/  MUFU.EX2 R57, R57 ;  /* 0x0000003900397308 */ /* 0x000fe20000000800 */
[----:B0-----:R-:W-:Y:S01]  /*e4a0*/  FMNMX.FTZ R5, R5, R12, !PT ;  /* 0x0000000c05057209 */ /* 0x001fe20007810000 */
[-C--:B------:R-:W-:Y:S01]  /*e4b0*/  FMUL.FTZ R112, R112, R10.reuse ;  /* 0x0000000a70707220 */ /* 0x080fe20000410000 */
[-C--:B------:R-:W-:Y:S01]  /*e4c0*/  FMUL.FTZ R113, R113, R10.reuse ;  /* 0x0000000a71717220 */ /* 0x080fe20000410000 */
[----:B------:R-:W-:Y:S01]  /*e4d0*/  FMUL.FTZ R116, R116, R10 ;  /* 0x0000000a74747220 */ /* 0x000fe20000410000 */
[C---:B------:R-:W-:Y:S01]  /*e4e0*/  FSETP.NEU.FTZ.AND P2, PT, R5.reuse, -INF , PT ;  /* 0xff8000000500780b */ /* 0x040fe20003f5d000 */
[----:B------:R-:W-:Y:S01]  /*e4f0*/  FMUL.FTZ R12, R5, R6 ;  /* 0x00000006050c7220 */ /* 0x000fe20000410000 */
[-C--:B------:R-:W-:Y:S01]  /*e500*/  FMUL.FTZ R117, R117, R10.reuse ;  /* 0x0000000a75757220 */ /* 0x080fe20000410000 */
[----:B------:R-:W-:Y:S01]  /*e510*/  MUFU.EX2 R152, R152 ;  /* 0x0000009800987308 */ /* 0x000fe20000000800 */
        /* <DEDUP_REMOVED lines=8> */
[-CC-:B------:R-:W-:Y:S01]  /*e5a0*/  FFMA.FTZ R183, R33, R6.reuse, -R36.reuse ;  /* 0x0000000621b77223 */ /* 0x180fe20000010824 */
[-CC-:B------:R-:W-:Y:S01]  /*e5b0*/  FFMA.FTZ R33, R169, R6.reuse, -R36.reuse ;  /* 0x00000006a9217223 */ /* 0x180fe20000010824 */
[-C--:B------:R-:W-:Y:S01]  /*e5c0*/  FFMA.FTZ R169, R27, R6.reuse, -R36 ;  /* 0x000000061ba97223 */ /* 0x080fe20000010824 */
[----:B------:R-:W-:Y:S01]  /*e5d0*/  FADD.FTZ R27, R21, R2 ;  /* 0x00000002151b7221 */ /* 0x000fe20000010000 */
[-CC-:B------:R-:W-:Y:S01]  /*e5e0*/  FFMA.FTZ R12, R163, R6.reuse, -R36.reuse ;  /* 0x00000006a30c7223 */ /* 0x180fe20000010824 */
[----:B------:R-:W-:Y:S01]  /*e5f0*/  MUFU.EX2 R41, R41 ;  /* 0x0000002900297308 */ /* 0x000fe20000000800 */
[-CC-:B------:R-:W-:Y:S01]  /*e600*/  FFMA.FTZ R24, R25, R6.reuse, -R36.reuse ;  /* 0x0000000619187223 */ /* 0x180fe20000010824 */
[----:B------:R-:W-:Y:S01]  /*e610*/  FADD.FTZ R2, R178, R27 ;  /* 0x0000001bb2027221 */ /* 0x000fe20000010000 */
        /* <DEDUP_REMOVED lines=16> */
[----:B------:R-:W-:Y:S01]  /*e720*/  FSEL R47, R5, RZ, P2 ;  /* 0x000000ff052f7208 */ /* 0x000fe20001000000 */
[-CC-:B------:R-:W-:Y:S01]  /*e730*/  FFMA.FTZ R32, R177, R6.reuse, -R36.reuse ;  /* 0x00000006b1207223 */ /* 0x180fe20000010824 */
[-C--:B--2---:R-:W-:Y:S01]  /*e740*/  FFMA.FTZ R34, R171, R6.reuse, -R36 ;  /* 0x00000006ab227223 */ /* 0x084fe20000010824 */
[----:B------:R-:W-:Y:S01]  /*e750*/  FADD.FTZ R55, R153, R2 ;  /* 0x0000000299377221 */ /* 0x000fe20000010000 */
[-C--:B------:R-:W-:Y:S01]  /*e760*/  FFMA.FTZ R175, R175, R6.reuse, -R36 ;  /* 0x00000006afaf7223 */ /* 0x080fe20000010824 */
[----:B------:R-:W-:Y:S01]  /*e770*/  FADD.FTZ R47, -R47, R8 ;  /* 0x000000082f2f7221 */ /* 0x000fe20000010100 */
[----:B------:R-:W-:Y:S01]  /*e780*/  MUFU.EX2 R14, R14 ;  /* 0x0000000e000e7308 */ /* 0x000fe20000000800 */
[----:B------:R-:W-:Y:S01]  /*e790*/  FADD.FTZ R2, R168, R55 ;  /* 0x00000037a8027221 */ /* 0x000fe20000010000 */
[-CC-:B------:R-:W-:Y:S01]  /*e7a0*/  FFMA.FTZ R157, R157, R6.reuse, -R36.reuse ;  /* 0x000000069d9d7223 */ /* 0x180fe20000010824 */
[-C--:B------:R-:W-:Y:S01]  /*e7b0*/  FMUL.FTZ R8, R47, R6.reuse ;  /* 0x000000062f087220 */ /* 0x080fe20000410000 */
[-C--:B------:R-:W-:Y:S01]  /*e7c0*/  FFMA.FTZ R155, R155, R6.reuse, -R36 ;  /* 0x000000069b9b7223 */ /* 0x080fe20000010824 */
[----:B------:R-:W-:Y:S01]  /*e7d0*/  FADD.FTZ R47, R37, R2 ;  /* 0x00000002252f7221 */ /* 0x000fe20000010000 */
[-CC-:B------:R-:W-:Y:S01]  /*e7e0*/  FFMA.FTZ R193, R193, R6.reuse, -R36.reuse ;  /* 0x00000006c1c17223 */ /* 0x180fe20000010824 */
[-CC-:B------:R-:W-:Y:S01]  /*e7f0*/  FFMA.FTZ R39, R39, R6.reuse, -R36.reuse ;  /* 0x0000000627277223 */ /* 0x180fe20000010824 */
        /* <DEDUP_REMOVED lines=8> */
[----:B------:R-:W0:Y:S01]  /*e880*/  MUFU.EX2 R8, R8 ;  /* 0x0000000800087308 */ /* 0x000e220000000800 */
[----:B------:R-:W-:Y:S01]  /*e890*/  FADD.FTZ R2, R164, R35 ;  /* 0x00000023a4027221 */ /* 0x000fe20000010000 */
[-CC-:B------:R-:W-:Y:S01]  /*e8a0*/  FFMA.FTZ R79, R79, R6.reuse, -R36.reuse ;  /* 0x000000064f4f7223 */ /* 0x180fe20000010824 */
[-CC-:B------:R-:W-:Y:S01]  /*e8b0*/  FFMA.FTZ R77, R77, R6.reuse, -R36.reuse ;  /* 0x000000064d4d7223 */ /* 0x180fe20000010824 */
[-C--:B------:R-:W-:Y:S01]  /*e8c0*/  FFMA.FTZ R195, R195, R6.reuse, -R36 ;  /* 0x00000006c3c37223 */ /* 0x080fe20000010824 */
[----:B------:R-:W-:Y:S01]  /*e8d0*/  FADD.FTZ R35, R49, R2 ;  /* 0x0000000231237221 */ /* 0x000fe20000010000 */
[----:B------:R-:W-:Y:S01]  /*e8e0*/  FFMA.FTZ R36, R73, R6, -R36 ;  /* 0x0000000649247223 */ /* 0x000fe20000010824 */
[----:B------:R-:W-:Y:S01]  /*e8f0*/  ISETP.GT.AND P2, PT, R3, UR40, PT ;  /* 0x0000002803007c0c */ /* 0x000fe2000bf44270 */
[----:B------:R-:W1:Y:S01]  /*e900*/  MUFU.EX2 R20, R20 ;  /* 0x0000001400147308 */ /* 0x000e620000000800 */
[----:B------:R-:W-:Y:S01]  /*e910*/  FADD.FTZ R2, R166, R35 ;  /* 0x00000023a6027221 */ /* 0x000fe20000010000 */
[----:B------:R-:W-:Y:S01]  /*e920*/  F2FP.BF16.F32.PACK_AB R174, R153, R174 ;  /* 0x000000ae99ae723e */ /* 0x000fe200000010ff */
[----:B------:R-:W-:Y:S01]  /*e930*/  FMUL.FTZ R132, R132, R10 ;  /* 0x0000000a84847220 */ /* 0x000fe20000410000 */
[----:B------:R-:W-:Y:S01]  /*e940*/  F2FP.BF16.F32.PACK_AB R178, R15, R178 ;  /* 0x000000b20fb2723e */ /* 0x000fe200000010ff */
[----:B------:R-:W-:Y:S01]  /*e950*/  FADD.FTZ R47, R53, R2 ;  /* 0x00000002352f7221 */ /* 0x000fe20000010000 */
[----:B------:R-:W-:Y:S01]  /*e960*/  F2FP.BF16.F32.PACK_AB R172, R31, R172 ;  /* 0x000000ac1fac723e */ /* 0x000fe200000010ff */
[----:B------:R-:W-:Y:S01]  /*e970*/  FMUL.FTZ R133, R133, R10 ;  /* 0x0000000a85857220 */ /* 0x000fe20000410000 */
[----:B------:R-:W2:Y:S01]  /*e980*/  MUFU.EX2 R24, R24 ;  /* 0x0000001800187308 */ /* 0x000ea20000000800 */
[----:B0-----:R-:W-:Y:S01]  /*e990*/  FFMA.FTZ R35, R8, R0, R41 ;  /* 0x0000000008237223 */ /* 0x001fe20000010029 */
[----:B------:R-:W-:Y:S01]  /*e9a0*/  FADD.FTZ R2, R160, R47 ;  /* 0x0000002fa0027221 */ /* 0x000fe20000010000 */
[-C--:B------:R-:W-:Y:S01]  /*e9b0*/  FMUL.FTZ R90, R90, R8.reuse ;  /* 0x000000085a5a7220 */ /* 0x080fe20000410000 */
[-C--:B------:R-:W-:Y:S01]  /*e9c0*/  FMUL.FTZ R91, R91, R8.reuse ;  /* 0x000000085b5b7220 */ /* 0x080fe20000410000 */
[----:B------:R-:W-:Y:S01]  /*e9d0*/  FADD.FTZ R0, R12, R35 ;  /* 0x000000230c007221 */ /* 0x000fe20000010000 */
[----:B------:R-:W-:Y:S01]  /*e9e0*/  FADD.FTZ R47, R65, R2 ;  /* 0x00000002412f7221 */ /* 0x000fe20000010000 */
[-C--:B------:R-:W-:Y:S01]  /*e9f0*/  FMUL.FTZ R94, R94, R8.reuse ;  /* 0x000000085e5e7220 */ /* 0x080fe20000410000 */
[----:B------:R-:W0:Y:S01]  /*ea00*/  MUFU.EX2 R25, R25 ;  /* 0x0000001900197308 */ /* 0x000e220000000800 */
[----:B------:R-:W-:Y:S01]  /*ea10*/  FADD.FTZ R35, R183, R0 ;  /* 0x00000000b7237221 */ /* 0x000fe20000010000 */
[----:B------:R-:W-:Y:S01]  /*ea20*/  FADD.FTZ R2, R162, R47 ;  /* 0x0000002fa2027221 */ /* 0x000fe20000010000 */
[-C--:B------:R-:W-:Y:S01]  /*ea30*/  FMUL.FTZ R95, R95, R8.reuse ;  /* 0x000000085f5f7220 */ /* 0x080fe20000410000 */
[-C--:B------:R-:W-:Y:S01]  /*ea40*/  FMUL.FTZ R98, R98, R8.reuse ;  /* 0x0000000862627220 */ /* 0x080fe20000410000 */
[----:B------:R-:W-:Y:S01]  /*ea50*/  FADD.FTZ R0, R14, R35 ;  /* 0x000000230e007221 */ /* 0x000fe20000010000 */
[----:B------:R-:W-:Y:S01]  /*ea60*/  FADD.FTZ R11, R67, R2 ;  /* 0x00000002430b7221 */ /* 0x000fe20000010000 */
[-C--:B------:R-:W-:Y:S01]  /*ea70*/  FMUL.FTZ R99, R99, R8.reuse ;  /* 0x0000000863637220 */ /* 0x080fe20000410000 */
[----:B------:R-:W3:Y:S01]  /*ea80*/  MUFU.EX2 R26, R26 ;  /* 0x0000001a001a7308 */ /* 0x000ee20000000800 */
[----:B------:R-:W-:Y:S01]  /*ea90*/  FADD.FTZ R9, R13, R0 ;  /* 0x000000000d097221 */ /* 0x000fe20000010000 */
[----:B------:R-:W-:Y:S01]  /*eaa0*/  FADD.FTZ R2, R156, R11 ;  /* 0x0000000b9c027221 */ /* 0x000fe20000010000 */
[-C--:B------:R-:W-:Y:S01]  /*eab0*/  FMUL.FTZ R102, R102, R8.reuse ;  /* 0x0000000866667220 */ /* 0x080fe20000410000 */
[-C--:B------:R-:W-:Y:S01]  /*eac0*/  FMUL.FTZ R103, R103, R8.reuse ;  /* 0x0000000867677220 */ /* 0x080fe20000410000 */
[----:B-1----:R-:W-:Y:S01]  /*ead0*/  FADD.FTZ R9, R20, R9 ;  /* 0x0000000914097221 */ /* 0x002fe20000010000 */
[----:B------:R-:W-:Y:S01]  /*eae0*/  FADD.FTZ R11, R61, R2 ;  /* 0x000000023d0b7221 */ /* 0x000fe20000010000 */
[-C--:B------:R-:W-:Y:S01]  /*eaf0*/  FMUL.FTZ R106, R106, R8.reuse ;  /* 0x000000086a6a7220 */ /* 0x080fe20000410000 */
[----:B------:R-:W1:Y:S01]  /*eb00*/  MUFU.EX2 R33, R33 ;  /* 0x0000002100217308 */ /* 0x000e620000000800 */
[----:B--2---:R-:W-:Y:S01]  /*eb10*/  FADD.FTZ R0, R24, R9 ;  /* 0x0000000918007221 */ /* 0x004fe20000010000 */
[----:B------:R-:W-:Y:S01]  /*eb20*/  FADD.FTZ R2, R158, R11 ;  /* 0x0000000b9e027221 */ /* 0x000fe20000010000 */
[-C--:B------:R-:W-:Y:S01]  /*eb30*/  FMUL.FTZ R107, R107, R8.reuse ;  /* 0x000000086b6b7220 */ /* 0x080fe20000410000 */
[-C--:B------:R-:W-:Y:S01]  /*eb40*/  FMUL.FTZ R110, R110, R8.reuse ;  /* 0x000000086e6e7220 */ /* 0x080fe20000410000 */
[----:B0-----:R-:W-:Y:S01]  /*eb50*/  FADD.FTZ R9, R25, R0 ;  /* 0x0000000019097221 */ /* 0x001fe20000010000 */
[----:B------:R-:W-:Y:S01]  /*eb60*/  FADD.FTZ R11, R57, R2 ;  /* 0x00000002390b7221 */ /* 0x000fe20000010000 */
[-C--:B------:R-:W-:Y:S01]  /*eb70*/  FMUL.FTZ R111, R111, R8.reuse ;  /* 0x000000086f6f7220 */ /* 0x080fe20000410000 */
[----:B------:R-:W0:Y:S01]  /*eb80*/  MUFU.EX2 R28, R28 ;  /* 0x0000001c001c7308 */ /* 0x000e220000000800 */
[----:B---3--:R-:W-:Y:S01]  /*eb90*/  FADD.FTZ R0, R26, R9 ;  /* 0x000000091a007221 */ /* 0x008fe20000010000 */
[----:B------:R-:W-:Y:S01]  /*eba0*/  FADD.FTZ R2, R152, R11 ;  /* 0x0000000b98027221 */ /* 0x000fe20000010000 */
[-C--:B------:R-:W-:Y:S01]  /*ebb0*/  FMUL.FTZ R114, R114, R8.reuse ;  /* 0x0000000872727220 */ /* 0x080fe20000410000 */
[-C--:B------:R-:W-:Y:S01]  /*ebc0*/  FMUL.FTZ R115, R115, R8.reuse ;  /* 0x0000000873737220 */ /* 0x080fe20000410000 */
[-C--:B------:R-:W-:Y:S01]  /*ebd0*/  FMUL.FTZ R118, R118, R8.reuse ;  /* 0x0000000876767220 */ /* 0x080fe20000410000 */
[-C--:B------:R-:W-:Y:S01]  /*ebe0*/  FMUL.FTZ R119, R119, R8.reuse ;  /* 0x0000000877777220 */ /* 0x080fe20000410000 */
[-C--:B------:R-:W-:Y:S01]  /*ebf0*/  FMUL.FTZ R122, R122, R8.reuse ;  /* 0x000000087a7a7220 */ /* 0x080fe20000410000 */
[----:B------:R-:W2:Y:S01]  /*ec00*/  MUFU.EX2 R51, R51 ;  /* 0x0000003300337308 */ /* 0x000ea20000000800 */
        /* <DEDUP_REMOVED lines=16> */
[----:B--2---:R-:W-:Y:S01]  /*ed10*/  FADD.FTZ R9, R51, R2 ;  /* 0x0000000233097221 */ /* 0x004fe20000010000 */
[-C--:B------:R-:W-:Y:S01]  /*ed20*/  FMUL.FTZ R147, R147, R8.reuse ;  /* 0x0000000893937220 */ /* 0x080fe20000410000 */
[-C--:B------:R-:W-:Y:S01]  /*ed30*/  FMUL.FTZ R150, R150, R8.reuse ;  /* 0x0000000896967220 */ /* 0x080fe20000410000 */
[----:B------:R-:W-:Y:S01]  /*ed40*/  FMUL.FTZ R151, R151, R8 ;  /* 0x0000000897977220 */ /* 0x000fe20000410000 */
[----:B------:R-:W-:Y:S01]  /*ed50*/  F2FP.BF16.F32.PACK_AB R168, R37, R168 ;  /* 0x000000a825a8723e */ /* 0x000fe200000010ff */
[----:B------:R-:W-:Y:S01]  /*ed60*/  FMUL.FTZ R136, R136, R10 ;  /* 0x0000000a88887220 */ /* 0x000fe20000410000 */
[----:B------:R-:W-:Y:S01]  /*ed70*/  F2FP.BF16.F32.PACK_AB R170, R43, R170 ;  /* 0x000000aa2baa723e */ /* 0x000fe200000010ff */
[----:B------:R-:W2:Y:S01]  /*ed80*/  MUFU.EX2 R169, R169 ;  /* 0x000000a900a97308 */ /* 0x000ea20000000800 */
[----:B-1----:R-:W-:Y:S01]  /*ed90*/  FADD.FTZ R0, R29, R0 ;  /* 0x000000001d007221 */ /* 0x002fe20000010000 */
[----:B------:R-:W-:Y:S01]  /*eda0*/  F2FP.BF16.F32.PACK_AB R164, R49, R164 ;  /* 0x000000a431a4723e */ /* 0x000fe200000010ff */
[----:B------:R-:W-:Y:S01]  /*edb0*/  FMUL.FTZ R137, R137, R10 ;  /* 0x0000000a89897220 */ /* 0x000fe20000410000 */
[----:B------:R-:W-:Y:S01]  /*edc0*/  F2FP.BF16.F32.PACK_AB R166, R53, R166 ;  /* 0x000000a635a6723e */ /* 0x000fe200000010ff */
[----:B------:R-:W-:Y:S01]  /*edd0*/  FMUL.FTZ R140, R140, R10 ;  /* 0x0000000a8c8c7220 */ /* 0x000fe20000410000 */
[----:B------:R-:W-:Y:S01]  /*ede0*/  F2FP.BF16.F32.PACK_AB R160, R65, R160 ;  /* 0x000000a041a0723e */ /* 0x000fe200000010ff */
[----:B------:R-:W-:Y:S01]  /*edf0*/  FMUL.FTZ R141, R141, R10 ;  /* 0x0000000a8d8d7220 */ /* 0x000fe20000410000 */
[----:B------:R-:W1:Y:S01]  /*ee00*/  MUFU.EX2 R30, R30 ;  /* 0x0000001e001e7308 */ /* 0x000e620000000800 */
[----:B0-----:R-:W-:Y:S01]  /*ee10*/  FADD.FTZ R2, R154, R9 ;  /* 0x000000099a027221 */ /* 0x001fe20000010000 */
[----:B------:R-:W-:Y:S01]  /*ee20*/  F2FP.BF16.F32.PACK_AB R162, R67, R162 ;  /* 0x000000a243a2723e */ /* 0x000fe200000010ff */
[----:B------:R-:W-:Y:S01]  /*ee30*/  FMUL.FTZ R144, R144, R10 ;  /* 0x0000000a90907220 */ /* 0x000fe20000410000 */
[----:B------:R-:W-:Y:S01]  /*ee40*/  F2FP.BF16.F32.PACK_AB R156, R61, R156 ;  /* 0x0000009c3d9c723e */ /* 0x000fe200000010ff */
[----:B------:R-:W-:Y:S01]  /*ee50*/  FMUL.FTZ R145, R145, R10 ;  /* 0x0000000a91917220 */ /* 0x000fe20000410000 */
[----:B------:R-:W-:Y:S01]  /*ee60*/  F2FP.BF16.F32.PACK_AB R158, R57, R158 ;  /* 0x0000009e399e723e */ /* 0x000fe200000010ff */
[----:B------:R-:W-:Y:S01]  /*ee70*/  FMUL.FTZ R148, R148, R10 ;  /* 0x0000000a94947220 */ /* 0x000fe20000410000 */
[----:B------:R-:W0:Y:S01]  /*ee80*/  MUFU.EX2 R7, R7 ;  /* 0x0000000700077308 */ /* 0x000e220000000800 */
[----:B--2---:R-:W-:Y:S01]  /*ee90*/  FADD.FTZ R9, R169, R0 ;  /* 0x00000000a9097221 */ /* 0x004fe20000010000 */
[----:B------:R-:W-:Y:S01]  /*eea0*/  F2FP.BF16.F32.PACK_AB R152, R51, R152 ;  /* 0x000000983398723e */ /* 0x000fe200000010ff */
[----:B------:R-:W-:Y:S01]  /*eeb0*/  FMUL.FTZ R149, R149, R10 ;  /* 0x0000000a95957220 */ /* 0x000fe20000410000 */
[----:B------:R-:W-:Y:S01]  /*eec0*/  F2FP.BF16.F32.PACK_AB R181, R12, R41 ;  /* 0x000000290cb5723e */ /* 0x000fe200000010ff */
[----:B------:R-:W-:Y:S01]  /*eed0*/  VIADD R3, R3, 0xffffffff ;  /* 0xffffffff03037836 */ /* 0x000fe20000000000 */
[----:B------:R-:W-:Y:S01]  /*eee0*/  F2FP.BF16.F32.PACK_AB R183, R14, R183 ;  /* 0x000000b70eb7723e */ /* 0x000fe200000010ff */
[----:B------:R-:W-:Y:S01]  /*eef0*/  IMAD.MOV.U32 R8, RZ, RZ, R5 ;  /* 0x000000ffff087224 */ /* 0x000fe200078e0005 */
[----:B------:R-:W2:Y:S01]  /*ef00*/  MUFU.EX2 R27, R27 ;  /* 0x0000001b001b7308 */ /* 0x000ea20000000800 */
[----:B-1----:R-:W-:Y:S01]  /*ef10*/  FADD.FTZ R0, R30, R9 ;  /* 0x000000091e007221 */ /* 0x002fe20000010000 */
[----:B------:R-:W-:-:S02]  /*ef20*/  F2FP.BF16.F32.PACK_AB R177, R20, R13 ;  /* 0x0000000d14b1723e */ /* 0x000fc400000010ff */
[----:B------:R-:W-:Y:S02]  /*ef30*/  F2FP.BF16.F32.PACK_AB R179, R25, R24 ;  /* 0x0000001819b3723e */ /* 0x000fe400000010ff */
[----:B------:R-:W-:Y:S02]  /*ef40*/  F2FP.BF16.F32.PACK_AB R173, R33, R26 ;  /* 0x0000001a21ad723e */ /* 0x000fe400000010ff */
[----:B------:R-:W1:Y:S01]  /*ef50*/  MUFU.EX2 R32, R32 ;  /* 0x0000002000207308 */ /* 0x000e620000000800 */
[C---:B0-----:R-:W-:Y:S01]  /*ef60*/  FADD.FTZ R2, R7.reuse, R2 ;  /* 0x0000000207027221 */ /* 0x041fe20000010000 */
[----:B------:R-:W-:Y:S02]  /*ef70*/  F2FP.BF16.F32.PACK_AB R154, R7, R154 ;  /* 0x0000009a079a723e */ /* 0x000fe400000010ff */
[----:B------:R-:W-:-:S04]  /*ef80*/  F2FP.BF16.F32.PACK_AB R169, R30, R169 ;  /* 0x000000a91ea9723e */ /* 0x000fc800000010ff */
[----:B------:R-:W0:Y:S01]  /*ef90*/  MUFU.EX2 R165, R165 ;  /* 0x000000a500a57308 */ /* 0x000e220000000800 */
[----:B--2---:R-:W-:-:S07]  /*efa0*/  FADD.FTZ R7, R27, R0 ;  /* 0x000000001b077221 */ /* 0x004fce0000010000 */
[----:B------:R-:W2:Y:S01]  /*efb0*/  MUFU.EX2 R34, R34 ;  /* 0x0000002200227308 */ /* 0x000ea20000000800 */
[C---:B-1----:R-:W-:Y:S01]  /*efc0*/  FADD.FTZ R0, R32.reuse, R7 ;  /* 0x0000000720007221 */ /* 0x042fe20000010000 */
[----:B------:R-:W-:-:S06]  /*efd0*/  F2FP.BF16.F32.PACK_AB R171, R32, R27 ;  /* 0x0000001b20ab723e */ /* 0x000fcc00000010ff */
[----:B------:R1:W3:Y:S01]  /*efe0*/  MUFU.EX2 R38, R175 ;  /* 0x000000af00267308 */ /* 0x0002e20000000800 */
[----:B0-----:R-:W-:-:S07]  /*eff0*/  FADD.FTZ R7, R165, R0 ;  /* 0x00000000a5077221 */ /* 0x001fce0000010000 */
[----:B------:R-:W0:Y:S01]  /*f000*/  MUFU.EX2 R157, R157 ;  /* 0x0000009d009d7308 */ /* 0x000e220000000800 */
[C---:B--2---:R-:W-:Y:S01]  /*f010*/  FADD.FTZ R7, R34.reuse, R7 ;  /* 0x0000000722077221 */ /* 0x044fe20000010000 */
[----:B-1----:R-:W-:Y:S02]  /*f020*/  F2FP.BF16.F32.PACK_AB R175, R29, R28 ;  /* 0x0000001c1daf723e */ /* 0x002fe400000010ff */
        /* <DEDUP_REMOVED lines=34> */
[----:B------:R-:W-:Y:S01]  /*f250*/  IMAD.MOV.U32 R7, RZ, RZ, R4 ;  /* 0x000000ffff077224 */ /* 0x000fe200078e0004 */
[----:B------:R-:W-:Y:S06]  /*f260*/  @P2 BRA `(.L_x_1432) ;  /* 0xffffffc400f42947 */ /* 0x000fec000383ffff */
.L_x_1415:
[----:B------:R-:W-:Y:S06]  /*f270*/  BAR.ARV 0x8, 0x180 ;  /* 0x0206000000007b1d */ /* 0x000fec0000002000 */
[----:B------:R-:W-:Y:S05]  /*f280*/  @!P0 BRA `(.L_x_1433) ;  /* 0x0000000000048947 */ /* 0x000fea0003800000 */
[----:B------:R-:W-:Y:S01]  /*f290*/  BPT.TRAP 0x1 ;  /* 0x000000040000795c */ /* 0x000fe20000300000 */
.L_x_1433:
[----:B------:R-:W-:Y:S01]  /*f2a0*/  ULEA UR5, UR45, UR41, 0x3 ;  /* 0x000000292d057291 */ /* 0x000fe2000f8e183f */
[----:B------:R-:W-:-:S05]  /*f2b0*/  IMAD.U32 R3, RZ, RZ, UR46 ;  /* 0x0000002eff037e24 */ /* 0x000fca000f8e00ff */
[----:B------:R-:W-:-:S04]  /*f2c0*/  SHF.L.U32 R3, R3, 0x1f, RZ ;  /* 0x0000001f03037819 */ /* 0x000fc800000006ff */
[----:B------:R0:W1:Y:S01]  /*f2d0*/  SYNCS.PHASECHK.TRANS64.TRYWAIT P2, [UR5+0x28850], R3 ;  /* 0x02885003ff0075a7 */ /* 0x0000620008040145 */
[----:B------:R-:W-:Y:S05]  /*f2e0*/  @!P0 BRA `(.L_x_1434) ;  /* 0x0000000000048947 */ /* 0x000fea0003800000 */
[----:B------:R-:W-:Y:S01]  /*f2f0*/  BPT.TRAP 0x1 ;  /* 0x000000040000795c */ /* 0x000fe20000300000 */
.L_x_1434:
[----:B-1----:R-:W-:Y:S05]  /*f300*/  @P2 BRA `(.L_x_1435) ;  /* 0x0000000000082947 */ /* 0x002fea0003800000 */
[----:B------:R-:W1:Y:S02]  /*f310*/  SYNCS.PHASECHK.TRANS64.TRYWAIT P0, [UR5+0x28850], R3 ;  /* 0x02885003ff0075a7 */ /* 0x000e640008000145 */
[----:B-1----:R-:W-:Y:S05]  /*f320*/  @!P0 BRA `(.L_x_1436) ;  /* 0x0000009000508947 */ /* 0x002fea0003800000 */
.L_x_1435:
[----:B------:R-:W-:Y:S01]  /*f330*/  UIADD3 UR41, UR41, 0x400, URZ ;  /* 0x0000040029297890 */ /* 0x000fe2000fffe03f */
[----:B------:R-:W-:Y:S01]  /*f340*/  WARPGROUP.ARRIVE ;  /* 0x00000000000079c5 */ /* 0x000fe20000000000 */
[----:B------:R-:W-:Y:S01]  /*f350*/  UMOV UR7, 0x40000040 ;  /* 0x4000004000077882 */ /* 0x000fe20000000000 */
[----:B01----:R-:W0:Y:S01]  /*f360*/  SHFL.BFLY PT, R3, R2, 0x2, 0x1f ;  /* 0x0c401f0002037f89 */ /* 0x003e2200000e0000 */
[----:B------:R-:W-:Y:S01]  /*f370*/  USHF.R.U32.HI UR41, URZ, 0x4, UR41 ;  /* 0x000000043f297899 */ /* 0x000fe20008011629 */
[----:B------:R-:W-:Y:S01]  /*f380*/  IMAD.MOV.U32 R9, RZ, RZ, RZ ;  /* 0x000000ffff097224 */ /* 0x000fe200078e00ff */
[----:B------:R-:W-:Y:S01]  /*f390*/  UIADD3 UR47, UR47, 0x1, URZ ;  /* 0x000000012f2f7890 */ /* 0x000fe2000fffe03f */
[----:B------:R-:W1:Y:S01]  /*f3a0*/  SHFL.BFLY PT, R7, R0, 0x2, 0x1f ;  /* 0x0c401f0000077f89 */ /* 0x000e6200000e0000 */
[----:B------:R-:W-:-:S04]  /*f3b0*/  ULOP3.LUT UR41, UR41, 0x3fff, URZ, 0xc0, !UPT ;  /* 0x00003fff29297892 */ /* 0x000fc8000f8ec03f */
        /* <DEDUP_REMOVED lines=9> */
[----:B------:R-:W-:Y:S02]  /*f450*/  IMAD.MOV.U32 R2, RZ, RZ, -0x800000 ;  /* 0xff800000ff027424 */ /* 0x000fe400078e00ff */
[----:B-1----:R-:W-:Y:S01]  /*f460*/  FADD.FTZ R7, R7, R0 ;  /* 0x0000000007077221 */ /* 0x002fe20000010000 */
[----:B------:R-:W-:Y:S01]  /*f470*/  IMAD.MOV.U32 R0, RZ, RZ, -0x800000 ;  /* 0xff800000ff007424 */ /* 0x000fe200078e00ff */
[----:B------:R-:W0:Y:S01]  /*f480*/  SHFL.BFLY PT, R8, R3, 0x1, 0x1f ;  /* 0x0c201f0003087f89 */ /* 0x000e2200000e0000 */
[----:B------:R-:W-:-:S03]  /*f490*/  USEL UR45, UR45, URZ, UP0 ;  /* 0x0000003f2d2d7287 */ /* 0x000fc60008000000 */
[----:B------:R-:W1:Y:S01]  /*f4a0*/  SHFL.BFLY PT, R10, R7, 0x1, 0x1f ;  /* 0x0c201f00070a7f89 */ /* 0x000e6200000e0000 */
[----:B0-----:R-:W-:Y:S01]  /*f4b0*/  FADD.FTZ R12, R3, R8 ;  /* 0x00000008030c7221 */ /* 0x001fe20000010000 */
[----:B-1----:R-:W-:-:S04]  /*f4c0*/  FADD.FTZ R13, R7, R10 ;  /* 0x0000000a070d7221 */ /* 0x002fc80000010000 */
[----:B------:R-:W-:Y:S01]  /*f4d0*/  FSETP.NE.FTZ.AND P0, PT, R12, RZ, PT ;  /* 0x000000ff0c00720b */ /* 0x000fe20003f15000 */
[----:B------:R-:W-:Y:S02]  /*f4e0*/  IMAD.U32 R7, RZ, RZ, UR5 ;  /* 0x00000005ff077e24 */ /* 0x000fe4000f8e00ff */
[----:B------:R-:W-:Y:S01]  /*f4f0*/  IMAD.MOV.U32 R10, RZ, RZ, RZ ;  /* 0x000000ffff0a7224 */ /* 0x000fe200078e00ff */
[----:B------:R-:W-:Y:S01]  /*f500*/  FSETP.NE.FTZ.AND P2, PT, R13, RZ, PT ;  /* 0x000000ff0d00720b */ /* 0x000fe20003f55000 */
[----:B------:R-:W-:-:S05]  /*f510*/  @!P1 VIADD R7, R7, 0x28860 ;  /* 0x0002886007079836 */ /* 0x000fca0000000000 */
[----:B------:R-:W-:-:S03]  /*f520*/  @!P1 PRMT R7, RZ, 0x654, R7 ;  /* 0x00000654ff079816 */ /* 0x000fc60000000007 */
        /* <DEDUP_REMOVED lines=113> */
.L_x_1366:
[----:B------:R-:W0:Y:S01]  /*fc40*/  S2R R4, SR_CgaCtaId ;  /* 0x0000000000047919 */ /* 0x000e220000008800 */
[----:B------:R-:W-:Y:S01]  /*fc50*/  MOV R3, 0x400 ;  /* 0x0000040000037802 */ /* 0x000fe20000000f00 */
[----:B------:R-:W-:Y:S01]  /*fc60*/  BSSY B0, `(.L_x_1437) ;  /* 0x000020d000007945 */ /* 0x000fe20003800000 */
[----:B------:R-:W-:Y:S02]  /*fc70*/  BAR.SYNC.DEFER_BLOCKING 0x5, 0x180 ;  /* 0x0146000000007b1d */ /* 0x000fe40000010000 */
[----:B0-----:R-:W-:-:S05]  /*fc80*/  LEA R3, R4, R3, 0x18 ;  /* 0x0000000304037211 */ /* 0x001fca00078ec0ff */
[----:B------:R-:W0:Y:S02]  /*fc90*/  LDS.128 R4, [R3+0x288d0] ;  /* 0x0288d00003047984 */ /* 0x000e240000000c00 */
[----:B0-----:R-:W-:Y:S02]  /*fca0*/  R2UR UR5, R5 ;  /* 0x00000000050572ca */ /* 0x001fe400000e0000 */
[----:B------:R-:W-:Y:S02]  /*fcb0*/  R2UR UR7, R6 ;  /* 0x00000000060772ca */ /* 0x000fe400000e0000 */
[----:B------:R-:W-:Y:S01]  /*fcc0*/  R2UR UR6, R7 ;  /* 0x00000000070672ca */ /* 0x000fe200000e0000 */
[----:B------:R-:W-:Y:S06]  /*fcd0*/  BAR.ARV 0x4, 0x180 ;  /* 0x0106000000007b1d */ /* 0x000fec0000002000 */
[----:B------:R-:W-:Y:S08]  /*fce0*/  @P0 BRA `(.L_x_1438) ;  /* 0x0000001400300947 */ /* 0x000ff00003800000 */
[----:B------:R-:W0:Y:S01]  /*fcf0*/  S2R R4, SR_SWINHI ;  /* 0x0000000000047919 */ /* 0x000e220000002f00 */
[----:B------:R-:W-:Y:S01]  /*fd00*/  F2FP.BF16.F32.PACK_AB R120, R121, R120 ;  /* 0x000000787978723e */ /* 0x000fe200000010ff */
[----:B------:R-:W-:Y:S01]  /*fd10*/  ULDC.64 UR8, c[0x0][0xc00] ;  /* 0x0003000000087ab9 */ /* 0x000fe20000000a00 */
[----:B------:R-:W-:Y:S01]  /*fd20*/  F2FP.BF16.F32.PACK_AB R121, R123, R122 ;  /* 0x0000007a7b79723e */ /* 0x000fe200000010ff */
[----:B------:R-:W-:Y:S01]  /*fd30*/  UISETP.NE.U32.AND UP0, UPT, UR8, URZ, UPT ;  /* 0x0000003f0800728c */ /* 0x000fe2000bf05070 */
[----:B------:R-:W-:Y:S01]  /*fd40*/  F2FP.BF16.F32.PACK_AB R128, R129, R128 ;  /* 0x000000808180723e */ /* 0x000fe200000010ff */
[----:B------:R-:W1:Y:S01]  /*fd50*/  LDC R49, c[0x0][0xbe8] ;  /* 0x0002fa00ff317b82 */ /* 0x000e620000000800 */
[----:B------:R-:W-:Y:S01]  /*fd60*/  F2FP.BF16.F32.PACK_AB R122, R125, R124 ;  /* 0x0000007c7d7a723e */ /* 0x000fe200000010ff */
[----:B------:R-:W-:Y:S01]  /*fd70*/  UISETP.NE.AND.EX UP0, UPT, UR9, URZ, UPT, UP0 ;  /* 0x0000003f0900728c */ /* 0x000fe2000bf05300 */
[----:B------:R-:W-:Y:S02]  /*fd80*/  F2FP.BF16.F32.PACK_AB R123, R127, R126 ;  /* 0x0000007e7f7b723e */ /* 0x000fe400000010ff */
[----:B------:R-:W-:Y:S01]  /*fd90*/  F2FP.BF16.F32.PACK_AB R129, R131, R130 ;  /* 0x000000828381723e */ /* 0x000fe200000010ff */
[----:B------:R-:W-:Y:S01]  /*fda0*/  ULDC.64 UR8, c[0x0][0xc00] ;  /* 0x0003000000087ab9 */ /* 0x000fe20000000a00 */
[----:B------:R-:W-:Y:S01]  /*fdb0*/  F2FP.BF16.F32.PACK_AB R136, R137, R136 ;  /* 0x000000888988723e */ /* 0x000fe200000010ff */
[----:B------:R-:W-:Y:S01]  /*fdc0*/  UIMAD.WIDE UR8, UR37, 0x4, UR8 ;  /* 0x00000004250878a5 */ /* 0x000fe2000f8e0208 */
        /* <DEDUP_REMOVED lines=9> */
[----:B------:R-:W-:Y:S02]  /*fe60*/  MOV R20, R3 ;  /* 0x0000000300147202 */ /* 0x000fe40000000f00 */
[----:B0-----:R-:W-:-:S03]  /*fe70*/  MOV R21, R4 ;  /* 0x0000000400157202 */ /* 0x001fc60000000f00 */
[----:B------:R-:W-:-:S03]  /*fe80*/  IMAD.WIDE R4, R188, 0x2, R20 ;  /* 0x00000002bc047825 */ /* 0x000fc600078e0214 */
[C---:B------:R-:W-:Y:S02]  /*fe90*/  LOP3.LUT R7, R4.reuse, 0x380, RZ, 0xc0, !PT ;  /* 0x0000038004077812 */ /* 0x040fe400078ec0ff */
[C---:B------:R-:W-:Y:S02]  /*fea0*/  IADD3 R31, P6, R4.reuse, 0x20, RZ ;  /* 0x00000020041f7810 */ /* 0x040fe40007fde0ff */
[----:B------:R-:W-:Y:S02]  /*feb0*/  SHF.R.U64 R7, R7, 0x3, RZ ;  /* 0x0000000307077819 */ /* 0x000fe400000012ff */
[C---:B------:R-:W-:Y:S01]  /*fec0*/  IADD3 R10, P5, R4.reuse, 0x40, RZ ;  /* 0x00000040040a7810 */ /* 0x040fe20007fbe0ff */
[--C-:B------:R-:W-:Y:S01]  /*fed0*/  IMAD.X R29, RZ, RZ, R5.reuse, P6 ;  /* 0x000000ffff1d7224 */ /* 0x100fe200030e0605 */
[C---:B------:R-:W-:Y:S02]  /*fee0*/  IADD3 R33, P4, R4.reuse, 0x60, RZ ;  /* 0x0000006004217810 */ /* 0x040fe40007f9e0ff */
[C---:B------:R-:W-:Y:S01]  /*fef0*/  IADD3 R35, P3, R4.reuse, 0x4000, RZ ;  /* 0x0000400004237810 */ /* 0x040fe20007f7e0ff */
[--C-:B------:R-:W-:Y:S01]  /*ff00*/  IMAD.X R27, RZ, RZ, R5.reuse, P5 ;  /* 0x000000ffff1b7224 */ /* 0x100fe200028e0605 */
[C---:B------:R-:W-:Y:S01]  /*ff10*/  IADD3 R37, P2, R4.reuse, 0x4020, RZ ;  /* 0x0000402004257810 */ /* 0x040fe20007f5e0ff */
[--C-:B------:R-:W-:Y:S01]  /*ff20*/  IMAD.X R13, RZ, RZ, R5.reuse, P4 ;  /* 0x000000ffff0d7224 */ /* 0x100fe200020e0605 */
[C---:B------:R-:W-:Y:S01]  /*ff30*/  IADD3 R39, P1, R4.reuse, 0x4040, RZ ;  /* 0x0000404004277810 */ /* 0x040fe20007f3e0ff */
[--C-:B------:R-:W-:Y:S01]  /*ff40*/  IMAD.X R15, RZ, RZ, R5.reuse, P3 ;  /* 0x000000ffff0f7224 */ /* 0x100fe200018e0605 */
[----:B------:R-:W-:Y:S01]  /*ff50*/  IADD3 R41, P0, R4, 0x4060, RZ ;  /* 0x0000406004297810 */ /* 0x000fe20007f1e0ff */
[--C-:B------:R-:W-:Y:S01]  /*ff60*/  IMAD.X R11, RZ, RZ, R5.reuse, P2 ;  /* 0x000000ffff0b7224 */ /* 0x100fe200010e0605 */
[----:B------:R-:W-:Y:S01]  /*ff70*/  LOP3.LUT R4, R7, R4, RZ, 0x3c, !PT ;  /* 0x0000000407047212 */ /* 0x000fe200078e3cff */
[--C-:B------:R-:W-:Y:S01]  /*ff80*/  IMAD.X R9, RZ, RZ, R5.reuse, P1 ;  /* 0x000000ffff097224 */ /* 0x100fe200008e0605 */
[----:B------:R-:W-:Y:S01]  /*ff90*/  LOP3.LUT R7, R10, 0x380, RZ, 0xc0, !PT ;  /* 0x000003800a077812 */ /* 0x000fe200078ec0ff */
[----:B------:R-:W-:Y:S01]  /*ffa0*/  IMAD.X R25, RZ, RZ, R5, P0 ;  /* 0x000000ffff197224 */ /* 0x000fe200000e0605 */
[----:B------:R-:W-:-:S02]  /*ffb0*/  MOV R32, R4 ;  /* 0x0000000400207202 */ /* 0x000fc40000000f00 */
[----:B------:R-:W-:Y:S02]  /*ffc0*/  F2FP.BF16.F32.PACK_AB R4, R89, R8 ;  /* 0x000000085904723e */ /* 0x000fe400000010ff */
[----:B------:R-:W-:Y:S02]  /*ffd0*/  LOP3.LUT R6, R31, 0x380, RZ, 0xc0, !PT ;  /* 0x000003801f067812 */ /* 0x000fe400078ec0ff */
[----:B------:R-:W-:Y:S02]  /*ffe0*/  LOP3.LUT R8, R37, 0x380, RZ, 0xc0, !PT ;  /* 0x0000038025087812 */ /* 0x000fe400078ec0ff */
[----:B------:R-:W-:Y:S02]  /*fff0*/  LOP3.LUT R24, R39, 0x380, RZ, 0xc0, !PT ;  /* 0x0000038027187812 */ /* 0x000fe400078ec0ff */
[----:B------:R-:W-:Y:S02]  /*10000*/  LOP3.LUT R12, R33, 0x380, RZ, 0xc0, !PT ;  /* 0x00000380210c7812 */ /* 0x000fe400078ec0ff */
[----:B------:R-:W-:-:S02]  /*10010*/  LOP3.LUT R14, R35, 0x380, RZ, 0xc0, !PT ;  /* 0x00000380230e7812 */ /* 0x000fc400078ec0ff */
[----:B------:R-:W-:Y:S02]  /*10020*/  SHF.R.U64 R7, R7, 0x3, RZ ;  /* 0x0000000307077819 */ /* 0x000fe400000012ff */
[----:B------:R-:W-:Y:S02]  /*10030*/  LOP3.LUT R30, R41, 0x380, RZ, 0xc0, !PT ;  /* 0x00000380291e7812 */ /* 0x000fe400078ec0ff */
[----:B------:R-:W-:Y:S02]  /*10040*/  SHF.R.U64 R6, R6, 0x3, RZ ;  /* 0x0000000306067819 */ /* 0x000fe400000012ff */
[----:B------:R-:W-:Y:S02]  /*10050*/  SHF.R.U64 R8, R8, 0x3, RZ ;  /* 0x0000000308087819 */ /* 0x000fe400000012ff */
[----:B------:R-:W-:Y:S02]  /*10060*/  SHF.R.U64 R24, R24, 0x3, RZ ;  /* 0x0000000318187819 */ /* 0x000fe400000012ff */
[----:B------:R-:W-:-:S02]  /*10070*/  SHF.R.U64 R12, R12, 0x3, RZ ;  /* 0x000000030c0c7819 */ /* 0x000fc400000012ff */
[----:B------:R-:W-:Y:S02]  /*10080*/  SHF.R.U64 R14, R14, 0x3, RZ ;  /* 0x000000030e0e7819 */ /* 0x000fe400000012ff */
[----:B------:R-:W-:Y:S02]  /*10090*/  LOP3.LUT R26, R7, R10, RZ, 0x3c, !PT ;  /* 0x0000000a071a7212 */ /* 0x000fe400078e3cff */
[----:B------:R-:W-:Y:S02]  /*100a0*/  SHF.R.U64 R30, R30, 0x3, RZ ;  /* 0x000000031e1e7819 */ /* 0x000fe400000012ff */
[----:B------:R-:W-:Y:S02]  /*100b0*/  LOP3.LUT R28, R6, R31, RZ, 0x3c, !PT ;  /* 0x0000001f061c7212 */ /* 0x000fe400078e3cff */
[----:B------:R-:W-:Y:S02]  /*100c0*/  LOP3.LUT R10, R8, R37, RZ, 0x3c, !PT ;  /* 0x00000025080a7212 */ /* 0x000fe400078e3cff */
[----:B------:R-:W-:-:S02]  /*100d0*/  F2FP.BF16.F32.PACK_AB R5, R91, R90 ;  /* 0x0000005a5b05723e */ /* 0x000fc400000010ff */
[----:B------:R-:W-:Y:S02]  /*100e0*/  F2FP.BF16.F32.PACK_AB R6, R93, R92 ;  /* 0x0000005c5d06723e */ /* 0x000fe400000010ff */
[----:B------:R-:W-:Y:S01]  /*100f0*/  F2FP.BF16.F32.PACK_AB R7, R95, R94 ;  /* 0x0000005e5f07723e */ /* 0x000fe200000010ff */
[----:B------:R-:W-:Y:S01]  /*10100*/  BAR.SYNC.DEFER_BLOCKING 0x1, 0x100 ;  /* 0x0044000000007b1d */ /* 0x000fe20000010000 */
[----:B------:R-:W-:Y:S02]  /*10110*/  LOP3.LUT R8, R24, R39, RZ, 0x3c, !PT ;  /* 0x0000002718087212 */ /* 0x000fe400078e3cff */
[----:B------:R-:W-:Y:S02]  /*10120*/  LOP3.LUT R12, R12, R33, RZ, 0x3c, !PT ;  /* 0x000000210c0c7212 */ /* 0x000fe400078e3cff */
[----:B------:R-:W-:Y:S02]  /*10130*/  LOP3.LUT R14, R14, R35, RZ, 0x3c, !PT ;  /* 0x000000230e0e7212 */ /* 0x000fe400078e3cff */
[----:B------:R-:W-:-:S02]  /*10140*/  LOP3.LUT R24, R30, R41, RZ, 0x3c, !PT ;  /* 0x000000291e187212 */ /* 0x000fc400078e3cff */
[----:B------:R-:W-:Y:S02]  /*10150*/  MOV R30, R26 ;  /* 0x0000001a001e7202 */ /* 0x000fe40000000f00 */
[----:B------:R-:W-:Y:S02]  /*10160*/  MOV R27, R10 ;  /* 0x0000000a001b7202 */ /* 0x000fe40000000f00 */
[----:B------:R-:W-:Y:S02]  /*10170*/  MOV R26, R8 ;  /* 0x00000008001a7202 */ /* 0x000fe40000000f00 */
[----:B------:R-:W-:Y:S02]  /*10180*/  MOV R31, R28 ;  /* 0x0000001c001f7202 */ /* 0x000fe40000000f00 */
[----:B------:R-:W-:Y:S02]  /*10190*/  F2FP.BF16.F32.PACK_AB R8, R97, R96 ;  /* 0x000000606108723e */ /* 0x000fe400000010ff */
[----:B------:R-:W-:-:S02]  /*101a0*/  F2FP.BF16.F32.PACK_AB R9, R99, R98 ;  /* 0x000000626309723e */ /* 0x000fc400000010ff */
[----:B------:R-:W-:Y:S02]  /*101b0*/  F2FP.BF16.F32.PACK_AB R10, R101, R100 ;  /* 0x00000064650a723e */ /* 0x000fe400000010ff */
[----:B------:R-:W-:Y:S01]  /*101c0*/  F2FP.BF16.F32.PACK_AB R11, R103, R102 ;  /* 0x00000066670b723e */ /* 0x000fe200000010ff */
[----:B------:R0:W-:Y:S01]  /*101d0*/  STSM.16.M88.4 [R32], R4 ;  /* 0x0000000420007844 */ /* 0x0001e20000000200 */
[----:B------:R-:W-:Y:S02]  /*101e0*/  MOV R29, R12 ;  /* 0x0000000c001d7202 */ /* 0x000fe40000000f00 */
[----:B------:R-:W-:Y:S01]  /*101f0*/  MOV R28, R14 ;  /* 0x0000000e001c7202 */ /* 0x000fe20000000f00 */
[----:B------:R-:W-:Y:S01]  /*10200*/  STSM.16.M88.4 [R31], R8 ;  /* 0x000000081f007844 */ /* 0x000fe20000000200 */
[----:B------:R-:W-:Y:S02]  /*10210*/  F2FP.BF16.F32.PACK_AB R12, R113, R112 ;  /* 0x00000070710c723e */ /* 0x000fe400000010ff */
[----:B------:R-:W-:-:S02]  /*10220*/  F2FP.BF16.F32.PACK_AB R13, R115, R114 ;  /* 0x00000072730d723e */ /* 0x000fc400000010ff */
[----:B------:R-:W-:Y:S02]  /*10230*/  F2FP.BF16.F32.PACK_AB R14, R117, R116 ;  /* 0x00000074750e723e */ /* 0x000fe400000010ff */
[----:B------:R-:W-:Y:S02]  /*10240*/  F2FP.BF16.F32.PACK_AB R15, R119, R118 ;  /* 0x00000076770f723e */ /* 0x000fe400000010ff */
[----:B------:R-:W-:Y:S02]  /*10250*/  MOV R24, R24 ;  /* 0x0000001800187202 */ /* 0x000fe40000000f00 */
[----:B------:R-:W-:Y:S02]  /*10260*/  PLOP3.LUT P0, PT, PT, PT, UP0, 0x80, 0x0 ;  /* 0x000000000000781c */ /* 0x000fe40003f0f008 */
[----:B0-----:R-:W-:Y:S02]  /*10270*/  F2FP.BF16.F32.PACK_AB R4, R105, R104 ;  /* 0x000000686904723e */ /* 0x001fe400000010ff */
[----:B------:R-:W-:-:S02]  /*10280*/  F2FP.BF16.F32.PACK_AB R5, R107, R106 ;  /* 0x0000006a6b05723e */ /* 0x000fc400000010ff */
[----:B------:R-:W-:Y:S02]  /*10290*/  F2FP.BF16.F32.PACK_AB R6, R109, R108 ;  /* 0x0000006c6d06723e */ /* 0x000fe400000010ff */
[----:B------:R-:W-:-:S05]  /*102a0*/  F2FP.BF16.F32.PACK_AB R7, R111, R110 ;  /* 0x0000006e6f07723e */ /* 0x000fca00000010ff */
[----:B------:R0:W-:Y:S04]  /*102b0*/  STSM.16.M88.4 [R30], R4 ;  /* 0x000000041e007844 */ /* 0x0001e80000000200 */
[----:B------:R2:W-:Y:S04]  /*102c0*/  STSM.16.M88.4 [R29], R12 ;  /* 0x0000000c1d007844 */ /* 0x0005e80000000200 */
[----:B------:R2:W-:Y:S04]  /*102d0*/  STSM.16.M88.4 [R28], R120 ;  /* 0x000000781c007844 */ /* 0x0005e80000000200 */
[----:B------:R2:W-:Y:S04]  /*102e0*/  STSM.16.M88.4 [R27], R128 ;  /* 0x000000801b007844 */ /* 0x0005e80000000200 */
[----:B------:R2:W-:Y:S01]  /*102f0*/  STSM.16.M88.4 [R26], R136 ;  /* 0x000000881a007844 */ /* 0x0005e20000000200 */
[----:B0-----:R-:W-:-:S02]  /*10300*/  IMAD.U32 R4, RZ, RZ, UR8 ;  /* 0x00000008ff047e24 */ /* 0x001fc4000f8e00ff */
[----:B------:R-:W-:Y:S01]  /*10310*/  IMAD.U32 R5, RZ, RZ, UR9 ;  /* 0x00000009ff057e24 */ /* 0x000fe2000f8e00ff */
[----:B------:R2:W-:Y:S01]  /*10320*/  STSM.16.M88.4 [R24], R144 ;  /* 0x0000009018007844 */ /* 0x0005e20000000200 */
[----:B------:R-:W-:Y:S01]  /*10330*/  ULDC.64 UR8, c[0x0][0xc08] ;  /* 0x0003020000087ab9 */ /* 0x000fe20000000a00 */
[----:B------:R-:W-:Y:S06]  /*10340*/  BAR.SYNC.DEFER_BLOCKING 0x1, 0x100 ;  /* 0x0044000000007b1d */ /* 0x000fec0000010000 */
[----:B------:R-:W3:Y:S01]  /*10350*/  @P0 LDG.E R6, desc[UR50][R4.64] ;  /* 0x0000003204060981 */ /* 0x000ee2000c1e1900 */
[----:B------:R-:W-:Y:S01]  /*10360*/  UISETP.NE.U32.AND UP1, UPT, UR8, URZ, UPT ;  /* 0x0000003f0800728c */ /* 0x000fe2000bf25070 */
[----:B-1----:R-:W-:Y:S01]  /*10370*/  ISETP.NE.AND P1, PT, R49, 0x1, PT ;  /* 0x000000013100780c */ /* 0x002fe20003f25270 */
[----:B------:R-:W-:Y:S01]  /*10380*/  ULDC UR10, c[0x0][0xa88] ;  /* 0x0002a200000a7ab9 */ /* 0x000fe20000000800 */
[----:B------:R-:W-:Y:S01]  /*10390*/  UMOV UR4, URZ ;  /* 0x0000003f00047c82 */ /* 0x000fe20008000000 */
[----:B------:R-:W-:-:S06]  /*103a0*/  UISETP.NE.AND.EX UP1, UPT, UR9, URZ, UPT, UP1 ;  /* 0x0000003f0900728c */ /* 0x000fcc000bf25310 */
[----:B------:R-:W-:-:S04]  /*103b0*/  PLOP3.LUT P2, PT, PT, PT, UP1, 0x80, 0x0 ;  /* 0x000000000000781c */ /* 0x000fc80003f4f018 */
[----:B------:R-:W0:Y:S01]  /*103c0*/  @P1 LDC R7, c[0x0][0xbec] ;  /* 0x0002fb00ff071b82 */ /* 0x000e220000000800 */
[----:B------:R-:W-:Y:S02]  /*103d0*/  @UP1 ULDC.64 UR8, c[0x0][0xc08] ;  /* 0x0003020000081ab9 */ /* 0x000fe40000000a00 */
[----:B------:R-:W-:-:S05]  /*103e0*/  @UP1 UIMAD.WIDE UR8, UR37, 0x4, UR8 ;  /* 0x00000004250818a5 */ /* 0x000fca000f8e0208 */
[----:B------:R-:W1:Y:S01]  /*103f0*/  @P1 LDC R8, c[0x0][0xbf0] ;  /* 0x0002fc00ff081b82 */ /* 0x000e620000000800 */
[----:B------:R-:W-:Y:S02]  /*10400*/  IMAD.U32 R10, RZ, RZ, UR8 ;  /* 0x00000008ff0a7e24 */ /* 0x000fe4000f8e00ff */
[----:B------:R-:W-:Y:S01]  /*10410*/  IMAD.U32 R11, RZ, RZ, UR9 ;  /* 0x00000009ff0b7e24 */ /* 0x000fe2000f8e00ff */
[----:B---3--:R-:W-:Y:S01]  /*10420*/  @P0 R2UR UR4, R6 ;  /* 0x00000000060402ca */ /* 0x008fe200000e0000 */
[----:B------:R-:W-:-:S06]  /*10430*/  IMAD.U32 R6, RZ, RZ, UR10 ;  /* 0x0000000aff067e24 */ /* 0x000fcc000f8e00ff */
[----:B------:R2:W5:Y:S01]  /*10440*/  @P2 LDG.E R6, desc[UR50][R10.64] ;  /* 0x000000320a062981 */ /* 0x000562000c1e1900 */
[----:B01----:R-:W-:Y:S07]  /*10450*/  @P2 BRA `(.L_x_1439) ;  /* 0x0000000000102947 */ /* 0x003fee0003800000 */
[----:B------:R-:W-:Y:S05]  /*10460*/  @!P0 BRA `(.L_x_1439) ;  /* 0x00000000000c8947 */ /* 0x000fea0003800000 */
[----:B------:R-:W3:Y:S04]  /*10470*/  LDG.E R9, desc[UR50][R4.64] ;  /* 0x0000003204097981 */ /* 0x000ee8000c1e1900 */
[----:B-----5:R-:W3:Y:S02]  /*10480*/  LDG.E R6, desc[UR50][R4.64+0x4] ;  /* 0x0000043204067981 */ /* 0x020ee4000c1e1900 */
[----:B---3--:R-:W-:-:S07]  /*10490*/  IMAD.IADD R6, R6, 0x1, -R9 ;  /* 0x0000000106067824 */ /* 0x008fce00078e0a09 */
.L_x_1439:
[----:B------:R-:W-:Y:S01]  /*104a0*/  USHF.R.S32.HI UR9, URZ, 0x1f, UR4 ;  /* 0x0000001f3f097899 */ /* 0x000fe20008011404 */
[----:B--2---:R-:W-:Y:S01]  /*104b0*/  VIADD R10, R17, UR38 ;  /* 0x00000026110a7c36 */ /* 0x004fe20008000000 */
[----:B------:R-:W-:Y:S01]  /*104c0*/  USHF.R.S32.HI UR16, URZ, 0x1f, UR42 ;  /* 0x0000001f3f107899 */ /* 0x000fe2000801142a */
[----:B------:R-:W-:Y:S01]  /*104d0*/  VIADD R24, R187, UR38 ;  /* 0x00000026bb187c36 */ /* 0x000fe20008000000 */
[----:B------:R-:W-:Y:S01]  /*104e0*/  ULDC.64 UR14, c[0x0][0xb90] ;  /* 0x0002e400000e7ab9 */ /* 0x000fe20000000a00 */
[----:B------:R-:W-:Y:S01]  /*104f0*/  UMOV UR8, UR4 ;  /* 0x0000000400087c82 */ /* 0x000fe20008000000 */
[----:B------:R-:W-:Y:S01]  /*10500*/  UIMAD UR12, UR16, UR14, URZ ;  /* 0x0000000e100c72a4 */ /* 0x000fe2000f8e023f */
[----:B------:R-:W-:Y:S01]  /*10510*/  @P1 IMAD.HI.U32 R5, R10, R7, RZ ;  /* 0x000000070a051227 */ /* 0x000fe200078e00ff */
[----:B------:R-:W-:Y:S01]  /*10520*/  UIMAD.WIDE.U32 UR10, UR42, UR14, UR8 ;  /* 0x0000000e2a0a72a5 */ /* 0x000fe2000f8e0008 */
[----:B------:R-:W0:Y:S01]  /*10530*/  @P1 LDC R53, c[0x0][0xbec] ;  /* 0x0002fb00ff351b82 */ /* 0x000e220000000800 */
[----:B------:R-:W-:Y:S01]  /*10540*/  USHF.R.S32.HI UR8, URZ, 0x1f, UR37 ;  /* 0x0000001f3f087899 */ /* 0x000fe20008011425 */
[----:B------:R-:W-:Y:S01]  /*10550*/  IMAD.MOV.U32 R4, RZ, RZ, R10 ;  /* 0x000000ffff047224 */ /* 0x000fe200078e000a */
[----:B------:R-:W-:Y:S01]  /*10560*/  UIMAD UR12, UR42, UR15, UR12 ;  /* 0x0000000f2a0c72a4 */ /* 0x000fe2000f8e020c */
[----:B------:R-:W-:Y:S01]  /*10570*/  @P1 SHF.R.U32.HI R4, RZ, R8, R5 ;  /* 0x00000008ff041219 */ /* 0x000fe20000011605 */
[----:B------:R-:W-:Y:S01]  /*10580*/  USEL UR18, UR8, URZ, !UP0 ;  /* 0x0000003f08127287 */ /* 0x000fe2000c000000 */
[----:B------:R-:W-:Y:S01]  /*10590*/  IMAD R5, R184, 0x40, R18 ;  /* 0x00000040b8057824 */ /* 0x000fe200078e0212 */
[----:B------:R-:W-:Y:S01]  /*105a0*/  ULDC.64 UR14, c[0x0][0xb98] ;  /* 0x0002e600000e7ab9 */ /* 0x000fe20000000a00 */
[----:B------:R-:W-:Y:S01]  /*105b0*/  USEL UR17, UR37, URZ, !UP0 ;  /* 0x0000003f25117287 */ /* 0x000fe2000c000000 */
[----:B------:R-:W-:Y:S01]  /*105c0*/  IMAD.MOV R8, RZ, RZ, -R4 ;  /* 0x000000ffff087224 */ /* 0x000fe200078e0a04 */
[----:B------:R-:W-:Y:S01]  /*105d0*/  UIMAD UR8, UR18, UR14, URZ ;  /* 0x0000000e120872a4 */ /* 0x000fe2000f8e023f */
[----:B------:R-:W-:Y:S01]  /*105e0*/  IMAD.WIDE R20, R5, 0x2, R20 ;  /* 0x0000000205147825 */ /* 0x000fe200078e0214 */
[----:B------:R-:W-:Y:S01]  /*105f0*/  UIADD3 UR11, UR11, UR12, URZ ;  /* 0x0000000c0b0b7290 */ /* 0x000fe2000fffe03f */
[----:B------:R-:W-:Y:S01]  /*10600*/  SHF.R.S32.HI R5, RZ, 0x1f, R4 ;  /* 0x0000001fff057819 */ /* 0x000fe20000011404 */
[----:B------:R-:W-:Y:S01]  /*10610*/  UIMAD UR8, UR17, UR15, UR8 ;  /* 0x0000000f110872a4 */ /* 0x000fe2000f8e0208 */
[----:B------:R-:W-:Y:S01]  /*10620*/  IMAD R7, R49, R8, R10 ;  /* 0x0000000831077224 */ /* 0x000fe200078e020a */
[----:B------:R-:W-:Y:S01]  /*10630*/  UIMAD.WIDE.U32 UR10, UR17, UR14, UR10 ;  /* 0x0000000e110a72a5 */ /* 0x000fe2000f8e000a */
[----:B------:R-:W-:Y:S01]  /*10640*/  IADD3 R11, P3, R20, 0x2000, RZ ;  /* 0x00002000140b7810 */ /* 0x000fe20007f7e0ff */
[----:B-----5:R-:W-:Y:S01]  /*10650*/  IMAD R51, R6, R49, RZ ;  /* 0x0000003106337224 */ /* 0x020fe200078e02ff */
[----:B------:R-:W-:Y:S01]  /*10660*/  IADD3 R13, P0, R20, 0x1000, RZ ;  /* 0x00001000140d7810 */ /* 0x000fe20007f1e0ff */
[----:B------:R-:W-:Y:S01]  /*10670*/  IMAD.U32 R10, RZ, RZ, UR8 ;  /* 0x00000008ff0a7e24 */ /* 0x000fe2000f8e00ff */
[----:B------:R-:W-:Y:S01]  /*10680*/  SHF.R.S32.HI R8, RZ, 0x1f, R7 ;  /* 0x0000001fff087819 */ /* 0x000fe20000011407 */
[----:B------:R-:W-:Y:S01]  /*10690*/  ULDC.64 UR12, c[0x0][0xaa0] ;  /* 0x0002a800000c7ab9 */ /* 0x000fe20000000a00 */
[----:B------:R-:W-:-:S02]  /*106a0*/  IADD3 R4, P2, R4, UR10, RZ ;  /* 0x0000000a04047c10 */ /* 0x000fc4000ff5e0ff */
[----:B------:R-:W-:Y:S02]  /*106b0*/  LOP3.LUT R9, R11, 0x380, RZ, 0xc0, !PT ;  /* 0x000003800b097812 */ /* 0x000fe400078ec0ff */
[----:B------:R-:W-:Y:S01]  /*106c0*/  IADD3.X R5, R5, UR11, R10, P2, !PT ;  /* 0x0000000b05057c10 */ /* 0x000fe200097fe40a */
[----:B------:R-:W-:Y:S01]  /*106d0*/  ULDC.64 UR10, c[0x0][0xb88] ;  /* 0x0002e200000a7ab9 */ /* 0x000fe20000000a00 */
[----:B------:R-:W-:Y:S01]  /*106e0*/  LOP3.LUT R12, R13, 0x380, RZ, 0xc0, !PT ;  /* 0x000003800d0c7812 */ /* 0x000fe200078ec0ff */
[----:B------:R-:W-:Y:S01]  /*106f0*/  IMAD R10, R8, UR10, RZ ;  /* 0x0000000a080a7c24 */ /* 0x000fe2000f8e02ff */
[----:B------:R-:W-:Y:S01]  /*10700*/  SHF.R.U64 R8, R9, 0x3, RZ ;  /* 0x0000000309087819 */ /* 0x000fe200000012ff */
[C---:B------:R-:W-:Y:S01]  /*10710*/  IMAD.WIDE.U32 R4, R7.reuse, UR10, R4 ;  /* 0x0000000a07047c25 */ /* 0x040fe2000f8e0004 */
[----:B------:R-:W-:Y:S02]  /*10720*/  SHF.R.U64 R12, R12, 0x3, RZ ;  /* 0x000000030c0c7819 */ /* 0x000fe400000012ff */
[C---:B------:R-:W-:Y:S01]  /*10730*/  IADD3 R41, P6, R20.reuse, 0x4000, RZ ;  /* 0x0000400014297810 */ /* 0x040fe20007fde0ff */
[----:B------:R-:W-:Y:S01]  /*10740*/  IMAD R9, R7, UR11, R10 ;  /* 0x0000000b07097c24 */ /* 0x000fe2000f8e020a */
[----:B------:R-:W-:Y:S01]  /*10750*/  ULDC.64 UR10, c[0x0][0xb50] ;  /* 0x0002d400000a7ab9 */ /* 0x000fe20000000a00 */
[----:B------:R-:W-:-:S02]  /*10760*/  IADD3 R7, P2, R20, 0x3000, RZ ;  /* 0x0000300014077810 */ /* 0x000fc40007f5e0ff */
[----:B------:R-:W-:Y:S01]  /*10770*/  IMAD.IADD R9, R5, 0x1, R9 ;  /* 0x0000000105097824 */ /* 0x000fe200078e0209 */
[C---:B------:R-:W-:Y:S02]  /*10780*/  LEA R10, P4, R4.reuse, UR10, 0x2 ;  /* 0x0000000a040a7c11 */ /* 0x040fe4000f8810ff */
[----:B------:R-:W-:Y:S02]  /*10790*/  LOP3.LUT R5, R7, 0x380, RZ, 0xc0, !PT ;  /* 0x0000038007057812 */ /* 0x000fe400078ec0ff */
[----:B------:R-:W-:Y:S01]  /*107a0*/  LEA.HI.X R14, R4, UR11, R9, 0x2, P4 ;  /* 0x0000000b040e7c11 */ /* 0x000fe2000a0f1409 */
[----:B------:R-:W-:Y:S01]  /*107b0*/  SHFL.IDX PT, R44, R10, RZ, 0x1c1f ;  /* 0x001c1fff0a2c7589 */ /* 0x000fe200000e0000 */
[----:B------:R-:W-:Y:S01]  /*107c0*/  SHF.R.U64 R4, R5, 0x3, RZ ;  /* 0x0000000305047819 */ /* 0x000fe200000012ff */
[--C-:B------:R-:W-:Y:S01]  /*107d0*/  IMAD.X R5, RZ, RZ, R21.reuse, P2 ;  /* 0x000000ffff057224 */ /* 0x100fe200010e0615 */
[----:B------:R-:W-:Y:S01]  /*107e0*/  LOP3.LUT R12, R12, R13, RZ, 0x3c, !PT ;  /* 0x0000000d0c0c7212 */ /* 0x000fe200078e3cff */
[----:B------:R-:W1:Y:S01]  /*107f0*/  SHFL.IDX PT, R45, R14, RZ, 0x1c1f ;  /* 0x001c1fff0e2d7589 */ /* 0x000e6200000e0000 */
[----:B------:R-:W-:Y:S01]  /*10800*/  LOP3.LUT R4, R4, R7, RZ, 0x3c, !PT ;  /* 0x0000000704047212 */ /* 0x000fe200078e3cff */
[--C-:B------:R-:W-:Y:S01]  /*10810*/  IMAD.X R13, RZ, RZ, R21.reuse, P0 ;  /* 0x000000ffff0d7224 */ /* 0x100fe200000e0615 */
[----:B------:R-:W-:Y:S01]  /*10820*/  LOP3.LUT P0, RZ, R185, 0x3, RZ, 0xc0, !PT ;  /* 0x00000003b9ff7812 */ /* 0x000fe2000780c0ff */
[----:B------:R-:W-:Y:S01]  /*10830*/  SHFL.IDX PT, R46, R10, 0x1, 0x1c1f ;  /* 0x003c1f000a2e7f89 */ /* 0x000fe200000e0000 */
[----:B------:R-:W-:Y:S01]  /*10840*/  VIADD R7, R24, 0x8 ;  /* 0x0000000818077836 */ /* 0x000fe20000000000 */
[----:B------:R-:W-:Y:S01]  /*10850*/  IADD3 R37, P5, R20, 0x5000, RZ ;  /* 0x0000500014257810 */ /* 0x000fe20007fbe0ff */
[----:B------:R-:W-:Y:S01]  /*10860*/  IMAD.X R9, RZ, RZ, R21, P3 ;  /* 0x000000ffff097224 */ /* 0x000fe200018e0615 */
[----:B------:R-:W2:Y:S01]  /*10870*/  SHFL.IDX PT, R47, R14, 0x1, 0x1c1f ;  /* 0x003c1f000e2f7f89 */ /* 0x000ea200000e0000 */
[----:B------:R-:W-:-:S02]  /*10880*/  ISETP.GE.OR P2, PT, R24, R51, P0 ;  /* 0x000000331800720c */ /* 0x000fc40000746670 */
[----:B------:R-:W-:Y:S02]  /*10890*/  ISETP.GE.OR P0, PT, R7, R51, P0 ;  /* 0x000000330700720c */ /* 0x000fe40000706670 */
[C---:B------:R-:W-:Y:S02]  /*108a0*/  IADD3 R33, P4, R20.reuse, 0x6000, RZ ;  /* 0x0000600014217810 */ /* 0x040fe40007f9e0ff */
[----:B------:R-:W-:Y:S02]  /*108b0*/  LOP3.LUT R15, R20, 0x380, RZ, 0xc0, !PT ;  /* 0x00000380140f7812 */ /* 0x000fe400078ec0ff */
[----:B------:R-:W-:Y:S02]  /*108c0*/  LOP3.LUT R40, R41, 0x380, RZ, 0xc0, !PT ;  /* 0x0000038029287812 */ /* 0x000fe400078ec0ff */
[----:B------:R-:W-:Y:S02]  /*108d0*/  LOP3.LUT R36, R37, 0x380, RZ, 0xc0, !PT ;  /* 0x0000038025247812 */ /* 0x000fe400078ec0ff */
[----:B------:R-:W-:-:S02]  /*108e0*/  LOP3.LUT R32, R33, 0x380, RZ, 0xc0, !PT ;  /* 0x0000038021207812 */ /* 0x000fc400078ec0ff */
[----:B------:R-:W-:Y:S01]  /*108f0*/  SHF.R.U64 R15, R15, 0x3, RZ ;  /* 0x000000030f0f7819 */ /* 0x000fe200000012ff */
[----:B-1----:R-:W-:Y:S01]  /*10900*/  @!P2 ST.E desc[UR50][R44.64], R2 ;  /* 0x000000022c00a985 */ /* 0x002fe2000c101932 */
[----:B------:R-:W-:Y:S02]  /*10910*/  LOP3.LUT R8, R8, R11, RZ, 0x3c, !PT ;  /* 0x0000000b08087212 */ /* 0x000fe400078e3cff */
[----:B------:R-:W-:Y:S02]  /*10920*/  IADD3 R11, P3, R20, 0x7000, RZ ;  /* 0x00007000140b7810 */ /* 0x000fe40007f7e0ff */
[----:B------:R-:W-:Y:S02]  /*10930*/  SHF.R.U64 R40, R40, 0x3, RZ ;  /* 0x0000000328287819 */ /* 0x000fe400000012ff */
[----:B------:R-:W-:Y:S01]  /*10940*/  SHF.R.U64 R36, R36, 0x3, RZ ;  /* 0x0000000324247819 */ /* 0x000fe200000012ff */
[----:B--2---:R1:W-:Y:S01]  /*10950*/  @!P0 ST.E desc[UR50][R46.64], R0 ;  /* 0x000000002e008985 */ /* 0x0043e2000c101932 */
[----:B------:R-:W-:Y:S01]  /*10960*/  SHF.R.U64 R32, R32, 0x3, RZ ;  /* 0x0000000320207819 */ /* 0x000fe200000012ff */
[----:B------:R-:W-:Y:S01]  /*10970*/  IMAD.X R25, RZ, RZ, R21, P3 ;  /* 0x000000ffff197224 */ /* 0x000fe200018e0615 */
[----:B------:R-:W-:-:S02]  /*10980*/  LOP3.LUT R20, R15, R20, RZ, 0x3c, !PT ;  /* 0x000000140f147212 */ /* 0x000fc400078e3cff */
[----:B------:R-:W-:Y:S01]  /*10990*/  LOP3.LUT R40, R40, R41, RZ, 0x3c, !PT ;  /* 0x0000002928287212 */ /* 0x000fe200078e3cff */
[--C-:B------:R-:W-:Y:S01]  /*109a0*/  IMAD.X R41, RZ, RZ, R21.reuse, P6 ;  /* 0x000000ffff297224 */ /* 0x100fe200030e0615 */
[----:B------:R-:W-:Y:S01]  /*109b0*/  LOP3.LUT R36, R36, R37, RZ, 0x3c, !PT ;  /* 0x0000002524247212 */ /* 0x000fe200078e3cff */
[--C-:B------:R-:W-:Y:S01]  /*109c0*/  IMAD.X R37, RZ, RZ, R21.reuse, P5 ;  /* 0x000000ffff257224 */ /* 0x100fe200028e0615 */
[----:B------:R-:W-:Y:S01]  /*109d0*/  LOP3.LUT R32, R32, R33, RZ, 0x3c, !PT ;  /* 0x0000002120207212 */ /* 0x000fe200078e3cff */
[----:B------:R-:W-:Y:S01]  /*109e0*/  IMAD.X R33, RZ, RZ, R21, P4 ;  /* 0x000000ffff217224 */ /* 0x000fe200020e0615 */
[----:B------:R2:W5:Y:S01]  /*109f0*/  LD.E.128 R28, desc[UR50][R20.64] ;  /* 0x00000032141c7980 */ /* 0x000562000c101d00 */
[----:B------:R-:W-:Y:S01]  /*10a00*/  UIMAD UR10, UR9, UR12, URZ ;  /* 0x0000000c090a72a4 */ /* 0x000fe2000f8e023f */
[----:B-1----:R-:W-:Y:S01]  /*10a10*/  IMAD R0, R22, 0x20, R184 ;  /* 0x0000002016007824 */ /* 0x002fe200078e02b8 */
[----:B------:R-:W-:Y:S01]  /*10a20*/  LOP3.LUT R6, R11, 0x380, RZ, 0xc0, !PT ;  /* 0x000003800b067812 */ /* 0x000fe200078ec0ff */
[----:B------:R-:W5:Y:S04]  /*10a30*/  LD.E.128 R12, desc[UR50][R12.64] ;  /* 0x000000320c0c7980 */ /* 0x000f68000c101d00 */
[----:B------:R-:W5:Y:S01]  /*10a40*/  LD.E.128 R40, desc[UR50][R40.64] ;  /* 0x0000003228287980 */ /* 0x000f62000c101d00 */
[----:B--2---:R-:W1:Y:S01]  /*10a50*/  @P1 LDC R21, c[0x0][0xbf0] ;  /* 0x0002fc00ff151b82 */ /* 0x004e620000000800 */
[----:B------:R-:W-:-:S02]  /*10a60*/  UIMAD.WIDE.U32 UR8, UR4, UR12, URZ ;  /* 0x0000000c040872a5 */ /* 0x000fc4000f8e003f */
[----:B------:R-:W5:Y:S01]  /*10a70*/  LD.E.128 R36, desc[UR50][R36.64] ;  /* 0x0000003224247980 */ /* 0x000f62000c101d00 */
[----:B------:R-:W-:Y:S01]  /*10a80*/  UIMAD UR10, UR4, UR13, UR10 ;  /* 0x0000000d040a72a4 */ /* 0x000fe2000f8e020a */
[----:B------:R-:W-:Y:S01]  /*10a90*/  VIADD R44, R0, UR38 ;  /* 0x00000026002c7c36 */ /* 0x000fe20008000000 */
[----:B------:R-:W-:Y:S01]  /*10aa0*/  SHF.R.U64 R6, R6, 0x3, RZ ;  /* 0x0000000306067819 */ /* 0x000fe200000012ff */
[----:B------:R-:W-:Y:S01]  /*10ab0*/  ULDC.64 UR12, c[0x0][0xae8] ;  /* 0x0002ba00000c7ab9 */ /* 0x000fe20000000a00 */
[----:B------:R-:W-:Y:S01]  /*10ac0*/  UIADD3 UR9, UR9, UR10, URZ ;  /* 0x0000000a09097290 */ /* 0x000fe2000fffe03f */
[----:B------:R-:W5:Y:S01]  /*10ad0*/  LD.E.128 R32, desc[UR50][R32.64] ;  /* 0x0000003220207980 */ /* 0x000f62000c101d00 */
[----:B------:R-:W-:Y:S01]  /*10ae0*/  UIMAD UR4, UR16, UR12, URZ ;  /* 0x0000000c100472a4 */ /* 0x000fe2000f8e023f */
[----:B0-----:R-:W-:Y:S01]  /*10af0*/  @P1 IMAD.HI.U32 R0, R44, R53, RZ ;  /* 0x000000352c001227 */ /* 0x001fe200078e00ff */
[----:B------:R-:W-:Y:S01]  /*10b00*/  UIMAD.WIDE.U32 UR8, UR42, UR12, UR8 ;  /* 0x0000000c2a0872a5 */ /* 0x000fe2000f8e0008 */
[----:B------:R-:W-:Y:S01]  /*10b10*/  LOP3.LUT R24, R6, R11, RZ, 0x3c, !PT ;  /* 0x0000000b06187212 */ /* 0x000fe200078e3cff */
[----:B------:R-:W-:Y:S01]  /*10b20*/  UIMAD UR4, UR42, UR13, UR4 ;  /* 0x0000000d2a0472a4 */ /* 0x000fe2000f8e0204 */
[----:B------:R-:W-:Y:S01]  /*10b30*/  IMAD.MOV.U32 R45, RZ, RZ, R44 ;  /* 0x000000ffff2d7224 */ /* 0x000fe200078e002c */
[----:B------:R-:W-:Y:S01]  /*10b40*/  ULDC.64 UR10, c[0x0][0xaf0] ;  /* 0x0002bc00000a7ab9 */ /* 0x000fe20000000a00 */
[----:B------:R-:W5:Y:S01]  /*10b50*/  LD.E.128 R8, desc[UR50][R8.64] ;  /* 0x0000003208087980 */ /* 0x000f62000c101d00 */
[----:B------:R-:W-:-:S02]  /*10b60*/  UIADD3 UR9, UR9, UR4, URZ ;  /* 0x0000000409097290 */ /* 0x000fc4000fffe03f */
[----:B------:R-:W-:Y:S01]  /*10b70*/  UIMAD UR4, UR18, UR10, URZ ;  /* 0x0000000a120472a4 */ /* 0x000fe2000f8e023f */
[----:B------:R-:W5:Y:S01]  /*10b80*/  LD.E.128 R4, desc[UR50][R4.64] ;  /* 0x0000003204047980 */ /* 0x000f62000c101d00 */
[----:B------:R-:W-:Y:S02]  /*10b90*/  UIMAD.WIDE.U32 UR8, UR17, UR10, UR8 ;  /* 0x0000000a110872a5 */ /* 0x000fe4000f8e0008 */
[----:B------:R-:W-:Y:S01]  /*10ba0*/  UIMAD UR4, UR17, UR11, UR4 ;  /* 0x0000000b110472a4 */ /* 0x000fe2000f8e0204 */
[----:B-1----:R-:W-:Y:S01]  /*10bb0*/  @P1 SHF.R.U32.HI R45, RZ, R21, R0 ;  /* 0x00000015ff2d1219 */ /* 0x002fe20000011600 */
[----:B------:R-:W5:Y:S01]  /*10bc0*/  LD.E.128 R24, desc[UR50][R24.64] ;  /* 0x0000003218187980 */ /* 0x000f62000c101d00 */
[----:B------:R-:W-:Y:S01]  /*10bd0*/  ULDC.64 UR10, c[0x0][0xae0] ;  /* 0x0002b800000a7ab9 */ /* 0x000fe20000000a00 */
[----:B------:R-:W-:Y:S01]  /*10be0*/  UIADD3 UR4, UR9, UR4, URZ ;  /* 0x0000000409047290 */ /* 0x000fe2000fffe03f */
[--C-:B------:R-:W-:Y:S01]  /*10bf0*/  SHF.R.S32.HI R0, RZ, 0x1f, R45.reuse ;  /* 0x0000001fff007819 */ /* 0x100fe2000001142d */
[----:B------:R-:W-:Y:S01]  /*10c00*/  IMAD.MOV R2, RZ, RZ, -R45 ;  /* 0x000000ffff027224 */ /* 0x000fe200078e0a2d */
[----:B------:R-:W-:Y:S01]  /*10c10*/  @!PT LDS RZ, [RZ] ;  /* 0x00000000fffff984 */ /* 0x000fe20000000800 */
[----:B------:R-:W-:Y:S01]  /*10c20*/  @!PT LDS RZ, [RZ] ;  /* 0x00000000fffff984 */ /* 0x000fe20000000800 */
[----:B------:R-:W-:Y:S01]  /*10c30*/  @!PT LDS RZ, [RZ] ;  /* 0x00000000fffff984 */ /* 0x000fe20000000800 */
[----:B------:R-:W-:Y:S01]  /*10c40*/  @!PT LDS RZ, [RZ] ;  /* 0x00000000fffff984 */ /* 0x000fe20000000800 */
[----:B------:R0:W-:Y:S06]  /*10c50*/  MEMBAR.ALL.CTA ;  /* 0x0000000000007992 */ /* 0x0001ec0000008000 */
[----:B0-----:R-:W0:Y:S01]  /*10c60*/  FENCE.VIEW.ASYNC.S ;  /* 0x00000000000073c6 */ /* 0x001e220000000000 */
[----:B------:R-:W-:-:S02]  /*10c70*/  IMAD.U32 R21, RZ, RZ, UR9 ;  /* 0x00000009ff157e24 */ /* 0x000fc4000f8e00ff */
[----:B------:R-:W-:Y:S02]  /*10c80*/  IMAD R0, R0, UR10, RZ ;  /* 0x0000000a00007c24 */ /* 0x000fe4000f8e02ff */
[----:B------:R-:W-:Y:S02]  /*10c90*/  IMAD R47, R49, R2, R44 ;  /* 0x00000002312f7224 */ /* 0x000fe400078e022c */
[----:B------:R-:W-:Y:S01]  /*10ca0*/  IMAD.U32 R20, RZ, RZ, UR8 ;  /* 0x00000008ff147e24 */ /* 0x000fe2000f8e00ff */
[----:B------:R-:W-:Y:S01]  /*10cb0*/  ULDC.64 UR8, c[0x0][0xad8] ;  /* 0x0002b60000087ab9 */ /* 0x000fe20000000a00 */
[----:B------:R-:W-:Y:S02]  /*10cc0*/  IMAD.U32 R21, RZ, RZ, UR4 ;  /* 0x00000004ff157e24 */ /* 0x000fe4000f8e00ff */
[C---:B------:R-:W-:Y:S01]  /*10cd0*/  IMAD R49, R45.reuse, UR11, R0 ;  /* 0x0000000b2d317c24 */ /* 0x040fe2000f8e0200 */
        /* <DEDUP_REMOVED lines=17> */
[----:B0-----:R0:W1:Y:S01]  /*10df0*/  SHFL.IDX PT, R20, R44, RZ, 0x181f ;  /* 0x00181fff2c147589 */ /* 0x00106200000e0000 */
        /* <DEDUP_REMOVED lines=10> */
[-C--:B0-2---:R-:W-:Y:S02]  /*10ea0*/  @!P2 LEA.HI.X R3, R18, R0.reuse, R190, 0x1, P4 ;  /* 0x000000001203a211 */ /* 0x085fe400020f0cbe */
[----:B------:R-:W-:-:S03]  /*10eb0*/  @!P3 LEA.HI.X R21, R19, R0, R189, 0x1, P5 ;  /* 0x000000001315b211 */ /* 0x000fc600028f0cbd */
[----:B-----5:R3:W-:Y:S04]  /*10ec0*/  @!P2 ST.E.128 desc[UR50][R2.64], R28 ;  /* 0x0000001c0200a985 */ /* 0x0207e8000c101d32 */
[----:B------:R3:W-:Y:S02]  /*10ed0*/  @!P3 ST.E.128 desc[UR50][R20.64], R40 ;  /* 0x000000281400b985 */ /* 0x0007e4000c101d32 */
.L_x_1441:
[----:B------:R-:W-:Y:S05]  /*10ee0*/  BSYNC B1 ;  /* 0x0000000000017941 */ /* 0x000fea0003800000 */
.L_x_1440:
        /* <DEDUP_REMOVED lines=9> */
[-C--:B0---4-:R-:W-:Y:S02]  /*10f80*/  @!P3 LEA.HI.X R3, R18, R0.reuse, R190, 0x1, P0 ;  /* 0x000000001203b211 */ /* 0x091fe400000f0cbe */
[----:B------:R-:W-:-:S03]  /*10f90*/  @!P4 LEA.HI.X R21, R19, R0, R189, 0x1, P2 ;  /* 0x000000001315c211 */ /* 0x000fc600010f0cbd */
[----:B-----5:R3:W-:Y:S04]  /*10fa0*/  @!P3 ST.E.128 desc[UR50][R2.64], R12 ;  /* 0x0000000c0200b985 */ /* 0x0207e8000c101d32 */
[----:B------:R3:W-:Y:S02]  /*10fb0*/  @!P4 ST.E.128 desc[UR50][R20.64], R36 ;  /* 0x000000241400c985 */ /* 0x0007e4000c101d32 */
.L_x_1443:
[----:B------:R-:W-:Y:S05]  /*10fc0*/  BSYNC B1 ;  /* 0x0000000000017941 */ /* 0x000fea0003800000 */
.L_x_1442:
[----:B----4-:R4:W0:Y:S01]  /*10fd0*/  SHFL.IDX PT, R0, R45, 0x2, 0x181f ;  /* 0x00581f002d007f89 */ /* 0x01082200000e0000 */
[----:B------:R-:W-:Y:S03]  /*10fe0*/  BSSY B1, `(.L_x_1444) ;  /* 0x000000c000017945 */ /* 0x000fe60003800000 */
[----:B---3-5:R4:W3:Y:S01]  /*10ff0*/  SHFL.IDX PT, R12, R44, 0x2, 0x181f ;  /* 0x00581f002c0c7f89 */ /* 0x0288e200000e0000 */
[----:B------:R-:W-:Y:S05]  /*11000*/  @P1 BRA `(.L_x_1445) ;  /* 0x0000000000241947 */ /* 0x000fea0003800000 */
[----:B------:R-:W-:Y:S02]  /*11010*/  ULDC UR4, c[0x0][0xac8] ;  /* 0x0002b20000047ab9 */ /* 0x000fe40000000800 */
[----:B------:R-:W-:Y:S02]  /*11020*/  ISETP.GE.AND P2, PT, R18, UR4, PT ;  /* 0x0000000412007c0c */ /* 0x000fe4000bf46270 */
[----:B------:R-:W-:-:S11]  /*11030*/  ISETP.GE.AND P3, PT, R19, UR4, PT ;  /* 0x0000000413007c0c */ /* 0x000fd6000bf66270 */
[CC--:B---3--:R-:W-:Y:S02]  /*11040*/  @!P2 LEA R2, P0, R18.reuse, R12.reuse, 0x1 ;  /* 0x0000000c1202a211 */ /* 0x0c8fe400078008ff */
[C---:B------:R-:W-:Y:S02]  /*11050*/  @!P3 LEA R12, P1, R19.reuse, R12, 0x1 ;  /* 0x0000000c130cb211 */ /* 0x040fe400078208ff */
[-C--:B0-----:R-:W-:Y:S02]  /*11060*/  @!P2 LEA.HI.X R3, R18, R0.reuse, R190, 0x1, P0 ;  /* 0x000000001203a211 */ /* 0x081fe400000f0cbe */
[----:B------:R-:W-:-:S03]  /*11070*/  @!P3 LEA.HI.X R13, R19, R0, R189, 0x1, P1 ;  /* 0x00000000130db211 */ /* 0x000fc600008f0cbd */
[----:B------:R0:W-:Y:S04]  /*11080*/  @!P2 ST.E.128 desc[UR50][R2.64], R8 ;  /* 0x000000080200a985 */ /* 0x0001e8000c101d32 */
[----:B------:R0:W-:Y:S02]  /*11090*/  @!P3 ST.E.128 desc[UR50][R12.64], R32 ;  /* 0x000000200c00b985 */ /* 0x0001e4000c101d32 */
.L_x_1445:
[----:B------:R-:W-:Y:S05]  /*110a0*/  BSYNC B1 ;  /* 0x0000000000017941 */ /* 0x000fea0003800000 */
.L_x_1444:
[----:B0-----:R-:W-:Y:S01]  /*110b0*/  VIADD R0, R46, 0x60 ;  /* 0x000000602e007836 */ /* 0x001fe20000000000 */
[----:B--2-4-:R-:W0:Y:S04]  /*110c0*/  SHFL.IDX PT, R45, R45, 0x3, 0x181f ;  /* 0x00781f002d2d7f89 */ /* 0x014e2800000e0000 */
[----:B------:R-:W-:Y:S01]  /*110d0*/  ISETP.GE.AND P0, PT, R0, R51, PT ;  /* 0x000000330000720c */ /* 0x000fe20003f06270 */
[----:B------:R-:W2:-:S12]  /*110e0*/  SHFL.IDX PT, R44, R44, 0x3, 0x181f ;  /* 0x00781f002c2c7f89 */ /* 0x000e9800000e0000 */
[----:B------:R-:W-:Y:S05]  /*110f0*/  @P0 BRA `(.L_x_1446) ;  /* 0x0000000c000c0947 */ /* 0x000fea0003800000 */
[----:B------:R-:W-:Y:S02]  /*11100*/  ULDC UR4, c[0x0][0xac8] ;  /* 0x0002b20000047ab9 */ /* 0x000fe40000000800 */
[----:B------:R-:W-:-:S13]  /*11110*/  ISETP.GE.AND P1, PT, R18, UR4, PT ;  /* 0x0000000412007c0c */ /* 0x000fda000bf26270 */
[----:B--2---:R-:W-:-:S04]  /*11120*/  @!P1 LEA R2, P0, R18, R44, 0x1 ;  /* 0x0000002c12029211 */ /* 0x004fc800078008ff */
[----:B0-----:R-:W-:Y:S02]  /*11130*/  @!P1 LEA.HI.X R3, R18, R45, R190, 0x1, P0 ;  /* 0x0000002d12039211 */ /* 0x001fe400000f0cbe */
[----:B------:R-:W-:-:S03]  /*11140*/  ISETP.GE.AND P0, PT, R19, UR4, PT ;  /* 0x0000000413007c0c */ /* 0x000fc6000bf06270 */
[----:B------:R4:W-:Y:S10]  /*11150*/  @!P1 ST.E.128 desc[UR50][R2.64], R4 ;  /* 0x0000000402009985 */ /* 0x0009f4000c101d32 */
[----:B------:R-:W-:Y:S05]  /*11160*/  @P0 BRA `(.L_x_1446) ;  /* 0x0000000800f00947 */ /* 0x000fea0003800000 */
[----:B----4-:R-:W-:-:S04]  /*11170*/  LEA R2, P0, R19, R44, 0x1 ;  /* 0x0000002c13027211 */ /* 0x010fc800078008ff */
[----:B------:R-:W-:-:S05]  /*11180*/  LEA.HI.X R3, R19, R45, R189, 0x1, P0 ;  /* 0x0000002d13037211 */ /* 0x000fca00000f0cbd */
[----:B------:R0:W-:Y:S01]  /*11190*/  ST.E.128 desc[UR50][R2.64], R24 ;  /* 0x0000001802007985 */ /* 0x0001e2000c101d32 */
[----:B------:R-:W-:Y:S05]  /*111a0*/  BRA `(.L_x_1446) ;  /* 0x0000000800e07947 */ /* 0x000fea0003800000 */
.L_x_1438:
[----:B------:R-:W-:Y:S01]  /*111b0*/  ULDC.64 UR8, c[0x0][0xc00] ;  /* 0x0003000000087ab9 */ /* 0x000fe20000000a00 */
[----:B------:R-:W-:Y:S01]  /*111c0*/  ULDC UR4, c[0x0][0xa88] ;  /* 0x0002a20000047ab9 */ /* 0x000fe20000000800 */
[----:B------:R-:W-:Y:S01]  /*111d0*/  UISETP.NE.U32.AND UP0, UPT, UR8, URZ, UPT ;  /* 0x0000003f0800728c */ /* 0x000fe2000bf05070 */
[----:B------:R-:W0:Y:S03]  /*111e0*/  LDC R11, c[0x0][0xbe8] ;  /* 0x0002fa00ff0b7b82 */ /* 0x000e260000000800 */
[----:B------:R-:W-:-:S03]  /*111f0*/  UISETP.NE.AND.EX UP0, UPT, UR9, URZ, UPT, UP0 ;  /* 0x0000003f0900728c */ /* 0x000fc6000bf05300 */
[----:B------:R-:W-:Y:S02]  /*11200*/  ULDC.64 UR8, c[0x0][0xc00] ;  /* 0x0003000000087ab9 */ /* 0x000fe40000000a00 */
[----:B------:R-:W-:Y:S01]  /*11210*/  UIMAD.WIDE UR8, UR37, 0x4, UR8 ;  /* 0x00000004250878a5 */ /* 0x000fe2000f8e0208 */
[----:B------:R-:W-:-:S05]  /*11220*/  PLOP3.LUT P2, PT, PT, PT, UP0, 0x80, 0x0 ;  /* 0x000000000000781c */ /* 0x000fca0003f4f008 */
[----:B------:R-:W-:Y:S02]  /*11230*/  IMAD.U32 R2, RZ, RZ, UR8 ;  /* 0x00000008ff027e24 */ /* 0x000fe4000f8e00ff */
[----:B------:R-:W-:Y:S01]  /*11240*/  IMAD.U32 R3, RZ, RZ, UR9 ;  /* 0x00000009ff037e24 */ /* 0x000fe2000f8e00ff */
[----:B------:R-:W-:Y:S02]  /*11250*/  ULDC.64 UR8, c[0x0][0xc08] ;  /* 0x0003020000087ab9 */ /* 0x000fe40000000a00 */
[----:B------:R-:W-:Y:S01]  /*11260*/  UISETP.NE.U32.AND UP1, UPT, UR8, URZ, UPT ;  /* 0x0000003f0800728c */ /* 0x000fe2000bf25070 */
[----:B------:R-:W-:Y:S02]  /*11270*/  IMAD.U32 R0, RZ, RZ, UR4 ;  /* 0x00000004ff007e24 */ /* 0x000fe4000f8e00ff */
[----:B------:R-:W2:Y:S01]  /*11280*/  @P2 LDG.E R6, desc[UR50][R2.64] ;  /* 0x0000003202062981 */ /* 0x000ea2000c1e1900 */
[----:B------:R-:W-:-:S06]  /*11290*/  UISETP.NE.AND.EX UP1, UPT, UR9, URZ, UPT, UP1 ;  /* 0x0000003f0900728c */ /* 0x000fcc000bf25310 */
[----:B------:R-:W-:-:S05]  /*112a0*/  PLOP3.LUT P3, PT, PT, PT, UP1, 0x80, 0x0 ;  /* 0x000000000000781c */ /* 0x000fca0003f6f018 */
[----:B------:R-:W-:Y:S02]  /*112b0*/  @UP1 ULDC.64 UR8, c[0x0][0xc08] ;  /* 0x0003020000081ab9 */ /* 0x000fe40000000a00 */
[----:B------:R-:W-:-:S06]  /*112c0*/  @UP1 UIMAD.WIDE UR8, UR37, 0x4, UR8 ;  /* 0x00000004250818a5 */ /* 0x000fcc000f8e0208 */
[----:B------:R-:W-:Y:S02]  /*112d0*/  IMAD.U32 R4, RZ, RZ, UR8 ;  /* 0x00000008ff047e24 */ /* 0x000fe4000f8e00ff */
[----:B------:R-:W-:-:S05]  /*112e0*/  IMAD.U32 R5, RZ, RZ, UR9 ;  /* 0x00000009ff057e24 */ /* 0x000fca000f8e00ff */
[----:B------:R1:W5:Y:S01]  /*112f0*/  @P3 LDG.E R0, desc[UR50][R4.64] ;  /* 0x0000003204003981 */ /* 0x000362000c1e1900 */
[----:B0-----:R-:W-:Y:S01]  /*11300*/  ISETP.NE.AND P0, PT, R11, 0x1, PT ;  /* 0x000000010b00780c */ /* 0x001fe20003f05270 */
[----:B------:R-:W-:Y:S01]  /*11310*/  UMOV UR4, URZ ;  /* 0x0000003f00047c82 */ /* 0x000fe20008000000 */
[----:B------:R-:W-:Y:S01]  /*11320*/  USHF.R.S32.HI UR12, URZ, 0x1f, UR42 ;  /* 0x0000001f3f0c7899 */ /* 0x000fe2000801142a */
[----:B------:R-:W-:-:S10]  /*11330*/  ISETP.GE.AND P1, PT, R191, 0x80, PT ;  /* 0x00000080bf00780c */ /* 0x000fd40003f26270 */
[----:B------:R-:W0:Y:S01]  /*11340*/  @P0 LDC R9, c[0x0][0xbec] ;  /* 0x0002fb00ff090b82 */ /* 0x000e220000000800 */
[----:B--2---:R-:W-:Y:S01]  /*11350*/  @P2 R2UR UR4, R6 ;  /* 0x00000000060422ca */ /* 0x004fe200000e0000 */
[----:B01----:R-:W-:-:S14]  /*11360*/  @P3 BRA `(.L_x_1447) ;  /* 0x0000000000103947 */ /* 0x003fdc0003800000 */
[----:B------:R-:W-:Y:S05]  /*11370*/  @!P2 BRA `(.L_x_1447) ;  /* 0x00000000000ca947 */ /* 0x000fea0003800000 */
[----:B------:R-:W2:Y:S04]  /*11380*/  LDG.E R5, desc[UR50][R2.64] ;  /* 0x0000003202057981 */ /* 0x000ea8000c1e1900 */
[----:B-----5:R-:W2:Y:S02]  /*11390*/  LDG.E R0, desc[UR50][R2.64+0x4] ;  /* 0x0000043202007981 */ /* 0x020ea4000c1e1900 */
[----:B--2---:R-:W-:-:S07]  /*113a0*/  IMAD.IADD R0, R0, 0x1, -R5 ;  /* 0x0000000100007824 */ /* 0x004fce00078e0a05 */
.L_x_1447:
[----:B------:R-:W-:Y:S01]  /*113b0*/  USHF.R.S32.HI UR8, URZ, 0x1f, UR37 ;  /* 0x0000001f3f087899 */ /* 0x000fe20008011425 */
[----:B------:R-:W-:Y:S01]  /*113c0*/  BSSY B1, `(.L_x_1448) ;  /* 0x000002e000017945 */ /* 0x000fe20003800000 */
[----:B------:R-:W-:Y:S02]  /*113d0*/  USHF.R.S32.HI UR11, URZ, 0x1f, UR4 ;  /* 0x0000001f3f0b7899 */ /* 0x000fe40008011404 */
[----:B------:R-:W-:Y:S02]  /*113e0*/  USEL UR13, UR37, URZ, !UP0 ;  /* 0x0000003f250d7287 */ /* 0x000fe4000c000000 */
[----:B------:R-:W-:Y:S01]  /*113f0*/  USEL UR14, UR8, URZ, !UP0 ;  /* 0x0000003f080e7287 */ /* 0x000fe2000c000000 */
[----:B------:R-:W-:Y:S11]  /*11400*/  @P1 BRA `(.L_x_1449) ;  /* 0x0000000000a41947 */ /* 0x000ff60003800000 */
[----:B------:R-:W0:Y:S01]  /*11410*/  S2R R3, SR_TID.X ;  /* 0x0000000000037919 */ /* 0x000e220000002100 */
[----:B------:R-:W1:Y:S01]  /*11420*/  LDC R7, c[0x0][0xbe8] ;  /* 0x0002fa00ff077b82 */ /* 0x000e620000000800 */
[----:B------:R-:W-:Y:S02]  /*11430*/  IMAD.U32 R4, RZ, RZ, UR38 ;  /* 0x00000026ff047e24 */ /* 0x000fe4000f8e00ff */
[----:B-1---5:R-:W-:-:S03]  /*11440*/  IMAD R2, R0, R7, RZ ;  /* 0x0000000700027224 */ /* 0x022fc600078e02ff */
[----:B0-----:R-:W-:-:S04]  /*11450*/  IADD3 R4, R4, -0x80, R3 ;  /* 0xffffff8004047810 */ /* 0x001fc80007ffe003 */
[----:B------:R-:W-:-:S13]  /*11460*/  ISETP.GE.AND P1, PT, R4, R2, PT ;  /* 0x000000020400720c */ /* 0x000fda0003f26270 */
[----:B------:R-:W-:Y:S05]  /*11470*/  @P1 BRA `(.L_x_1449) ;  /* 0x0000000000881947 */ /* 0x000fea0003800000 */
[----:B------:R-:W-:Y:S01]  /*11480*/  ISETP.NE.AND P1, PT, R7, 0x1, PT ;  /* 0x000000010700780c */ /* 0x000fe20003f25270 */
[----:B------:R-:W-:Y:S01]  /*11490*/  ULDC.64 UR16, c[0x0][0xb90] ;  /* 0x0002e40000107ab9 */ /* 0x000fe20000000a00 */
[----:B------:R-:W-:Y:S01]  /*114a0*/  UMOV UR8, UR4 ;  /* 0x0000000400087c82 */ /* 0x000fe20008000000 */
[----:B------:R-:W-:Y:S01]  /*114b0*/  UIMAD UR10, UR12, UR16, URZ ;  /* 0x000000100c0a72a4 */ /* 0x000fe2000f8e023f */
[----:B------:R-:W-:Y:S01]  /*114c0*/  IMAD.MOV.U32 R2, RZ, RZ, R4 ;  /* 0x000000ffff027224 */ /* 0x000fe200078e0004 */
[----:B------:R-:W-:Y:S02]  /*114d0*/  UMOV UR9, UR11 ;  /* 0x0000000b00097c82 */ /* 0x000fe40008000000 */
[----:B------:R-:W-:Y:S02]  /*114e0*/  UIMAD.WIDE.U32 UR8, UR42, UR16, UR8 ;  /* 0x000000102a0872a5 */ /* 0x000fe4000f8e0008 */
[----:B------:R-:W-:-:S03]  /*114f0*/  UIMAD UR10, UR42, UR17, UR10 ;  /* 0x000000112a0a72a4 */ /* 0x000fc6000f8e020a */
[----:B------:R-:W-:Y:S01]  /*11500*/  ULDC.64 UR16, c[0x0][0xb98] ;  /* 0x0002e60000107ab9 */ /* 0x000fe20000000a00 */
[----:B------:R-:W0:Y:S01]  /*11510*/  @P1 LDC R3, c[0x0][0xbec] ;  /* 0x0002fb00ff031b82 */ /* 0x000e220000000800 */
[----:B------:R-:W-:Y:S02]  /*11520*/  UIADD3 UR9, UR9, UR10, URZ ;  /* 0x0000000a09097290 */ /* 0x000fe4000fffe03f */
[----:B------:R-:W-:Y:S02]  /*11530*/  UIMAD UR10, UR14, UR16, URZ ;  /* 0x000000100e0a72a4 */ /* 0x000fe4000f8e023f */
[----:B------:R-:W-:Y:S02]  /*11540*/  UIMAD.WIDE.U32 UR8, UR13, UR16, UR8 ;  /* 0x000000100d0872a5 */ /* 0x000fe4000f8e0008 */
[----:B------:R-:W-:Y:S01]  /*11550*/  UIMAD UR10, UR13, UR17, UR10 ;  /* 0x000000110d0a72a4 */ /* 0x000fe2000f8e020a */
[----:B------:R-:W1:Y:S02]  /*11560*/  @P1 LDC R6, c[0x0][0xbf0] ;  /* 0x0002fc00ff061b82 */ /* 0x000e640000000800 */
[----:B------:R-:W-:Y:S01]  /*11570*/  ULDC.64 UR16, c[0x0][0xb88] ;  /* 0x0002e20000107ab9 */ /* 0x000fe20000000a00 */
[----:B0-----:R-:W-:-:S05]  /*11580*/  @P1 IMAD.HI.U32 R3, R4, R3, RZ ;  /* 0x0000000304031227 */ /* 0x001fca00078e00ff */
[----:B-1----:R-:W-:Y:S01]  /*11590*/  @P1 SHF.R.U32.HI R2, RZ, R6, R3 ;  /* 0x00000006ff021219 */ /* 0x002fe20000011603 */
[----:B------:R-:W-:-:S03]  /*115a0*/  IMAD.U32 R6, RZ, RZ, UR10 ;  /* 0x0000000aff067e24 */ /* 0x000fc6000f8e00ff */
[--C-:B------:R-:W-:Y:S01]  /*115b0*/  SHF.R.S32.HI R3, RZ, 0x1f, R2.reuse ;  /* 0x0000001fff037819 */ /* 0x100fe20000011402 */
[----:B------:R-:W-:Y:S01]  /*115c0*/  IMAD.MOV R5, RZ, RZ, -R2 ;  /* 0x000000ffff057224 */ /* 0x000fe200078e0a02 */
[----:B------:R-:W-:-:S03]  /*115d0*/  IADD3 R2, P1, R2, UR8, RZ ;  /* 0x0000000802027c10 */ /* 0x000fc6000ff3e0ff */
[----:B------:R-:W-:Y:S01]  /*115e0*/  IMAD R5, R7, R5, R4 ;  /* 0x0000000507057224 */ /* 0x000fe200078e0204 */
[----:B------:R-:W-:Y:S01]  /*115f0*/  IADD3.X R3, R3, UR9, R6, P1, !PT ;  /* 0x0000000903037c10 */ /* 0x000fe20008ffe406 */
[----:B------:R-:W-:-:S03]  /*11600*/  ULDC.64 UR8, c[0x0][0xb50] ;  /* 0x0002d40000087ab9 */ /* 0x000fc60000000a00 */
[----:B------:R-:W-:Y:S01]  /*11610*/  SHF.R.S32.HI R4, RZ, 0x1f, R5 ;  /* 0x0000001fff047819 */ /* 0x000fe20000011405 */
[----:B------:R-:W-:-:S04]  /*11620*/  IMAD.WIDE.U32 R2, R5, UR16, R2 ;  /* 0x0000001005027c25 */ /* 0x000fc8000f8e0002 */
[----:B------:R-:W-:-:S04]  /*11630*/  IMAD R4, R4, UR16, RZ ;  /* 0x0000001004047c24 */ /* 0x000fc8000f8e02ff */
[----:B------:R-:W-:Y:S01]  /*11640*/  IMAD R7, R5, UR17, R4 ;  /* 0x0000001105077c24 */ /* 0x000fe2000f8e0204 */
[----:B------:R-:W-:-:S03]  /*11650*/  LEA R4, P1, R2, UR8, 0x2 ;  /* 0x0000000802047c11 */ /* 0x000fc6000f8210ff */
[----:B------:R-:W-:-:S05]  /*11660*/  IMAD.IADD R3, R3, 0x1, R7 ;  /* 0x0000000103037824 */ /* 0x000fca00078e0207 */
[----:B------:R-:W-:Y:S01]  /*11670*/  LEA.HI.X R5, R2, UR9, R3, 0x2, P1 ;  /* 0x0000000902057c11 */ /* 0x000fe200088f1403 */
[----:B------:R-:W-:-:S05]  /*11680*/  IMAD.MOV.U32 R3, RZ, RZ, -0x800000 ;  /* 0xff800000ff037424 */ /* 0x000fca00078e00ff */
[----:B------:R0:W-:Y:S02]  /*11690*/  STG.E desc[UR50][R4.64], R3 ;  /* 0x0000000304007986 */ /* 0x0001e4000c101932 */
.L_x_1449:
[----:B------:R-:W-:Y:S05]  /*116a0*/  BSYNC B1 ;  /* 0x0000000000017941 */ /* 0x000fea0003800000 */
.L_x_1448:
[----:B0-----:R-:W0:Y:S01]  /*116b0*/  @P0 LDC R3, c[0x0][0xbf0] ;  /* 0x0002fc00ff030b82 */ /* 0x001e220000000800 */
[----:B------:R-:W-:Y:S01]  /*116c0*/  ULDC.64 UR16, c[0x0][0xaa0] ;  /* 0x0002a80000107ab9 */ /* 0x000fe20000000a00 */
[----:B------:R-:W-:Y:S01]  /*116d0*/  IMAD R2, R22, 0x20, R184 ;  /* 0x0000002016027824 */ /* 0x000fe200078e02b8 */
[----:B------:R-:W-:Y:S01]  /*116e0*/  UIMAD UR10, UR11, UR16, URZ ;  /* 0x000000100b0a72a4 */ /* 0x000fe2000f8e023f */
[----:B------:R-:W-:Y:S01]  /*116f0*/  BSSY B1, `(.L_x_1450) ;  /* 0x0000039000017945 */ /* 0x000fe20003800000 */
[----:B------:R-:W-:Y:S01]  /*11700*/  UIMAD.WIDE.U32 UR8, UR4, UR16, URZ ;  /* 0x00000010040872a5 */ /* 0x000fe2000f8e003f */
[----:B------:R-:W-:Y:S01]  /*11710*/  VIADD R6, R2, UR38 ;  /* 0x0000002602067c36 */ /* 0x000fe20008000000 */
[----:B------:R-:W-:-:S03]  /*11720*/  UIMAD UR10, UR4, UR17, UR10 ;  /* 0x00000011040a72a4 */ /* 0x000fc6000f8e020a */
[----:B------:R-:W-:Y:S01]  /*11730*/  ULDC.64 UR16, c[0x0][0xae8] ;  /* 0x0002ba0000107ab9 */ /* 0x000fe20000000a00 */
[----:B------:R-:W-:Y:S01]  /*11740*/  UIADD3 UR9, UR9, UR10, URZ ;  /* 0x0000000a09097290 */ /* 0x000fe2000fffe03f */
[----:B------:R-:W-:Y:S01]  /*11750*/  @P0 IMAD.HI.U32 R2, R6, R9, RZ ;  /* 0x0000000906020227 */ /* 0x000fe200078e00ff */
[----:B------:R-:W-:Y:S02]  /*11760*/  UIMAD UR4, UR12, UR16, URZ ;  /* 0x000000100c0472a4 */ /* 0x000fe4000f8e023f */
[----:B------:R-:W-:Y:S01]  /*11770*/  UIMAD.WIDE.U32 UR8, UR42, UR16, UR8 ;  /* 0x000000102a0872a5 */ /* 0x000fe2000f8e0008 */
[----:B------:R-:W-:Y:S01]  /*11780*/  IMAD.MOV.U32 R5, RZ, RZ, R6 ;  /* 0x000000ffff057224 */ /* 0x000fe200078e0006 */
[----:B------:R-:W-:Y:S01]  /*11790*/  UIMAD UR4, UR42, UR17, UR4 ;  /* 0x000000112a0472a4 */ /* 0x000fe2000f8e0204 */
[----:B------:R-:W-:-:S03]  /*117a0*/  ULDC.64 UR10, c[0x0][0xaf0] ;  /* 0x0002bc00000a7ab9 */ /* 0x000fc60000000a00 */
[----:B------:R-:W-:Y:S02]  /*117b0*/  UIADD3 UR9, UR9, UR4, URZ ;  /* 0x0000000409097290 */ /* 0x000fe4000fffe03f */
[----:B------:R-:W-:Y:S01]  /*117c0*/  UIMAD UR4, UR14, UR10, URZ ;  /* 0x0000000a0e0472a4 */ /* 0x000fe2000f8e023f */
[----:B0-----:R-:W-:Y:S01]  /*117d0*/  @P0 SHF.R.U32.HI R5, RZ, R3, R2 ;  /* 0x00000003ff050219 */ /* 0x001fe20000011602 */
        /* <DEDUP_REMOVED lines=18> */
[----:B-----5:R-:W-:Y:S02]  /*11900*/  IMAD R11, R0, R11, RZ ;  /* 0x0000000b000b7224 */ /* 0x020fe400078e02ff */
        /* <DEDUP_REMOVED lines=23> */
.L_x_1451:
[----:B------:R-:W-:Y:S05]  /*11a80*/  BSYNC B1 ;  /* 0x0000000000017941 */ /* 0x000fea0003800000 */
.L_x_1450:
        /* <DEDUP_REMOVED lines=13> */
.L_x_1453:
[----:B------:R-:W-:Y:S05]  /*11b60*/  BSYNC B1 ;  /* 0x0000000000017941 */ /* 0x000fea0003800000 */
.L_x_1452:
        /* <DEDUP_REMOVED lines=13> */
.L_x_1455:
[----:B------:R-:W-:Y:S05]  /*11c40*/  BSYNC B1 ;  /* 0x0000000000017941 */ /* 0x000fea0003800000 */
.L_x_1454:
[----:B0-----:R-:W-:Y:S01]  /*11c50*/  VIADD R0, R6, 0x60 ;  /* 0x0000006006007836 */ /* 0x001fe20000000000 */
[----:B--2-4-:R-:W0:Y:S04]  /*11c60*/  SHFL.IDX PT, R5, R5, 0x3, 0x181f ;  /* 0x00781f0005057f89 */ /* 0x014e2800000e0000 */
[----:B------:R-:W-:Y:S01]  /*11c70*/  ISETP.GE.AND P0, PT, R0, R11, PT ;  /* 0x0000000b0000720c */ /* 0x000fe20003f06270 */
[----:B-1-3--:R1:W2:-:S12]  /*11c80*/  SHFL.IDX PT, R2, R4, 0x3, 0x181f ;  /* 0x00781f0004027f89 */ /* 0x00a29800000e0000 */
[----:B-1----:R-:W-:Y:S05]  /*11c90*/  @P0 BRA `(.L_x_1446) ;  /* 0x0000000000240947 */ /* 0x002fea0003800000 */
[----:B------:R-:W-:Y:S02]  /*11ca0*/  ULDC UR4, c[0x0][0xac8] ;  /* 0x0002b20000047ab9 */ /* 0x000fe40000000800 */
        /* <DEDUP_REMOVED lines=8> */
.L_x_1446:
[----:B------:R-:W-:Y:S05]  /*11d30*/  BSYNC B0 ;  /* 0x0000000000007941 */ /* 0x000fea0003800000 */
.L_x_1437:
[----:B------:R-:W-:Y:S02]  /*11d40*/  ULDC UR4, c[0x0][0xc3c] ;  /* 0x00030f0000047ab9 */ /* 0x000fe40000000800 */
[----:B------:R-:W-:-:S06]  /*11d50*/  UISETP.GE.AND UP0, UPT, UR6, UR4, UPT ;  /* 0x000000040600728c */ /* 0x000fcc000bf06270 */
[----:B------:R-:W-:-:S13]  /*11d60*/  PLOP3.LUT P0, PT, PT, PT, UP0, 0x80, 0x0 ;  /* 0x000000000000781c */ /* 0x000fda0003f0f008 */
[----:B------:R-:W-:Y:S05]  /*11d70*/  @!P0 BRA `(.L_x_1456) ;  /* 0xfffffef000248947 */ /* 0x000fea000383ffff */
[----:B------:R-:W-:Y:S05]  /*11d80*/  EXIT ;  /* 0x000000000000794d */ /* 0x000fea0003800000 */
.L_x_1355:
[----:B------:R-:W-:-:S08]  /*11d90*/  NOP ;  /* 0x0000000000007918 */ /* 0x000fd00000000000 */
[----:B------:R-:W0:-:S00]  /*11da0*/  USETMAXREG.DEALLOC.CTAPOOL 0x18 ;  /* 0x00000018000079c8 */ /* 0x000e0000080e0500 */
        /* <DEDUP_REMOVED lines=13> */
[----:B------:R-:W2:Y:S01]  /*11e80*/  LDS.128 R16, [UR4+0x288d0] ;  /* 0x0288d004ff107984 */ /* 0x000ea20008000c00 */
[----:B------:R-:W-:Y:S06]  /*11e90*/  BAR.ARV 0x4, 0x180 ;  /* 0x0106000000007b1d */ /* 0x000fec0000002000 */
[----:B------:R-:W-:Y:S05]  /*11ea0*/  BRA `(.L_x_1458) ;  /* 0x0000000800847947 */ /* 0x000fea0003800000 */
.L_x_1457:
[----:B------:R-:W1:Y:S01]  /*11eb0*/  S2R R0, SR_TID.X ;  /* 0x0000000000007919 */ /* 0x000e620000002100 */
[----:B------:R-:W-:Y:S01]  /*11ec0*/  ULDC UR4, c[0x0][0xc3c] ;  /* 0x00030f0000047ab9 */ /* 0x000fe20000000800 */
[----:B------:R-:W2:Y:S01]  /*11ed0*/  S2UR UR6, SR_CTAID.X ;  /* 0x00000000000679c3 */ /* 0x000ea20000002500 */
[----:B------:R-:W-:Y:S01]  /*11ee0*/  ULDC UR5, c[0x0][0xc38] ;  /* 0x00030e0000057ab9 */ /* 0x000fe20000000800 */
[----:B-1----:R-:W-:-:S04]  /*11ef0*/  LOP3.LUT R0, R0, 0x1f, RZ, 0xc0, !PT ;  /* 0x0000001f00007812 */ /* 0x002fc800078ec0ff */
[----:B------:R-:W-:-:S04]  /*11f00*/  ISETP.NE.AND P0, PT, R0, 0x1f, PT ;  /* 0x0000001f0000780c */ /* 0x000fc80003f05270 */
[----:B------:R-:W-:-:S13]  /*11f10*/  ISETP.GE.OR P1, PT, R0, UR4, !P0 ;  /* 0x0000000400007c0c */ /* 0x000fda000c726670 */
[----:B0-----:R-:W0:Y:S02]  /*11f20*/  @!P1 LDC.64 R2, c[0x0][0xc80] ;  /* 0x00032000ff029b82 */ /* 0x001e240000000a00 */
[----:B0-----:R-:W-:-:S05]  /*11f30*/  @!P1 IMAD.WIDE.U32 R2, R0, 0x4, R2 ;  /* 0x0000000400029825 */ /* 0x001fca00078e0002 */
[----:B------:R-:W3:Y:S01]  /*11f40*/  @!P1 LDG.E R4, desc[UR50][R2.64] ;  /* 0x0000003202049981 */ /* 0x000ee2000c1e1900 */
[C---:B------:R-:W-:Y:S01]  /*11f50*/  ISETP.NE.AND P1, PT, R0.reuse, RZ, PT ;  /* 0x000000ff0000720c */ /* 0x040fe20003f25270 */
[----:B------:R-:W-:Y:S01]  /*11f60*/  UMOV UR4, URZ ;  /* 0x0000003f00047c82 */ /* 0x000fe20008000000 */
[C---:B------:R-:W-:Y:S01]  /*11f70*/  ISETP.GE.U32.AND P2, PT, R0.reuse, 0x2, PT ;  /* 0x000000020000780c */ /* 0x040fe20003f46070 */
[----:B------:R-:W-:Y:S01]  /*11f80*/  IMAD.MOV.U32 R16, RZ, RZ, RZ ;  /* 0x000000ffff107224 */ /* 0x000fe200078e00ff */
[C---:B------:R-:W-:Y:S02]  /*11f90*/  ISETP.GE.U32.AND P3, PT, R0.reuse, 0x4, PT ;  /* 0x000000040000780c */ /* 0x040fe40003f66070 */
[C---:B------:R-:W-:Y:S02]  /*11fa0*/  ISETP.GE.U32.AND P4, PT, R0.reuse, 0x8, PT ;  /* 0x000000080000780c */ /* 0x040fe40003f86070 */
[----:B------:R-:W-:Y:S01]  /*11fb0*/  ISETP.GE.U32.AND P5, PT, R0, 0x10, PT ;  /* 0x000000100000780c */ /* 0x000fe20003fa6070 */
[----:B---3--:R-:W0:Y:S02]  /*11fc0*/  SHFL.UP PT, R5, R4, 0x1, RZ ;  /* 0x0420000004057989 */ /* 0x008e2400000e00ff */
        /* <DEDUP_REMOVED lines=16> */
[----:B------:R-:W-:Y:S01]  /*120d0*/  IMAD.MOV.U32 R3, RZ, RZ, R6 ;  /* 0x000000ffff037224 */ /* 0x000fe200078e0006 */
[----:B--2---:R-:W-:-:S13]  /*120e0*/  ISETP.GT.AND P6, PT, R6, UR6, PT ;  /* 0x0000000606007c0c */ /* 0x004fda000bfc4270 */
[----:B------:R-:W-:Y:S05]  /*120f0*/  @P6 BRA `(.L_x_1459) ;  /* 0x00000000009c6947 */ /* 0x000fea0003800000 */
[----:B------:R-:W0:Y:S01]  /*12100*/  LDC R5, c[0x0][0xc3c] ;  /* 0x00030f00ff057b82 */ /* 0x000e220000000800 */
[----:B------:R-:W-:Y:S01]  /*12110*/  IMAD.MOV.U32 R6, RZ, RZ, R3 ;  /* 0x000000ffff067224 */ /* 0x000fe200078e0003 */
[----:B------:R-:W-:Y:S01]  /*12120*/  UMOV UR4, URZ ;  /* 0x0000003f00047c82 */ /* 0x000fe20008000000 */
[----:B------:R-:W-:Y:S01]  /*12130*/  ULDC UR7, c[0x0][0xc3c] ;  /* 0x00030f0000077ab9 */ /* 0x000fe20000000800 */
[----:B------:R-:W-:-:S05]  /*12140*/  ULDC UR5, c[0x0][0xc38] ;  /* 0x00030e0000057ab9 */ /* 0x000fca0000000800 */
.L_x_1463:
        /* <DEDUP_REMOVED lines=9> */
[----:B------:R-:W0:Y:S02]  /*121e0*/  LDC.64 R2, c[0x0][0xc80] ;  /* 0x00032000ff027b82 */ /* 0x000e240000000a00 */
[----:B0-----:R-:W-:-:S05]  /*121f0*/  IMAD.WIDE R2, R7, 0x4, R2 ;  /* 0x0000000407027825 */ /* 0x001fca00078e0202 */
[----:B------:R0:W5:Y:S02]  /*12200*/  LDG.E R4, desc[UR50][R2.64] ;  /* 0x0000003202047981 */ /* 0x000164000c1e1900 */
.L_x_1462:
[----:B------:R-:W-:Y:S05]  /*12210*/  BSYNC B0 ;  /* 0x0000000000007941 */ /* 0x000fea0003800000 */
.L_x_1461:
        /* <DEDUP_REMOVED lines=21> */
.L_x_1459:
[----:B------:R-:W-:-:S04]  /*12370*/  IMAD.IADD R6, R6, 0x1, -R3 ;  /* 0x0000000106067824 */ /* 0x000fc800078e0a03 */
[----:B------:R-:W-:-:S05]  /*12380*/  IMAD R2, R5, UR5, R6 ;  /* 0x0000000505027c24 */ /* 0x000fca000f8e0206 */
[----:B------:R-:W-:Y:S02]  /*12390*/  ISETP.GT.AND P0, PT, R2, UR6, PT ;  /* 0x0000000602007c0c */ /* 0x000fe4000bf04270 */
[----:B------:R-:W0:Y:S11]  /*123a0*/  LDC.64 R2, c[0x0][0xc90] ;  /* 0x00032400ff027b82 */ /* 0x000e360000000a00 */
[----:B------:R-:W-:-:S04]  /*123b0*/  VOTE.ANY R11, PT, !P0 ;  /* 0x00000000000b7806 */ /* 0x000fc800040e0100 */
[----:B------:R-:W1:Y:S02]  /*123c0*/  POPC R7, R11 ;  /* 0x0000000b00077309 */ /* 0x000e640000000000 */
[----:B-1----:R-:W-:-:S04]  /*123d0*/  VIADD R19, R7, UR4 ;  /* 0x0000000407137c36 */ /* 0x002fc80008000000 */
[----:B0-----:R-:W-:-:S05]  /*123e0*/  IMAD.WIDE R2, R19, 0x4, R2 ;  /* 0x0000000413027825 */ /* 0x001fca00078e0202 */
[----:B------:R-:W2:Y:S01]  /*123f0*/  LDG.E R9, desc[UR50][R2.64] ;  /* 0x0000003202097981 */ /* 0x000ea2000c1e1900 */
[----:B------:R-:W-:-:S03]  /*12400*/  ISETP.NE.AND P0, PT, R11, RZ, PT ;  /* 0x000000ff0b00720c */ /* 0x000fc60003f05270 */
[----:B------:R-:W2:Y:S02]  /*12410*/  SHFL.IDX PT, R4, R4, R7, 0x1f ;  /* 0x00001f0704047589 */ /* 0x000ea400000e0000 */
[----:B--2---:R-:W-:-:S05]  /*12420*/  IMAD R8, R4, R9, RZ ;  /* 0x0000000904087224 */ /* 0x004fca00078e02ff */
[----:B------:R-:W-:-:S04]  /*12430*/  IABS R10, R8 ;  /* 0x00000008000a7213 */ /* 0x000fc80000000000 */
[----:B------:R-:W0:Y:S08]  /*12440*/  I2F.RP R12, R10 ;  /* 0x0000000a000c7306 */ /* 0x000e300000209400 */
[----:B0-----:R-:W0:Y:S02]  /*12450*/  MUFU.RCP R12, R12 ;  /* 0x0000000c000c7308 */ /* 0x001e240000001000 */
[----:B0-----:R-:W-:-:S06]  /*12460*/  VIADD R13, R12, 0xffffffe ;  /* 0x0ffffffe0c0d7836 */ /* 0x001fcc0000000000 */
[----:B------:R0:W1:Y:S01]  /*12470*/  F2I.FTZ.U32.TRUNC.NTZ R3, R13 ;  /* 0x0000000d00037305 */ /* 0x000062000021f000 */
[----:B------:R-:W-:Y:S05]  /*12480*/  @!P0 BRA `(.L_x_1464) ;  /* 0x0000000000088947 */ /* 0x000fea0003800000 */
[----:B------:R-:W-:-:S06]  /*12490*/  VIADD R16, R7, 0xffffffff ;  /* 0xffffffff07107836 */ /* 0x000fcc0000000000 */
[----:B------:R2:W3:Y:S02]  /*124a0*/  SHFL.IDX PT, R16, R5, R16, 0x1f ;  /* 0x00001f1005107589 */ /* 0x0004e400000e0000 */
.L_x_1464:
[--C-:B-12---:R-:W-:Y:S02]  /*124b0*/  IMAD.MOV R5, RZ, RZ, -R3.reuse ;  /* 0x000000ffff057224 */ /* 0x106fe400078e0a03 */
[----:B---3--:R-:W-:Y:S01]  /*124c0*/  IMAD R16, R16, UR5, R6 ;  /* 0x0000000510107c24 */ /* 0x008fe2000f8e0206 */
[----:B------:R-:W-:Y:S01]  /*124d0*/  IABS R6, R8 ;  /* 0x0000000800067213 */ /* 0x000fe20000000000 */
[----:B------:R-:W-:Y:S02]  /*124e0*/  IMAD R5, R5, R10, RZ ;  /* 0x0000000a05057224 */ /* 0x000fe400078e02ff */
[----:B------:R-:W-:Y:S02]  /*124f0*/  IMAD.MOV.U32 R2, RZ, RZ, RZ ;  /* 0x000000ffff027224 */ /* 0x000fe400078e00ff */
[----:B------:R-:W-:Y:S02]  /*12500*/  IMAD.MOV R6, RZ, RZ, -R6 ;  /* 0x000000ffff067224 */ /* 0x000fe400078e0a06 */
[----:B------:R-:W-:Y:S01]  /*12510*/  IMAD.HI.U32 R2, R3, R5, R2 ;  /* 0x0000000503027227 */ /* 0x000fe200078e0002 */
[----:B------:R-:W-:-:S04]  /*12520*/  IADD3 R5, -R16, UR6, RZ ;  /* 0x0000000610057c10 */ /* 0x000fc8000fffe1ff */
[----:B------:R-:W-:-:S05]  /*12530*/  IABS R3, R5 ;  /* 0x0000000500037213 */ /* 0x000fca0000000000 */
        /* <DEDUP_REMOVED lines=12> */
[----:B------:R-:W-:Y:S02]  /*12600*/  IMAD R6, R9, R2, RZ ;  /* 0x0000000209067224 */ /* 0x000fe400078e02ff */
[----:B------:R-:W-:Y:S02]  /*12610*/  IMAD.MOV R2, RZ, RZ, -R2 ;  /* 0x000000ffff027224 */ /* 0x000fe400078e0a02 */
[----:B------:R-:W-:Y:S02]  /*12620*/  IMAD.MOV R10, RZ, RZ, -R6 ;  /* 0x000000ffff0a7224 */ /* 0x000fe400078e0a06 */
[----:B------:R-:W-:-:S03]  /*12630*/  IMAD R5, R8, R2, R5 ;  /* 0x0000000208057224 */ /* 0x000fc600078e0205 */
[----:B------:R-:W-:-:S04]  /*12640*/  VIADDMNMX R9, R10, UR5, R9, PT ;  /* 0x000000050a097c46 */ /* 0x000fc8000b800109 */
[-C--:B------:R-:W-:Y:S02]  /*12650*/  IABS R7, R9.reuse ;  /* 0x0000000900077213 */ /* 0x080fe40000000000 */
[----:B------:R-:W-:Y:S02]  /*12660*/  IABS R8, R9 ;  /* 0x0000000900087213 */ /* 0x000fe40000000000 */
[----:B------:R-:W1:Y:S03]  /*12670*/  I2F.RP R10, R7 ;  /* 0x00000007000a7306 */ /* 0x000e660000209400 */
[----:B------:R-:W-:-:S05]  /*12680*/  IMAD.MOV R8, RZ, RZ, -R8 ;  /* 0x000000ffff087224 */ /* 0x000fca00078e0a08 */
        /* <DEDUP_REMOVED lines=8> */
[C---:B------:R-:W-:Y:S01]  /*12710*/  LOP3.LUT R3, R5.reuse, R9, RZ, 0x3c, !PT ;  /* 0x0000000905037212 */ /* 0x040fe200078e3cff */
[----:B------:R-:W-:Y:S02]  /*12720*/  IMAD.IADD R5, R5, 0x1, R6 ;  /* 0x0000000105057824 */ /* 0x000fe400078e0206 */
[----:B------:R-:W-:Y:S01]  /*12730*/  IMAD.HI.U32 R2, R2, R11, RZ ;  /* 0x0000000b02027227 */ /* 0x000fe200078e00ff */
[----:B------:R-:W-:-:S03]  /*12740*/  ISETP.GE.AND P2, PT, R3, RZ, PT ;  /* 0x000000ff0300720c */ /* 0x000fc60003f46270 */
[----:B------:R-:W-:-:S05]  /*12750*/  IMAD R8, R2, R8, R11 ;  /* 0x0000000802087224 */ /* 0x000fca00078e020b */
[----:B------:R-:W-:-:S13]  /*12760*/  ISETP.GT.U32.AND P1, PT, R7, R8, PT ;  /* 0x000000080700720c */ /* 0x000fda0003f24070 */
[----:B------:R-:W-:Y:S02]  /*12770*/  @!P1 IMAD.IADD R8, R8, 0x1, -R7 ;  /* 0x0000000108089824 */ /* 0x000fe400078e0a07 */
[----:B------:R-:W-:Y:S01]  /*12780*/  @!P1 VIADD R2, R2, 0x1 ;  /* 0x0000000102029836 */ /* 0x000fe20000000000 */
[----:B------:R-:W-:Y:S02]  /*12790*/  ISETP.NE.AND P1, PT, R9, RZ, PT ;  /* 0x000000ff0900720c */ /* 0x000fe40003f25270 */
[----:B------:R-:W-:-:S13]  /*127a0*/  ISETP.GE.U32.AND P0, PT, R8, R7, PT ;  /* 0x000000070800720c */ /* 0x000fda0003f06070 */
[----:B------:R-:W-:-:S04]  /*127b0*/  @P0 VIADD R2, R2, 0x1 ;  /* 0x0000000102020836 */ /* 0x000fc80000000000 */
[----:B------:R-:W-:Y:S01]  /*127c0*/  @!P2 IMAD.MOV R2, RZ, RZ, -R2 ;  /* 0x000000ffff02a224 */ /* 0x000fe200078e0a02 */
[----:B------:R-:W-:Y:S01]  /*127d0*/  @!P1 LOP3.LUT R2, RZ, R9, RZ, 0x33, !PT ;  /* 0x00000009ff029212 */ /* 0x000fe200078e33ff */
[----:B------:R-:W-:-:S03]  /*127e0*/  IMAD.MOV R9, RZ, RZ, -R9 ;  /* 0x000000ffff097224 */ /* 0x000fc600078e0a09 */
[----:B------:R-:W-:Y:S01]  /*127f0*/  LOP3.LUT R17, RZ, R2, RZ, 0x33, !PT ;  /* 0x00000002ff117212 */ /* 0x000fe200078e33ff */
[----:B------:R-:W-:-:S04]  /*12800*/  IMAD R18, R2, R9, R5 ;  /* 0x0000000902127224 */ /* 0x000fc800078e0205 */
[----:B------:R-:W-:Y:S01]  /*12810*/  IMAD.IADD R17, R4, 0x1, R17 ;  /* 0x0000000104117824 */ /* 0x000fe200078e0211 */
[----:B------:R-:W-:Y:S06]  /*12820*/  BRA `(.L_x_1465) ;  /* 0x00000000000c7947 */ /* 0x000fec0003800000 */
.L_x_1460:
[----:B------:R-:W-:Y:S02]  /*12830*/  IMAD.MOV.U32 R17, RZ, RZ, RZ ;  /* 0x000000ffff117224 */ /* 0x000fe400078e00ff */
[----:B------:R-:W-:Y:S02]  /*12840*/  IMAD.U32 R16, RZ, RZ, UR6 ;  /* 0x00000006ff107e24 */ /* 0x000fe4000f8e00ff */
[----:B------:R-:W-:-:S07]  /*12850*/  IMAD.MOV.U32 R18, RZ, RZ, RZ ;  /* 0x000000ffff127224 */ /* 0x000fce00078e00ff */
.L_x_1465:
[----:B------:R-:W-:-:S13]  /*12860*/  ISETP.NE.AND P0, PT, R0, RZ, PT ;  /* 0x000000ff0000720c */ /* 0x000fda0003f05270 */
[----:B------:R-:W1:Y:S01]  /*12870*/  @!P0 S2R R3, SR_CgaCtaId ;  /* 0x0000000000038919 */ /* 0x000e620000008800 */
[----:B------:R-:W-:-:S04]  /*12880*/  @!P0 MOV R0, 0x400 ;  /* 0x0000040000008802 */ /* 0x000fc80000000f00 */
[----:B-1----:R-:W-:-:S05]  /*12890*/  @!P0 LEA R0, R3, R0, 0x18 ;  /* 0x0000000003008211 */ /* 0x002fca00078ec0ff */
[----:B------:R1:W-:Y:S01]  /*128a0*/  @!P0 STS.128 [R0+0x288d0], R16 ;  /* 0x0288d01000008388 */ /* 0x0003e20000000c00 */
[----:B------:R-:W-:Y:S06]  /*128b0*/  BAR.ARV 0x5, 0x180 ;  /* 0x0146000000007b1d */ /* 0x000fec0000002000 */
.L_x_1458:
[----:B-1----:R-:W-:Y:S01]  /*128c0*/  IMAD.MOV.U32 R0, RZ, RZ, 0x1 ;  /* 0x00000001ff007424 */ /* 0x002fe200078e00ff */
[----:B------:R1:W-:Y:S01]  /*128d0*/  STL [R1+0x4], RZ ;  /* 0x000004ff01007387 */ /* 0x0003e20000100800 */
[----:B------:R-:W-:Y:S02]  /*128e0*/  ULDC UR4, c[0x0][0xc3c] ;  /* 0x00030f0000047ab9 */ /* 0x000fe40000000800 */
[----:B--2---:R-:W-:Y:S01]  /*128f0*/  ISETP.GE.AND P0, PT, R19, UR4, PT ;  /* 0x0000000413007c0c */ /* 0x004fe2000bf06270 */
[----:B------:R1:W-:Y:S04]  /*12900*/  STL [R1+0x10], R0 ;  /* 0x0000100001007387 */ /* 0x0003e80000100800 */
[----:B------:R1:W-:Y:S08]  /*12910*/  STL [R1+0x3c], RZ ;  /* 0x00003cff01007387 */ /* 0x0003f00000100800 */
[----:B-1----:R-:W-:Y:S05]  /*12920*/  @P0 BRA `(.L_x_1466) ;  /* 0x0000005400200947 */ /* 0x002fea0003800000 */
[----:B------:R-:W1:Y:S01]  /*12930*/  S2R R5, SR_TID.X ;  /* 0x0000000000057919 */ /* 0x000e620000002100 */
[----:B------:R-:W2:Y:S01]  /*12940*/  S2UR UR5, SR_CgaCtaId ;  /* 0x00000000000579c3 */ /* 0x000ea20000008800 */
[----:B------:R-:W-:Y:S01]  /*12950*/  UMOV UR4, 0x400 ;  /* 0x0000040000047882 */ /* 0x000fe20000000000 */
[----:B------:R-:W-:Y:S01]  /*12960*/  BSSY B8, `(.L_x_1466) ;  /* 0x0000544000087945 */ /* 0x000fe20003800000 */
[----:B------:R-:W-:Y:S01]  /*12970*/  ULDC UR37, c[0x0][0xc] ;  /* 0x0000030000257ab9 */ /* 0x000fe20000000800 */
[----:B------:R-:W-:Y:S01]  /*12980*/  ULDC.64 UR38, c[0x0][0x198] ;  /* 0x0000660000267ab9 */ /* 0x000fe20000000a00 */
[----:B--2---:R-:W-:Y:S01]  /*12990*/  ULEA UR4, UR5, UR4, 0x18 ;  /* 0x0000000405047291 */ /* 0x004fe2000f8ec03f */
[C---:B-1----:R-:W-:Y:S01]  /*129a0*/  IMAD.SHL.U32 R0, R5.reuse, 0x8, RZ ;  /* 0x0000000805007824 */ /* 0x042fe200078e00ff */
[----:B------:R-:W-:-:S04]  /*129b0*/  LOP3.LUT R4, R5, 0x7f, RZ, 0xc0, !PT ;  /* 0x0000007f05047812 */ /* 0x000fc800078ec0ff */
[C---:B0-----:R-:W-:Y:S02]  /*129c0*/  LOP3.LUT R2, R0.reuse, 0x1f8, RZ, 0xc0, !PT ;  /* 0x000001f800027812 */ /* 0x041fe400078ec0ff */
        /* <DEDUP_REMOVED lines=10> */
[----:B------:R0:W-:Y:S01]  /*12a70*/  STL [R1], R4 ;  /* 0x0000000401007387 */ /* 0x0001e20000100800 */
[----:B------:R-:W-:-:S03]  /*12a80*/  IMAD.MOV.U32 R2, RZ, RZ, 0x1 ;  /* 0x00000001ff027424 */ /* 0x000fc600078e00ff */
[----:B------:R0:W-:Y:S04]  /*12a90*/  STL [R1+0x24], R3 ;  /* 0x0000240301007387 */ /* 0x0001e80000100800 */
[----:B------:R0:W-:Y:S04]  /*12aa0*/  STL [R1+0x3c], RZ ;  /* 0x00003cff01007387 */ /* 0x0001e80000100800 */
[----:B------:R0:W-:Y:S04]  /*12ab0*/  STL [R1+0x10], R2 ;  /* 0x0000100201007387 */ /* 0x0001e80000100800 */
[----:B------:R0:W-:Y:S02]  /*12ac0*/  STL [R1+0x4], RZ ;  /* 0x000004ff01007387 */ /* 0x0001e40000100800 */
.L_x_1573:
[----:B------:R-:W-:Y:S05]  /*12ad0*/  YIELD ;  /* 0x0000000000007946 */ /* 0x000fea0003800000 */
[----:B------:R-:W-:Y:S01]  /*12ae0*/  ULDC.64 UR4, c[0x0][0xa28] ;  /* 0x00028a0000047ab9 */ /* 0x000fe20000000a00 */
[----:B--2---:R-:W-:Y:S01]  /*12af0*/  IMAD.MOV.U32 R0, RZ, RZ, RZ ;  /* 0x000000ffff007224 */ /* 0x004fe200078e00ff */
[----:B------:R-:W-:Y:S01]  /*12b00*/  ISETP.NE.U32.AND P0, PT, RZ, UR4, PT ;  /* 0x00000004ff007c0c */ /* 0x000fe2000bf05070 */
[----:B0-----:R-:W0:Y:S01]  /*12b10*/  LDC.64 R4, c[0x0][0xa00] ;  /* 0x00028000ff047b82 */ /* 0x001e220000000a00 */
[----:B-1----:R-:W-:Y:S01]  /*12b20*/  CS2R R8, SRZ ;  /* 0x0000000000087805 */ /* 0x002fe2000001ff00 */
[----:B------:R-:W-:Y:S01]  /*12b30*/  ULDC.64 UR6, c[0x0][0xa08] ;  /* 0x0002820000067ab9 */ /* 0x000fe20000000a00 */
[----:B------:R-:W-:Y:S01]  /*12b40*/  ISETP.NE.AND.EX P0, PT, RZ, UR5, PT, P0 ;  /* 0x00000005ff007c0c */ /* 0x000fe2000bf05300 */
[----:B------:R-:W-:-:S12]  /*12b50*/  ULDC.64 UR4, c[0x0][0xa18] ;  /* 0x0002860000047ab9 */ /* 0x000fd80000000a00 */
[----:B------:R-:W1:Y:S02]  /*12b60*/  @P0 LDC.64 R2, c[0x0][0xa28] ;  /* 0x00028a00ff020b82 */ /* 0x000e640000000a00 */
[----:B-1----:R-:W-:-:S05]  /*12b70*/  @P0 IMAD.WIDE R2, R19, 0x4, R2 ;  /* 0x0000000413020825 */ /* 0x002fca00078e0202 */
[----:B------:R1:W5:Y:S01]  /*12b80*/  @P0 LDG.E R0, desc[UR50][R2.64] ;  /* 0x0000003202000981 */ /* 0x000362000c1e1900 */
[----:B------:R-:W-:Y:S01]  /*12b90*/  ISETP.NE.U32.AND P0, PT, RZ, UR4, PT ;  /* 0x00000004ff007c0c */ /* 0x000fe2000bf05070 */
[----:B0-----:R-:W-:Y:S01]  /*12ba0*/  IMAD.WIDE R4, R19, 0x4, R4 ;  /* 0x0000000413047825 */ /* 0x001fe200078e0204 */
[----:B------:R-:W-:Y:S02]  /*12bb0*/  ISETP.NE.U32.AND P1, PT, RZ, UR6, PT ;  /* 0x00000006ff007c0c */ /* 0x000fe4000bf25070 */
[----:B------:R-:W-:Y:S01]  /*12bc0*/  ISETP.NE.AND.EX P2, PT, RZ, UR5, PT, P0 ;  /* 0x00000005ff007c0c */ /* 0x000fe2000bf45300 */
[----:B------:R-:W-:Y:S01]  /*12bd0*/  ULDC.64 UR4, c[0x0][0xa00] ;  /* 0x0002800000047ab9 */ /* 0x000fe20000000a00 */
[----:B------:R-:W-:Y:S02]  /*12be0*/  ISETP.NE.AND.EX P1, PT, RZ, UR7, PT, P1 ;  /* 0x00000007ff007c0c */ /* 0x000fe4000bf25310 */
[----:B------:R-:W-:Y:S01]  /*12bf0*/  ISETP.NE.U32.AND P0, PT, RZ, UR4, PT ;  /* 0x00000004ff007c0c */ /* 0x000fe2000bf05070 */
[----:B-1----:R-:W0:Y:S03]  /*12c00*/  LDC.64 R2, c[0x0][0xa08] ;  /* 0x00028200ff027b82 */ /* 0x002e260000000a00 */
[----:B------:R-:W-:-:S05]  /*12c10*/  ISETP.NE.AND.EX P0, PT, RZ, UR5, PT, P0 ;  /* 0x00000005ff007c0c */ /* 0x000fca000bf05300 */
[----:B---3--:R-:W1:Y:S08]  /*12c20*/  @P2 LDC.64 R6, c[0x0][0xa18] ;  /* 0x00028600ff062b82 */ /* 0x008e700000000a00 */
[----:B------:R-:W2:Y:S01]  /*12c30*/  @P0 LDG.E R9, desc[UR50][R4.64] ;  /* 0x0000003204090981 */ /* 0x000ea2000c1e1900 */
[----:B------:R-:W-:Y:S01]  /*12c40*/  ULDC UR4, c[0x0][0x288] ;  /* 0x0000a20000047ab9 */ /* 0x000fe20000000800 */
[----:B0-----:R-:W-:-:S05]  /*12c50*/  IMAD.WIDE R2, R19, 0x4, R2 ;  /* 0x0000000413027825 */ /* 0x001fca00078e0202 */
[----:B------:R-:W5:Y:S01]  /*12c60*/  @P1 LDG.E R8, desc[UR50][R2.64] ;  /* 0x0000003202081981 */ /* 0x000f62000c1e1900 */
[----:B-1----:R-:W-:-:S03]  /*12c70*/  @P2 IMAD.WIDE R6, R19, 0x4, R6 ;  /* 0x0000000413062825 */ /* 0x002fc600078e0206 */
[----:B--2---:R0:W-:Y:S02]  /*12c80*/  STL [R1+0x34], R9 ;  /* 0x0000340901007387 */ /* 0x0041e40000100800 */
[----:B0-----:R-:W-:Y:S01]  /*12c90*/  IMAD.U32 R9, RZ, RZ, UR4 ;  /* 0x00000004ff097e24 */ /* 0x001fe2000f8e00ff */
[----:B------:R-:W-:-:S05]  /*12ca0*/  ULDC.64 UR4, c[0x0][0x418] ;  /* 0x0001060000047ab9 */ /* 0x000fca0000000a00 */
        /* <DEDUP_REMOVED lines=11> */
[----:B------:R-:W0:Y:S04]  /*12d60*/  LDG.E R7, desc[UR50][R4.64] ;  /* 0x0000003204077981 */ /* 0x000e28000c1e1900 */
[----:B------:R-:W0:Y:S02]  /*12d70*/  LDG.E R4, desc[UR50][R4.64+0x4] ;  /* 0x0000043204047981 */ /* 0x000e24000c1e1900 */
[----:B0-----:R-:W-:-:S05]  /*12d80*/  IMAD.IADD R9, R4, 0x1, -R7 ;  /* 0x0000000104097824 */ /* 0x001fca00078e0a07 */
[----:B------:R1:W-:Y:S02]  /*12d90*/  STL [R1+0x30], R9 ;  /* 0x0000300901007387 */ /* 0x0003e40000100800 */
.L_x_1467:
[----:B-----5:R-:W-:Y:S01]  /*12da0*/  IMAD.IADD R4, R8, 0x1, R0 ;  /* 0x0000000108047824 */ /* 0x020fe200078e0200 */
[----:B------:R-:W-:Y:S02]  /*12db0*/  ULDC.64 UR4, c[0x0][0xa20] ;  /* 0x0002880000047ab9 */ /* 0x000fe40000000a00 */
[----:B------:R-:W-:Y:S02]  /*12dc0*/  ISETP.NE.U32.AND P0, PT, RZ, UR4, PT ;  /* 0x00000004ff007c0c */ /* 0x000fe4000bf05070 */
[----:B------:R2:W-:Y:S02]  /*12dd0*/  STL [R1+0x14], R4 ;  /* 0x0000140401007387 */ /* 0x0005e40000100800 */
[----:B------:R-:W-:-:S13]  /*12de0*/  ISETP.NE.AND.EX P0, PT, RZ, UR5, PT, P0 ;  /* 0x00000005ff007c0c */ /* 0x000fda000bf05300 */
[----:B--2---:R-:W-:Y:S05]  /*12df0*/  @!P0 BRA `(.L_x_1468) ;  /* 0x0000000000108947 */ /* 0x004fea0003800000 */
[----:B------:R-:W2:Y:S02]  /*12e00*/  LDC.64 R2, c[0x0][0xa20] ;  /* 0x00028800ff027b82 */ /* 0x000ea40000000a00 */
[----:B--2---:R-:W-:-:S05]  /*12e10*/  IMAD.WIDE R2, R19, 0x4, R2 ;  /* 0x0000000413027825 */ /* 0x004fca00078e0202 */
[----:B------:R2:W5:Y:S01]  /*12e20*/  LDG.E R6, desc[UR50][R2.64] ;  /* 0x0000003202067981 */ /* 0x000562000c1e1900 */
[----:B------:R-:W-:Y:S05]  /*12e30*/  BRA `(.L_x_1469) ;  /* 0x0000000000107947 */ /* 0x000fea0003800000 */
.L_x_1468:
[----:B------:R-:W-:Y:S05]  /*12e40*/  @!P1 BRA `(.L_x_1469) ;  /* 0x00000000000c9947 */ /* 0x000fea0003800000 */
[----:B------:R-:W2:Y:S04]  /*12e50*/  LDG.E R6, desc[UR50][R2.64] ;  /* 0x0000003202067981 */ /* 0x000ea8000c1e1900 */
[----:B------:R-:W2:Y:S02]  /*12e60*/  LDG.E R2, desc[UR50][R2.64+0x4] ;  /* 0x0000043202027981 */ /* 0x000ea4000c1e1900 */
[----:B--2---:R-:W-:-:S07]  /*12e70*/  IMAD.IADD R6, R2, 0x1, -R6 ;  /* 0x0000000102067824 */ /* 0x004fce00078e0a06 */
.L_x_1469:
[----:B--2---:R-:W2:Y:S01]  /*12e80*/  LDC R2, c[0x0][0x448] ;  /* 0x00011200ff027b82 */ /* 0x004ea20000000800 */
[----:B------:R-:W-:Y:S02]  /*12e90*/  IMAD.SHL.U32 R8, R17, 0x80, RZ ;  /* 0x0000008011087824 */ /* 0x000fe400078e00ff */
[----:B-----5:R-:W-:Y:S02]  /*12ea0*/  IMAD.IADD R0, R6, 0x1, -R0 ;  /* 0x0000000106007824 */ /* 0x020fe400078e0a00 */
[----:B------:R-:W-:Y:S01]  /*12eb0*/  VIADD R4, R8, 0x7f ;  /* 0x0000007f08047836 */ /* 0x000fe20000000000 */
[----:B------:R3:W-:Y:S03]  /*12ec0*/  STL [R1+0x2c], R8 ;  /* 0x00002c0801007387 */ /* 0x0007e60000100800 */
[----:B------:R-:W-:Y:S01]  /*12ed0*/  IMAD.MOV.U32 R6, RZ, RZ, R4 ;  /* 0x000000ffff067224 */ /* 0x000fe200078e0004 */
[----:B--2---:R-:W-:-:S13]  /*12ee0*/  ISETP.NE.AND P1, PT, R2, 0x1, PT ;  /* 0x000000010200780c */ /* 0x004fda0003f25270 */
[----:B------:R-:W2:Y:S08]  /*12ef0*/  @P1 LDC R3, c[0x0][0x44c] ;  /* 0x00011300ff031b82 */ /* 0x000eb00000000800 */
[----:B------:R-:W4:Y:S01]  /*12f00*/  @P1 LDC R2, c[0x0][0x450] ;  /* 0x00011400ff021b82 */ /* 0x000f220000000800 */
[----:B--2---:R-:W-:-:S05]  /*12f10*/  @P1 IMAD.HI.U32 R3, R4, R3, RZ ;  /* 0x0000000304031227 */ /* 0x004fca00078e00ff */
[----:B----4-:R-:W-:Y:S02]  /*12f20*/  @P1 SHF.R.U32.HI R6, RZ, R2, R3 ;  /* 0x00000002ff061219 */ /* 0x010fe40000011603 */
[----:B------:R-:W-:-:S05]  /*12f30*/  IADD3 R2, R0, 0x1, -R9 ;  /* 0x0000000100027810 */ /* 0x000fca0007ffe809 */
[----:B------:R-:W-:Y:S02]  /*12f40*/  IMAD.IADD R6, R2, 0x1, R6 ;  /* 0x0000000102067824 */ /* 0x000fe400078e0206 */
[----:B------:R-:W2:Y:S02]  /*12f50*/  LDC.64 R2, c[0x0][0x9e0] ;  /* 0x00027800ff027b82 */ /* 0x000ea40000000a00 */
[----:B--2---:R-:W-:Y:S01]  /*12f60*/  ISETP.GE.AND P2, PT, R3, 0x1, PT ;  /* 0x000000010300780c */ /* 0x004fe20003f46270 */
[----:B------:R-:W-:-:S12]  /*12f70*/  IMAD.IADD R2, R6, 0x1, R2 ;  /* 0x0000000106027824 */ /* 0x000fd800078e0202 */
[----:B---3--:R-:W-:Y:S05]  /*12f80*/  @!P2 BRA `(.L_x_1470) ;  /* 0x000000000048a947 */ /* 0x008fea0003800000 */
[C---:B------:R-:W-:Y:S01]  /*12f90*/  ISETP.GT.AND P0, PT, R6.reuse, RZ, PT ;  /* 0x000000ff0600720c */ /* 0x040fe20003f04270 */
[----:B------:R-:W-:Y:S01]  /*12fa0*/  BSSY B0, `(.L_x_1471) ;  /* 0x000000e000007945 */ /* 0x000fe20003800000 */
[----:B------:R-:W-:-:S11]  /*12fb0*/  VIADD R7, R6, 0xffffffff ;  /* 0xffffffff06077836 */ /* 0x000fd60000000000 */
[----:B------:R-:W-:Y:S05]  /*12fc0*/  @P0 BRA `(.L_x_1472) ;  /* 0x00000000001c0947 */ /* 0x000fea0003800000 */
[----:B------:R-:W-:Y:S01]  /*12fd0*/  ISETP.NE.AND P0, PT, R3, 0x1, PT ;  /* 0x000000010300780c */ /* 0x000fe20003f05270 */
[----:B------:R-:W-:-:S12]  /*12fe0*/  IMAD.MOV R6, RZ, RZ, -R6 ;  /* 0x000000ffff067224 */ /* 0x000fd800078e0a06 */
[----:B------:R-:W2:Y:S02]  /*12ff0*/  @P0 LDC.64 R4, c[0x0][0x9e8] ;  /* 0x00027a00ff040b82 */ /* 0x000ea40000000a00 */
[----:B--2---:R-:W-:-:S05]  /*13000*/  @P0 IMAD.HI.U32 R4, R6, R4, RZ ;  /* 0x0000000406040227 */ /* 0x004fca00078e00ff */
[----:B------:R-:W-:-:S04]  /*13010*/  @P0 SHF.R.U32.HI R6, RZ, R5, R4 ;  /* 0x00000005ff060219 */ /* 0x000fc80000011604 */
[----:B------:R-:W-:Y:S01]  /*13020*/  LOP3.LUT R7, RZ, R6, RZ, 0x33, !PT ;  /* 0x00000006ff077212 */ /* 0x000fe200078e33ff */
[----:B------:R-:W-:Y:S06]  /*13030*/  BRA `(.L_x_1473) ;  /* 0x0000000000107947 */ /* 0x000fec0003800000 */
.L_x_1472:
[----:B------:R-:W-:-:S13]  /*13040*/  ISETP.NE.AND P0, PT, R3, 0x1, PT ;  /* 0x000000010300780c */ /* 0x000fda0003f05270 */
[----:B------:R-:W2:Y:S02]  /*13050*/  @P0 LDC.64 R4, c[0x0][0x9e8] ;  /* 0x00027a00ff040b82 */ /* 0x000ea40000000a00 */
[----:B--2---:R-:W-:-:S05]  /*13060*/  @P0 IMAD.HI.U32 R4, R7, R4, RZ ;  /* 0x0000000407040227 */ /* 0x004fca00078e00ff */
[----:B------:R-:W-:-:S07]  /*13070*/  @P0 SHF.R.U32.HI R7, RZ, R5, R4 ;  /* 0x00000005ff070219 */ /* 0x000fce0000011604 */
.L_x_1473:
[----:B------:R-:W-:Y:S05]  /*13080*/  BSYNC B0 ;  /* 0x0000000000007941 */ /* 0x000fea0003800000 */
.L_x_1471:
[----:B------:R-:W-:-:S05]  /*13090*/  IMAD R7, R7, R3, R3 ;  /* 0x0000000307077224 */ /* 0x000fca00078e0203 */
[----:B------:R-:W-:-:S07]  /*130a0*/  VIMNMX R2, R2, R7, PT ;  /* 0x0000000702027248 */ /* 0x000fce0003fe0100 */
.L_x_1470:
[----:B------:R-:W2:Y:S01]  /*130b0*/  @P1 LDC R5, c[0x0][0x44c] ;  /* 0x00011300ff051b82 */ /* 0x000ea20000000800 */
[----:B------:R-:W-:Y:S01]  /*130c0*/  IMAD.MOV.U32 R6, RZ, RZ, R8 ;  /* 0x000000ffff067224 */ /* 0x000fe200078e0008 */
[----:B------:R-:W-:-:S06]  /*130d0*/  ULDC UR4, c[0x0][0x9dc] ;  /* 0x0002770000047ab9 */ /* 0x000fcc0000000800 */
[----:B------:R-:W3:Y:S01]  /*130e0*/  @P1 LDC R4, c[0x0][0x450] ;  /* 0x00011400ff041b82 */ /* 0x000ee20000000800 */
[----:B--2---:R-:W-:-:S05]  /*130f0*/  @P1 IMAD.HI.U32 R5, R8, R5, RZ ;  /* 0x0000000508051227 */ /* 0x004fca00078e00ff */
[----:B---3--:R-:W-:Y:S01]  /*13100*/  @P1 SHF.R.U32.HI R6, RZ, R4, R5 ;  /* 0x00000004ff061219 */ /* 0x008fe20000011605 */
[----:B------:R-:W-:-:S03]  /*13110*/  VIADD R4, R2, 0x7f ;  /* 0x0000007f02047836 */ /* 0x000fc60000000000 */
[----:B------:R-:W-:Y:S01]  /*13120*/  IADD3 R2, R6, R0, -R9 ;  /* 0x0000000006027210 */ /* 0x000fe20007ffe809 */
[----:B------:R-:W-:Y:S01]  /*13130*/  VIADD R0, R0, 0x7f ;  /* 0x0000007f00007836 */ /* 0x000fe20000000000 */
[----:B------:R-:W-:-:S04]  /*13140*/  SHF.R.S32.HI R5, RZ, 0x1f, R4 ;  /* 0x0000001fff057819 */ /* 0x000fc80000011404 */
[----:B------:R-:W-:Y:S02]  /*13150*/  LEA.HI R5, R5, R4, RZ, 0x7 ;  /* 0x0000000405057211 */ /* 0x000fe400078f38ff */
[----:B------:R-:W-:Y:S02]  /*13160*/  SHF.R.S32.HI R4, RZ, 0x1f, R0 ;  /* 0x0000001fff047819 */ /* 0x000fe40000011400 */
[----:B------:R-:W-:Y:S02]  /*13170*/  SHF.R.S32.HI R5, RZ, 0x7, R5 ;  /* 0x00000007ff057819 */ /* 0x000fe40000011405 */
[----:B------:R-:W-:Y:S01]  /*13180*/  LEA.HI R4, R4, R0, RZ, 0x7 ;  /* 0x0000000004047211 */ /* 0x000fe200078f38ff */
[----:B------:R-:W-:-:S03]  /*13190*/  VIADD R0, R2, -UR4 ;  /* 0x8000000402007c36 */ /* 0x000fc60008000000 */
[----:B------:R-:W-:-:S04]  /*131a0*/  SHF.R.S32.HI R4, RZ, 0x7, R4 ;  /* 0x00000007ff047819 */ /* 0x000fc80000011404 */
[----:B------:R-:W-:-:S05]  /*131b0*/  VIMNMX R7, R4, R5, PT ;  /* 0x0000000504077248 */ /* 0x000fca0003fe0100 */
[----:B------:R2:W-:Y:S01]  /*131c0*/  STL [R1+0x28], R7 ;  /* 0x0000280701007387 */ /* 0x0005e20000100800 */
[----:B------:R-:W-:Y:S05]  /*131d0*/  @!P2 BRA `(.L_x_1474) ;  /* 0x000000000044a947 */ /* 0x000fea0003800000 */
[----:B------:R-:W-:Y:S01]  /*131e0*/  ISETP.GT.AND P0, PT, R2, -0x1, PT ;  /* 0xffffffff0200780c */ /* 0x000fe20003f04270 */
[----:B------:R-:W-:-:S12]  /*131f0*/  BSSY B0, `(.L_x_1475) ;  /* 0x000000d000007945 */ /* 0x000fd80003800000 */
[----:B------:R-:W-:Y:S05]  /*13200*/  @P0 BRA `(.L_x_1476) ;  /* 0x00000000001c0947 */ /* 0x000fea0003800000 */
[----:B------:R-:W-:Y:S02]  /*13210*/  ISETP.NE.AND P0, PT, R3, 0x1, PT ;  /* 0x000000010300780c */ /* 0x000fe40003f05270 */
[----:B------:R-:W-:-:S11]  /*13220*/  LOP3.LUT R2, RZ, R2, RZ, 0x33, !PT ;  /* 0x00000002ff027212 */ /* 0x000fd600078e33ff */
[----:B------:R-:W3:Y:S02]  /*13230*/  @P0 LDC.64 R4, c[0x0][0x9e8] ;  /* 0x00027a00ff040b82 */ /* 0x000ee40000000a00 */
[----:B---3--:R-:W-:-:S05]  /*13240*/  @P0 IMAD.HI.U32 R4, R2, R4, RZ ;  /* 0x0000000402040227 */ /* 0x008fca00078e00ff */
[----:B------:R-:W-:-:S04]  /*13250*/  @P0 SHF.R.U32.HI R2, RZ, R5, R4 ;  /* 0x00000005ff020219 */ /* 0x000fc80000011604 */
[----:B------:R-:W-:Y:S01]  /*13260*/  LOP3.LUT R2, RZ, R2, RZ, 0x33, !PT ;  /* 0x00000002ff027212 */ /* 0x000fe200078e33ff */
[----:B------:R-:W-:Y:S06]  /*13270*/  BRA `(.L_x_1477) ;  /* 0x0000000000107947 */ /* 0x000fec0003800000 */
.L_x_1476:
[----:B------:R-:W-:-:S13]  /*13280*/  ISETP.NE.AND P0, PT, R3, 0x1, PT ;  /* 0x000000010300780c */ /* 0x000fda0003f05270 */
[----:B------:R-:W3:Y:S02]  /*13290*/  @P0 LDC.64 R4, c[0x0][0x9e8] ;  /* 0x00027a00ff040b82 */ /* 0x000ee40000000a00 */
[----:B---3--:R-:W-:-:S05]  /*132a0*/  @P0 IMAD.HI.U32 R4, R2, R4, RZ ;  /* 0x0000000402040227 */ /* 0x008fca00078e00ff */
[----:B------:R-:W-:-:S07]  /*132b0*/  @P0 SHF.R.U32.HI R2, RZ, R5, R4 ;  /* 0x00000005ff020219 */ /* 0x000fce0000011604 */
.L_x_1477:
[----:B------:R-:W-:Y:S05]  /*132c0*/  BSYNC B0 ;  /* 0x0000000000007941 */ /* 0x000fea0003800000 */
.L_x_1475:
[----:B------:R-:W-:-:S05]  /*132d0*/  IMAD R2, R2, R3, RZ ;  /* 0x0000000302027224 */ /* 0x000fca00078e02ff */
[----:B------:R-:W-:-:S07]  /*132e0*/  VIMNMX R0, R0, R2, !PT ;  /* 0x0000000200007248 */ /* 0x000fce0007fe0100 */
.L_x_1474:
[----:B------:R-:W-:Y:S01]  /*132f0*/  SHF.R.S32.HI R2, RZ, 0x1f, R0 ;  /* 0x0000001fff027819 */ /* 0x000fe20000011400 */
[----:B------:R-:W-:Y:S03]  /*13300*/  BSSY B7, `(.L_x_1478) ;  /* 0x00003e4000077945 */ /* 0x000fe60003800000 */
[----:B------:R-:W-:-:S04]  /*13310*/  LEA.HI R2, R2, R0, RZ, 0x7 ;  /* 0x0000000002027211 */ /* 0x000fc800078f38ff */
[----:B------:R-:W-:-:S04]  /*13320*/  SHF.R.S32.HI R2, RZ, 0x7, R2 ;  /* 0x00000007ff027819 */ /* 0x000fc80000011402 */
[----:B------:R-:W-:-:S04]  /*13330*/  VIMNMX R3, RZ, R2, !PT ;  /* 0x00000002ff037248 */ /* 0x000fc80007fe0100 */
[----:B------:R-:W-:Y:S01]  /*13340*/  ISETP.GT.AND P0, PT, R7, R3, PT ;  /* 0x000000030700720c */ /* 0x000fe20003f04270 */
[----:B------:R3:W-:-:S12]  /*13350*/  STL [R1+0x20], R3 ;  /* 0x0000200301007387 */ /* 0x0007d80000100800 */
[----:B---3--:R-:W-:Y:S05]  /*13360*/  @P0 BRA `(.L_x_1479) ;  /* 0x0000000000440947 */ /* 0x008fea0003800000 */
[----:B------:R-:W3:Y:S02]  /*13370*/  S2R R3, SR_TID.X ;  /* 0x0000000000037919 */ /* 0x000ee40000002100 */
[----:B---3--:R-:W-:-:S04]  /*13380*/  LOP3.LUT R3, R3, 0x7f, RZ, 0xc0, !PT ;  /* 0x0000007f03037812 */ /* 0x008fc800078ec0ff */
[----:B------:R-:W-:-:S13]  /*13390*/  ISETP.NE.AND P0, PT, R3, RZ, PT ;  /* 0x000000ff0300720c */ /* 0x000fda0003f05270 */
[----:B------:R-:W-:Y:S05]  /*133a0*/  @P0 BRA `(.L_x_1480) ;  /* 0x0000003c00640947 */ /* 0x000fea0003800000 */
[----:B------:R-:W3:Y:S01]  /*133b0*/  S2R R5, SR_LANEID ;  /* 0x0000000000057919 */ /* 0x000ee20000000000 */
[----:B------:R-:W-:Y:S01]  /*133c0*/  VOTEU.ANY UR4, UPT, PT ;  /* 0x0000000000047886 */ /* 0x000fe200038e0100 */
[----:B------:R-:W4:Y:S01]  /*133d0*/  LDC.64 R2, c[0x0][0xc60] ;  /* 0x00031800ff027b82 */ /* 0x000f220000000a00 */
[----:B------:R-:W3:Y:S02]  /*133e0*/  FLO.U32 R0, UR4 ;  /* 0x0000000400007d00 */ /* 0x000ee400080e0000 */
[----:B---3--:R-:W-:-:S06]  /*133f0*/  ISETP.EQ.U32.AND P0, PT, R0, R5, PT ;  /* 0x000000050000720c */ /* 0x008fcc0003f02070 */
[----:B------:R-:W4:Y:S07]  /*13400*/  POPC R5, UR4 ;  /* 0x0000000400057d09 */ /* 0x000f2e0008000000 */
[----:B----4-:R-:W3:Y:S01]  /*13410*/  @P0 ATOMG.E.ADD.STRONG.GPU PT, R3, desc[UR50][R2.64], R5 ;  /* 0x00000005020309a8 */ /* 0x010ee200081ee1f2 */
[----:B------:R-:W4:Y:S02]  /*13420*/  S2R R4, SR_LTMASK ;  /* 0x0000000000047919 */ /* 0x000f240000003900 */
[----:B----4-:R-:W-:-:S04]  /*13430*/  LOP3.LUT R4, R4, UR4, RZ, 0xc0, !PT ;  /* 0x0000000404047c12 */ /* 0x010fc8000f8ec0ff */
[----:B--2---:R-:W2:Y:S01]  /*13440*/  POPC R7, R4 ;  /* 0x0000000400077309 */ /* 0x004ea20000000000 */
[----:B---3--:R-:W2:Y:S02]  /*13450*/  SHFL.IDX PT, R0, R3, R0, 0x1f ;  /* 0x00001f0003007589 */ /* 0x008ea400000e0000 */
[----:B--2---:R-:W-:Y:S01]  /*13460*/  IADD3 R16, R0, UR37, R7 ;  /* 0x0000002500107c10 */ /* 0x004fe2000fffe007 */
[----:B------:R-:W-:Y:S06]  /*13470*/  BRA `(.L_x_1480) ;  /* 0x0000003c00307947 */ /* 0x000fec0003800000 */
.L_x_1479:
[----:B------:R-:W3:Y:S01]  /*13480*/  LDL R17, [R1] ;  /* 0x0000000001117983 */ /* 0x000ee20000100800 */
[----:B------:R-:W-:Y:S01]  /*13490*/  BSSY B6, `(.L_x_1481) ;  /* 0x0000014000067945 */ /* 0x000fe20003800000 */
[----:B---3--:R-:W-:-:S05]  /*134a0*/  VIADD R0, R17, 0x18400 ;  /* 0x0001840011007836 */ /* 0x008fca0000000000 */
[----:B------:R-:W-:-:S13]  /*134b0*/  LOP3.LUT P0, RZ, R0, 0x3ff, RZ, 0xc0, !PT ;  /* 0x000003ff00ff7812 */ /* 0x000fda000780c0ff */
[----:B------:R-:W-:Y:S05]  /*134c0*/  @!P0 BRA `(.L_x_1482) ;  /* 0x0000000000408947 */ /* 0x000fea0003800000 */
[----:B------:R-:W-:Y:S01]  /*134d0*/  MOV R2, 0x0 ;  /* 0x0000000000027802 */ /* 0x000fe20000000f00 */
[----:B------:R-:W-:Y:S01]  /*134e0*/  ULDC.64 UR6, c[0x4][0xa0] ;  /* 0x0100280000067ab9 */ /* 0x000fe20000000a00 */
[----:B------:R-:W-:Y:S01]  /*134f0*/  ULDC.64 UR8, c[0x4][0xa8] ;  /* 0x01002a0000087ab9 */ /* 0x000fe20000000a00 */
[----:B------:R-:W-:Y:S01]  /*13500*/  ULDC.64 UR4, c[0x4][0x8] ;  /* 0x0100020000047ab9 */ /* 0x000fe20000000a00 */
[----:B------:R-:W-:Y:S02]  /*13510*/  IMAD.U32 R4, RZ, RZ, UR6 ;  /* 0x00000006ff047e24 */ /* 0x000fe4000f8e00ff */
[----:B------:R-:W3:Y:S01]  /*13520*/  LDC.64 R2, c[0x4][R2] ;  /* 0x0100000002027b82 */ /* 0x000ee20000000a00 */
[----:B------:R-:W-:Y:S02]  /*13530*/  IMAD.U32 R5, RZ, RZ, UR7 ;  /* 0x00000007ff057e24 */ /* 0x000fe4000f8e00ff */
[----:B------:R-:W-:Y:S02]  /*13540*/  IMAD.U32 R6, RZ, RZ, UR8 ;  /* 0x00000008ff067e24 */ /* 0x000fe4000f8e00ff */
[----:B--2---:R-:W-:-:S02]  /*13550*/  IMAD.U32 R7, RZ, RZ, UR9 ;  /* 0x00000009ff077e24 */ /* 0x004fc4000f8e00ff */
[----:B------:R-:W-:Y:S02]  /*13560*/  IMAD.U32 R10, RZ, RZ, UR4 ;  /* 0x00000004ff0a7e24 */ /* 0x000fe4000f8e00ff */
[----:B------:R-:W-:Y:S02]  /*13570*/  IMAD.U32 R11, RZ, RZ, UR5 ;  /* 0x00000005ff0b7e24 */ /* 0x000fe4000f8e00ff */
[----:B------:R-:W-:Y:S02]  /*13580*/  IMAD.MOV.U32 R8, RZ, RZ, 0x70 ;  /* 0x00000070ff087424 */ /* 0x000fe400078e00ff */
[----:B------:R-:W-:Y:S02]  /*13590*/  IMAD.MOV.U32 R12, RZ, RZ, 0x1 ;  /* 0x00000001ff0c7424 */ /* 0x000fe400078e00ff */
[----:B------:R-:W-:-:S07]  /*135a0*/  IMAD.MOV.U32 R13, RZ, RZ, RZ ;  /* 0x000000ffff0d7224 */ /* 0x000fce00078e00ff */
[----:B------:R-:W-:-:S07]  /*135b0*/  LEPC R20, `(.L_x_1482) ;  /* 0x000000001014794e */ /* 0x000fce0000000000 */
[----:B01-3--:R-:W-:Y:S05]  /*135c0*/  CALL.ABS.NOINC R2 ;  /* 0x0000000002007343 */ /* 0x00bfea0003c00000 */
.L_x_1482:
[----:B------:R-:W-:Y:S05]  /*135d0*/  BSYNC B6 ;  /* 0x0000000000067941 */ /* 0x000fea0003800000 */
.L_x_1481:
        /* <DEDUP_REMOVED lines=8> */
[----:B------:R3:W4:Y:S01]  /*13660*/  LDC.64 R2, c[0x4][R17] ;  /* 0x0100000011027b82 */ /* 0x0007220000000a00 */
[----:B------:R-:W-:Y:S02]  /*13670*/  IMAD.U32 R4, RZ, RZ, UR6 ;  /* 0x00000006ff047e24 */ /* 0x000fe4000f8e00ff */
[----:B------:R-:W-:Y:S02]  /*13680*/  IMAD.U32 R5, RZ, RZ, UR7 ;  /* 0x00000007ff057e24 */ /* 0x000fe4000f8e00ff */
[----:B------:R-:W-:Y:S02]  /*13690*/  IMAD.U32 R6, RZ, RZ, UR8 ;  /* 0x00000008ff067e24 */ /* 0x000fe4000f8e00ff */
[----:B--2---:R-:W-:-:S02]  /*136a0*/  IMAD.U32 R7, RZ, RZ, UR9 ;  /* 0x00000009ff077e24 */ /* 0x004fc4000f8e00ff */
[----:B------:R-:W-:Y:S02]  /*136b0*/  IMAD.U32 R10, RZ, RZ, UR4 ;  /* 0x00000004ff0a7e24 */ /* 0x000fe4000f8e00ff */
[----:B------:R-:W-:Y:S02]  /*136c0*/  IMAD.U32 R11, RZ, RZ, UR5 ;  /* 0x00000005ff0b7e24 */ /* 0x000fe4000f8e00ff */
[----:B------:R-:W-:Y:S02]  /*136d0*/  IMAD.MOV.U32 R8, RZ, RZ, 0x70 ;  /* 0x00000070ff087424 */ /* 0x000fe400078e00ff */
[----:B------:R-:W-:Y:S02]  /*136e0*/  IMAD.MOV.U32 R12, RZ, RZ, 0x1 ;  /* 0x00000001ff0c7424 */ /* 0x000fe400078e00ff */
[----:B---3--:R-:W-:-:S07]  /*136f0*/  IMAD.MOV.U32 R13, RZ, RZ, RZ ;  /* 0x000000ffff0d7224 */ /* 0x008fce00078e00ff */
[----:B------:R-:W-:-:S07]  /*13700*/  LEPC R20, `(.L_x_1485) ;  /* 0x000000001014794e */ /* 0x000fce0000000000 */
[----:B01--4-:R-:W-:Y:S05]  /*13710*/  CALL.ABS.NOINC R2 ;  /* 0x0000000002007343 */ /* 0x013fea0003c00000 */
.L_x_1485:
        /* <DEDUP_REMOVED lines=15> */
.L_x_1484:
[----:B------:R-:W-:Y:S05]  /*13810*/  BSYNC B6 ;  /* 0x0000000000067941 */ /* 0x000fea0003800000 */
.L_x_1483:
[----:B------:R-:W-:Y:S01]  /*13820*/  ULDC.64 UR4, c[0x0][0x9f8] ;  /* 0x00027e0000047ab9 */ /* 0x000fe20000000a00 */
[----:B------:R-:W3:Y:S01]  /*13830*/  LDL R17, [R1+0x28] ;  /* 0x0000280001117983 */ /* 0x000ee20000100800 */
[----:B------:R-:W-:Y:S01]  /*13840*/  ISETP.NE.U32.AND P0, PT, RZ, UR4, PT ;  /* 0x00000004ff007c0c */ /* 0x000fe2000bf05070 */
[----:B--2---:R-:W-:-:S03]  /*13850*/  IMAD.MOV.U32 R7, RZ, RZ, R19 ;  /* 0x000000ffff077224 */ /* 0x004fc600078e0013 */
[----:B------:R-:W-:Y:S01]  /*13860*/  ISETP.NE.AND.EX P0, PT, RZ, UR5, PT, P0 ;  /* 0x00000005ff007c0c */ /* 0x000fe2000bf05300 */
[----:B------:R-:W-:-:S12]  /*13870*/  ULDC.64 UR4, c[0x0][0xa08] ;  /* 0x0002820000047ab9 */ /* 0x000fd80000000a00 */
[----:B------:R-:W2:Y:S02]  /*13880*/  @P0 LDC.64 R2, c[0x0][0x9f8] ;  /* 0x00027e00ff020b82 */ /* 0x000ea40000000a00 */
[----:B--2---:R-:W-:-:S05]  /*13890*/  @P0 IMAD.WIDE R2, R19, 0x4, R2 ;  /* 0x0000000413020825 */ /* 0x004fca00078e0202 */
[----:B------:R2:W4:Y:S02]  /*138a0*/  @P0 LDG.E R7, desc[UR50][R2.64] ;  /* 0x0000003202070981 */ /* 0x000524000c1e1900 */
[----:B--2---:R-:W2:Y:S02]  /*138b0*/  LDC.64 R2, c[0x0][0x418] ;  /* 0x00010600ff027b82 */ /* 0x004ea40000000a00 */
[----:B--2---:R-:W-:Y:S01]  /*138c0*/  LOP3.LUT P0, RZ, R2, UR4, RZ, 0xfc, !PT ;  /* 0x0000000402ff7c12 */ /* 0x004fe2000f80fcff */
[----:B------:R-:W-:-:S03]  /*138d0*/  UMOV UR4, 0xffffffff ;  /* 0xffffffff00047882 */ /* 0x000fc60000000000 */
[----:B------:R-:W-:Y:S01]  /*138e0*/  LOP3.LUT P0, RZ, R3, UR5, RZ, 0xfc, P0 ;  /* 0x0000000503ff7c12 */ /* 0x000fe2000800fcff */
[----:B---3--:R-:W-:Y:S01]  /*138f0*/  VIADD R0, R17, 0xffffffff ;  /* 0xffffffff11007836 */ /* 0x008fe20000000000 */
[----:B----4-:R-:W-:Y:S01]  /*13900*/  SHF.R.S32.HI R8, RZ, 0x1f, R7 ;  /* 0x0000001fff087819 */ /* 0x010fe20000011407 */
[----:B------:R2:W-:Y:S01]  /*13910*/  STL [R1+0xc], R7 ;  /* 0x00000c0701007387 */ /* 0x0005e20000100800 */
[----:B------:R-:W-:-:S03]  /*13920*/  SEL R17, R7, RZ, !P0 ;  /* 0x000000ff07117207 */ /* 0x000fc60004000000 */
[----:B------:R2:W-:Y:S01]  /*13930*/  STL [R1+0x1c], R8 ;  /* 0x00001c0801007387 */ /* 0x0005e20000100800 */
[----:B------:R-:W-:Y:S05]  /*13940*/  BRA.DIV UR4, `(.L_x_1486) ;  /* 0x0000004a04e07947 */ /* 0x000fea000b800000 */
[----:B------:R-:W3:Y:S02]  /*13950*/  S2R R4, SR_TID.X ;  /* 0x0000000000047919 */ /* 0x000ee40000002100 */
[----:B---3--:R-:W-:-:S04]  /*13960*/  SHF.R.U32.HI R4, RZ, 0x5, R4 ;  /* 0x00000005ff047819 */ /* 0x008fc80000011604 */
[----:B------:R-:W-:-:S05]  /*13970*/  LOP3.LUT R4, R4, 0x3, RZ, 0xc0, !PT ;  /* 0x0000000304047812 */ /* 0x000fca00078ec0ff */
[----:B------:R3:W4:Y:S02]  /*13980*/  SHFL.IDX PT, R14, R4, RZ, 0x1f ;  /* 0x00001fff040e7589 */ /* 0x00072400000e0000 */
.L_x_1589:
[----:B---3--:R-:W3:Y:S01]  /*13990*/  LDL.LU R4, [R1+0x18] ;  /* 0x0000180001047983 */ /* 0x008ee20000300800 */
[----:B------:R-:W-:Y:S02]  /*139a0*/  PLOP3.LUT P1, PT, PT, PT, PT, 0x8, 0x0 ;  /* 0x000000000000781c */ /* 0x000fe40003f2e170 */
[----:B----4-:R-:W-:Y:S01]  /*139b0*/  ISETP.NE.AND P0, PT, R14, RZ, PT ;  /* 0x000000ff0e00720c */ /* 0x010fe20003f05270 */
[----:B------:R4:W-:Y:S01]  /*139c0*/  STL [R1+0x8], R0 ;  /* 0x0000080001007387 */ /* 0x0009e20000100800 */
[----:B---3--:R-:W-:-:S09]  /*139d0*/  LOP3.LUT R4, R4, 0xfffffffe, RZ, 0xc0, !PT ;  /* 0xfffffffe04047812 */ /* 0x008fd200078ec0ff */
[----:B------:R-:W-:-:S05]  /*139e0*/  @P1 LOP3.LUT R4, R4, 0x1, RZ, 0xfc, !PT ;  /* 0x0000000104041812 */ /* 0x000fca00078efcff */
[----:B------:R4:W-:Y:S01]  /*139f0*/  STL [R1+0x18], R4 ;  /* 0x0000180401007387 */ /* 0x0009e20000100800 */
[----:B------:R-:W-:Y:S05]  /*13a00*/  @P0 BRA `(.L_x_1487) ;  /* 0x0000000400300947 */ /* 0x000fea0003800000 */
[----:B------:R-:W-:-:S03]  /*13a10*/  UMOV UR4, 0xffffffff ;  /* 0xffffffff00047882 */ /* 0x000fc60000000000 */
[----:B------:R-:W-:Y:S05]  /*13a20*/  BRA.DIV UR4, `(.L_x_1488) ;  /* 0x0000004a04dc7947 */ /* 0x000fea000b800000 */
[----:B------:R-:W-:-:S13]  /*13a30*/  ELECT P6, URZ, PT ;  /* 0x00000000003f782f */ /* 0x000fda00038c0000 */
.L_x_1592:
[----:B------:R-:W-:Y:S05]  /*13a40*/  @!P6 BRA `(.L_x_1487) ;  /* 0x000000040020e947 */ /* 0x000fea0003800000 */
[----:B------:R-:W-:-:S04]  /*13a50*/  ISETP.NE.U32.AND P0, PT, R2, RZ, PT ;  /* 0x000000ff0200720c */ /* 0x000fc80003f05070 */
[----:B------:R-:W-:-:S13]  /*13a60*/  ISETP.NE.AND.EX P0, PT, R3, RZ, PT, P0 ;  /* 0x000000ff0300720c */ /* 0x000fda0003f05300 */
[----:B------:R-:W-:Y:S05]  /*13a70*/  @!P0 BRA `(.L_x_1489) ;  /* 0x0000000000508947 */ /* 0x000fea0003800000 */
[----:B------:R-:W3:Y:S01]  /*13a80*/  LDC R6, c[0x0][0x43c] ;  /* 0x00010f00ff067b82 */ /* 0x000ee20000000800 */
[----:B01----:R-:W-:Y:S01]  /*13a90*/  IMAD.MOV.U32 R9, RZ, RZ, R0 ;  /* 0x000000ffff097224 */ /* 0x003fe200078e0000 */
[----:B------:R-:W-:-:S03]  /*13aa0*/  ULDC.64 UR4, c[0x0][0x428] ;  /* 0x00010a0000047ab9 */ /* 0x000fc60000000a00 */
[----:B----4-:R-:W-:Y:S01]  /*13ab0*/  IMAD.MOV.U32 R0, RZ, RZ, R9 ;  /* 0x000000ffff007224 */ /* 0x010fe200078e0009 */
[----:B---3--:R-:W-:-:S13]  /*13ac0*/  ISETP.NE.AND P0, PT, R6, 0x1, PT ;  /* 0x000000010600780c */ /* 0x008fda0003f05270 */
[----:B------:R-:W0:Y:S02]  /*13ad0*/  @P0 LDC.64 R4, c[0x0][0x440] ;  /* 0x00011000ff040b82 */ /* 0x000e240000000a00 */
[----:B0-----:R-:W-:-:S05]  /*13ae0*/  @P0 IMAD.HI.U32 R4, R9, R4, RZ ;  /* 0x0000000409040227 */ /* 0x001fca00078e00ff */
[----:B------:R-:W-:-:S04]  /*13af0*/  @P0 SHF.R.U32.HI R0, RZ, R5, R4 ;  /* 0x00000005ff000219 */ /* 0x000fc80000011604 */
[--C-:B------:R-:W-:Y:S01]  /*13b00*/  SHF.R.S32.HI R5, RZ, 0x1f, R0.reuse ;  /* 0x0000001fff057819 */ /* 0x100fe20000011400 */
[----:B------:R-:W-:-:S04]  /*13b10*/  IMAD.MOV R4, RZ, RZ, -R0 ;  /* 0x000000ffff047224 */ /* 0x000fc800078e0a00 */
[----:B------:R-:W-:Y:S02]  /*13b20*/  IMAD R9, R6, R4, R9 ;  /* 0x0000000406097224 */ /* 0x000fe400078e0209 */
[----:B------:R-:W-:Y:S02]  /*13b30*/  IMAD R6, R8, UR4, RZ ;  /* 0x0000000408067c24 */ /* 0x000fe4000f8e02ff */
[----:B------:R-:W-:Y:S01]  /*13b40*/  IMAD.MOV.U32 R4, RZ, RZ, R0 ;  /* 0x000000ffff047224 */ /* 0x000fe200078e0000 */
[----:B------:R3:W-:Y:S01]  /*13b50*/  STL [R1+0x8], R9 ;  /* 0x0000080901007387 */ /* 0x0007e20000100800 */
[C---:B------:R-:W-:Y:S02]  /*13b60*/  IMAD R0, R7.reuse, UR5, R6 ;  /* 0x0000000507007c24 */ /* 0x040fe4000f8e0206 */
[----:B------:R-:W-:-:S04]  /*13b70*/  IMAD.WIDE.U32 R4, R7, UR4, R4 ;  /* 0x0000000407047c25 */ /* 0x000fc8000f8e0004 */
[----:B------:R-:W-:Y:S01]  /*13b80*/  IMAD.IADD R0, R5, 0x1, R0 ;  /* 0x0000000105007824 */ /* 0x000fe200078e0200 */
[----:B------:R-:W-:-:S04]  /*13b90*/  LEA R2, P0, R4, R2, 0x2 ;  /* 0x0000000204027211 */ /* 0x000fc800078010ff */
[----:B------:R-:W-:-:S05]  /*13ba0*/  LEA.HI.X R3, R4, R3, R0, 0x2, P0 ;  /* 0x0000000304037211 */ /* 0x000fca00000f1400 */
[----:B------:R3:W5:Y:S04]  /*13bb0*/  LDG.E R17, desc[UR50][R2.64] ;  /* 0x0000003202117981 */ /* 0x000768000c1e1900 */
.L_x_1489:
[----:B--2---:R-:W2:Y:S04]  /*13bc0*/  LDL R7, [R1] ;  /* 0x0000000001077983 */ /* 0x004ea80000100800 */
[----:B----4-:R-:W2:Y:S04]  /*13bd0*/  LDL R0, [R1+0x4] ;  /* 0x0000040001007983 */ /* 0x010ea80000100800 */
[----:B---3--:R-:W3:Y:S01]  /*13be0*/  LDL R2, [R1+0x10] ;  /* 0x0000100001027983 */ /* 0x008ee20000100800 */
[----:B--2---:R-:W-:Y:S01]  /*13bf0*/  IMAD R0, R0, 0x8, R7 ;  /* 0x0000000800007824 */ /* 0x004fe200078e0207 */
[----:B---3--:R-:W-:-:S04]  /*13c00*/  SHF.L.U32 R2, R2, 0x1f, RZ ;  /* 0x0000001f02027819 */ /* 0x008fc800000006ff */
[----:B------:R-:W2:Y:S02]  /*13c10*/  SYNCS.PHASECHK.TRANS64.TRYWAIT P0, [R0+URZ+0x28840], R2 ;  /* 0x02884002000075a7 */ /* 0x000ea4000800017f */
[----:B--2---:R-:W-:Y:S05]  /*13c20*/  @!P0 BRA `(.L_x_1490) ;  /* 0x00000048007c8947 */ /* 0x004fea0003800000 */
.L_x_1593:
        /* <DEDUP_REMOVED lines=11> */
.L_x_1491:
[----:B------:R-:W3:Y:S04]  /*13ce0*/  LDL R5, [R1] ;  /* 0x0000000001057983 */ /* 0x000ee80000100800 */
[----:B------:R-:W3:Y:S04]  /*13cf0*/  LDL R4, [R1+0x4] ;  /* 0x0000040001047983 */ /* 0x000ee80000100800 */
[----:B------:R-:W4:Y:S04]  /*13d00*/  LDL R6, [R1+0x8] ;  /* 0x0000080001067983 */ /* 0x000f280000100800 */
[----:B------:R-:W4:Y:S04]  /*13d10*/  LDL R3, [R1+0x14] ;  /* 0x0000140001037983 */ /* 0x000f280000100800 */
[----:B--2---:R-:W2:Y:S01]  /*13d20*/  LDL.LU R2, [R1+0x18] ;  /* 0x0000180001027983 */ /* 0x004ea20000300800 */
[----:B------:R-:W-:-:S02]  /*13d30*/  R2UR UR9, R0 ;  /* 0x00000000000972ca */ /* 0x000fc400000e0000 */
[----:B------:R-:W-:Y:S01]  /*13d40*/  PLOP3.LUT P0, PT, PT, PT, PT, 0x80, 0x0 ;  /* 0x000000000000781c */ /* 0x000fe20003f0f070 */
[----:B------:R-:W-:Y:S01]  /*13d50*/  UIADD3 UR4, UP0, UR38, 0x370, URZ ;  /* 0x0000037026047890 */ /* 0x000fe2000ff1e03f */
[----:B------:R-:W-:Y:S02]  /*13d60*/  R2UR UR12, R18 ;  /* 0x00000000120c72ca */ /* 0x000fe400000e0000 */
[----:B-----5:R-:W-:-:S07]  /*13d70*/  R2UR UR13, R17 ;  /* 0x00000000110d72ca */ /* 0x020fce00000e0000 */
[----:B------:R-:W-:Y:S01]  /*13d80*/  UIADD3 UR9, UR9, 0x28830, URZ ;  /* 0x0002883009097890 */ /* 0x000fe2000fffe03f */
[----:B------:R-:W-:Y:S01]  /*13d90*/  UMOV UR10, URZ ;  /* 0x0000003f000a7c82 */ /* 0x000fe20008000000 */
[----:B------:R-:W-:Y:S01]  /*13da0*/  UMOV UR7, 0x14f00000 ;  /* 0x14f0000000077882 */ /* 0x000fe20000000000 */
[----:B------:R-:W-:Y:S01]  /*13db0*/  UMOV UR15, 0x40 ;  /* 0x00000040000f7882 */ /* 0x000fe20000000000 */
[----:B---3--:R-:W-:Y:S01]  /*13dc0*/  IMAD R0, R4, 0x8000, R5 ;  /* 0x0000800004007824 */ /* 0x008fe200078e0205 */
[----:B----4-:R-:W-:-:S04]  /*13dd0*/  R2UR UR11, R6 ;  /* 0x00000000060b72ca */ /* 0x010fc800000e0000 */
[----:B------:R-:W-:Y:S02]  /*13de0*/  R2UR UR6, R0 ;  /* 0x00000000000672ca */ /* 0x000fe400000e0000 */
[----:B------:R-:W-:Y:S02]  /*13df0*/  R2UR UR5, R3 ;  /* 0x00000000030572ca */ /* 0x000fe400000e0000 */
[----:B--2---:R-:W-:-:S09]  /*13e00*/  LOP3.LUT R2, R2, 0xfffffffe, RZ, 0xc0, !PT ;  /* 0xfffffffe02027812 */ /* 0x004fd200078ec0ff */
[----:B------:R-:W-:Y:S02]  /*13e10*/  UIADD3 UR8, UR6, 0x18400, URZ ;  /* 0x0001840006087890 */ /* 0x000fe4000fffe03f */
[----:B------:R-:W-:Y:S02]  /*13e20*/  ULEA UR11, UR11, UR5, 0x7 ;  /* 0x000000050b0b7291 */ /* 0x000fe4000f8e383f */
[----:B------:R-:W-:Y:S02]  /*13e30*/  UIADD3.X UR5, URZ, UR39, URZ, UP0, !UPT ;  /* 0x000000273f057290 */ /* 0x000fe400087fe43f */
[----:B------:R-:W-:Y:S01]  /*13e40*/  UIADD3 UR14, UR6, 0x1c400, URZ ;  /* 0x0001c400060e7890 */ /* 0x000fe2000fffe03f */
[----:B------:R-:W-:Y:S02]  /*13e50*/  @P0 LOP3.LUT R2, R2, 0x1, RZ, 0xfc, !PT ;  /* 0x0000000102020812 */ /* 0x000fe400078efcff */
[----:B------:R-:W-:-:S04]  /*13e60*/  UMOV UR6, 0x0 ;  /* 0x0000000000067882 */ /* 0x000fc80000000000 */
[----:B------:R2:W-:Y:S01]  /*13e70*/  UTMALDG.4D [UR8], [UR4], desc[UR6] ;  /* 0x00000608040075b4 */ /* 0x0005e20008019000 */
[----:B------:R3:W-:Y:S01]  /*13e80*/  STL [R1+0x18], R2 ;  /* 0x0000180201007387 */ /* 0x0007e20000100800 */
[----:B--2---:R-:W-:Y:S01]  /*13e90*/  UMOV UR8, UR14 ;  /* 0x0000000e00087c82 */ /* 0x004fe20008000000 */
[----:B------:R-:W-:Y:S02]  /*13ea0*/  UMOV UR10, UR15 ;  /* 0x0000000f000a7c82 */ /* 0x000fe40008000000 */
[----:B------:R3:W-:Y:S01]  /*13eb0*/  UTMALDG.4D [UR8], [UR4], desc[UR6] ;  /* 0x00000608040075b4 */ /* 0x0007e20008019000 */
[----:B------:R-:W-:Y:S02]  /*13ec0*/  NOP ;  /* 0x0000000000007918 */ /* 0x000fe40000000000 */
.L_x_1487:
[----:B----4-:R-:W4:Y:S04]  /*13ed0*/  LDL R0, [R1] ;  /* 0x0000000001007983 */ /* 0x010f280000100800 */
[----:B------:R-:W5:Y:S01]  /*13ee0*/  LDL.LU R3, [R1+0x34] ;  /* 0x0000340001037983 */ /* 0x000f620000300800 */
[----:B------:R-:W-:Y:S05]  /*13ef0*/  WARPSYNC.ALL ;  /* 0x0000000000007948 */ /* 0x000fea0003800000 */
[----:B---3--:R-:W-:Y:S01]  /*13f00*/  ULDC.64 UR4, c[0x0][0x298] ;  /* 0x0000a60000047ab9 */ /* 0x008fe20000000a00 */
[----:B------:R-:W-:Y:S01]  /*13f10*/  BSSY B6, `(.L_x_1492) ;  /* 0x000001c000067945 */ /* 0x000fe20003800000 */
[----:B------:R-:W-:Y:S01]  /*13f20*/  BAR.SYNC.DEFER_BLOCKING 0x8, 0x180 ;  /* 0x0206000000007b1d */ /* 0x000fe20000010000 */
[----:B----4-:R-:W-:Y:S01]  /*13f30*/  VIADD R0, R0, 0x10400 ;  /* 0x0001040000007836 */ /* 0x010fe20000000000 */
[----:B-----5:R-:W-:Y:S01]  /*13f40*/  SHF.R.S32.HI R2, RZ, 0x1f, R3 ;  /* 0x0000001fff027819 */ /* 0x020fe20000011403 */
[----:B------:R-:W-:-:S03]  /*13f50*/  IMAD.WIDE.U32 R4, R3, UR4, RZ ;  /* 0x0000000403047c25 */ /* 0x000fc6000f8e00ff */
[----:B------:R-:W-:Y:S01]  /*13f60*/  LOP3.LUT P0, RZ, R0, 0x3ff, RZ, 0xc0, !PT ;  /* 0x000003ff00ff7812 */ /* 0x000fe2000780c0ff */
[----:B------:R-:W-:Y:S01]  /*13f70*/  IMAD R2, R2, UR4, RZ ;  /* 0x0000000402027c24 */ /* 0x000fe2000f8e02ff */
[----:B------:R3:W-:Y:S03]  /*13f80*/  STL.64 [R1+0x40], R4 ;  /* 0x0000400401007387 */ /* 0x0007e60000100a00 */
[----:B------:R-:W-:-:S04]  /*13f90*/  IMAD R2, R3, UR5, R2 ;  /* 0x0000000503027c24 */ /* 0x000fc8000f8e0202 */
[----:B------:R-:W-:-:S05]  /*13fa0*/  IMAD.IADD R0, R5, 0x1, R2 ;  /* 0x0000000105007824 */ /* 0x000fca00078e0202 */
[----:B------:R3:W-:Y:S01]  /*13fb0*/  STL [R1+0x34], R0 ;  /* 0x0000340001007387 */ /* 0x0007e20000100800 */
[----:B------:R-:W-:Y:S05]  /*13fc0*/  @!P0 BRA `(.L_x_1493) ;  /* 0x0000000000408947 */ /* 0x000fea0003800000 */
[----:B------:R-:W-:Y:S01]  /*13fd0*/  MOV R2, 0x0 ;  /* 0x0000000000027802 */ /* 0x000fe20000000f00 */
[----:B------:R-:W-:Y:S01]  /*13fe0*/  ULDC.64 UR4, c[0x4][0xa0] ;  /* 0x0100280000047ab9 */ /* 0x000fe20000000a00 */
[----:B------:R-:W-:Y:S01]  /*13ff0*/  ULDC.64 UR6, c[0x4][0xa8] ;  /* 0x01002a0000067ab9 */ /* 0x000fe20000000a00 */
[----:B------:R-:W-:Y:S01]  /*14000*/  ULDC.64 UR8, c[0x4][0x20] ;  /* 0x0100080000087ab9 */ /* 0x000fe20000000a00 */
[----:B---3--:R-:W-:Y:S02]  /*14010*/  IMAD.U32 R4, RZ, RZ, UR4 ;  /* 0x00000004ff047e24 */ /* 0x008fe4000f8e00ff */
        /* <DEDUP_REMOVED lines=11> */
.L_x_1493:
[----:B------:R-:W-:Y:S05]  /*140d0*/  BSYNC B6 ;  /* 0x0000000000067941 */ /* 0x000fea0003800000 */
.L_x_1492:
[----:B---3--:R-:W3:Y:S01]  /*140e0*/  LDL.LU R0, [R1+0x34] ;  /* 0x0000340001007983 */ /* 0x008ee20000300800 */
[----:B--2---:R-:W2:Y:S01]  /*140f0*/  LDC R7, c[0x0][0x448] ;  /* 0x00011200ff077b82 */ /* 0x004ea20000000800 */
[----:B------:R-:W-:Y:S01]  /*14100*/  ULDC.64 UR4, c[0x0][0x2d8] ;  /* 0x0000b60000047ab9 */ /* 0x000fe20000000a00 */
[----:B------:R-:W-:Y:S01]  /*14110*/  ULDC.64 UR6, c[0x0][0x280] ;  /* 0x0000a00000067ab9 */ /* 0x000fe20000000a00 */
[----:B------:R-:W3:Y:S04]  /*14120*/  LDL.LU.64 R2, [R1+0x40] ;  /* 0x0000400001027983 */ /* 0x000ee80000300a00 */
[----:B------:R-:W4:Y:S01]  /*14130*/  LDL R8, [R1+0x2c] ;  /* 0x00002c0001087983 */ /* 0x000f220000100800 */
[----:B------:R-:W0:Y:S01]  /*14140*/  S2R R5, SR_TID.X ;  /* 0x0000000000057919 */ /* 0x000e220000002100 */
[----:B------:R-:W1:Y:S01]  /*14150*/  S2R R6, SR_TID.X ;  /* 0x0000000000067919 */ /* 0x000e620000002100 */
[----:B0-----:R-:W-:-:S04]  /*14160*/  LOP3.LUT R5, R5, 0x7f, RZ, 0xc0, !PT ;  /* 0x0000007f05057812 */ /* 0x001fc800078ec0ff */
[----:B------:R-:W-:Y:S01]  /*14170*/  SHF.R.U32.HI R5, RZ, 0x3, R5 ;  /* 0x00000003ff057819 */ /* 0x000fe20000011605 */
[----:B-1----:R-:W-:-:S05]  /*14180*/  IMAD.SHL.U32 R9, R6, 0x10, RZ ;  /* 0x0000001006097824 */ /* 0x002fca00078e00ff */
[----:B------:R-:W-:Y:S01]  /*14190*/  LOP3.LUT R9, R5, 0x70, R9, 0xf8, !PT ;  /* 0x0000007005097812 */ /* 0x000fe200078ef809 */
[----:B---3--:R-:W-:Y:S01]  /*141a0*/  IMAD.MOV.U32 R3, RZ, RZ, R0 ;  /* 0x000000ffff037224 */ /* 0x008fe200078e0000 */
[----:B------:R-:W-:-:S05]  /*141b0*/  SHF.R.S32.HI R0, RZ, 0x1f, R18 ;  /* 0x0000001fff007819 */ /* 0x000fca0000011412 */
[----:B------:R-:W-:Y:S02]  /*141c0*/  IMAD R0, R0, UR4, RZ ;  /* 0x0000000400007c24 */ /* 0x000fe4000f8e02ff */
[----:B------:R-:W-:-:S04]  /*141d0*/  IMAD.WIDE.U32 R2, R18, UR4, R2 ;  /* 0x0000000412027c25 */ /* 0x000fc8000f8e0002 */
[----:B------:R-:W-:Y:S01]  /*141e0*/  IMAD R0, R18, UR5, R0 ;  /* 0x0000000512007c24 */ /* 0x000fe2000f8e0200 */
[----:B------:R-:W-:Y:S02]  /*141f0*/  ULDC.64 UR4, c[0x0][0xa00] ;  /* 0x0002800000047ab9 */ /* 0x000fe40000000a00 */
[----:B------:R-:W-:Y:S01]  /*14200*/  ISETP.NE.U32.AND P0, PT, RZ, UR4, PT ;  /* 0x00000004ff007c0c */ /* 0x000fe2000bf05070 */
[----:B------:R-:W-:Y:S01]  /*14210*/  IMAD.IADD R3, R3, 0x1, R0 ;  /* 0x0000000103037824 */ /* 0x000fe200078e0200 */
[----:B------:R-:W-:Y:S02]  /*14220*/  SHF.R.S32.HI R0, RZ, 0x1f, R19 ;  /* 0x0000001fff007819 */ /* 0x000fe40000011413 */
[----:B------:R-:W-:Y:S01]  /*14230*/  ISETP.NE.AND.EX P0, PT, RZ, UR5, PT, P0 ;  /* 0x00000005ff007c0c */ /* 0x000fe2000bf05300 */
[----:B------:R-:W-:-:S03]  /*14240*/  ULDC.64 UR4, c[0x0][0x2e0] ;  /* 0x0000b80000047ab9 */ /* 0x000fc60000000a00 */
[----:B------:R-:W-:Y:S02]  /*14250*/  SEL R4, R0, RZ, !P0 ;  /* 0x000000ff00047207 */ /* 0x000fe40004000000 */
[----:B------:R-:W-:Y:S02]  /*14260*/  SEL R0, R19, RZ, !P0 ;  /* 0x000000ff13007207 */ /* 0x000fe40004000000 */
[----:B--2---:R-:W-:Y:S01]  /*14270*/  ISETP.NE.AND P0, PT, R7, 0x1, PT ;  /* 0x000000010700780c */ /* 0x004fe20003f05270 */
[----:B------:R-:W-:-:S12]  /*14280*/  IMAD R4, R4, UR4, RZ ;  /* 0x0000000404047c24 */ /* 0x000fd8000f8e02ff */
[----:B------:R-:W0:Y:S01]  /*14290*/  @P0 LDC R5, c[0x0][0x44c] ;  /* 0x00011300ff050b82 */ /* 0x000e220000000800 */
[----:B------:R-:W-:-:S07]  /*142a0*/  IMAD.WIDE.U32 R2, R0, UR4, R2 ;  /* 0x0000000400027c25 */ /* 0x000fce000f8e0002 */
[----:B------:R-:W1:Y:S01]  /*142b0*/  @P0 LDC R6, c[0x0][0x450] ;  /* 0x00011400ff060b82 */ /* 0x000e620000000800 */
[----:B------:R-:W-:Y:S01]  /*142c0*/  IMAD R0, R0, UR5, R4 ;  /* 0x0000000500007c24 */ /* 0x000fe2000f8e0204 */
[----:B------:R-:W-:Y:S01]  /*142d0*/  ULDC.64 UR4, c[0x0][0x2d0] ;  /* 0x0000b40000047ab9 */ /* 0x000fe20000000a00 */
[----:B----4-:R-:W-:Y:S02]  /*142e0*/  IMAD.IADD R4, R9, 0x1, R8 ;  /* 0x0000000109047824 */ /* 0x010fe400078e0208 */
[----:B------:R-:W2:Y:S01]  /*142f0*/  S2R R9, SR_TID.X ;  /* 0x0000000000097919 */ /* 0x000ea20000002100 */
[----:B------:R-:W-:Y:S02]  /*14300*/  IMAD.IADD R3, R3, 0x1, R0 ;  /* 0x0000000103037824 */ /* 0x000fe400078e0200 */
[----:B------:R-:W-:Y:S02]  /*14310*/  IMAD.MOV.U32 R0, RZ, RZ, R4 ;  /* 0x000000ffff007224 */ /* 0x000fe400078e0004 */
[----:B0-----:R-:W-:-:S05]  /*14320*/  @P0 IMAD.HI.U32 R5, R4, R5, RZ ;  /* 0x0000000504050227 */ /* 0x001fca00078e00ff */
[----:B-1----:R-:W-:-:S05]  /*14330*/  @P0 SHF.R.U32.HI R0, RZ, R6, R5 ;  /* 0x00000006ff000219 */ /* 0x002fca0000011605 */
[----:B------:R-:W-:-:S04]  /*14340*/  IMAD.MOV R5, RZ, RZ, -R0 ;  /* 0x000000ffff057224 */ /* 0x000fc800078e0a00 */
[----:B------:R-:W-:Y:S01]  /*14350*/  IMAD R4, R7, R5, R4 ;  /* 0x0000000507047224 */ /* 0x000fe200078e0204 */
[----:B------:R-:W-:Y:S01]  /*14360*/  SHF.R.S32.HI R5, RZ, 0x1f, R0 ;  /* 0x0000001fff057819 */ /* 0x000fe20000011400 */
[----:B------:R-:W-:-:S04]  /*14370*/  IMAD.WIDE.U32 R2, R0, UR4, R2 ;  /* 0x0000000400027c25 */ /* 0x000fc8000f8e0002 */
[----:B------:R-:W-:Y:S02]  /*14380*/  IMAD R5, R5, UR4, RZ ;  /* 0x0000000405057c24 */ /* 0x000fe4000f8e02ff */
[----:B--2---:R-:W-:Y:S02]  /*14390*/  IMAD.SHL.U32 R9, R9, 0x8, RZ ;  /* 0x0000000809097824 */ /* 0x004fe400078e00ff */
[----:B------:R-:W-:Y:S01]  /*143a0*/  IMAD R0, R0, UR5, R5 ;  /* 0x0000000500007c24 */ /* 0x000fe2000f8e0205 */
[----:B------:R-:W-:Y:S02]  /*143b0*/  ULDC.64 UR4, c[0x0][0x2c8] ;  /* 0x0000b20000047ab9 */ /* 0x000fe40000000a00 */
[----:B------:R-:W-:Y:S01]  /*143c0*/  LOP3.LUT R9, R9, 0x38, RZ, 0xc0, !PT ;  /* 0x0000003809097812 */ /* 0x000fe200078ec0ff */
[----:B------:R-:W-:Y:S01]  /*143d0*/  IMAD.IADD R3, R3, 0x1, R0 ;  /* 0x0000000103037824 */ /* 0x000fe200078e0200 */
[----:B------:R-:W-:Y:S02]  /*143e0*/  SHF.R.S32.HI R0, RZ, 0x1f, R4 ;  /* 0x0000001fff007819 */ /* 0x000fe40000011404 */
[----:B------:R-:W-:Y:S01]  /*143f0*/  LOP3.LUT R9, R9, 0x40, RZ, 0xfc, !PT ;  /* 0x0000004009097812 */ /* 0x000fe200078efcff */
[----:B------:R-:W-:-:S04]  /*14400*/  IMAD.WIDE.U32 R2, R4, UR4, R2 ;  /* 0x0000000404027c25 */ /* 0x000fc8000f8e0002 */
[----:B------:R-:W-:Y:S01]  /*14410*/  IMAD R0, R0, UR4, RZ ;  /* 0x0000000400007c24 */ /* 0x000fe2000f8e02ff */
[----:B------:R-:W-:Y:S02]  /*14420*/  ULDC UR4, c[0x0][0x2b8] ;  /* 0x0000ae0000047ab9 */ /* 0x000fe40000000800 */
[----:B------:R-:W-:Y:S02]  /*14430*/  ISETP.GE.AND P1, PT, R9, UR4, PT ;  /* 0x0000000409007c0c */ /* 0x000fe4000bf26270 */
[----:B------:R0:W5:Y:S01]  /*14440*/  LDL R9, [R1+0x24] ;  /* 0x0000240001097983 */ /* 0x0001620000100800 */
[----:B------:R-:W1:Y:S01]  /*14450*/  S2R R5, SR_TID.X ;  /* 0x0000000000057919 */ /* 0x000e620000002100 */
[----:B------:R-:W-:Y:S01]  /*14460*/  IMAD R0, R4, UR5, R0 ;  /* 0x0000000504007c24 */ /* 0x000fe2000f8e0200 */
[----:B------:R-:W-:-:S03]  /*14470*/  LEA R4, P2, R2, UR6, 0x1 ;  /* 0x0000000602047c11 */ /* 0x000fc6000f8408ff */
[----:B------:R-:W-:-:S05]  /*14480*/  IMAD.IADD R0, R3, 0x1, R0 ;  /* 0x0000000103007824 */ /* 0x000fca00078e0200 */
[----:B------:R-:W-:Y:S01]  /*14490*/  LEA.HI.X R3, R2, UR7, R0, 0x1, P2 ;  /* 0x0000000702037c11 */ /* 0x000fe200090f0c00 */
[----:B-1----:R-:W-:-:S05]  /*144a0*/  IMAD.SHL.U32 R10, R5, 0x8, RZ ;  /* 0x00000008050a7824 */ /* 0x002fca00078e00ff */
[----:B------:R-:W-:-:S04]  /*144b0*/  LOP3.LUT R10, R10, 0x38, RZ, 0xc0, !PT ;  /* 0x000000380a0a7812 */ /* 0x000fc800078ec0ff */
[----:B------:R-:W-:Y:S01]  /*144c0*/  ISETP.GE.AND P0, PT, R10, UR4, PT ;  /* 0x000000040a007c0c */ /* 0x000fe2000bf06270 */
[----:B------:R-:W-:-:S03]  /*144d0*/  UMOV UR4, 0xffffffff ;  /* 0xffffffff00047882 */ /* 0x000fc60000000000 */
[----:B0-----:R-:W-:Y:S09]  /*144e0*/  BRA.DIV UR4, `(.L_x_1494) ;  /* 0x0000004204607947 */ /* 0x001ff2000b800000 */
[----:B------:R-:W0:Y:S01]  /*144f0*/  S2R R5, SR_TID.X ;  /* 0x0000000000057919 */ /* 0x000e220000002100 */
[----:B------:R-:W2:Y:S01]  /*14500*/  LDL.LU R8, [R1+0x2c] ;  /* 0x00002c0001087983 */ /* 0x000ea20000300800 */
[----:B0-----:R-:W-:-:S04]  /*14510*/  LOP3.LUT R5, R5, 0x7f, RZ, 0xc0, !PT ;  /* 0x0000007f05057812 */ /* 0x001fc800078ec0ff */
[----:B------:R-:W-:Y:S02]  /*14520*/  SHF.R.U32.HI R6, RZ, 0x3, R5 ;  /* 0x00000003ff067819 */ /* 0x000fe40000011605 */
[----:B------:R-:W3:Y:S03]  /*14530*/  LDL.LU R5, [R1+0x30] ;  /* 0x0000300001057983 */ /* 0x000ee60000300800 */
[----:B--2---:R-:W-:Y:S02]  /*14540*/  IMAD.IADD R0, R6, 0x1, R8 ;  /* 0x0000000106007824 */ /* 0x004fe400078e0208 */
[----:B------:R-:W-:Y:S01]  /*14550*/  SHFL.IDX PT, R6, R3, RZ, 0x181f ;  /* 0x00181fff03067589 */ /* 0x000fe200000e0000 */
[----:B---3--:R-:W-:-:S03]  /*14560*/  IMAD R2, R5, R7, RZ ;  /* 0x0000000705027224 */ /* 0x008fc600078e02ff */
[----:B------:R-:W0:Y:S02]  /*14570*/  SHFL.IDX PT, R7, R4, RZ, 0x181f ;  /* 0x00181fff04077589 */ /* 0x000e2400000e0000 */
[C---:B------:R-:W-:Y:S01]  /*14580*/  ISETP.GE.AND P4, PT, R0.reuse, R2, PT ;  /* 0x000000020000720c */ /* 0x040fe20003f86270 */
[----:B------:R-:W-:-:S05]  /*14590*/  VIADD R5, R0, 0x10 ;  /* 0x0000001000057836 */ /* 0x000fca0000000000 */
[----:B------:R-:W-:Y:S02]  /*145a0*/  ISETP.GE.AND P2, PT, R5, R2, PT ;  /* 0x000000020500720c */ /* 0x000fe40003f46270 */
[----:B------:R-:W1:Y:S04]  /*145b0*/  SHFL.IDX PT, R5, R4, 0x1, 0x181f ;  /* 0x00381f0004057f89 */ /* 0x000e6800000e0000 */
[----:B------:R-:W2:Y:S01]  /*145c0*/  SHFL.IDX PT, R8, R3, 0x1, 0x181f ;  /* 0x00381f0003087f89 */ /* 0x000ea200000e0000 */
[----:B0-----:R-:W-:-:S05]  /*145d0*/  @!P4 LEA R7, P3, R10, R7, 0x1 ;  /* 0x000000070a07c211 */ /* 0x001fca00078608ff */
[----:B------:R-:W-:-:S05]  /*145e0*/  @!P4 IMAD.X R6, RZ, RZ, R6, P3 ;  /* 0x000000ffff06c224 */ /* 0x000fca00018e0606 */
[----:B------:R-:W-:-:S04]  /*145f0*/  @!P4 LOP3.LUT R7, R7, R6, RZ, 0x3c, !PT ;  /* 0x000000060707c212 */ /* 0x000fc800078e3cff */
[----:B------:R-:W-:-:S04]  /*14600*/  @!P4 LOP3.LUT R6, R7, R6, RZ, 0x3c, !PT ;  /* 0x000000060706c212 */ /* 0x000fc800078e3cff */
[----:B------:R-:W-:-:S05]  /*14610*/  @!P4 LOP3.LUT R7, R7, R6, RZ, 0x3c, !PT ;  /* 0x000000060707c212 */ /* 0x000fca00078e3cff */
[----:B-----5:R-:W-:Y:S04]  /*14620*/  @!P4 LDGSTS.E.BYPASS.LTC128B.128 [R9+0x10400], desc[UR50][R6.64], !P0 ;  /* 0x104000000609cfae */ /* 0x020fe8000c101d72 */
[----:B------:R1:W-:Y:S02]  /*14630*/  @!P4 LDGSTS.E.BYPASS.LTC128B.128 [R9+0x14400], desc[UR50][R6.64+0x80], !P1 ;  /* 0x144000800609cfae */ /* 0x0003e4000c901d72 */
[----:B-1----:R-:W-:-:S05]  /*14640*/  @!P2 LEA R7, P3, R10, R5, 0x1 ;  /* 0x000000050a07a211 */ /* 0x002fca00078608ff */
[----:B--2---:R-:W-:-:S05]  /*14650*/  @!P2 IMAD.X R6, RZ, RZ, R8, P3 ;  /* 0x000000ffff06a224 */ /* 0x004fca00018e0608 */
[----:B------:R-:W-:-:S04]  /*14660*/  @!P2 LOP3.LUT R7, R7, R6, RZ, 0x3c, !PT ;  /* 0x000000060707a212 */ /* 0x000fc800078e3cff */
[----:B------:R-:W-:Y:S01]  /*14670*/  @!P2 LOP3.LUT R6, R7, R6, RZ, 0x3c, !PT ;  /* 0x000000060706a212 */ /* 0x000fe200078e3cff */
[----:B------:R-:W-:-:S03]  /*14680*/  VIADD R5, R0, 0x20 ;  /* 0x0000002000057836 */ /* 0x000fc60000000000 */
        /* <DEDUP_REMOVED lines=50> */
[----:B------:R-:W0:Y:S04]  /*149b0*/  SHFL.IDX PT, R3, R3, 0x7, 0x181f ;  /* 0x00f81f0003037f89 */ /* 0x000e2800000e0000 */
[----:B------:R1:W-:Y:S04]  /*149c0*/  @!P2 LDGSTS.E.BYPASS.LTC128B.128 [R9+0x13400], desc[UR50][R6.64], !P0 ;  /* 0x134000000609afae */ /* 0x0003e8000c101d72 */
[----:B------:R1:W-:Y:S04]  /*149d0*/  @!P2 LDGSTS.E.BYPASS.LTC128B.128 [R9+0x17400], desc[UR50][R6.64+0x80], !P1 ;  /* 0x174000800609afae */ /* 0x0003e8000c901d72 */
[----:B------:R-:W2:Y:S02]  /*149e0*/  SHFL.IDX PT, R4, R4, 0x7, 0x181f ;  /* 0x00f81f0004047f89 */ /* 0x000ea400000e0000 */
.L_x_1610:
[----:B------:R-:W-:Y:S01]  /*149f0*/  VIADD R0, R0, 0x70 ;  /* 0x0000007000007836 */ /* 0x000fe20000000000 */
[----:B------:R-:W-:Y:S04]  /*14a00*/  BSSY B0, `(.L_x_1495) ;  /* 0x000000a000007945 */ /* 0x000fe80003800000 */
[----:B------:R-:W-:-:S13]  /*14a10*/  ISETP.GE.AND P2, PT, R0, R2, PT ;  /* 0x000000020000720c */ /* 0x000fda0003f46270 */
[----:B------:R-:W-:Y:S05]  /*14a20*/  @P2 BRA `(.L_x_1496) ;  /* 0x00000000001c2947 */ /* 0x000fea0003800000 */
[----:B--2---:R-:W-:-:S05]  /*14a30*/  LEA R2, P2, R10, R4, 0x1 ;  /* 0x000000040a027211 */ /* 0x004fca00078408ff */
[----:B0-----:R-:W-:-:S05]  /*14a40*/  IMAD.X R3, RZ, RZ, R3, P2 ;  /* 0x000000ffff037224 */ /* 0x001fca00010e0603 */
[----:B------:R-:W-:Y:S01]  /*14a50*/  @!PT LDS RZ, [RZ] ;  /* 0x00000000fffff984 */ /* 0x000fe20000000800 */
[----:B------:R-:W-:Y:S01]  /*14a60*/  @!PT LDS RZ, [RZ] ;  /* 0x00000000fffff984 */ /* 0x000fe20000000800 */
[----:B------:R-:W-:Y:S01]  /*14a70*/  @!PT LDS RZ, [RZ] ;  /* 0x00000000fffff984 */ /* 0x000fe20000000800 */
[----:B------:R3:W-:Y:S04]  /*14a80*/  LDGSTS.E.BYPASS.LTC128B.128 [R9+0x13c00], desc[UR50][R2.64], !P0 ;  /* 0x13c0000002097fae */ /* 0x0007e8000c101d72 */
[----:B------:R3:W-:Y:S02]  /*14a90*/  LDGSTS.E.BYPASS.LTC128B.128 [R9+0x17c00], desc[UR50][R2.64+0x80], !P1 ;  /* 0x17c0008002097fae */ /* 0x0007e4000c901d72 */
.L_x_1496:
[----:B------:R-:W-:Y:S05]  /*14aa0*/  BSYNC B0 ;  /* 0x0000000000007941 */ /* 0x000fea0003800000 */
.L_x_1495:
[----:B-1-3--:R-:W3:Y:S01]  /*14ab0*/  LDL R9, [R1] ;  /* 0x0000000001097983 */ /* 0x00aee20000100800 */
[----:B------:R-:W-:Y:S01]  /*14ac0*/  PLOP3.LUT P0, PT, PT, PT, PT, 0x80, 0x0 ;  /* 0x000000000000781c */ /* 0x000fe20003f0f070 */
[----:B------:R-:W-:Y:S01]  /*14ad0*/  NOP ;  /* 0x0000000000007918 */ /* 0x000fe20000000000 */
[----:B---3--:R-:W-:-:S11]  /*14ae0*/  VIADD R10, R9, 0x28800 ;  /* 0x00028800090a7836 */ /* 0x008fd60000000000 */
.L_x_1497:
[----:B------:R-:W3:Y:S01]  /*14af0*/  LDL R2, [R1] ;  /* 0x0000000001027983 */ /* 0x000ee20000100800 */
[----:B------:R-:W-:Y:S02]  /*14b00*/  PLOP3.LUT P1, PT, P1, P0, PT, 0xa2, 0x0 ;  /* 0x000000000000781c */ /* 0x000fe40000f21472 */
[----:B---3--:R-:W-:-:S08]  /*14b10*/  @P0 R2UR P1, UR4, R2 ;  /* 0x00000000020402ca */ /* 0x008fd00000020000 */
[----:B------:R-:W-:-:S05]  /*14b20*/  @P0 PLOP3.LUT P0, PT, P1, PT, PT, 0x80, 0x0 ;  /* 0x000000000000081c */ /* 0x000fca0000f0f070 */
[----:B------:R-:W-:Y:S01]  /*14b30*/  @!P1 SYNCS.ARRIVE.TRANS64.RED.A0T1 RZ, [UR4+0x28800], RZ ;  /* 0x028800ffffff99a7 */ /* 0x000fe20008200404 */
[----:B------:R-:W-:Y:S07]  /*14b40*/  @!P1 ARRIVES.LDGSTSBAR.64.TRANSCNT [UR4+0x28800] ;  /* 0x02880000ff0099b0 */ /* 0x000fee0008000a84 */
[----:B------:R-:W-:Y:S05]  /*14b50*/  @P0 BRA.U.ANY `(.L_x_1497) ;  /* 0xfffffffd00e40947 */ /* 0x000fea000393ffff */
[----:B0-----:R-:W3:Y:S02]  /*14b60*/  LDL.LU R3, [R1+0x3c] ;  /* 0x00003c0001037983 */ /* 0x001ee40000300800 */
[----:B---3--:R-:W-:-:S05]  /*14b70*/  VIADD R3, R3, 0x1 ;  /* 0x0000000103037836 */ /* 0x008fca0000000000 */
        /* <DEDUP_REMOVED lines=10> */
.L_x_1611:
[----:B------:R-:W-:Y:S05]  /*14c20*/  BSYNC B0 ;  /* 0x0000000000007941 */ /* 0x000fea0003800000 */
.L_x_1498:
[----:B------:R-:W3:Y:S04]  /*14c30*/  LDL R3, [R1+0x28] ;  /* 0x0000280001037983 */ /* 0x000ee80000100800 */
[----:B0-----:R-:W4:Y:S01]  /*14c40*/  LDL R2, [R1+0x20] ;  /* 0x0000200001027983 */ /* 0x001f220000100800 */
[----:B------:R-:W-:Y:S01]  /*14c50*/  BSSY B0, `(.L_x_1500) ;  /* 0x00001f3000007945 */ /* 0x000fe20003800000 */
[----:B---3--:R-:W-:-:S05]  /*14c60*/  VIADD R0, R3, 0xfffffffe ;  /* 0xfffffffe03007836 */ /* 0x008fca0000000000 */
[----:B----4-:R-:W-:-:S13]  /*14c70*/  ISETP.GE.AND P0, PT, R0, R2, PT ;  /* 0x000000020000720c */ /* 0x010fda0003f06270 */
[----:B------:R-:W-:Y:S05]  /*14c80*/  @!P0 BRA `(.L_x_1501) ;  /* 0x0000001c00bc8947 */ /* 0x000fea0003800000 */
[----:B------:R-:W-:Y:S01]  /*14c90*/  LOP3.LUT R8, RZ, R2, RZ, 0x33, !PT ;  /* 0x00000002ff087212 */ /* 0x000fe200078e33ff */
[----:B------:R-:W-:Y:S01]  /*14ca0*/  IMAD.MOV R2, RZ, RZ, -R3 ;  /* 0x000000ffff027224 */ /* 0x000fe200078e0a03 */
[----:B------:R-:W-:Y:S04]  /*14cb0*/  BSSY B2, `(.L_x_1502) ;  /* 0x00000a9000027945 */ /* 0x000fe80003800000 */
[----:B------:R-:W-:-:S05]  /*14cc0*/  VIADDMNMX R8, R2, 0x1, R8, !PT ;  /* 0x0000000102087846 */ /* 0x000fca0007800108 */
[----:B------:R-:W-:-:S05]  /*14cd0*/  IMAD.IADD R2, R3, 0x1, R8 ;  /* 0x0000000103027824 */ /* 0x000fca00078e0208 */
[----:B------:R-:W-:-:S04]  /*14ce0*/  LOP3.LUT R2, R2, 0x1, RZ, 0xc0, !PT ;  /* 0x0000000102027812 */ /* 0x000fc800078ec0ff */
[----:B------:R-:W-:-:S13]  /*14cf0*/  ISETP.NE.U32.AND P0, PT, R2, 0x1, PT ;  /* 0x000000010200780c */ /* 0x000fda0003f05070 */
[----:B------:R-:W-:Y:S05]  /*14d00*/  @P0 BRA `(.L_x_1503) ;  /* 0x00000008008c0947 */ /* 0x000fea0003800000 */
[----:B------:R-:W3:Y:S04]  /*14d10*/  LDL R5, [R1+0x18] ;  /* 0x0000180001057983 */ /* 0x000ee80000100800 */
[----:B--2---:R-:W2:Y:S04]  /*14d20*/  LDL R4, [R1+0x4] ;  /* 0x0000040001047983 */ /* 0x004ea80000100800 */
[----:B------:R-:W4:Y:S01]  /*14d30*/  LDL R3, [R1+0x10] ;  /* 0x0000100001037983 */ /* 0x000f220000100800 */
[----:B------:R-:W-:Y:S01]  /*14d40*/  BSSY B1, `(.L_x_1504) ;  /* 0x000009b000017945 */ /* 0x000fe20003800000 */
[----:B---3--:R-:W-:Y:S01]  /*14d50*/  LOP3.LUT P1, RZ, R5, 0x1, RZ, 0xc0, !PT ;  /* 0x0000000105ff7812 */ /* 0x008fe2000782c0ff */
[----:B--2---:R-:W-:-:S05]  /*14d60*/  VIADD R6, R4, 0x1 ;  /* 0x0000000104067836 */ /* 0x004fca0000000000 */
        /* <DEDUP_REMOVED lines=11> */
[----:B------:R-:W0:Y:S01]  /*14e20*/  LDC R5, c[0x0][0x43c] ;  /* 0x00010f00ff057b82 */ /* 0x000e220000000800 */
[----:B------:R-:W-:Y:S02]  /*14e30*/  ULDC.64 UR6, c[0x0][0x428] ;  /* 0x00010a0000067ab9 */ /* 0x000fe40000000a00 */
[----:B------:R-:W3:Y:S01]  /*14e40*/  LDL R7, [R1+0xc] ;  /* 0x00000c0001077983 */ /* 0x000ee20000100800 */
        /* <DEDUP_REMOVED lines=15> */
.L_x_1506:
[----:B------:R-:W2:Y:S01]  /*14f40*/  LDL R2, [R1] ;  /* 0x0000000001027983 */ /* 0x000ea20000100800 */
[----:B------:R-:W-:Y:S01]  /*14f50*/  BSSY B3, `(.L_x_1507) ;  /* 0x0000005000037945 */ /* 0x000fe20003800000 */
[----:B--2---:R-:W-:Y:S01]  /*14f60*/  IMAD R3, R6, 0x8, R2 ;  /* 0x0000000806037824 */ /* 0x004fe200078e0202 */
[----:B------:R-:W-:-:S04]  /*14f70*/  SHF.L.U32 R2, R9, 0x1f, RZ ;  /* 0x0000001f09027819 */ /* 0x000fc800000006ff */
[----:B------:R-:W1:Y:S02]  /*14f80*/  SYNCS.PHASECHK.TRANS64.TRYWAIT P0, [R3+URZ+0x28840], R2 ;  /* 0x02884002030075a7 */ /* 0x000e64000800017f */
[----:B-1----:R-:W-:Y:S05]  /*14f90*/  @!P0 BRA `(.L_x_1508) ;  /* 0x0000004000848947 */ /* 0x002fea0003800000 */
.L_x_1612:
[----:B------:R-:W-:Y:S05]  /*14fa0*/  BSYNC B3 ;  /* 0x0000000000037941 */ /* 0x000fea0003800000 */
.L_x_1507:
        /* <DEDUP_REMOVED lines=12> */
.L_x_1510:
[----:B------:R-:W-:Y:S05]  /*15070*/  BSYNC B3 ;  /* 0x0000000000037941 */ /* 0x000fea0003800000 */
.L_x_1509:
[----:B------:R-:W2:Y:S04]  /*15080*/  LDL R5, [R1] ;  /* 0x0000000001057983 */ /* 0x000ea80000100800 */
        /* <DEDUP_REMOVED lines=12> */
.L_x_1511:
        /* <DEDUP_REMOVED lines=16> */
.L_x_1512:
        /* <DEDUP_REMOVED lines=17> */
.L_x_1613:
[----:B------:R-:W-:Y:S05]  /*15360*/  BSYNC B3 ;  /* 0x0000000000037941 */ /* 0x000fea0003800000 */
.L_x_1513:
[----:B------:R1:W5:Y:S01]  /*15370*/  LDL R15, [R1+0x4] ;  /* 0x00000400010f7983 */ /* 0x0003620000100800 */
[----:B------:R-:W-:Y:S01]  /*15380*/  BSSY B3, `(.L_x_1515) ;  /* 0x000000d000037945 */ /* 0x000fe20003800000 */
[----:B------:R-:W-:Y:S02]  /*15390*/  IMAD.MOV.U32 R12, RZ, RZ, 0x0 ;  /* 0x00000000ff0c7424 */ /* 0x000fe400078e00ff */
[----:B------:R-:W-:Y:S01]  /*153a0*/  IMAD.MOV.U32 R13, RZ, RZ, 0x14f00000 ;  /* 0x14f00000ff0d7424 */ /* 0x000fe200078e00ff */
[----:B------:R-:W-:Y:S06]  /*153b0*/  @P1 BRA `(.L_x_1516) ;  /* 0x0000000000241947 */ /* 0x000fec0003800000 */
[----:B------:R-:W2:Y:S01]  /*153c0*/  LDL R7, [R1] ;  /* 0x0000000001077983 */ /* 0x000ea20000100800 */
[----:B------:R-:W3:Y:S01]  /*153d0*/  S2R R5, SR_TID.X ;  /* 0x0000000000057919 */ /* 0x000ee20000002100 */
[----:B0-----:R-:W-:Y:S01]  /*153e0*/  IMAD.MOV.U32 R3, RZ, RZ, 0x8000 ;  /* 0x00008000ff037424 */ /* 0x001fe200078e00ff */
[----:B---3--:R-:W-:-:S04]  /*153f0*/  LOP3.LUT R5, R5, 0x1f, RZ, 0xc0, !PT ;  /* 0x0000001f05057812 */ /* 0x008fc800078ec0ff */
[----:B------:R-:W-:Y:S01]  /*15400*/  ISETP.NE.AND P0, PT, R5, RZ, PT ;  /* 0x000000ff0500720c */ /* 0x000fe20003f05270 */
[----:B--2--5:R-:W-:-:S04]  /*15410*/  IMAD R2, R15, 0x8, R7 ;  /* 0x000000080f027824 */ /* 0x024fc800078e0207 */
[----:B------:R2:W-:Y:S08]  /*15420*/  SYNCS.ARRIVE.TRANS64 RZ, [R2+URZ+0x28850], R3 ;  /* 0x0288500302ff79a7 */ /* 0x0005f0000800003f */
[----:B------:R-:W-:Y:S05]  /*15430*/  @!P0 BRA `(.L_x_1516) ;  /* 0x0000000000048947 */ /* 0x000fea0003800000 */
[----:B------:R-:W-:Y:S01]  /*15440*/  BPT.TRAP 0x1 ;  /* 0x000000040000795c */ /* 0x000fe20000300000 */
.L_x_1516:
[----:B------:R-:W-:Y:S05]  /*15450*/  BSYNC B3 ;  /* 0x0000000000037941 */ /* 0x000fea0003800000 */
.L_x_1515:
[----:B0-2---:R-:W2:Y:S04]  /*15460*/  LDL R2, [R1] ;  /* 0x0000000001027983 */ /* 0x005ea80000100800 */
[----:B------:R-:W3:Y:S04]  /*15470*/  LDL R7, [R1+0x14] ;  /* 0x0000140001077983 */ /* 0x000ee80000100800 */
[----:B------:R-:W3:Y:S01]  /*15480*/  LDL.LU R3, [R1+0x8] ;  /* 0x0000080001037983 */ /* 0x000ee20000300800 */
[----:B------:R-:W-:Y:S01]  /*15490*/  R2UR UR10, R11 ;  /* 0x000000000b0a72ca */ /* 0x000fe200000e0000 */
[----:B------:R-:W-:Y:S01]  /*154a0*/  UIADD3 UR4, UP0, UR38, 0x470, URZ ;  /* 0x0000047026047890 */ /* 0x000fe2000ff1e03f */
[----:B------:R-:W-:-:S02]  /*154b0*/  R2UR UR6, R12 ;  /* 0x000000000c0672ca */ /* 0x000fc400000e0000 */
[----:B------:R-:W-:Y:S01]  /*154c0*/  R2UR UR7, R13 ;  /* 0x000000000d0772ca */ /* 0x000fe200000e0000 */
[----:B------:R-:W-:Y:S01]  /*154d0*/  UIADD3.X UR5, URZ, UR39, URZ, UP0, !UPT ;  /* 0x000000273f057290 */ /* 0x000fe200087fe43f */
[----:B------:R-:W-:Y:S01]  /*154e0*/  PLOP3.LUT P0, PT, PT, PT, PT, 0x80, 0x0 ;  /* 0x000000000000781c */ /* 0x000fe20003f0f070 */
[C-C-:B--2--5:R-:W-:Y:S02]  /*154f0*/  IMAD R5, R15.reuse, 0x8, R2.reuse ;  /* 0x000000080f057824 */ /* 0x164fe400078e0202 */
[----:B------:R-:W-:Y:S02]  /*15500*/  IMAD R2, R15, 0x8000, R2 ;  /* 0x000080000f027824 */ /* 0x000fe400078e0202 */
[----:B------:R-:W-:Y:S02]  /*15510*/  VIADD R5, R5, 0x28850 ;  /* 0x0002885005057836 */ /* 0x000fe40000000000 */
[----:B---3--:R-:W-:Y:S02]  /*15520*/  IMAD R3, R3, 0x80, R7 ;  /* 0x0000008003037824 */ /* 0x008fe400078e0207 */
[----:B------:R-:W-:-:S07]  /*15530*/  VIADD R7, R2, 0x400 ;  /* 0x0000040002077836 */ /* 0x000fce0000000000 */
.L_x_1517:
        /* <DEDUP_REMOVED lines=15> */
.L_x_1518:
        /* <DEDUP_REMOVED lines=12> */
.L_x_1505:
[----:B------:R-:W-:Y:S05]  /*156f0*/  BSYNC B1 ;  /* 0x0000000000017941 */ /* 0x000fea0003800000 */
.L_x_1504:
[----:B0-----:R-:W2:Y:S04]  /*15700*/  LDL R0, [R1+0x28] ;  /* 0x0000280001007983 */ /* 0x001ea80000100800 */
[----:B------:R0:W-:Y:S04]  /*15710*/  STL [R1+0x4], R6 ;  /* 0x0000040601007387 */ /* 0x0001e80000100800 */
[----:B------:R0:W-:Y:S02]  /*15720*/  STL [R1+0x10], R9 ;  /* 0x0000100901007387 */ /* 0x0001e40000100800 */
[----:B0-2---:R-:W-:-:S07]  /*15730*/  VIADD R0, R0, 0xfffffffd ;  /* 0xfffffffd00007836 */ /* 0x005fce0000000000 */
.L_x_1503:
[----:B------:R-:W-:Y:S05]  /*15740*/  BSYNC B2 ;  /* 0x0000000000027941 */ /* 0x000fea0003800000 */
.L_x_1502:
[----:B------:R-:W3:Y:S01]  /*15750*/  LDL.LU R2, [R1+0x28] ;  /* 0x0000280001027983 */ /* 0x000ee20000300800 */
[----:B------:R-:W-:Y:S01]  /*15760*/  VIADD R8, R8, 0xfffffffe ;  /* 0xfffffffe08087836 */ /* 0x000fe20000000000 */
[----:B---3--:R-:W-:-:S04]  /*15770*/  LOP3.LUT R2, RZ, R2, RZ, 0x33, !PT ;  /* 0x00000002ff027212 */ /* 0x008fc800078e33ff */
[----:B------:R-:W-:-:S13]  /*15780*/  ISETP.NE.AND P0, PT, R8, R2, PT ;  /* 0x000000020800720c */ /* 0x000fda0003f05270 */
[----:B------:R-:W-:Y:S05]  /*15790*/  @!P0 BRA `(.L_x_1501) ;  /* 0x0000001000f88947 */ /* 0x000fea0003800000 */
[----:B------:R-:W-:-:S07]  /*157a0*/  IMAD.MOV.U32 R9, RZ, RZ, R17 ;  /* 0x000000ffff097224 */ /* 0x000fce00078e0011 */
.L_x_1549:
        /* <DEDUP_REMOVED lines=8> */
[----:B------:R-:W-:Y:S02]  /*15830*/  SEL R5, RZ, 0x1, P0 ;  /* 0x00000001ff057807 */ /* 0x000fe40000000000 */
[----:B------:R-:W-:Y:S02]  /*15840*/  SEL R4, R4, RZ, P0 ;  /* 0x000000ff04047207 */ /* 0x000fe40000000000 */
[----:B----4-:R-:W-:Y:S01]  /*15850*/  LOP3.LUT R5, R2, R5, RZ, 0x3c, !PT ;  /* 0x0000000502057212 */ /* 0x010fe200078e3cff */
[----:B0-----:R-:W-:Y:S06]  /*15860*/  @!P1 BRA `(.L_x_1520) ;  /* 0x0000000800409947 */ /* 0x001fec0003800000 */
        /* <DEDUP_REMOVED lines=21> */
[----:B------:R-:W-:-:S04]  /*159c0*/  LEA R6, P0, R2, UR4, 0x2 ;  /* 0x0000000402067c11 */ /* 0x000fc8000f8010ff */
[----:B------:R-:W-:-:S05]  /*159d0*/  LEA.HI.X R7, R2, UR5, R3, 0x2, P0 ;  /* 0x0000000502077c11 */ /* 0x000fca00080f1403 */
[----:B------:R0:W5:Y:S04]  /*159e0*/  LDG.E R9, desc[UR50][R6.64] ;  /* 0x0000003206097981 */ /* 0x000168000c1e1900 */
.L_x_1521:
[----:B------:R-:W2:Y:S01]  /*159f0*/  LDL R2, [R1] ;  /* 0x0000000001027983 */ /* 0x000ea20000100800 */
[----:B------:R-:W-:Y:S01]  /*15a00*/  BSSY B2, `(.L_x_1522) ;  /* 0x0000005000027945 */ /* 0x000fe20003800000 */
[----:B--2---:R-:W-:Y:S01]  /*15a10*/  IMAD R3, R4, 0x8, R2 ;  /* 0x0000000804037824 */ /* 0x004fe200078e0202 */
[----:B------:R-:W-:-:S04]  /*15a20*/  SHF.L.U32 R2, R5, 0x1f, RZ ;  /* 0x0000001f05027819 */ /* 0x000fc800000006ff */
[----:B------:R-:W2:Y:S02]  /*15a30*/  SYNCS.PHASECHK.TRANS64.TRYWAIT P0, [R3+URZ+0x28840], R2 ;  /* 0x02884002030075a7 */ /* 0x000ea4000800017f */
[----:B--2---:R-:W-:Y:S05]  /*15a40*/  @!P0 BRA `(.L_x_1523) ;  /* 0x0000003800008947 */ /* 0x004fea0003800000 */
.L_x_1614:
[----:B------:R-:W-:Y:S05]  /*15a50*/  BSYNC B2 ;  /* 0x0000000000027941 */ /* 0x000fea0003800000 */
.L_x_1522:
        /* <DEDUP_REMOVED lines=12> */
.L_x_1525:
[----:B------:R-:W-:Y:S05]  /*15b20*/  BSYNC B2 ;  /* 0x0000000000027941 */ /* 0x000fea0003800000 */
.L_x_1524:
[----:B--2---:R-:W2:Y:S04]  /*15b30*/  LDL R2, [R1] ;  /* 0x0000000001027983 */ /* 0x004ea80000100800 */
        /* <DEDUP_REMOVED lines=12> */
.L_x_1526:
        /* <DEDUP_REMOVED lines=16> */
.L_x_1527:
        /* <DEDUP_REMOVED lines=17> */
.L_x_1615:
[----:B------:R-:W-:Y:S05]  /*15e10*/  BSYNC B2 ;  /* 0x0000000000027941 */ /* 0x000fea0003800000 */
.L_x_1528:
[----:B------:R-:W-:Y:S01]  /*15e20*/  BSSY B2, `(.L_x_1530) ;  /* 0x000000b000027945 */ /* 0x000fe20003800000 */
[----:B------:R-:W-:Y:S02]  /*15e30*/  IMAD.MOV.U32 R12, RZ, RZ, 0x0 ;  /* 0x00000000ff0c7424 */ /* 0x000fe400078e00ff */
[----:B------:R-:W-:Y:S01]  /*15e40*/  IMAD.MOV.U32 R13, RZ, RZ, 0x14f00000 ;  /* 0x14f00000ff0d7424 */ /* 0x000fe200078e00ff */
[----:B------:R-:W-:Y:S06]  /*15e50*/  @P1 BRA `(.L_x_1531) ;  /* 0x00000000001c1947 */ /* 0x000fec0003800000 */
[----:B------:R-:W2:Y:S01]  /*15e60*/  S2R R6, SR_TID.X ;  /* 0x0000000000067919 */ /* 0x000ea20000002100 */
[----:B0-----:R-:W-:-:S04]  /*15e70*/  IMAD.MOV.U32 R3, RZ, RZ, 0x8000 ;  /* 0x00008000ff037424 */ /* 0x001fc800078e00ff */
[----:B------:R3:W-:Y:S01]  /*15e80*/  SYNCS.ARRIVE.TRANS64 RZ, [R2+URZ+0x50], R3 ;  /* 0x0000500302ff79a7 */ /* 0x0007e2000800003f */
[----:B--2---:R-:W-:-:S04]  /*15e90*/  LOP3.LUT R6, R6, 0x1f, RZ, 0xc0, !PT ;  /* 0x0000001f06067812 */ /* 0x004fc800078ec0ff */
[----:B------:R-:W-:-:S13]  /*15ea0*/  ISETP.NE.AND P0, PT, R6, RZ, PT ;  /* 0x000000ff0600720c */ /* 0x000fda0003f05270 */
[----:B---3--:R-:W-:Y:S05]  /*15eb0*/  @!P0 BRA `(.L_x_1531) ;  /* 0x0000000000048947 */ /* 0x008fea0003800000 */
[----:B------:R-:W-:Y:S01]  /*15ec0*/  BPT.TRAP 0x1 ;  /* 0x000000040000795c */ /* 0x000fe20000300000 */
.L_x_1531:
[----:B------:R-:W-:Y:S05]  /*15ed0*/  BSYNC B2 ;  /* 0x0000000000027941 */ /* 0x000fea0003800000 */
.L_x_1530:
[----:B------:R-:W2:Y:S04]  /*15ee0*/  LDL R15, [R1] ;  /* 0x00000000010f7983 */ /* 0x000ea80000100800 */
[----:B0-----:R-:W2:Y:S04]  /*15ef0*/  LDL.LU R3, [R1+0x4] ;  /* 0x0000040001037983 */ /* 0x001ea80000300800 */
        /* <DEDUP_REMOVED lines=12> */
.L_x_1532:
        /* <DEDUP_REMOVED lines=15> */
.L_x_1533:
        /* <DEDUP_REMOVED lines=12> */
.L_x_1520:
[----:B------:R-:W-:Y:S05]  /*16170*/  BSYNC B1 ;  /* 0x0000000000017941 */ /* 0x000fea0003800000 */
.L_x_1519:
[----:B------:R-:W2:Y:S01]  /*16180*/  LDL R2, [R1+0x18] ;  /* 0x0000180001027983 */ /* 0x000ea20000100800 */
[----:B------:R-:W-:Y:S01]  /*16190*/  VIADD R3, R4, 0x1 ;  /* 0x0000000104037836 */ /* 0x000fe20000000000 */
[----:B------:R-:W-:Y:S01]  /*161a0*/  BSSY B1, `(.L_x_1534) ;  /* 0x0000099000017945 */ /* 0x000fe20003800000 */
[----:B------:R-:W-:-:S03]  /*161b0*/  VIADD R6, R0, 0xffffffff ;  /* 0xffffffff00067836 */ /* 0x000fc60000000000 */
        /* <DEDUP_REMOVED lines=9> */
[----:B------:R-:W-:Y:S01]  /*16250*/  IMAD.MOV.U32 R7, RZ, RZ, R6 ;  /* 0x000000ffff077224 */ /* 0x000fe200078e0006 */
[----:B------:R-:W-:-:S04]  /*16260*/  ISETP.NE.U32.AND P0, PT, RZ, UR4, PT ;  /* 0x00000004ff007c0c */ /* 0x000fc8000bf05070 */
[----:B------:R-:W-:-:S13]  /*16270*/  ISETP.NE.AND.EX P0, PT, RZ, UR5, PT, P0 ;  /* 0x00000005ff007c0c */ /* 0x000fda000bf05300 */
[----:B------:R-:W-:Y:S05]  /*16280*/  @!P0 BRA `(.L_x_1536) ;  /* 0x00000000004c8947 */ /* 0x000fea0003800000 */
[----:B------:R-:W3:Y:S01]  /*16290*/  LDL R14, [R1+0x1c] ;  /* 0x00001c00010e7983 */ /* 0x000ee20000100800 */
[----:B0-----:R-:W0:Y:S01]  /*162a0*/  LDC R8, c[0x0][0x43c] ;  /* 0x00010f00ff087b82 */ /* 0x001e220000000800 */
[----:B------:R-:W-:Y:S02]  /*162b0*/  ULDC.64 UR6, c[0x0][0x428] ;  /* 0x00010a0000067ab9 */ /* 0x000fe40000000a00 */
[----:B------:R-:W4:Y:S01]  /*162c0*/  LDL R13, [R1+0xc] ;  /* 0x00000c00010d7983 */ /* 0x000f220000100800 */
        /* <DEDUP_REMOVED lines=8> */
[----:B---3--:R-:W-:-:S04]  /*16350*/  IMAD R8, R14, UR6, RZ ;  /* 0x000000060e087c24 */ /* 0x008fc8000f8e02ff */
[C---:B----4-:R-:W-:Y:S02]  /*16360*/  IMAD R8, R13.reuse, UR7, R8 ;  /* 0x000000070d087c24 */ /* 0x050fe4000f8e0208 */
[----:B------:R-:W-:-:S04]  /*16370*/  IMAD.WIDE.U32 R2, R13, UR6, R2 ;  /* 0x000000060d027c25 */ /* 0x000fc8000f8e0002 */
[----:B------:R-:W-:Y:S01]  /*16380*/  IMAD.IADD R3, R8, 0x1, R3 ;  /* 0x0000000108037824 */ /* 0x000fe200078e0203 */
[----:B------:R-:W-:-:S04]  /*16390*/  LEA R8, P0, R2, UR4, 0x2 ;  /* 0x0000000402087c11 */ /* 0x000fc8000f8010ff */
[----:B------:R-:W-:-:S06]  /*163a0*/  LEA.HI.X R9, R2, UR5, R3, 0x2, P0 ;  /* 0x0000000502097c11 */ /* 0x000fcc00080f1403 */
[----:B------:R3:W5:Y:S03]  /*163b0*/  LDG.E R9, desc[UR50][R8.64] ;  /* 0x0000003208097981 */ /* 0x000766000c1e1900 */
.L_x_1536:
[----:B------:R-:W4:Y:S01]  /*163c0*/  LDL R2, [R1] ;  /* 0x0000000001027983 */ /* 0x000f220000100800 */
[----:B------:R-:W-:Y:S01]  /*163d0*/  SHF.L.U32 R3, R11, 0x1f, RZ ;  /* 0x0000001f0b037819 */ /* 0x000fe200000006ff */
[----:B------:R-:W-:Y:S01]  /*163e0*/  BSSY B2, `(.L_x_1537) ;  /* 0x0000004000027945 */ /* 0x000fe20003800000 */
[----:B----4-:R-:W-:-:S04]  /*163f0*/  IMAD R2, R12, 0x8, R2 ;  /* 0x000000080c027824 */ /* 0x010fc800078e0202 */
[----:B------:R-:W4:Y:S02]  /*16400*/  SYNCS.PHASECHK.TRANS64.TRYWAIT P0, [R2+URZ+0x28840], R3 ;  /* 0x02884003020075a7 */ /* 0x000f24000800017f */
[----:B----4-:R-:W-:Y:S05]  /*16410*/  @!P0 BRA `(.L_x_1538) ;  /* 0x0000002c00b48947 */ /* 0x010fea0003800000 */
.L_x_1616:
[----:B------:R-:W-:Y:S05]  /*16420*/  BSYNC B2 ;  /* 0x0000000000027941 */ /* 0x000fea0003800000 */
.L_x_1537:
[----:B0--3--:R-:W0:Y:S01]  /*16430*/  S2R R8, SR_TID.X ;  /* 0x0000000000087919 */ /* 0x009e220000002100 */
[----:B------:R-:W-:Y:S01]  /*16440*/  BSSY B2, `(.L_x_1539) ;  /* 0x000000b000027945 */ /* 0x000fe20003800000 */
[----:B0-----:R-:W-:-:S04]  /*16450*/  LOP3.LUT R8, R8, 0x7f, RZ, 0xc0, !PT ;  /* 0x0000007f08087812 */ /* 0x001fc800078ec0ff */
[----:B------:R-:W-:-:S13]  /*16460*/  ISETP.NE.AND P1, PT, R8, RZ, PT ;  /* 0x000000ff0800720c */ /* 0x000fda0003f25270 */
[----:B------:R-:W-:Y:S05]  /*16470*/  @P1 BRA `(.L_x_1540) ;  /* 0x00000000001c1947 */ /* 0x000fea0003800000 */
[----:B------:R-:W0:Y:S01]  /*16480*/  S2R R8, SR_TID.X ;  /* 0x0000000000087919 */ /* 0x000e220000002100 */
[----:B----4-:R-:W-:-:S04]  /*16490*/  IMAD.MOV.U32 R3, RZ, RZ, 0x8000 ;  /* 0x00008000ff037424 */ /* 0x010fc800078e00ff */
[----:B------:R3:W-:Y:S01]  /*164a0*/  SYNCS.ARRIVE.TRANS64 RZ, [R2+URZ+0x28830], R3 ;  /* 0x0288300302ff79a7 */ /* 0x0007e2000800003f */
[----:B0-----:R-:W-:-:S04]  /*164b0*/  LOP3.LUT R8, R8, 0x1f, RZ, 0xc0, !PT ;  /* 0x0000001f08087812 */ /* 0x001fc800078ec0ff */
[----:B------:R-:W-:-:S13]  /*164c0*/  ISETP.NE.AND P0, PT, R8, RZ, PT ;  /* 0x000000ff0800720c */ /* 0x000fda0003f05270 */
[----:B---3--:R-:W-:Y:S05]  /*164d0*/  @!P0 BRA `(.L_x_1540) ;  /* 0x0000000000048947 */ /* 0x008fea0003800000 */
[----:B------:R-:W-:Y:S01]  /*164e0*/  BPT.TRAP 0x1 ;  /* 0x000000040000795c */ /* 0x000fe20000300000 */
.L_x_1540:
[----:B------:R-:W-:Y:S05]  /*164f0*/  BSYNC B2 ;  /* 0x0000000000027941 */ /* 0x000fea0003800000 */
.L_x_1539:
[----:B----4-:R-:W3:Y:S04]  /*16500*/  LDL R2, [R1+0x4] ;  /* 0x0000040001027983 */ /* 0x010ee80000100800 */
[----:B--2---:R-:W2:Y:S04]  /*16510*/  LDL R11, [R1] ;  /* 0x00000000010b7983 */ /* 0x004ea80000100800 */
        /* <DEDUP_REMOVED lines=8> */
[C---:B---3--:R-:W-:Y:S02]  /*165a0*/  IMAD R3, R2.reuse, 0x8, R10 ;  /* 0x0000000802037824 */ /* 0x048fe400078e020a */
[----:B--2---:R-:W-:Y:S02]  /*165b0*/  IMAD R2, R2, 0x8000, R11 ;  /* 0x0000800002027824 */ /* 0x004fe400078e020b */
[----:B------:R-:W-:-:S02]  /*165c0*/  VIADD R3, R3, 0x30 ;  /* 0x0000003003037836 */ /* 0x000fc40000000000 */
[----:B----4-:R-:W-:Y:S02]  /*165d0*/  IMAD R8, R7, 0x80, R8 ;  /* 0x0000008007087824 */ /* 0x010fe400078e0208 */
[----:B------:R-:W-:-:S07]  /*165e0*/  VIADD R11, R2, 0x18400 ;  /* 0x00018400020b7836 */ /* 0x000fce0000000000 */
.L_x_1541:
        /* <DEDUP_REMOVED lines=16> */
.L_x_1542:
        /* <DEDUP_REMOVED lines=15> */
.L_x_1617:
[----:B------:R-:W-:Y:S05]  /*167e0*/  BSYNC B2 ;  /* 0x0000000000027941 */ /* 0x000fea0003800000 */
.L_x_1543:
[----:B------:R-:W-:Y:S01]  /*167f0*/  BSSY B2, `(.L_x_1545) ;  /* 0x000000b000027945 */ /* 0x000fe20003800000 */
[----:B------:R-:W-:Y:S02]  /*16800*/  IMAD.MOV.U32 R12, RZ, RZ, 0x0 ;  /* 0x00000000ff0c7424 */ /* 0x000fe400078e00ff */
[----:B------:R-:W-:Y:S01]  /*16810*/  IMAD.MOV.U32 R13, RZ, RZ, 0x14f00000 ;  /* 0x14f00000ff0d7424 */ /* 0x000fe200078e00ff */
[----:B------:R-:W-:Y:S06]  /*16820*/  @P1 BRA `(.L_x_1546) ;  /* 0x00000000001c1947 */ /* 0x000fec0003800000 */
[----:B------:R-:W2:Y:S02]  /*16830*/  S2R R3, SR_TID.X ;  /* 0x0000000000037919 */ /* 0x000ea40000002100 */
[----:B--2---:R-:W-:Y:S01]  /*16840*/  LOP3.LUT R8, R3, 0x1f, RZ, 0xc0, !PT ;  /* 0x0000001f03087812 */ /* 0x004fe200078ec0ff */
[----:B------:R-:W-:-:S03]  /*16850*/  IMAD.MOV.U32 R3, RZ, RZ, 0x8000 ;  /* 0x00008000ff037424 */ /* 0x000fc600078e00ff */
[----:B------:R-:W-:Y:S01]  /*16860*/  ISETP.NE.AND P0, PT, R8, RZ, PT ;  /* 0x000000ff0800720c */ /* 0x000fe20003f05270 */
[----:B------:R2:W-:-:S12]  /*16870*/  SYNCS.ARRIVE.TRANS64 RZ, [R2+URZ+0x50], R3 ;  /* 0x0000500302ff79a7 */ /* 0x0005d8000800003f */
[----:B--2---:R-:W-:Y:S05]  /*16880*/  @!P0 BRA `(.L_x_1546) ;  /* 0x0000000000048947 */ /* 0x004fea0003800000 */
[----:B------:R-:W-:Y:S01]  /*16890*/  BPT.TRAP 0x1 ;  /* 0x000000040000795c */ /* 0x000fe20000300000 */
.L_x_1546:
[----:B------:R-:W-:Y:S05]  /*168a0*/  BSYNC B2 ;  /* 0x0000000000027941 */ /* 0x000fea0003800000 */
.L_x_1545:
[----:B------:R-:W2:Y:S04]  /*168b0*/  LDL R8, [R1] ;  /* 0x0000000001087983 */ /* 0x000ea80000100800 */
[----:B0-----:R-:W3:Y:S04]  /*168c0*/  LDL R5, [R1+0x14] ;  /* 0x0000140001057983 */ /* 0x001ee80000100800 */
        /* <DEDUP_REMOVED lines=11> */
.L_x_1547:
        /* <DEDUP_REMOVED lines=15> */
.L_x_1548:
        /* <DEDUP_REMOVED lines=12> */
.L_x_1535:
[----:B------:R-:W-:Y:S05]  /*16b30*/  BSYNC B1 ;  /* 0x0000000000017941 */ /* 0x000fea0003800000 */
.L_x_1534:
[----:B------:R-:W4:Y:S01]  /*16b40*/  LDL R2, [R1+0x20] ;  /* 0x0000200001027983 */ /* 0x000f220000100800 */
[----:B------:R-:W-:Y:S01]  /*16b50*/  VIADD R0, R0, 0xfffffffe ;  /* 0xfffffffe00007836 */ /* 0x000fe20000000000 */
[----:B----4-:R-:W-:-:S13]  /*16b60*/  ISETP.GT.AND P0, PT, R6, R2, PT ;  /* 0x000000020600720c */ /* 0x010fda0003f04270 */
[----:B------:R-:W-:Y:S05]  /*16b70*/  @P0 BRA `(.L_x_1549) ;  /* 0xffffffec000c0947 */ /* 0x000fea000383ffff */
.L_x_1501:
[----:B------:R-:W-:Y:S05]  /*16b80*/  BSYNC B0 ;  /* 0x0000000000007941 */ /* 0x000fea0003800000 */
.L_x_1500:
[----:B------:R-:W4:Y:S01]  /*16b90*/  S2R R2, SR_TID.X ;  /* 0x0000000000027919 */ /* 0x000f220000002100 */
[----:B------:R-:W-:Y:S01]  /*16ba0*/  BSSY B0, `(.L_x_1550) ;  /* 0x0000010000007945 */ /* 0x000fe20003800000 */
[----:B----4-:R-:W-:-:S04]  /*16bb0*/  LOP3.LUT R6, R2, 0x7f, RZ, 0xc0, !PT ;  /* 0x0000007f02067812 */ /* 0x010fc800078ec0ff */
[----:B------:R-:W-:-:S13]  /*16bc0*/  ISETP.NE.AND P0, PT, R6, RZ, PT ;  /* 0x000000ff0600720c */ /* 0x000fda0003f05270 */
[----:B------:R-:W-:Y:S05]  /*16bd0*/  @P0 BRA `(.L_x_1551) ;  /* 0x0000000000300947 */ /* 0x000fea0003800000 */
[----:B------:R-:W4:Y:S01]  /*16be0*/  S2R R3, SR_LANEID ;  /* 0x0000000000037919 */ /* 0x000f220000000000 */
[----:B------:R-:W-:Y:S01]  /*16bf0*/  VOTEU.ANY UR4, UPT, PT ;  /* 0x0000000000047886 */ /* 0x000fe200038e0100 */
[----:B--2---:R-:W2:Y:S01]  /*16c00*/  LDC.64 R4, c[0x0][0xc60] ;  /* 0x00031800ff047b82 */ /* 0x004ea20000000a00 */
[----:B------:R-:W4:Y:S08]  /*16c10*/  FLO.U32 R0, UR4 ;  /* 0x0000000400007d00 */ /* 0x000f3000080e0000 */
[----:B------:R-:W2:Y:S01]  /*16c20*/  POPC R2, UR4 ;  /* 0x0000000400027d09 */ /* 0x000ea20008000000 */
[----:B----4-:R-:W-:-:S13]  /*16c30*/  ISETP.EQ.U32.AND P0, PT, R0, R3, PT ;  /* 0x000000030000720c */ /* 0x010fda0003f02070 */
[----:B--2---:R-:W2:Y:S01]  /*16c40*/  @P0 ATOMG.E.ADD.STRONG.GPU PT, R5, desc[UR50][R4.64], R2 ;  /* 0x00000002040509a8 */ /* 0x004ea200081ee1f2 */
[----:B------:R-:W4:Y:S02]  /*16c50*/  S2R R3, SR_LTMASK ;  /* 0x0000000000037919 */ /* 0x000f240000003900 */
[----:B----4-:R-:W-:-:S06]  /*16c60*/  LOP3.LUT R3, R3, UR4, RZ, 0xc0, !PT ;  /* 0x0000000403037c12 */ /* 0x010fcc000f8ec0ff */
[----:B------:R-:W4:Y:S01]  /*16c70*/  POPC R3, R3 ;  /* 0x0000000300037309 */ /* 0x000f220000000000 */
[----:B--2---:R-:W4:Y:S02]  /*16c80*/  SHFL.IDX PT, R0, R5, R0, 0x1f ;  /* 0x00001f0005007589 */ /* 0x004f2400000e0000 */
[----:B----4-:R-:W-:-:S07]  /*16c90*/  IADD3 R16, R0, UR37, R3 ;  /* 0x0000002500107c10 */ /* 0x010fce000fffe003 */
.L_x_1551:
[----:B------:R-:W-:Y:S05]  /*16ca0*/  BSYNC B0 ;  /* 0x0000000000007941 */ /* 0x000fea0003800000 */
.L_x_1550:
[----:B------:R-:W4:Y:S01]  /*16cb0*/  LDL R0, [R1+0x18] ;  /* 0x0000180001007983 */ /* 0x000f220000100800 */
[----:B------:R-:W-:Y:S01]  /*16cc0*/  BSSY B0, `(.L_x_1552) ;  /* 0x000003e000007945 */ /* 0x000fe20003800000 */
[----:B----4-:R-:W-:-:S13]  /*16cd0*/  LOP3.LUT P0, RZ, R0, 0x1, RZ, 0xc0, !PT ;  /* 0x0000000100ff7812 */ /* 0x010fda000780c0ff */
[----:B------:R-:W-:Y:S05]  /*16ce0*/  @!P0 BRA `(.L_x_1553) ;  /* 0x0000000000ec8947 */ /* 0x000fea0003800000 */
[----:B------:R-:W4:Y:S04]  /*16cf0*/  LDL R3, [R1] ;  /* 0x0000000001037983 */ /* 0x000f280000100800 */
[----:B------:R-:W4:Y:S04]  /*16d00*/  LDL R0, [R1+0x4] ;  /* 0x0000040001007983 */ /* 0x000f280000100800 */
[----:B------:R-:W5:Y:S01]  /*16d10*/  LDL R2, [R1+0x10] ;  /* 0x0000100001027983 */ /* 0x000f620000100800 */
[----:B------:R-:W-:Y:S01]  /*16d20*/  BSSY B1, `(.L_x_1554) ;  /* 0x0000006000017945 */ /* 0x000fe20003800000 */
[----:B------:R-:W-:Y:S01]  /*16d30*/  ISETP.NE.AND P1, PT, R6, RZ, PT ;  /* 0x000000ff0600720c */ /* 0x000fe20003f25270 */
[----:B----4-:R-:W-:Y:S01]  /*16d40*/  IMAD R0, R0, 0x8, R3 ;  /* 0x0000000800007824 */ /* 0x010fe200078e0203 */
[----:B-----5:R-:W-:-:S04]  /*16d50*/  SHF.L.U32 R3, R2, 0x1f, RZ ;  /* 0x0000001f02037819 */ /* 0x020fc800000006ff */
[----:B------:R-:W4:Y:S02]  /*16d60*/  SYNCS.PHASECHK.TRANS64.TRYWAIT P0, [R0+URZ+0x28860], R3 ;  /* 0x02886003000075a7 */ /* 0x000f24000800017f */
[----:B----4-:R-:W-:Y:S05]  /*16d70*/  @!P0 BRA `(.L_x_1555) ;  /* 0x0000002400848947 */ /* 0x010fea0003800000 */
.L_x_1618:
[----:B------:R-:W-:Y:S05]  /*16d80*/  BSYNC B1 ;  /* 0x0000000000017941 */ /* 0x000fea0003800000 */
.L_x_1554:
[----:B------:R-:W-:Y:S04]  /*16d90*/  BSSY B1, `(.L_x_1556) ;  /* 0x0000009000017945 */ /* 0x000fe80003800000 */
[----:B------:R-:W-:Y:S05]  /*16da0*/  @P1 BRA `(.L_x_1557) ;  /* 0x00000000001c1947 */ /* 0x000fea0003800000 */
[----:B------:R-:W5:Y:S01]  /*16db0*/  S2R R2, SR_TID.X ;  /* 0x0000000000027919 */ /* 0x000f620000002100 */
[----:B----4-:R-:W-:-:S04]  /*16dc0*/  IMAD.MOV.U32 R3, RZ, RZ, 0x8000 ;  /* 0x00008000ff037424 */ /* 0x010fc800078e00ff */
[----:B------:R4:W-:Y:S01]  /*16dd0*/  SYNCS.ARRIVE.TRANS64 RZ, [R0+URZ+0x28850], R3 ;  /* 0x0288500300ff79a7 */ /* 0x0009e2000800003f */
[----:B-----5:R-:W-:-:S04]  /*16de0*/  LOP3.LUT R2, R2, 0x1f, RZ, 0xc0, !PT ;  /* 0x0000001f02027812 */ /* 0x020fc800078ec0ff */
[----:B------:R-:W-:-:S13]  /*16df0*/  ISETP.NE.AND P0, PT, R2, RZ, PT ;  /* 0x000000ff0200720c */ /* 0x000fda0003f05270 */
[----:B----4-:R-:W-:Y:S05]  /*16e00*/  @!P0 BRA `(.L_x_1557) ;  /* 0x0000000000048947 */ /* 0x010fea0003800000 */
[----:B------:R-:W-:Y:S01]  /*16e10*/  BPT.TRAP 0x1 ;  /* 0x000000040000795c */ /* 0x000fe20000300000 */
.L_x_1557:
[----:B------:R-:W-:Y:S05]  /*16e20*/  BSYNC B1 ;  /* 0x0000000000017941 */ /* 0x000fea0003800000 */
.L_x_1556:
[----:B------:R-:W5:Y:S04]  /*16e30*/  LDL.LU R5, [R1+0x14] ;  /* 0x0000140001057983 */ /* 0x000f680000300800 */
[----:B------:R-:W5:Y:S04]  /*16e40*/  LDL.LU R2, [R1+0x8] ;  /* 0x0000080001027983 */ /* 0x000f680000300800 */
[----:B--2---:R-:W2:Y:S04]  /*16e50*/  LDL R4, [R1] ;  /* 0x0000000001047983 */ /* 0x004ea80000100800 */
[----:B----4-:R-:W2:Y:S01]  /*16e60*/  LDL R3, [R1+0x4] ;  /* 0x0000040001037983 */ /* 0x010ea20000100800 */
[----:B------:R-:W-:Y:S01]  /*16e70*/  UIADD3 UR4, UP0, UR38, 0x470, URZ ;  /* 0x0000047026047890 */ /* 0x000fe2000ff1e03f */
[----:B------:R-:W-:Y:S01]  /*16e80*/  PLOP3.LUT P0, PT, PT, PT, PT, 0x80, 0x0 ;  /* 0x000000000000781c */ /* 0x000fe20003f0f070 */
[----:B------:R-:W-:Y:S01]  /*16e90*/  VIADD R0, R0, 0x28850 ;  /* 0x0002885000007836 */ /* 0x000fe20000000000 */
[----:B------:R-:W-:Y:S01]  /*16ea0*/  UMOV UR6, 0x0 ;  /* 0x0000000000067882 */ /* 0x000fe20000000000 */
[----:B------:R-:W-:Y:S01]  /*16eb0*/  UIADD3.X UR5, URZ, UR39, URZ, UP0, !UPT ;  /* 0x000000273f057290 */ /* 0x000fe200087fe43f */
[----:B------:R-:W-:Y:S01]  /*16ec0*/  UMOV UR7, 0x14f00000 ;  /* 0x14f0000000077882 */ /* 0x000fe20000000000 */
[----:B------:R-:W-:Y:S01]  /*16ed0*/  UMOV UR10, URZ ;  /* 0x0000003f000a7c82 */ /* 0x000fe20008000000 */
[----:B-----5:R-:W-:-:S02]  /*16ee0*/  IMAD R2, R2, 0x80, R5 ;  /* 0x0000008002027824 */ /* 0x020fc400078e0205 */
[----:B--2---:R-:W-:-:S04]  /*16ef0*/  IMAD R3, R3, 0x8000, R4 ;  /* 0x0000800003037824 */ /* 0x004fc800078e0204 */
[----:B------:R-:W-:-:S07]  /*16f00*/  VIADD R4, R3, 0x400 ;  /* 0x0000040003047836 */ /* 0x000fce0000000000 */
.L_x_1558:
        /* <DEDUP_REMOVED lines=10> */
[----:B------:R-:W-:Y:S01]  /*16fb0*/  PLOP3.LUT P0, PT, PT, PT, PT, 0x80, 0x0 ;  /* 0x000000000000781c */ /* 0x000fe20003f0f070 */
[----:B------:R-:W-:Y:S01]  /*16fc0*/  VIADD R3, R3, 0x4400 ;  /* 0x0000440003037836 */ /* 0x000fe20000000000 */
[----:B------:R-:W-:Y:S01]  /*16fd0*/  UMOV UR6, 0x0 ;  /* 0x0000000000067882 */ /* 0x000fe20000000000 */
[----:B------:R-:W-:Y:S01]  /*16fe0*/  UMOV UR7, 0x14f00000 ;  /* 0x14f0000000077882 */ /* 0x000fe20000000000 */
[----:B------:R-:W-:-:S09]  /*16ff0*/  UMOV UR10, 0x40 ;  /* 0x00000040000a7882 */ /* 0x000fd20000000000 */
.L_x_1559:
        /* <DEDUP_REMOVED lines=9> */
[----:B----4-:R-:W-:Y:S05]  /*17090*/  @P0 BRA.U.ANY `(.L_x_1559) ;  /* 0xfffffffd00d80947 */ /* 0x010fea000393ffff */
.L_x_1553:
[----:B------:R-:W-:Y:S05]  /*170a0*/  BSYNC B0 ;  /* 0x0000000000007941 */ /* 0x000fea0003800000 */
.L_x_1552:
[----:B------:R-:W4:Y:S04]  /*170b0*/  LDL.LU R5, [R1+0x4] ;  /* 0x0000040001057983 */ /* 0x000f280000300800 */
[----:B--2---:R-:W2:Y:S01]  /*170c0*/  LDL.LU R4, [R1+0x10] ;  /* 0x0000100001047983 */ /* 0x004ea20000300800 */
[----:B----4-:R-:W-:-:S05]  /*170d0*/  VIADD R0, R5, 0x1 ;  /* 0x0000000105007836 */ /* 0x010fca0000000000 */
[----:B------:R-:W-:-:S04]  /*170e0*/  ISETP.NE.AND P0, PT, R0, 0x2, PT ;  /* 0x000000020000780c */ /* 0x000fc80003f05270 */
[----:B------:R-:W-:Y:S02]  /*170f0*/  SEL R2, RZ, 0x1, P0 ;  /* 0x00000001ff027807 */ /* 0x000fe40000000000 */
[----:B------:R-:W-:Y:S02]  /*17100*/  SEL R0, R0, RZ, P0 ;  /* 0x000000ff00007207 */ /* 0x000fe40000000000 */
[----:B--2---:R-:W-:-:S03]  /*17110*/  LOP3.LUT R4, R4, R2, RZ, 0x3c, !PT ;  /* 0x0000000204047212 */ /* 0x004fc600078e3cff */
[----:B------:R2:W-:Y:S04]  /*17120*/  STL [R1+0x4], R0 ;  /* 0x0000040001007387 */ /* 0x0005e80000100800 */
[----:B------:R2:W-:Y:S02]  /*17130*/  STL [R1+0x10], R4 ;  /* 0x0000100401007387 */ /* 0x0005e40000100800 */
.L_x_1480:
[----:B------:R-:W-:Y:S05]  /*17140*/  BSYNC B7 ;  /* 0x0000000000077941 */ /* 0x000fea0003800000 */
.L_x_1478:
[----:B--2---:R-:W2:Y:S02]  /*17150*/  LDL R0, [R1+0x18] ;  /* 0x0000180001007983 */ /* 0x004ea40000100800 */
[----:B--2---:R-:W-:-:S13]  /*17160*/  LOP3.LUT P0, RZ, R0, 0x2, RZ, 0xc0, !PT ;  /* 0x0000000200ff7812 */ /* 0x004fda000780c0ff */
[----:B------:R-:W-:Y:S05]  /*17170*/  @!P0 BRA `(.L_x_1560) ;  /* 0x0000000000288947 */ /* 0x000fea0003800000 */
[----:B------:R-:W-:Y:S05]  /*17180*/  WARPSYNC.ALL ;  /* 0x0000000000007948 */ /* 0x000fea0003800000 */
[----:B------:R-:W2:Y:S08]  /*17190*/  S2UR UR5, SR_CgaCtaId ;  /* 0x00000000000579c3 */ /* 0x000eb00000008800 */
[----:B------:R-:W-:Y:S06]  /*171a0*/  BAR.SYNC.DEFER_BLOCKING 0x5, 0x180 ;  /* 0x0146000000007b1d */ /* 0x000fec0000010000 */
[----:B------:R-:W-:-:S02]  /*171b0*/  UMOV UR4, 0x400 ;  /* 0x0000040000047882 */ /* 0x000fc40000000000 */
[----:B--2---:R-:W-:-:S06]  /*171c0*/  ULEA UR4, UR5, UR4, 0x18 ;  /* 0x0000000405047291 */ /* 0x004fcc000f8ec03f */
[----:B------:R-:W-:-:S05]  /*171d0*/  IMAD.U32 R0, RZ, RZ, UR4 ;  /* 0x00000004ff007e24 */ /* 0x000fca000f8e00ff */
[----:B------:R2:W4:Y:S04]  /*171e0*/  LDS.128 R16, [R0+0x288d0] ;  /* 0x0288d00000107984 */ /* 0x0005280000000c00 */
[----:B------:R2:W-:Y:S01]  /*171f0*/  STL [R1], R0 ;  /* 0x0000000001007387 */ /* 0x0005e20000100800 */
[----:B------:R-:W-:Y:S06]  /*17200*/  BAR.ARV 0x4, 0x180 ;  /* 0x0106000000007b1d */ /* 0x000fec0000002000 */
[----:B------:R-:W-:Y:S05]  /*17210*/  BRA `(.L_x_1561) ;  /* 0x0000000800d47947 */ /* 0x000fea0003800000 */
.L_x_1560:
[----:B------:R-:W2:Y:S01]  /*17220*/  S2R R0, SR_TID.X ;  /* 0x0000000000007919 */ /* 0x000ea20000002100 */
[----:B------:R-:W-:Y:S01]  /*17230*/  UMOV UR4, 0xffffffff ;  /* 0xffffffff00047882 */ /* 0x000fe20000000000 */
[----:B--2---:R-:W-:-:S04]  /*17240*/  LOP3.LUT R4, R0, 0x1f, RZ, 0xc0, !PT ;  /* 0x0000001f00047812 */ /* 0x004fc800078ec0ff */
[----:B------:R-:W-:Y:S01]  /*17250*/  ISETP.NE.AND P0, PT, R4, 0x1f, PT ;  /* 0x0000001f0400780c */ /* 0x000fe20003f05270 */
[----:B------:R-:W-:-:S12]  /*17260*/  BRA.DIV UR4, `(.L_x_1562) ;  /* 0x00000022045c7947 */ /* 0x000fd8000b800000 */
[----:B------:R-:W-:Y:S01]  /*17270*/  IMAD.IADD R5, R19, 0x1, R4 ;  /* 0x0000000113057824 */ /* 0x000fe200078e0204 */
[----:B------:R-:W-:-:S04]  /*17280*/  ULDC UR4, c[0x0][0xc3c] ;  /* 0x00030f0000047ab9 */ /* 0x000fc80000000800 */
[----:B------:R-:W-:-:S13]  /*17290*/  ISETP.GE.OR P1, PT, R5, UR4, !P0 ;  /* 0x0000000405007c0c */ /* 0x000fda000c726670 */
[----:B------:R-:W2:Y:S02]  /*172a0*/  @!P1 LDC.64 R2, c[0x0][0xc80] ;  /* 0x00032000ff029b82 */ /* 0x000ea40000000a00 */
[----:B--2---:R-:W-:-:S06]  /*172b0*/  @!P1 IMAD.WIDE R2, R5, 0x4, R2 ;  /* 0x0000000405029825 */ /* 0x004fcc00078e0202 */
[----:B------:R2:W4:Y:S01]  /*172c0*/  @!P1 LDG.E R3, desc[UR50][R2.64] ;  /* 0x0000003202039981 */ /* 0x000522000c1e1900 */
[C---:B------:R-:W-:Y:S02]  /*172d0*/  ISETP.GE.U32.AND P2, PT, R4.reuse, 0x2, PT ;  /* 0x000000020400780c */ /* 0x040fe40003f46070 */
[C---:B------:R-:W-:Y:S01]  /*172e0*/  ISETP.GE.U32.AND P3, PT, R4.reuse, 0x4, PT ;  /* 0x000000040400780c */ /* 0x040fe20003f66070 */
[----:B------:R-:W-:Y:S01]  /*172f0*/  SHFL.IDX PT, R0, R16, RZ, 0x1f ;  /* 0x00001fff10007589 */ /* 0x000fe200000e0000 */
[C---:B------:R-:W-:Y:S02]  /*17300*/  ISETP.GE.U32.AND P4, PT, R4.reuse, 0x8, PT ;  /* 0x000000080400780c */ /* 0x040fe40003f86070 */
[C---:B------:R-:W-:Y:S01]  /*17310*/  ISETP.GE.U32.AND P5, PT, R4.reuse, 0x10, PT ;  /* 0x000000100400780c */ /* 0x040fe20003fa6070 */
[----:B--2---:R-:W-:Y:S02]  /*17320*/  IMAD.MOV.U32 R2, RZ, RZ, RZ ;  /* 0x000000ffff027224 */ /* 0x004fe400078e00ff */
[----:B----4-:R-:W-:Y:S01]  /*17330*/  @!P1 IMAD.MOV.U32 R2, RZ, RZ, R3 ;  /* 0x000000ffff029224 */ /* 0x010fe200078e0003 */
[----:B------:R-:W-:-:S04]  /*17340*/  ISETP.NE.AND P1, PT, R4, RZ, PT ;  /* 0x000000ff0400720c */ /* 0x000fc80003f25270 */
[----:B------:R-:W2:Y:S02]  /*17350*/  SHFL.UP PT, R14, R2, 0x1, RZ ;  /* 0x04200000020e7989 */ /* 0x000ea400000e00ff */
[----:B--2---:R-:W-:-:S05]  /*17360*/  SEL R5, R14, RZ, P1 ;  /* 0x000000ff0e057207 */ /* 0x004fca0000800000 */
[----:B------:R-:W-:Y:S02]  /*17370*/  IMAD.IADD R3, R2, 0x1, R5 ;  /* 0x0000000102037824 */ /* 0x000fe400078e0205 */
[----:B------:R-:W-:Y:S04]  /*17380*/  SHFL.IDX PT, R5, R16, 0x1, 0x1f ;  /* 0x00201f0010057f89 */ /* 0x000fe800000e0000 */
[----:B------:R-:W2:Y:S02]  /*17390*/  SHFL.UP PT, R14, R3, 0x2, RZ ;  /* 0x04400000030e7989 */ /* 0x000ea400000e00ff */
[----:B--2---:R-:W-:-:S05]  /*173a0*/  SEL R14, R14, RZ, P2 ;  /* 0x000000ff0e0e7207 */ /* 0x004fca0001000000 */
[----:B------:R-:W-:-:S05]  /*173b0*/  IMAD.IADD R3, R3, 0x1, R14 ;  /* 0x0000000103037824 */ /* 0x000fca00078e020e */
        /* <DEDUP_REMOVED lines=9> */
[----:B------:R2:W4:Y:S02]  /*17450*/  SHFL.IDX PT, R14, R3, 0x1f, 0x1f ;  /* 0x03e01f00030e7f89 */ /* 0x00052400000e0000 */
.L_x_1628:
[----:B------:R-:W-:Y:S02]  /*17460*/  ULDC UR4, c[0x0][0xc38] ;  /* 0x00030e0000047ab9 */ /* 0x000fe40000000800 */
[----:B------:R-:W-:-:S04]  /*17470*/  IMAD.U32 R4, RZ, RZ, UR4 ;  /* 0x00000004ff047e24 */ /* 0x000fc8000f8e00ff */
[----:B----4-:R-:W-:-:S04]  /*17480*/  IMAD R16, R14, R4, RZ ;  /* 0x000000040e107224 */ /* 0x010fc800078e02ff */
[----:B------:R-:W-:-:S05]  /*17490*/  IMAD.IADD R5, R5, 0x1, R16 ;  /* 0x0000000105057824 */ /* 0x000fca00078e0210 */
[----:B------:R-:W-:-:S13]  /*174a0*/  ISETP.GT.AND P6, PT, R5, R0, PT ;  /* 0x000000000500720c */ /* 0x000fda0003fc4270 */
[----:B------:R-:W-:Y:S05]  /*174b0*/  @P6 BRA `(.L_x_1563) ;  /* 0x00000000009c6947 */ /* 0x000fea0003800000 */
.L_x_1568:
[----:B------:R-:W4:Y:S01]  /*174c0*/  LDC R4, c[0x0][0xc3c] ;  /* 0x00030f00ff047b82 */ /* 0x000f220000000800 */
[----:B------:R-:W-:-:S05]  /*174d0*/  VIADD R19, R19, 0x1f ;  /* 0x0000001f13137836 */ /* 0x000fca0000000000 */
[----:B----4-:R-:W-:-:S13]  /*174e0*/  ISETP.GE.AND P6, PT, R19, R4, PT ;  /* 0x000000041300720c */ /* 0x010fda0003fc6270 */
[----:B------:R-:W-:Y:S05]  /*174f0*/  @P6 BRA `(.L_x_1564) ;  /* 0x0000000400d06947 */ /* 0x000fea0003800000 */
[----:B------:R-:W4:Y:S01]  /*17500*/  S2R R2, SR_TID.X ;  /* 0x0000000000027919 */ /* 0x000f220000002100 */
[----:B------:R-:W-:Y:S01]  /*17510*/  BSSY B0, `(.L_x_1565) ;  /* 0x0000009000007945 */ /* 0x000fe20003800000 */
[----:B----4-:R-:W-:-:S05]  /*17520*/  LOP3.LUT R2, R2, 0x1f, RZ, 0xc0, !PT ;  /* 0x0000001f02027812 */ /* 0x010fca00078ec0ff */
[----:B---3--:R-:W-:Y:S02]  /*17530*/  IMAD.IADD R7, R19, 0x1, R2 ;  /* 0x0000000113077824 */ /* 0x008fe400078e0202 */
[----:B------:R-:W-:-:S03]  /*17540*/  IMAD.MOV.U32 R2, RZ, RZ, RZ ;  /* 0x000000ffff027224 */ /* 0x000fc600078e00ff */
[----:B------:R-:W-:-:S13]  /*17550*/  ISETP.GE.OR P6, PT, R7, R4, !P0 ;  /* 0x000000040700720c */ /* 0x000fda00047c6670 */
[----:B------:R-:W-:Y:S05]  /*17560*/  @P6 BRA `(.L_x_1566) ;  /* 0x00000000000c6947 */ /* 0x000fea0003800000 */
[----:B--2---:R-:W2:Y:S02]  /*17570*/  LDC.64 R2, c[0x0][0xc80] ;  /* 0x00032000ff027b82 */ /* 0x004ea40000000a00 */
[----:B--2---:R-:W-:-:S06]  /*17580*/  IMAD.WIDE R2, R7, 0x4, R2 ;  /* 0x0000000407027825 */ /* 0x004fcc00078e0202 */
[----:B------:R3:W5:Y:S02]  /*17590*/  LDG.E R2, desc[UR50][R2.64] ;  /* 0x0000003202027981 */ /* 0x000764000c1e1900 */
.L_x_1566:
[----:B------:R-:W-:Y:S05]  /*175a0*/  BSYNC B0 ;  /* 0x0000000000007941 */ /* 0x000fea0003800000 */
.L_x_1565:
[----:B------:R-:W-:-:S03]  /*175b0*/  UMOV UR4, 0xffffffff ;  /* 0xffffffff00047882 */ /* 0x000fc60000000000 */
[----:B------:R-:W-:Y:S05]  /*175c0*/  BRA.DIV UR4, `(.L_x_1567) ;  /* 0x0000002204a87947 */ /* 0x000fea000b800000 */
[----:B-----5:R-:W2:Y:S02]  /*175d0*/  SHFL.UP PT, R14, R2, 0x1, RZ ;  /* 0x04200000020e7989 */ /* 0x020ea400000e00ff */
[----:B--23--:R-:W-:-:S05]  /*175e0*/  SEL R3, R14, RZ, P1 ;  /* 0x000000ff0e037207 */ /* 0x00cfca0000800000 */
        /* <DEDUP_REMOVED lines=13> */
[----:B------:R2:W3:Y:S02]  /*176c0*/  SHFL.IDX PT, R14, R3, 0x1f, 0x1f ;  /* 0x03e01f00030e7f89 */ /* 0x0004e400000e0000 */
.L_x_1636:
[----:B------:R-:W-:Y:S02]  /*176d0*/  ULDC UR4, c[0x0][0xc38] ;  /* 0x00030e0000047ab9 */ /* 0x000fe40000000800 */
[----:B------:R-:W-:-:S04]  /*176e0*/  IMAD.U32 R4, RZ, RZ, UR4 ;  /* 0x00000004ff047e24 */ /* 0x000fc8000f8e00ff */
[----:B---3--:R-:W-:-:S04]  /*176f0*/  IMAD R16, R14, R4, RZ ;  /* 0x000000040e107224 */ /* 0x008fc800078e02ff */
[----:B------:R-:W-:-:S05]  /*17700*/  IMAD.IADD R5, R16, 0x1, R5 ;  /* 0x0000000110057824 */ /* 0x000fca00078e0205 */
[----:B------:R-:W-:-:S13]  /*17710*/  ISETP.GT.AND P6, PT, R5, R0, PT ;  /* 0x000000000500720c */ /* 0x000fda0003fc4270 */
[----:B------:R-:W-:Y:S05]  /*17720*/  @!P6 BRA `(.L_x_1568) ;  /* 0xfffffffc0064e947 */ /* 0x000fea000383ffff */
.L_x_1563:
[----:B------:R-:W-:Y:S01]  /*17730*/  IMAD.IADD R16, R5, 0x1, -R16 ;  /* 0x0000000105107824 */ /* 0x000fe200078e0a10 */
[----:B------:R-:W-:-:S03]  /*17740*/  UMOV UR4, 0xffffffff ;  /* 0xffffffff00047882 */ /* 0x000fc60000000000 */
[----:B------:R-:W-:-:S05]  /*17750*/  IMAD R5, R3, R4, R16 ;  /* 0x0000000403057224 */ /* 0x000fca00078e0210 */
[----:B------:R-:W-:Y:S01]  /*17760*/  ISETP.GT.AND P6, PT, R5, R0, PT ;  /* 0x000000000500720c */ /* 0x000fe20003fc4270 */
[----:B------:R-:W-:-:S12]  /*17770*/  BRA.DIV UR4, `(.L_x_1569) ;  /* 0x0000002204fc7947 */ /* 0x000fd8000b800000 */
[----:B------:R-:W-:-:S04]  /*17780*/  VOTE.ANY R5, PT, !P6 ;  /* 0x0000000000057806 */ /* 0x000fc800070e0100 */
[----:B------:R-:W4:Y:S02]  /*17790*/  POPC R6, R5 ;  /* 0x0000000500067309 */ /* 0x000f240000000000 */
[----:B----4-:R4:W0:Y:S02]  /*177a0*/  SHFL.IDX PT, R17, R2, R6, 0x1f ;  /* 0x00001f0602117589 */ /* 0x01082400000e0000 */
.L_x_1640:
[----:B------:R-:W-:Y:S01]  /*177b0*/  ISETP.NE.AND P0, PT, R5, RZ, PT ;  /* 0x000000ff0500720c */ /* 0x000fe20003f05270 */
[----:B------:R-:W-:-:S12]  /*177c0*/  IMAD.MOV.U32 R5, RZ, RZ, RZ ;  /* 0x000000ffff057224 */ /* 0x000fd800078e00ff */
[----:B------:R-:W-:Y:S05]  /*177d0*/  @!P0 BRA `(.L_x_1570) ;  /* 0x0000000000108947 */ /* 0x000fea0003800000 */
[----:B------:R-:W-:Y:S01]  /*177e0*/  UMOV UR4, 0xffffffff ;  /* 0xffffffff00047882 */ /* 0x000fe20000000000 */
[----:B------:R-:W-:Y:S02]  /*177f0*/  VIADD R12, R6, 0xffffffff ;  /* 0xffffffff060c7836 */ /* 0x000fe40000000000 */
[----:B------:R-:W-:Y:S05]  /*17800*/  BRA.DIV UR4, `(.L_x_1571) ;  /* 0x0000002604207947 */ /* 0x000fea000b800000 */
[----:B------:R0:W0:Y:S02]  /*17810*/  SHFL.IDX PT, R5, R3, R12, 0x1f ;  /* 0x00001f0c03057589 */ /* 0x00002400000e0000 */
.L_x_1570:
[----:B0-2-4-:R-:W0:Y:S01]  /*17820*/  LDC.64 R2, c[0x0][0xc90] ;  /* 0x00032400ff027b82 */ /* 0x015e220000000a00 */
[----:B------:R-:W-:-:S04]  /*17830*/  IMAD.IADD R19, R6, 0x1, R19 ;  /* 0x0000000106137824 */ /* 0x000fc800078e0213 */
[----:B0-----:R-:W-:-:S05]  /*17840*/  IMAD.WIDE R2, R19, 0x4, R2 ;  /* 0x0000000413027825 */ /* 0x001fca00078e0202 */
[----:B---3--:R-:W2:Y:S01]  /*17850*/  LDG.E R7, desc[UR50][R2.64] ;  /* 0x0000003202077981 */ /* 0x008ea2000c1e1900 */
[----:B------:R-:W-:-:S04]  /*17860*/  IMAD R16, R5, R4, R16 ;  /* 0x0000000405107224 */ /* 0x000fc800078e0210 */
[----:B------:R-:W-:Y:S02]  /*17870*/  IMAD.IADD R0, R0, 0x1, -R16 ;  /* 0x0000000100007824 */ /* 0x000fe400078e0a10 */
[----:B--2---:R-:W-:-:S05]  /*17880*/  IMAD R6, R17, R7, RZ ;  /* 0x0000000711067224 */ /* 0x004fca00078e02ff */
[----:B------:R-:W-:-:S04]  /*17890*/  IABS R8, R6 ;  /* 0x0000000600087213 */ /* 0x000fc80000000000 */
[----:B------:R-:W0:Y:S08]  /*178a0*/  I2F.RP R2, R8 ;  /* 0x0000000800027306 */ /* 0x000e300000209400 */
[----:B0-----:R-:W0:Y:S02]  /*178b0*/  MUFU.RCP R2, R2 ;  /* 0x0000000200027308 */ /* 0x001e240000001000 */
[----:B0-----:R-:W-:-:S06]  /*178c0*/  VIADD R2, R2, 0xffffffe ;  /* 0x0ffffffe02027836 */ /* 0x001fcc0000000000 */
[----:B------:R-:W0:Y:S02]  /*178d0*/  F2I.FTZ.U32.TRUNC.NTZ R3, R2 ;  /* 0x0000000200037305 */ /* 0x000e24000021f000 */
[----:B0-----:R-:W-:-:S04]  /*178e0*/  IMAD.MOV R2, RZ, RZ, -R3 ;  /* 0x000000ffff027224 */ /* 0x001fc800078e0a03 */
[----:B------:R-:W-:Y:S02]  /*178f0*/  IMAD R5, R2, R8, RZ ;  /* 0x0000000802057224 */ /* 0x000fe400078e02ff */
[----:B------:R-:W-:-:S04]  /*17900*/  IMAD.MOV.U32 R2, RZ, RZ, RZ ;  /* 0x000000ffff027224 */ /* 0x000fc800078e00ff */
[----:B------:R-:W-:Y:S01]  /*17910*/  IMAD.HI.U32 R2, R3, R5, R2 ;  /* 0x0000000503027227 */ /* 0x000fe200078e0002 */
[----:B------:R-:W-:Y:S02]  /*17920*/  IABS R3, R0 ;  /* 0x0000000000037213 */ /* 0x000fe40000000000 */
[----:B------:R-:W-:-:S03]  /*17930*/  IABS R5, R6 ;  /* 0x0000000600057213 */ /* 0x000fc60000000000 */
[----:B------:R-:W-:-:S04]  /*17940*/  IMAD.HI.U32 R2, R2, R3, RZ ;  /* 0x0000000302027227 */ /* 0x000fc800078e00ff */
[----:B------:R-:W-:-:S04]  /*17950*/  IMAD.MOV R5, RZ, RZ, -R5 ;  /* 0x000000ffff057224 */ /* 0x000fc800078e0a05 */
        /* <DEDUP_REMOVED lines=15> */
[----:B------:R-:W-:Y:S01]  /*17a50*/  VIADDMNMX R4, R3, R4, R7, PT ;  /* 0x0000000403047246 */ /* 0x000fe20003800107 */
[----:B------:R-:W-:-:S03]  /*17a60*/  IMAD.IADD R5, R0, 0x1, R5 ;  /* 0x0000000100057824 */ /* 0x000fc600078e0205 */
        /* <DEDUP_REMOVED lines=23> */
[----:B------:R-:W-:Y:S01]  /*17be0*/  @!P1 LOP3.LUT R2, RZ, R4, RZ, 0x33, !PT ;  /* 0x00000004ff029212 */ /* 0x000fe200078e33ff */
[----:B------:R-:W-:-:S04]  /*17bf0*/  IMAD.MOV R4, RZ, RZ, -R4 ;  /* 0x000000ffff047224 */ /* 0x000fc800078e0a04 */
[----:B------:R-:W-:Y:S01]  /*17c00*/  IMAD R18, R2, R4, R5 ;  /* 0x0000000402127224 */ /* 0x000fe200078e0205 */
[----:B------:R-:W-:-:S05]  /*17c10*/  LOP3.LUT R2, RZ, R2, RZ, 0x33, !PT ;  /* 0x00000002ff027212 */ /* 0x000fca00078e33ff */
[----:B------:R-:W-:Y:S01]  /*17c20*/  IMAD.IADD R17, R17, 0x1, R2 ;  /* 0x0000000111117824 */ /* 0x000fe200078e0202 */
[----:B------:R-:W-:Y:S06]  /*17c30*/  BRA `(.L_x_1572) ;  /* 0x00000000001c7947 */ /* 0x000fec0003800000 */
.L_x_1564:
[----:B------:R-:W-:Y:S01]  /*17c40*/  UMOV UR4, URZ ;  /* 0x0000003f00047c82 */ /* 0x000fe20008000000 */
[----:B------:R-:W-:Y:S01]  /*17c50*/  UMOV UR5, URZ ;  /* 0x0000003f00057c82 */ /* 0x000fe20008000000 */
[----:B------:R-:W-:Y:S01]  /*17c60*/  ULDC UR6, c[0x0][0xc3c] ;  /* 0x00030f0000067ab9 */ /* 0x000fe20000000800 */
[----:B------:R-:W-:Y:S02]  /*17c70*/  IMAD.MOV.U32 R16, RZ, RZ, R0 ;  /* 0x000000ffff107224 */ /* 0x000fe400078e0000 */
[----:B------:R-:W-:Y:S02]  /*17c80*/  IMAD.U32 R17, RZ, RZ, UR4 ;  /* 0x00000004ff117e24 */ /* 0x000fe4000f8e00ff */
[----:B------:R-:W-:Y:S02]  /*17c90*/  IMAD.U32 R18, RZ, RZ, UR5 ;  /* 0x00000005ff127e24 */ /* 0x000fe4000f8e00ff */
[----:B------:R-:W-:-:S07]  /*17ca0*/  IMAD.U32 R19, RZ, RZ, UR6 ;  /* 0x00000006ff137e24 */ /* 0x000fce000f8e00ff */
.L_x_1572:
[----:B------:R4:W5:Y:S01]  /*17cb0*/  LDL R2, [R1] ;  /* 0x0000000001027983 */ /* 0x0009620000100800 */
[----:B------:R-:W0:Y:S01]  /*17cc0*/  S2R R0, SR_TID.X ;  /* 0x0000000000007919 */ /* 0x000e220000002100 */
[----:B------:R-:W-:Y:S05]  /*17cd0*/  WARPSYNC.ALL ;  /* 0x0000000000007948 */ /* 0x000fea0003800000 */
[----:B0-----:R-:W-:Y:S01]  /*17ce0*/  LOP3.LUT R0, R0, 0x1f, RZ, 0xc0, !PT ;  /* 0x0000001f00007812 */ /* 0x001fe200078ec0ff */
[----:B------:R-:W-:Y:S03]  /*17cf0*/  BAR.SYNC.DEFER_BLOCKING 0x4, 0x180 ;  /* 0x0106000000007b1d */ /* 0x000fe60000010000 */
[----:B------:R-:W-:-:S13]  /*17d00*/  ISETP.NE.AND P0, PT, R0, RZ, PT ;  /* 0x000000ff0000720c */ /* 0x000fda0003f05270 */
[----:B--2---:R-:W5:Y:S01]  /*17d10*/  @!P0 S2R R3, SR_CgaCtaId ;  /* 0x0000000000038919 */ /* 0x004f620000008800 */
[----:B------:R-:W-:-:S04]  /*17d20*/  @!P0 MOV R0, 0x400 ;  /* 0x0000040000008802 */ /* 0x000fc80000000f00 */
[----:B-----5:R-:W-:-:S05]  /*17d30*/  @!P0 LEA R2, R3, R0, 0x18 ;  /* 0x0000000003028211 */ /* 0x020fca00078ec0ff */
[----:B------:R4:W-:Y:S04]  /*17d40*/  @!P0 STS.128 [R2+0x288d0], R16 ;  /* 0x0288d01002008388 */ /* 0x0009e80000000c00 */
[----:B------:R4:W-:Y:S01]  /*17d50*/  @!P0 STL [R1], R2 ;  /* 0x0000000201008387 */ /* 0x0009e20000100800 */
[----:B------:R-:W-:Y:S06]  /*17d60*/  BAR.ARV 0x5, 0x180 ;  /* 0x0146000000007b1d */ /* 0x000fec0000002000 */
.L_x_1561:
[----:B------:R-:W-:Y:S02]  /*17d70*/  ULDC UR4, c[0x0][0xc3c] ;  /* 0x00030f0000047ab9 */ /* 0x000fe40000000800 */
[----:B----4-:R-:W-:-:S13]  /*17d80*/  ISETP.GE.AND P0, PT, R19, UR4, PT ;  /* 0x0000000413007c0c */ /* 0x010fda000bf06270 */
[----:B------:R-:W-:Y:S05]  /*17d90*/  @!P0 BRA `(.L_x_1573) ;  /* 0xffffffac004c8947 */ /* 0x000fea000383ffff */
[----:B------:R-:W-:Y:S05]  /*17da0*/  BSYNC B8 ;  /* 0x0000000000087941 */ /* 0x000fea0003800000 */
.L_x_1466:
[----:B--2---:R-:W2:Y:S01]  /*17db0*/  LDL.LU R0, [R1+0x3c] ;  /* 0x00003c0001007983 */ /* 0x004ea20000300800 */
[----:B------:R-:W-:Y:S01]  /*17dc0*/  BSSY B0, `(.L_x_1574) ;  /* 0x000000b000007945 */ /* 0x000fe20003800000 */
[----:B------:R-:W4:Y:S01]  /*17dd0*/  S2R R5, SR_CgaCtaId ;  /* 0x0000000000057919 */ /* 0x000f220000008800 */
[----:B--2---:R-:W-:-:S05]  /*17de0*/  VIADD R0, R0, 0x1 ;  /* 0x0000000100007836 */ /* 0x004fca0000000000 */
[----:B0-----:R-:W-:-:S04]  /*17df0*/  LEA.HI R2, R0, R0, RZ, 0x1 ;  /* 0x0000000000027211 */ /* 0x001fc800078f08ff */
[----:B------:R-:W-:-:S05]  /*17e00*/  LOP3.LUT R3, R2, 0xfffffffe, RZ, 0xc0, !PT ;  /* 0xfffffffe02037812 */ /* 0x000fca00078ec0ff */
[----:B------:R-:W-:Y:S01]  /*17e10*/  IMAD.IADD R3, R0, 0x1, -R3 ;  /* 0x0000000100037824 */ /* 0x000fe200078e0a03 */
[----:B------:R-:W-:-:S04]  /*17e20*/  MOV R0, 0x400 ;  /* 0x0000040000007802 */ /* 0x000fc80000000f00 */
[----:B----4-:R-:W-:Y:S02]  /*17e30*/  LEA R0, R5, R0, 0x18 ;  /* 0x0000000005007211 */ /* 0x010fe400078ec0ff */
[----:B------:R-:W-:-:S04]  /*17e40*/  SHF.L.U32 R3, R3, 0x1f, RZ ;  /* 0x0000001f03037819 */ /* 0x000fc800000006ff */
[----:B------:R-:W0:Y:S02]  /*17e50*/  SYNCS.PHASECHK.TRANS64.TRYWAIT P0, [R0+URZ+0x28820], R3 ;  /* 0x02882003000075a7 */ /* 0x000e24000800017f */
[----:B0-----:R-:W-:Y:S05]  /*17e60*/  @!P0 BRA `(.L_x_1575) ;  /* 0x0000001c00b08947 */ /* 0x001fea0003800000 */
.L_x_1643:
[----:B------:R-:W-:Y:S05]  /*17e70*/  BSYNC B0 ;  /* 0x0000000000007941 */ /* 0x000fea0003800000 */
.L_x_1574:
[----:B------:R-:W-:-:S03]  /*17e80*/  UMOV UR4, 0xffffffff ;  /* 0xffffffff00047882 */ /* 0x000fc60000000000 */
[----:B------:R-:W-:Y:S05]  /*17e90*/  BRA.DIV UR4, `(.L_x_1576) ;  /* 0x0000001e04b87947 */ /* 0x000fea000b800000 */
[----:B------:R-:W2:Y:S02]  /*17ea0*/  S2R R2, SR_TID.X ;  /* 0x0000000000027919 */ /* 0x000ea40000002100 */
[----:B--2---:R-:W-:-:S04]  /*17eb0*/  SHF.R.U32.HI R2, RZ, 0x5, R2 ;  /* 0x00000005ff027819 */ /* 0x004fc80000011602 */
[----:B------:R-:W-:-:S05]  /*17ec0*/  LOP3.LUT R2, R2, 0x3, RZ, 0xc0, !PT ;  /* 0x0000000302027812 */ /* 0x000fca00078ec0ff */
[----:B------:R2:W4:Y:S02]  /*17ed0*/  SHFL.IDX PT, R14, R2, RZ, 0x1f ;  /* 0x00001fff020e7589 */ /* 0x00052400000e0000 */
.L_x_1646:
[----:B----4-:R-:W-:Y:S01]  /*17ee0*/  ISETP.NE.AND P0, PT, R14, RZ, PT ;  /* 0x000000ff0e00720c */ /* 0x010fe20003f05270 */
[----:B------:R-:W-:-:S12]  /*17ef0*/  BSSY B0, `(.L_x_1577) ;  /* 0x0000027000007945 */ /* 0x000fd80003800000 */
[----:B------:R-:W-:Y:S05]  /*17f00*/  @P0 BRA `(.L_x_1578) ;  /* 0x0000000000940947 */ /* 0x000fea0003800000 */
[----:B------:R-:W-:-:S03]  /*17f10*/  UMOV UR4, 0xffffffff ;  /* 0xffffffff00047882 */ /* 0x000fc60000000000 */
[----:B------:R-:W-:Y:S05]  /*17f20*/  BRA.DIV UR4, `(.L_x_1579) ;  /* 0x0000001e04c87947 */ /* 0x000fea000b800000 */
[----:B------:R-:W-:-:S13]  /*17f30*/  ELECT P6, URZ, PT ;  /* 0x00000000003f782f */ /* 0x000fda00038c0000 */
.L_x_1649:
[----:B------:R-:W-:Y:S05]  /*17f40*/  @!P6 BRA `(.L_x_1578) ;  /* 0x000000000084e947 */ /* 0x000fea0003800000 */
[----:B------:R-:W-:-:S06]  /*17f50*/  ULOP3.LUT UR4, UR36, 0x2, URZ, 0xfc, !UPT ;  /* 0x0000000224047892 */ /* 0x000fcc000f8efc3f */
[----:B--2---:R-:W-:-:S05]  /*17f60*/  IMAD.U32 R2, RZ, RZ, UR4 ;  /* 0x00000004ff027e24 */ /* 0x004fca000f8e00ff */
[----:B------:R-:W-:-:S13]  /*17f70*/  ISETP.NE.AND P2, PT, R2, 0x3, PT ;  /* 0x000000030200780c */ /* 0x000fda0003f45270 */
[----:B------:R-:W-:Y:S05]  /*17f80*/  @!P2 BRA `(.L_x_1580) ;  /* 0x000000000004a947 */ /* 0x000fea0003800000 */
[----:B------:R-:W-:Y:S01]  /*17f90*/  BPT.TRAP 0x1 ;  /* 0x000000040000795c */ /* 0x000fe20000300000 */
.L_x_1580:
[----:B0-----:R-:W2:Y:S04]  /*17fa0*/  LDL R3, [R1+0x4] ;  /* 0x0000040001037983 */ /* 0x001ea80000100800 */
[----:B---3--:R-:W3:Y:S01]  /*17fb0*/  LDL.LU R7, [R1+0x10] ;  /* 0x0000100001077983 */ /* 0x008ee20000300800 */
[----:B------:R-:W-:-:S04]  /*17fc0*/  VIADD R2, R0, 0x28840 ;  /* 0x0002884000027836 */ /* 0x000fc80000000000 */
[C---:B--2---:R-:W-:Y:S02]  /*17fd0*/  IMAD R6, R3.reuse, 0x8, R2 ;  /* 0x0000000803067824 */ /* 0x044fe400078e0202 */
[----:B------:R-:W-:Y:S01]  /*17fe0*/  VIADD R3, R3, 0x1 ;  /* 0x0000000103037836 */ /* 0x000fe20000000000 */
[----:B---3--:R-:W-:-:S04]  /*17ff0*/  SHF.L.U32 R5, R7, 0x1f, RZ ;  /* 0x0000001f07057819 */ /* 0x008fc800000006ff */
        /* <DEDUP_REMOVED lines=8> */
.L_x_1650:
[----:B------:R-:W2:Y:S02]  /*18080*/  SYNCS.PHASECHK.TRANS64.TRYWAIT P0, [R7+URZ], R2 ;  /* 0x00000002070075a7 */ /* 0x000ea4000800017f */
[----:B--2---:R-:W-:Y:S05]  /*18090*/  @!P0 BRA `(.L_x_1582) ;  /* 0x0000001c00a08947 */ /* 0x004fea0003800000 */
.L_x_1651:
[----:B------:R-:W-:Y:S05]  /*180a0*/  @!P2 BRA `(.L_x_1583) ;  /* 0x000000000004a947 */ /* 0x000fea0003800000 */
[----:B------:R-:W-:Y:S01]  /*180b0*/  BPT.TRAP 0x1 ;  /* 0x000000040000795c */ /* 0x000fe20000300000 */
.L_x_1583:
[----:B------:R-:W3:Y:S01]  /*180c0*/  LDL.LU R4, [R1+0x4] ;  /* 0x0000040001047983 */ /* 0x000ee20000300800 */
[----:B------:R-:W-:-:S04]  /*180d0*/  VIADD R0, R0, 0x28860 ;  /* 0x0002886000007836 */ /* 0x000fc80000000000 */
[----:B---3--:R-:W-:-:S04]  /*180e0*/  IMAD R4, R4, 0x8, R0 ;  /* 0x0000000804047824 */ /* 0x008fc800078e0200 */
[----:B------:R-:W3:Y:S02]  /*180f0*/  SYNCS.PHASECHK.TRANS64.TRYWAIT P0, [R4+URZ], R5 ;  /* 0x00000005040075a7 */ /* 0x000ee4000800017f */
[----:B---3--:R-:W-:Y:S05]  /*18100*/  @!P0 BRA `(.L_x_1584) ;  /* 0x0000001c00988947 */ /* 0x008fea0003800000 */
.L_x_1652:
[----:B------:R-:W-:-:S07]  /*18110*/  IMAD R3, R3, 0x8, R0 ;  /* 0x0000000803037824 */ /* 0x000fce00078e0200 */
.L_x_1585:
[----:B----4-:R4:W0:Y:S02]  /*18120*/  SYNCS.PHASECHK.TRANS64.TRYWAIT P0, [R3+URZ], R2 ;  /* 0x00000002030075a7 */ /* 0x010824000800017f */
[----:B0-----:R-:W-:Y:S05]  /*18130*/  @!P0 NANOSLEEP.SYNCS 0x989680 ;  /* 0x009896800000895d */ /* 0x001fea0003900000 */
[----:B------:R-:W0:Y:S02]  /*18140*/  @!P0 SYNCS.PHASECHK.TRANS64 P0, [R3+URZ], R2 ;  /* 0x00000002030085a7 */ /* 0x000e24000800007f */
[----:B0-----:R-:W-:Y:S05]  /*18150*/  @!P0 BRA `(.L_x_1585) ;  /* 0xfffffffc00f08947 */ /* 0x001fea000383ffff */
.L_x_1578:
[----:B------:R-:W-:Y:S05]  /*18160*/  BSYNC B0 ;  /* 0x0000000000007941 */ /* 0x000fea0003800000 */
.L_x_1577:
[----:B------:R-:W-:Y:S05]  /*18170*/  EXIT ;  /* 0x000000000000794d */ /* 0x000fea0003800000 */
.L_x_1368:
[----:B0-----:R-:W-:-:S04]  /*18180*/  IMAD.U32 R3, RZ, RZ, UR41 ;  /* 0x00000029ff037e24 */ /* 0x001fc8000f8e00ff */
[----:B------:R0:W1:Y:S03]  /*18190*/  SYNCS.PHASECHK.TRANS64.TRYWAIT P1, [R3+URZ+0x28800], R0 ;  /* 0x02880000030075a7 */ /* 0x000066000802017f */
[----:B-1----:R-:W-:Y:S05]  /*181a0*/  @!P1 NANOSLEEP.SYNCS 0x989680 ;  /* 0x009896800000995d */ /* 0x002fea0003900000 */
[----:B------:R-:W1:Y:S02]  /*181b0*/  @!P1 SYNCS.PHASECHK.TRANS64 P1, [R3+URZ+0x28800], R0 ;  /* 0x02880000030095a7 */ /* 0x000e64000802007f */
[----:B-1----:R-:W-:Y:S05]  /*181c0*/  @!P1 BRA `(.L_x_1368) ;  /* 0xfffffffc00ec9947 */ /* 0x002fea000383ffff */
[----:B------:R-:W-:Y:S05]  /*181d0*/  BRA `(.L_x_1586) ;  /* 0xfffffe9800807947 */ /* 0x000fea000383ffff */
.L_x_1372:
[----:B-1----:R1:W2:Y:S02]  /*181e0*/  SYNCS.PHASECHK.TRANS64.TRYWAIT P2, [R7+URZ+0x28830], R0 ;  /* 0x02883000070075a7 */ /* 0x0022a4000804017f */
[----:B--2---:R-:W-:Y:S05]  /*181f0*/  @!P2 NANOSLEEP.SYNCS 0x989680 ;  /* 0x009896800000a95d */ /* 0x004fea0003900000 */
[----:B------:R-:W2:Y:S02]  /*18200*/  @!P2 SYNCS.PHASECHK.TRANS64 P2, [R7+URZ+0x28830], R0 ;  /* 0x028830000700a5a7 */ /* 0x000ea4000804007f */
[----:B--2---:R-:W-:Y:S05]  /*18210*/  @!P2 BRA `(.L_x_1372) ;  /* 0xfffffffc00f0a947 */ /* 0x004fea000383ffff */
[----:B------:R-:W-:Y:S05]  /*18220*/  BRA `(.L_x_1371) ;  /* 0xfffffe9800a47947 */ /* 0x000fea000383ffff */
.L_x_1388:
[----:B-1----:R-:W-:-:S04]  /*18230*/  IMAD.U32 R7, RZ, RZ, UR6 ;  /* 0x00000006ff077e24 */ /* 0x002fc8000f8e00ff */
[----:B------:R1:W2:Y:S03]  /*18240*/  SYNCS.PHASECHK.TRANS64.TRYWAIT P2, [R7+URZ+0x28830], R6 ;  /* 0x02883006070075a7 */ /* 0x0002a6000804017f */
[----:B--2---:R-:W-:Y:S05]  /*18250*/  @!P2 NANOSLEEP.SYNCS 0x989680 ;  /* 0x009896800000a95d */ /* 0x004fea0003900000 */
[----:B------:R-:W2:Y:S02]  /*18260*/  @!P2 SYNCS.PHASECHK.TRANS64 P2, [R7+URZ+0x28830], R6 ;  /* 0x028830060700a5a7 */ /* 0x000ea4000804007f */
[----:B--2---:R-:W-:Y:S05]  /*18270*/  @!P2 BRA `(.L_x_1388) ;  /* 0xfffffffc00eca947 */ /* 0x004fea000383ffff */
[----:B------:R-:W-:Y:S05]  /*18280*/  BRA `(.L_x_1385) ;  /* 0xfffffed4004c7947 */ /* 0x000fea000383ffff */
.L_x_1392:
[----:B-1----:R-:W-:-:S04]  /*18290*/  IMAD.U32 R7, RZ, RZ, UR6 ;  /* 0x00000006ff077e24 */ /* 0x002fc8000f8e00ff */
[----:B------:R1:W2:Y:S03]  /*182a0*/  SYNCS.PHASECHK.TRANS64.TRYWAIT P2, [R7+URZ+0x28850], R6 ;  /* 0x02885006070075a7 */ /* 0x0002a6000804017f */
[----:B--2---:R-:W-:Y:S05]  /*182b0*/  @!P2 NANOSLEEP.SYNCS 0x989680 ;  /* 0x009896800000a95d */ /* 0x004fea0003900000 */
[----:B------:R-:W2:Y:S02]  /*182c0*/  @!P2 SYNCS.PHASECHK.TRANS64 P2, [R7+URZ+0x28850], R6 ;  /* 0x028850060700a5a7 */ /* 0x000ea4000804007f */
[----:B--2---:R-:W-:Y:S05]  /*182d0*/  @!P2 BRA `(.L_x_1392) ;  /* 0xfffffffc00eca947 */ /* 0x004fea000383ffff */
[----:B------:R-:W-:Y:S05]  /*182e0*/  BRA `(.L_x_1389) ;  /* 0xfffffed8000c7947 */ /* 0x000fea000383ffff */
.L_x_1409:
[----:B-1----:R-:W-:-:S04]  /*182f0*/  IMAD.U32 R5, RZ, RZ, UR6 ;  /* 0x00000006ff057e24 */ /* 0x002fc8000f8e00ff */
[----:B------:R1:W2:Y:S03]  /*18300*/  SYNCS.PHASECHK.TRANS64.TRYWAIT P2, [R5+URZ+0x28830], R4 ;  /* 0x02883004050075a7 */ /* 0x0002a6000804017f */
[----:B--2---:R-:W-:Y:S05]  /*18310*/  @!P2 NANOSLEEP.SYNCS 0x989680 ;  /* 0x009896800000a95d */ /* 0x004fea0003900000 */
[----:B------:R-:W2:Y:S02]  /*18320*/  @!P2 SYNCS.PHASECHK.TRANS64 P2, [R5+URZ+0x28830], R4 ;  /* 0x028830040500a5a7 */ /* 0x000ea4000804007f */
[----:B--2---:R-:W-:Y:S05]  /*18330*/  @!P2 BRA `(.L_x_1409) ;  /* 0xfffffffc00eca947 */ /* 0x004fea000383ffff */
[----:B------:R-:W-:Y:S05]  /*18340*/  BRA `(.L_x_1406) ;  /* 0xffffff0c00fc7947 */ /* 0x000fea000383ffff */
.L_x_1413:
[----:B-1----:R-:W-:-:S04]  /*18350*/  IMAD.U32 R5, RZ, RZ, UR6 ;  /* 0x00000006ff057e24 */ /* 0x002fc8000f8e00ff */
[----:B------:R1:W2:Y:S03]  /*18360*/  SYNCS.PHASECHK.TRANS64.TRYWAIT P2, [R5+URZ+0x28850], R4 ;  /* 0x02885004050075a7 */ /* 0x0002a6000804017f */
[----:B--2---:R-:W-:Y:S05]  /*18370*/  @!P2 NANOSLEEP.SYNCS 0x989680 ;  /* 0x009896800000a95d */ /* 0x004fea0003900000 */
[----:B------:R-:W2:Y:S02]  /*18380*/  @!P2 SYNCS.PHASECHK.TRANS64 P2, [R5+URZ+0x28850], R4 ;  /* 0x028850040500a5a7 */ /* 0x000ea4000804007f */
[----:B--2---:R-:W-:Y:S05]  /*18390*/  @!P2 BRA `(.L_x_1413) ;  /* 0xfffffffc00eca947 */ /* 0x004fea000383ffff */
[----:B------:R-:W-:Y:S05]  /*183a0*/  BRA `(.L_x_1410) ;  /* 0xffffff1000bc7947 */ /* 0x000fea000383ffff */
.L_x_1419:
[----:B-1----:R-:W-:-:S04]  /*183b0*/  IMAD.U32 R5, RZ, RZ, UR6 ;  /* 0x00000006ff057e24 */ /* 0x002fc8000f8e00ff */
[----:B------:R1:W2:Y:S03]  /*183c0*/  SYNCS.PHASECHK.TRANS64.TRYWAIT P2, [R5+URZ+0x28830], R4 ;  /* 0x02883004050075a7 */ /* 0x0002a6000804017f */
[----:B--2---:R-:W-:Y:S05]  /*183d0*/  @!P2 NANOSLEEP.SYNCS 0x989680 ;  /* 0x009896800000a95d */ /* 0x004fea0003900000 */
[----:B------:R-:W2:Y:S02]  /*183e0*/  @!P2 SYNCS.PHASECHK.TRANS64 P2, [R5+URZ+0x28830], R4 ;  /* 0x028830040500a5a7 */ /* 0x000ea4000804007f */
[----:B--2---:R-:W-:Y:S05]  /*183f0*/  @!P2 BRA `(.L_x_1419) ;  /* 0xfffffffc00eca947 */ /* 0x004fea000383ffff */
[----:B------:R-:W-:Y:S05]  /*18400*/  BRA `(.L_x_1416) ;  /* 0xffffff3400d47947 */ /* 0x000fea000383ffff */
.L_x_1423:
[----:B-1----:R-:W-:-:S04]  /*18410*/  IMAD.U32 R5, RZ, RZ, UR6 ;  /* 0x00000006ff057e24 */ /* 0x002fc8000f8e00ff */
[----:B------:R1:W2:Y:S03]  /*18420*/  SYNCS.PHASECHK.TRANS64.TRYWAIT P2, [R5+URZ+0x28850], R4 ;  /* 0x02885004050075a7 */ /* 0x0002a6000804017f */
[----:B--2---:R-:W-:Y:S05]  /*18430*/  @!P2 NANOSLEEP.SYNCS 0x989680 ;  /* 0x009896800000a95d */ /* 0x004fea0003900000 */
[----:B------:R-:W2:Y:S02]  /*18440*/  @!P2 SYNCS.PHASECHK.TRANS64 P2, [R5+URZ+0x28850], R4 ;  /* 0x028850040500a5a7 */ /* 0x000ea4000804007f */
[----:B--2---:R-:W-:Y:S05]  /*18450*/  @!P2 BRA `(.L_x_1423) ;  /* 0xfffffffc00eca947 */ /* 0x004fea000383ffff */
[----:B------:R-:W-:Y:S05]  /*18460*/  BRA `(.L_x_1420) ;  /* 0xffffff3800947947 */ /* 0x000fea000383ffff */
.L_x_1436:
[----:B-1----:R-:W-:-:S04]  /*18470*/  IMAD.U32 R8, RZ, RZ, UR5 ;  /* 0x00000005ff087e24 */ /* 0x002fc8000f8e00ff */
[----:B------:R1:W2:Y:S03]  /*18480*/  SYNCS.PHASECHK.TRANS64.TRYWAIT P0, [R8+URZ+0x28850], R3 ;  /* 0x02885003080075a7 */ /* 0x0002a6000800017f */
[----:B--2---:R-:W-:Y:S05]  /*18490*/  @!P0 NANOSLEEP.SYNCS 0x989680 ;  /* 0x009896800000895d */ /* 0x004fea0003900000 */
[----:B------:R-:W2:Y:S02]  /*184a0*/  @!P0 SYNCS.PHASECHK.TRANS64 P0, [R8+URZ+0x28850], R3 ;  /* 0x02885003080085a7 */ /* 0x000ea4000800007f */
[----:B--2---:R-:W-:Y:S05]  /*184b0*/  @!P0 BRA `(.L_x_1436) ;  /* 0xfffffffc00ec8947 */ /* 0x004fea000383ffff */
[----:B------:R-:W-:Y:S05]  /*184c0*/  BRA `(.L_x_1435) ;  /* 0xffffff6c00987947 */ /* 0x000fea000383ffff */
.L_x_1486:
[----:B------:R-:W3:Y:S01]  /*184d0*/  S2R R4, SR_TID.X ;  /* 0x0000000000047919 */ /* 0x000ee20000002100 */
[----:B------:R-:W-:Y:S01]  /*184e0*/  BSSY B0, `(.L_x_1587) ;  /* 0x000000a000007945 */ /* 0x000fe20003800000 */
[----:B------:R-:W-:Y:S02]  /*184f0*/  IMAD.MOV.U32 R12, RZ, RZ, RZ ;  /* 0x000000ffff0c7224 */ /* 0x000fe400078e00ff */
[----:B------:R-:W-:Y:S02]  /*18500*/  IMAD.MOV.U32 R11, RZ, RZ, 0x1f ;  /* 0x0000001fff0b7424 */ /* 0x000fe400078e00ff */
[----:B------:R-:W-:Y:S01]  /*18510*/  IMAD.MOV.U32 R15, RZ, RZ, -0x1 ;  /* 0xffffffffff0f7424 */ /* 0x000fe200078e00ff */
[----:B---3--:R-:W-:-:S04]  /*18520*/  SHF.R.U32.HI R4, RZ, 0x5, R4 ;  /* 0x00000005ff047819 */ /* 0x008fc80000011604 */
[----:B------:R-:W-:-:S05]  /*18530*/  LOP3.LUT R4, R4, 0x3, RZ, 0xc0, !PT ;  /* 0x0000000304047812 */ /* 0x000fca00078ec0ff */
[----:B------:R-:W-:-:S07]  /*18540*/  IMAD.MOV.U32 R13, RZ, RZ, R4 ;  /* 0x000000ffff0d7224 */ /* 0x000fce00078e0004 */
[----:B012---:R-:W-:Y:S05]  /*18550*/  WARPSYNC.COLLECTIVE R15, `(.L_x_1588) ;  /* 0x000000000f087348 */ /* 0x007fea0003c00000 */
[----:B------:R3:W4:Y:S02]  /*18560*/  SHFL.IDX P6, R14, R13, R12, R11 ;  /* 0x0000000c0d0e7389 */ /* 0x00072400000c000b */
[----:B01234-:R-:W-:Y:S01]  /*18570*/  ENDCOLLECTIVE ;  /* 0x000000000000791b */ /* 0x01ffe20003800000 */
.L_x_1588:
[----:B------:R-:W-:Y:S05]  /*18580*/  BSYNC B0 ;  /* 0x0000000000007941 */ /* 0x000fea0003800000 */
.L_x_1587:
[----:B------:R-:W-:Y:S05]  /*18590*/  BRA `(.L_x_1589) ;  /* 0xffffffb000fc7947 */ /* 0x000fea000383ffff */
.L_x_1488:
[----:B------:R-:W-:Y:S01]  /*185a0*/  BSSY B0, `(.L_x_1590) ;  /* 0x0000006000007945 */ /* 0x000fe20003800000 */
[----:B------:R-:W-:-:S07]  /*185b0*/  IMAD.MOV.U32 R15, RZ, RZ, -0x1 ;  /* 0xffffffffff0f7424 */ /* 0x000fce00078e00ff */
[----:B012-4-:R-:W-:Y:S05]  /*185c0*/  WARPSYNC.COLLECTIVE R15, `(.L_x_1591) ;  /* 0x000000000f0c7348 */ /* 0x017fea0003c00000 */
[----:B------:R-:W-:Y:S02]  /*185d0*/  ELECT P6, UR62, PT ;  /* 0x00000000003e782f */ /* 0x000fe400038c0000 */
[----:B------:R-:W-:Y:S01]  /*185e0*/  MOV R14, UR62 ;  /* 0x0000003e000e7c02 */ /* 0x000fe20008000f00 */
[----:B012-4-:R-:W-:Y:S10]  /*185f0*/  ENDCOLLECTIVE ;  /* 0x000000000000791b */ /* 0x017ff40003800000 */
.L_x_1591:
[----:B------:R-:W-:Y:S05]  /*18600*/  BSYNC B0 ;  /* 0x0000000000007941 */ /* 0x000fea0003800000 */
.L_x_1590:
[----:B------:R-:W-:Y:S05]  /*18610*/  BRA `(.L_x_1592) ;  /* 0xffffffb400087947 */ /* 0x000fea000383ffff */
.L_x_1490:
[----:B--2---:R2:W3:Y:S02]  /*18620*/  SYNCS.PHASECHK.TRANS64.TRYWAIT P0, [R0+URZ+0x28840], R2 ;  /* 0x02884002000075a7 */ /* 0x0044e4000800017f */
[----:B---3--:R-:W-:Y:S05]  /*18630*/  @!P0 NANOSLEEP.SYNCS 0x989680 ;  /* 0x009896800000895d */ /* 0x008fea0003900000 */
[----:B------:R-:W3:Y:S02]  /*18640*/  @!P0 SYNCS.PHASECHK.TRANS64 P0, [R0+URZ+0x28840], R2 ;  /* 0x02884002000085a7 */ /* 0x000ee4000800007f */
[----:B---3--:R-:W-:Y:S05]  /*18650*/  @!P0 BRA `(.L_x_1490) ;  /* 0xfffffffc00f08947 */ /* 0x008fea000383ffff */
[----:B------:R-:W-:Y:S05]  /*18660*/  BRA `(.L_x_1593) ;  /* 0xffffffb400707947 */ /* 0x000fea000383ffff */
.L_x_1494:
[----:B------:R-:W2:Y:S01]  /*18670*/  LDL.LU R11, [R1+0x30] ;  /* 0x00003000010b7983 */ /* 0x000ea20000300800 */
[----:B------:R-:W-:Y:S01]  /*18680*/  IMAD.MOV.U32 R13, RZ, RZ, R3 ;  /* 0x000000ffff0d7224 */ /* 0x000fe200078e0003 */
[----:B------:R-:W-:Y:S01]  /*18690*/  LOP3.LUT R5, R5, 0x7f, RZ, 0xc0, !PT ;  /* 0x0000007f05057812 */ /* 0x000fe200078ec0ff */
[----:B------:R-:W-:Y:S02]  /*186a0*/  IMAD.MOV.U32 R12, RZ, RZ, RZ ;  /* 0x000000ffff0c7224 */ /* 0x000fe400078e00ff */
[----:B------:R-:W-:Y:S01]  /*186b0*/  IMAD.MOV.U32 R15, RZ, RZ, -0x1 ;  /* 0xffffffffff0f7424 */ /* 0x000fe200078e00ff */
[----:B------:R-:W-:-:S05]  /*186c0*/  SHF.R.U32.HI R5, RZ, 0x3, R5 ;  /* 0x00000003ff057819 */ /* 0x000fca0000011605 */
[----:B------:R-:W-:-:S04]  /*186d0*/  IMAD.IADD R0, R5, 0x1, R8 ;  /* 0x0000000105007824 */ /* 0x000fc800078e0208 */
[----:B------:R-:W-:Y:S02]  /*186e0*/  VIADD R5, R0, 0x10 ;  /* 0x0000001000057836 */ /* 0x000fe40000000000 */
[----:B--2---:R-:W-:Y:S02]  /*186f0*/  IMAD R2, R11, R7, RZ ;  /* 0x000000070b027224 */ /* 0x004fe400078e02ff */
[----:B------:R-:W-:-:S03]  /*18700*/  IMAD.MOV.U32 R11, RZ, RZ, 0x181f ;  /* 0x0000181fff0b7424 */ /* 0x000fc600078e00ff */
[----:B------:R-:W-:-:S13]  /*18710*/  ISETP.GE.AND P2, PT, R0, R2, PT ;  /* 0x000000020000720c */ /* 0x000fda0003f46270 */
[----:B-----5:R-:W-:Y:S05]  /*18720*/  WARPSYNC.COLLECTIVE R15, `(.L_x_1594) ;  /* 0x000000000f087348 */ /* 0x020fea0003c00000 */
[----:B------:R0:W1:Y:S02]  /*18730*/  SHFL.IDX P6, R14, R13, R12, R11 ;  /* 0x0000000c0d0e7389 */ /* 0x00006400000c000b */
[----:B01---5:R-:W-:Y:S01]  /*18740*/  ENDCOLLECTIVE ;  /* 0x000000000000791b */ /* 0x023fe20003800000 */
.L_x_1594:
[----:B------:R-:W-:Y:S02]  /*18750*/  IMAD.MOV.U32 R13, RZ, RZ, R4 ;  /* 0x000000ffff0d7224 */ /* 0x000fe400078e0004 */
[----:B------:R-:W-:-:S07]  /*18760*/  IMAD.MOV.U32 R6, RZ, RZ, R14 ;  /* 0x000000ffff067224 */ /* 0x000fce00078e000e */
[----:B------:R-:W-:Y:S05]  /*18770*/  WARPSYNC.COLLECTIVE R15, `(.L_x_1595) ;  /* 0x000000000f087348 */ /* 0x000fea0003c00000 */
[----:B------:R0:W1:Y:S02]  /*18780*/  SHFL.IDX P6, R14, R13, R12, R11 ;  /* 0x0000000c0d0e7389 */ /* 0x00006400000c000b */
[----:B01----:R-:W-:Y:S01]  /*18790*/  ENDCOLLECTIVE ;  /* 0x000000000000791b */ /* 0x003fe20003800000 */
.L_x_1595:
[----:B------:R-:W-:Y:S02]  /*187a0*/  IMAD.MOV.U32 R13, RZ, RZ, R3 ;  /* 0x000000ffff0d7224 */ /* 0x000fe400078e0003 */
[----:B------:R-:W-:Y:S02]  /*187b0*/  IMAD.MOV.U32 R12, RZ, RZ, 0x1 ;  /* 0x00000001ff0c7424 */ /* 0x000fe400078e00ff */
[----:B------:R-:W-:-:S07]  /*187c0*/  IMAD.MOV.U32 R7, RZ, RZ, R14 ;  /* 0x000000ffff077224 */ /* 0x000fce00078e000e */
[----:B------:R-:W-:Y:S05]  /*187d0*/  WARPSYNC.COLLECTIVE R15, `(.L_x_1596) ;  /* 0x000000000f087348 */ /* 0x000fea0003c00000 */
[----:B------:R0:W1:Y:S02]  /*187e0*/  SHFL.IDX P6, R14, R13, R12, R11 ;  /* 0x0000000c0d0e7389 */ /* 0x00006400000c000b */
[----:B01----:R-:W-:Y:S01]  /*187f0*/  ENDCOLLECTIVE ;  /* 0x000000000000791b */ /* 0x003fe20003800000 */
.L_x_1596:
[----:B------:R-:W-:-:S05]  /*18800*/  @!P2 LEA R7, P3, R10, R7, 0x1 ;  /* 0x000000070a07a211 */ /* 0x000fca00078608ff */
[----:B------:R-:W-:-:S05]  /*18810*/  @!P2 IMAD.X R6, RZ, RZ, R6, P3 ;  /* 0x000000ffff06a224 */ /* 0x000fca00018e0606 */
[----:B------:R-:W-:Y:S01]  /*18820*/  @!P2 LOP3.LUT R7, R7, R6, RZ, 0x3c, !PT ;  /* 0x000000060707a212 */ /* 0x000fe200078e3cff */
[----:B------:R-:W-:-:S03]  /*18830*/  IMAD.MOV.U32 R13, RZ, RZ, R4 ;  /* 0x000000ffff0d7224 */ /* 0x000fc600078e0004 */
[----:B------:R-:W-:-:S04]  /*18840*/  @!P2 LOP3.LUT R6, R7, R6, RZ, 0x3c, !PT ;  /* 0x000000060706a212 */ /* 0x000fc800078e3cff */
[----:B------:R-:W-:Y:S01]  /*18850*/  @!P2 LOP3.LUT R7, R7, R6, RZ, 0x3c, !PT ;  /* 0x000000060707a212 */ /* 0x000fe200078e3cff */
[----:B------:R-:W-:-:S07]  /*18860*/  IMAD.MOV.U32 R8, RZ, RZ, R14 ;  /* 0x000000ffff087224 */ /* 0x000fce00078e000e */
[----:B------:R-:W-:Y:S05]  /*18870*/  WARPSYNC.COLLECTIVE R15, `(.L_x_1597) ;  /* 0x000000000f087348 */ /* 0x000fea0003c00000 */
[----:B------:R0:W1:Y:S02]  /*18880*/  SHFL.IDX P6, R14, R13, R12, R11 ;  /* 0x0000000c0d0e7389 */ /* 0x00006400000c000b */
[----:B01----:R-:W-:Y:S01]  /*18890*/  ENDCOLLECTIVE ;  /* 0x000000000000791b */ /* 0x003fe20003800000 */
.L_x_1597:
[----:B------:R-:W-:Y:S01]  /*188a0*/  @!PT LDS RZ, [RZ] ;  /* 0x00000000fffff984 */ /* 0x000fe20000000800 */
[----:B------:R-:W-:Y:S01]  /*188b0*/  @!PT LDS RZ, [RZ] ;  /* 0x00000000fffff984 */ /* 0x000fe20000000800 */
[----:B------:R-:W-:Y:S01]  /*188c0*/  @!PT LDS RZ, [RZ] ;  /* 0x00000000fffff984 */ /* 0x000fe20000000800 */
[----:B------:R0:W-:Y:S04]  /*188d0*/  @!P2 LDGSTS.E.BYPASS.LTC128B.128 [R9+0x10400], desc[UR50][R6.64], !P0 ;  /* 0x104000000609afae */ /* 0x0001e8000c101d72 */
[----:B------:R0:W-:Y:S01]  /*188e0*/  @!P2 LDGSTS.E.BYPASS.LTC128B.128 [R9+0x14400], desc[UR50][R6.64+0x80], !P1 ;  /* 0x144000800609afae */ /* 0x0001e2000c901d72 */
[----:B------:R-:W-:Y:S01]  /*188f0*/  ISETP.GE.AND P2, PT, R5, R2, PT ;  /* 0x000000020500720c */ /* 0x000fe20003f46270 */
[----:B------:R-:W-:Y:S02]  /*18900*/  IMAD.MOV.U32 R13, RZ, RZ, R3 ;  /* 0x000000ffff0d7224 */ /* 0x000fe400078e0003 */
[----:B------:R-:W-:Y:S02]  /*18910*/  IMAD.MOV.U32 R12, RZ, RZ, 0x2 ;  /* 0x00000002ff0c7424 */ /* 0x000fe400078e00ff */
[----:B------:R-:W-:-:S08]  /*18920*/  IMAD.MOV.U32 R5, RZ, RZ, R14 ;  /* 0x000000ffff057224 */ /* 0x000fd000078e000e */
[----:B0-----:R-:W-:Y:S05]  /*18930*/  WARPSYNC.COLLECTIVE R15, `(.L_x_1598) ;  /* 0x000000000f087348 */ /* 0x001fea0003c00000 */
[----:B------:R1:W2:Y:S02]  /*18940*/  SHFL.IDX P6, R14, R13, R12, R11 ;  /* 0x0000000c0d0e7389 */ /* 0x0002a400000c000b */
[----:B012---:R-:W-:Y:S01]  /*18950*/  ENDCOLLECTIVE ;  /* 0x000000000000791b */ /* 0x007fe20003800000 */
.L_x_1598:
[----:B------:R-:W-:Y:S01]  /*18960*/  @!P2 LEA R7, P3, R10, R5, 0x1 ;  /* 0x000000050a07a211 */ /* 0x000fe200078608ff */
[----:B------:R-:W-:-:S04]  /*18970*/  VIADD R5, R0, 0x20 ;  /* 0x0000002000057836 */ /* 0x000fc80000000000 */
[----:B------:R-:W-:-:S05]  /*18980*/  @!P2 IMAD.X R6, RZ, RZ, R8, P3 ;  /* 0x000000ffff06a224 */ /* 0x000fca00018e0608 */
[----:B------:R-:W-:Y:S01]  /*18990*/  @!P2 LOP3.LUT R7, R7, R6, RZ, 0x3c, !PT ;  /* 0x000000060707a212 */ /* 0x000fe200078e3cff */
[----:B------:R-:W-:-:S03]  /*189a0*/  IMAD.MOV.U32 R13, RZ, RZ, R4 ;  /* 0x000000ffff0d7224 */ /* 0x000fc600078e0004 */
[----:B------:R-:W-:-:S04]  /*189b0*/  @!P2 LOP3.LUT R6, R7, R6, RZ, 0x3c, !PT ;  /* 0x000000060706a212 */ /* 0x000fc800078e3cff */
[----:B------:R-:W-:-:S05]  /*189c0*/  @!P2 LOP3.LUT R7, R7, R6, RZ, 0x3c, !PT ;  /* 0x000000060707a212 */ /* 0x000fca00078e3cff */
[----:B------:R-:W-:Y:S01]  /*189d0*/  @!PT LDS RZ, [RZ] ;  /* 0x00000000fffff984 */ /* 0x000fe20000000800 */
[----:B------:R-:W-:Y:S01]  /*189e0*/  @!PT LDS RZ, [RZ] ;  /* 0x00000000fffff984 */ /* 0x000fe20000000800 */
[----:B------:R-:W-:Y:S01]  /*189f0*/  @!PT LDS RZ, [RZ] ;  /* 0x00000000fffff984 */ /* 0x000fe20000000800 */
[----:B------:R-:W-:Y:S04]  /*18a00*/  @!P2 LDGSTS.E.BYPASS.LTC128B.128 [R9+0x10c00], desc[UR50][R6.64], !P0 ;  /* 0x10c000000609afae */ /* 0x000fe8000c101d72 */
[----:B------:R0:W-:Y:S01]  /*18a10*/  @!P2 LDGSTS.E.BYPASS.LTC128B.128 [R9+0x14c00], desc[UR50][R6.64+0x80], !P1 ;  /* 0x14c000800609afae */ /* 0x0001e2000c901d72 */
[----:B------:R-:W-:Y:S01]  /*18a20*/  ISETP.GE.AND P2, PT, R5, R2, PT ;  /* 0x000000020500720c */ /* 0x000fe20003f46270 */
[----:B0-----:R-:W-:-:S12]  /*18a30*/  IMAD.MOV.U32 R6, RZ, RZ, R14 ;  /* 0x000000ffff067224 */ /* 0x001fd800078e000e */
[----:B------:R-:W-:Y:S05]  /*18a40*/  WARPSYNC.COLLECTIVE R15, `(.L_x_1599) ;  /* 0x000000000f087348 */ /* 0x000fea0003c00000 */
[----:B------:R0:W1:Y:S02]  /*18a50*/  SHFL.IDX P6, R14, R13, R12, R11 ;  /* 0x0000000c0d0e7389 */ /* 0x00006400000c000b */
[----:B01----:R-:W-:Y:S01]  /*18a60*/  ENDCOLLECTIVE ;  /* 0x000000000000791b */ /* 0x003fe20003800000 */
.L_x_1599:
[----:B------:R-:W-:Y:S02]  /*18a70*/  IMAD.MOV.U32 R13, RZ, RZ, R3 ;  /* 0x000000ffff0d7224 */ /* 0x000fe400078e0003 */
[----:B------:R-:W-:Y:S02]  /*18a80*/  IMAD.MOV.U32 R12, RZ, RZ, 0x3 ;  /* 0x00000003ff0c7424 */ /* 0x000fe400078e00ff */
[----:B------:R-:W-:-:S07]  /*18a90*/  IMAD.MOV.U32 R5, RZ, RZ, R14 ;  /* 0x000000ffff057224 */ /* 0x000fce00078e000e */
[----:B------:R-:W-:Y:S05]  /*18aa0*/  WARPSYNC.COLLECTIVE R15, `(.L_x_1600) ;  /* 0x000000000f087348 */ /* 0x000fea0003c00000 */
[----:B------:R0:W1:Y:S02]  /*18ab0*/  SHFL.IDX P6, R14, R13, R12, R11 ;  /* 0x0000000c0d0e7389 */ /* 0x00006400000c000b */
[----:B01----:R-:W-:Y:S01]  /*18ac0*/  ENDCOLLECTIVE ;  /* 0x000000000000791b */ /* 0x003fe20003800000 */
.L_x_1600:
[----:B------:R-:W-:-:S05]  /*18ad0*/  @!P2 LEA R5, P3, R10, R5, 0x1 ;  /* 0x000000050a05a211 */ /* 0x000fca00078608ff */
[----:B------:R-:W-:-:S04]  /*18ae0*/  @!P2 IMAD.X R6, RZ, RZ, R6, P3 ;  /* 0x000000ffff06a224 */ /* 0x000fc800018e0606 */
[----:B------:R-:W-:Y:S02]  /*18af0*/  @!P2 IMAD.MOV.U32 R7, RZ, RZ, R6 ;  /* 0x000000ffff07a224 */ /* 0x000fe400078e0006 */
[----:B------:R-:W-:Y:S02]  /*18b00*/  @!P2 IMAD.MOV.U32 R6, RZ, RZ, R5 ;  /* 0x000000ffff06a224 */ /* 0x000fe400078e0005 */
[----:B------:R-:W-:Y:S02]  /*18b10*/  IMAD.MOV.U32 R13, RZ, RZ, R4 ;  /* 0x000000ffff0d7224 */ /* 0x000fe400078e0004 */
[----:B------:R-:W-:Y:S01]  /*18b20*/  VIADD R5, R0, 0x30 ;  /* 0x0000003000057836 */ /* 0x000fe20000000000 */
        /* <DEDUP_REMOVED lines=10> */
.L_x_1601:
[----:B------:R-:W-:Y:S02]  /*18bd0*/  IMAD.MOV.U32 R13, RZ, RZ, R3 ;  /* 0x000000ffff0d7224 */ /* 0x000fe400078e0003 */
[----:B------:R-:W-:Y:S02]  /*18be0*/  IMAD.MOV.U32 R12, RZ, RZ, 0x4 ;  /* 0x00000004ff0c7424 */ /* 0x000fe400078e00ff */
[----:B------:R-:W-:-:S07]  /*18bf0*/  IMAD.MOV.U32 R5, RZ, RZ, R14 ;  /* 0x000000ffff057224 */ /* 0x000fce00078e000e */
[----:B------:R-:W-:Y:S05]  /*18c00*/  WARPSYNC.COLLECTIVE R15, `(.L_x_1602) ;  /* 0x000000000f087348 */ /* 0x000fea0003c00000 */
[----:B------:R0:W1:Y:S02]  /*18c10*/  SHFL.IDX P6, R14, R13, R12, R11 ;  /* 0x0000000c0d0e7389 */ /* 0x00006400000c000b */
[----:B01----:R-:W-:Y:S01]  /*18c20*/  ENDCOLLECTIVE ;  /* 0x000000000000791b */ /* 0x003fe20003800000 */
.L_x_1602:
        /* <DEDUP_REMOVED lines=16> */
.L_x_1603:
[----:B------:R-:W-:Y:S02]  /*18d30*/  IMAD.MOV.U32 R13, RZ, RZ, R3 ;  /* 0x000000ffff0d7224 */ /* 0x000fe400078e0003 */
[----:B------:R-:W-:Y:S02]  /*18d40*/  IMAD.MOV.U32 R12, RZ, RZ, 0x5 ;  /* 0x00000005ff0c7424 */ /* 0x000fe400078e00ff */
[----:B------:R-:W-:-:S07]  /*18d50*/  IMAD.MOV.U32 R5, RZ, RZ, R14 ;  /* 0x000000ffff057224 */ /* 0x000fce00078e000e */
[----:B------:R-:W-:Y:S05]  /*18d60*/  WARPSYNC.COLLECTIVE R15, `(.L_x_1604) ;  /* 0x000000000f087348 */ /* 0x000fea0003c00000 */
[----:B------:R0:W1:Y:S02]  /*18d70*/  SHFL.IDX P6, R14, R13, R12, R11 ;  /* 0x0000000c0d0e7389 */ /* 0x00006400000c000b */
[----:B01----:R-:W-:Y:S01]  /*18d80*/  ENDCOLLECTIVE ;  /* 0x000000000000791b */ /* 0x003fe20003800000 */
.L_x_1604:
        /* <DEDUP_REMOVED lines=16> */
.L_x_1605:
[----:B------:R-:W-:Y:S02]  /*18e90*/  IMAD.MOV.U32 R13, RZ, RZ, R3 ;  /* 0x000000ffff0d7224 */ /* 0x000fe400078e0003 */
[----:B------:R-:W-:Y:S02]  /*18ea0*/  IMAD.MOV.U32 R12, RZ, RZ, 0x6 ;  /* 0x00000006ff0c7424 */ /* 0x000fe400078e00ff */
[----:B------:R-:W-:-:S07]  /*18eb0*/  IMAD.MOV.U32 R5, RZ, RZ, R14 ;  /* 0x000000ffff057224 */ /* 0x000fce00078e000e */
[----:B------:R-:W-:Y:S05]  /*18ec0*/  WARPSYNC.COLLECTIVE R15, `(.L_x_1606) ;  /* 0x000000000f087348 */ /* 0x000fea0003c00000 */
[----:B------:R0:W1:Y:S02]  /*18ed0*/  SHFL.IDX P6, R14, R13, R12, R11 ;  /* 0x0000000c0d0e7389 */ /* 0x00006400000c000b */
[----:B01----:R-:W-:Y:S01]  /*18ee0*/  ENDCOLLECTIVE ;  /* 0x000000000000791b */ /* 0x003fe20003800000 */
.L_x_1606:
[----:B------:R-:W-:-:S05]  /*18ef0*/  @!P2 LEA R5, P3, R10, R5, 0x1 ;  /* 0x000000050a05a211 */ /* 0x000fca00078608ff */
[----:B------:R-:W-:-:S04]  /*18f00*/  @!P2 IMAD.X R6, RZ, RZ, R6, P3 ;  /* 0x000000ffff06a224 */ /* 0x000fc800018e0606 */
[----:B------:R-:W-:Y:S02]  /*18f10*/  @!P2 IMAD.MOV.U32 R7, RZ, RZ, R6 ;  /* 0x000000ffff07a224 */ /* 0x000fe400078e0006 */
[----:B------:R-:W-:Y:S02]  /*18f20*/  @!P2 IMAD.MOV.U32 R6, RZ, RZ, R5 ;  /* 0x000000ffff06a224 */ /* 0x000fe400078e0005 */
[----:B------:R-:W-:-:S03]  /*18f30*/  IMAD.MOV.U32 R13, RZ, RZ, R4 ;  /* 0x000000ffff0d7224 */ /* 0x000fc600078e0004 */
[----:B------:R-:W-:Y:S01]  /*18f40*/  @!PT LDS RZ, [RZ] ;  /* 0x00000000fffff984 */ /* 0x000fe20000000800 */
[----:B------:R-:W-:Y:S01]  /*18f50*/  @!PT LDS RZ, [RZ] ;  /* 0x00000000fffff984 */ /* 0x000fe20000000800 */
[----:B------:R-:W-:Y:S01]  /*18f60*/  @!PT LDS RZ, [RZ] ;  /* 0x00000000fffff984 */ /* 0x000fe20000000800 */
[----:B------:R-:W-:Y:S04]  /*18f70*/  @!P2 LDGSTS.E.BYPASS.LTC128B.128 [R9+0x12c00], desc[UR50][R6.64], !P0 ;  /* 0x12c000000609afae */ /* 0x000fe8000c101d72 */
[----:B------:R0:W-:Y:S02]  /*18f80*/  @!P2 LDGSTS.E.BYPASS.LTC128B.128 [R9+0x16c00], desc[UR50][R6.64+0x80], !P1 ;  /* 0x16c000800609afae */ /* 0x0001e4000c901d72 */
[----:B0-----:R-:W-:-:S07]  /*18f90*/  IMAD.MOV.U32 R6, RZ, RZ, R14 ;  /* 0x000000ffff067224 */ /* 0x001fce00078e000e */
[----:B------:R-:W-:Y:S05]  /*18fa0*/  WARPSYNC.COLLECTIVE R15, `(.L_x_1607) ;  /* 0x000000000f087348 */ /* 0x000fea0003c00000 */
[----:B------:R0:W1:Y:S02]  /*18fb0*/  SHFL.IDX P6, R14, R13, R12, R11 ;  /* 0x0000000c0d0e7389 */ /* 0x00006400000c000b */
[----:B01----:R-:W-:Y:S01]  /*18fc0*/  ENDCOLLECTIVE ;  /* 0x000000000000791b */ /* 0x003fe20003800000 */
.L_x_1607:
[----:B------:R-:W-:-:S05]  /*18fd0*/  VIADD R7, R0, 0x60 ;  /* 0x0000006000077836 */ /* 0x000fca0000000000 */
[----:B------:R-:W-:Y:S01]  /*18fe0*/  ISETP.GE.AND P2, PT, R7, R2, PT ;  /* 0x000000020700720c */ /* 0x000fe20003f46270 */
[----:B------:R-:W-:Y:S02]  /*18ff0*/  IMAD.MOV.U32 R13, RZ, RZ, R3 ;  /* 0x000000ffff0d7224 */ /* 0x000fe400078e0003 */
[----:B------:R-:W-:Y:S02]  /*19000*/  IMAD.MOV.U32 R12, RZ, RZ, 0x7 ;  /* 0x00000007ff0c7424 */ /* 0x000fe400078e00ff */
[----:B------:R-:W-:-:S08]  /*19010*/  IMAD.MOV.U32 R5, RZ, RZ, R14 ;  /* 0x000000ffff057224 */ /* 0x000fd000078e000e */
[----:B------:R-:W-:Y:S05]  /*19020*/  WARPSYNC.COLLECTIVE R15, `(.L_x_1608) ;  /* 0x000000000f087348 */ /* 0x000fea0003c00000 */
[----:B------:R0:W1:Y:S02]  /*19030*/  SHFL.IDX P6, R14, R13, R12, R11 ;  /* 0x0000000c0d0e7389 */ /* 0x00006400000c000b */
[----:B01----:R-:W-:Y:S01]  /*19040*/  ENDCOLLECTIVE ;  /* 0x000000000000791b */ /* 0x003fe20003800000 */
.L_x_1608:
[----:B------:R-:W-:-:S05]  /*19050*/  @!P2 LEA R5, P3, R10, R5, 0x1 ;  /* 0x000000050a05a211 */ /* 0x000fca00078608ff */
[----:B------:R-:W-:-:S04]  /*19060*/  @!P2 IMAD.X R6, RZ, RZ, R6, P3 ;  /* 0x000000ffff06a224 */ /* 0x000fc800018e0606 */
[----:B------:R-:W-:Y:S02]  /*19070*/  @!P2 IMAD.MOV.U32 R7, RZ, RZ, R6 ;  /* 0x000000ffff07a224 */ /* 0x000fe400078e0006 */
[----:B------:R-:W-:Y:S02]  /*19080*/  IMAD.MOV.U32 R13, RZ, RZ, R4 ;  /* 0x000000ffff0d7224 */ /* 0x000fe400078e0004 */
[----:B------:R-:W-:-:S05]  /*19090*/  @!P2 IMAD.MOV.U32 R6, RZ, RZ, R5 ;  /* 0x000000ffff06a224 */ /* 0x000fca00078e0005 */
[----:B------:R-:W-:Y:S01]  /*190a0*/  @!PT LDS RZ, [RZ] ;  /* 0x00000000fffff984 */ /* 0x000fe20000000800 */
[----:B------:R-:W-:Y:S01]  /*190b0*/  @!PT LDS RZ, [RZ] ;  /* 0x00000000fffff984 */ /* 0x000fe20000000800 */
[----:B------:R-:W-:Y:S01]  /*190c0*/  @!PT LDS RZ, [RZ] ;  /* 0x00000000fffff984 */ /* 0x000fe20000000800 */
[----:B------:R0:W-:Y:S01]  /*190d0*/  @!P2 LDGSTS.E.BYPASS.LTC128B.128 [R9+0x13400], desc[UR50][R6.64], !P0 ;  /* 0x134000000609afae */ /* 0x0001e2000c101d72 */
[----:B------:R-:W-:-:S03]  /*190e0*/  IMAD.MOV.U32 R3, RZ, RZ, R14 ;  /* 0x000000ffff037224 */ /* 0x000fc600078e000e */
[----:B------:R0:W-:Y:S04]  /*190f0*/  @!P2 LDGSTS.E.BYPASS.LTC128B.128 [R9+0x17400], desc[UR50][R6.64+0x80], !P1 ;  /* 0x174000800609afae */ /* 0x0001e8000c901d72 */
[----:B0-----:R-:W-:Y:S05]  /*19100*/  WARPSYNC.COLLECTIVE R15, `(.L_x_1609) ;  /* 0x000000000f087348 */ /* 0x001fea0003c00000 */
[----:B------:R1:W2:Y:S02]  /*19110*/  SHFL.IDX P6, R14, R13, R12, R11 ;  /* 0x0000000c0d0e7389 */ /* 0x0002a400000c000b */
[----:B012---:R-:W-:Y:S01]  /*19120*/  ENDCOLLECTIVE ;  /* 0x000000000000791b */ /* 0x007fe20003800000 */
.L_x_1609:
[----:B------:R-:W-:Y:S01]  /*19130*/  IMAD.MOV.U32 R4, RZ, RZ, R14 ;  /* 0x000000ffff047224 */ /* 0x000fe200078e000e */
[----:B------:R-:W-:Y:S06]  /*19140*/  BRA `(.L_x_1610) ;  /* 0xffffffb800287947 */ /* 0x000fec000383ffff */
.L_x_1499:
[----:B0-----:R-:W3:Y:S02]  /*19150*/  LDL R2, [R1] ;  /* 0x0000000001027983 */ /* 0x001ee40000100800 */
[----:B---3--:R0:W1:Y:S02]  /*19160*/  SYNCS.PHASECHK.TRANS64.TRYWAIT P0, [R2+URZ+0x28820], R0 ;  /* 0x02882000020075a7 */ /* 0x008064000800017f */
[----:B-1----:R-:W-:Y:S05]  /*19170*/  @!P0 NANOSLEEP.SYNCS 0x989680 ;  /* 0x009896800000895d */ /* 0x002fea0003900000 */
[----:B------:R-:W1:Y:S02]  /*19180*/  @!P0 SYNCS.PHASECHK.TRANS64 P0, [R2+URZ+0x28820], R0 ;  /* 0x02882000020085a7 */ /* 0x000e64000800007f */
[----:B-1----:R-:W-:Y:S05]  /*19190*/  @!P0 BRA `(.L_x_1499) ;  /* 0xfffffffc00ec8947 */ /* 0x002fea000383ffff */
[----:B------:R-:W-:Y:S05]  /*191a0*/  BRA `(.L_x_1611) ;  /* 0xffffffb8009c7947 */ /* 0x000fea000383ffff */
.L_x_1508:
[----:B-1----:R1:W2:Y:S02]  /*191b0*/  SYNCS.PHASECHK.TRANS64.TRYWAIT P0, [R3+URZ+0x28840], R2 ;  /* 0x02884002030075a7 */ /* 0x0022a4000800017f */
[----:B--2---:R-:W-:Y:S05]  /*191c0*/  @!P0 NANOSLEEP.SYNCS 0x989680 ;  /* 0x009896800000895d */ /* 0x004fea0003900000 */
[----:B------:R-:W2:Y:S02]  /*191d0*/  @!P0 SYNCS.PHASECHK.TRANS64 P0, [R3+URZ+0x28840], R2 ;  /* 0x02884002030085a7 */ /* 0x000ea4000800007f */
[----:B--2---:R-:W-:Y:S05]  /*191e0*/  @!P0 BRA `(.L_x_1508) ;  /* 0xfffffffc00f08947 */ /* 0x004fea000383ffff */
[----:B------:R-:W-:Y:S05]  /*191f0*/  BRA `(.L_x_1612) ;  /* 0xffffffbc00687947 */ /* 0x000fea000383ffff */
.L_x_1514:
[----:B0-----:R0:W1:Y:S02]  /*19200*/  SYNCS.PHASECHK.TRANS64.TRYWAIT P0, [R3+URZ+0x60], R2 ;  /* 0x00006002030075a7 */ /* 0x001064000800017f */
[----:B-1----:R-:W-:Y:S05]  /*19210*/  @!P0 NANOSLEEP.SYNCS 0x989680 ;  /* 0x009896800000895d */ /* 0x002fea0003900000 */
[----:B------:R-:W1:Y:S02]  /*19220*/  @!P0 SYNCS.PHASECHK.TRANS64 P0, [R3+URZ+0x60], R2 ;  /* 0x00006002030085a7 */ /* 0x000e64000800007f */
[----:B-1----:R-:W-:Y:S05]  /*19230*/  @!P0 BRA `(.L_x_1514) ;  /* 0xfffffffc00f08947 */ /* 0x002fea000383ffff */
[----:B------:R-:W-:Y:S05]  /*19240*/  BRA `(.L_x_1613) ;  /* 0xffffffc000447947 */ /* 0x000fea000383ffff */
.L_x_1523:
[----:B--2---:R2:W3:Y:S02]  /*19250*/  SYNCS.PHASECHK.TRANS64.TRYWAIT P0, [R3+URZ+0x28840], R2 ;  /* 0x02884002030075a7 */ /* 0x0044e4000800017f */
[----:B---3--:R-:W-:Y:S05]  /*19260*/  @!P0 NANOSLEEP.SYNCS 0x989680 ;  /* 0x009896800000895d */ /* 0x008fea0003900000 */
[----:B------:R-:W3:Y:S02]  /*19270*/  @!P0 SYNCS.PHASECHK.TRANS64 P0, [R3+URZ+0x28840], R2 ;  /* 0x02884002030085a7 */ /* 0x000ee4000800007f */
[----:B---3--:R-:W-:Y:S05]  /*19280*/  @!P0 BRA `(.L_x_1523) ;  /* 0xfffffffc00f08947 */ /* 0x008fea000383ffff */
[----:B------:R-:W-:Y:S05]  /*19290*/  BRA `(.L_x_1614) ;  /* 0xffffffc400ec7947 */ /* 0x000fea000383ffff */
.L_x_1529:
[----:B0-----:R0:W2:Y:S02]  /*192a0*/  SYNCS.PHASECHK.TRANS64.TRYWAIT P0, [R2+URZ+0x60], R3 ;  /* 0x00006003020075a7 */ /* 0x0010a4000800017f */
[----:B--2---:R-:W-:Y:S05]  /*192b0*/  @!P0 NANOSLEEP.SYNCS 0x989680 ;  /* 0x009896800000895d */ /* 0x004fea0003900000 */
[----:B------:R-:W2:Y:S02]  /*192c0*/  @!P0 SYNCS.PHASECHK.TRANS64 P0, [R2+URZ+0x60], R3 ;  /* 0x00006003020085a7 */ /* 0x000ea4000800007f */
[----:B--2---:R-:W-:Y:S05]  /*192d0*/  @!P0 BRA `(.L_x_1529) ;  /* 0xfffffffc00f08947 */ /* 0x004fea000383ffff */
[----:B------:R-:W-:Y:S05]  /*192e0*/  BRA `(.L_x_1615) ;  /* 0xffffffc800c87947 */ /* 0x000fea000383ffff */
.L_x_1538:
[----:B----4-:R4:W0:Y:S02]  /*192f0*/  SYNCS.PHASECHK.TRANS64.TRYWAIT P0, [R2+URZ+0x28840], R3 ;  /* 0x02884003020075a7 */ /* 0x010824000800017f */
[----:B0-----:R-:W-:Y:S05]  /*19300*/  @!P0 NANOSLEEP.SYNCS 0x989680 ;  /* 0x009896800000895d */ /* 0x001fea0003900000 */
[----:B------:R-:W0:Y:S02]  /*19310*/  @!P0 SYNCS.PHASECHK.TRANS64 P0, [R2+URZ+0x28840], R3 ;  /* 0x02884003020085a7 */ /* 0x000e24000800007f */
[----:B0-----:R-:W-:Y:S05]  /*19320*/  @!P0 BRA `(.L_x_1538) ;  /* 0xfffffffc00f08947 */ /* 0x001fea000383ffff */
[----:B------:R-:W-:Y:S05]  /*19330*/  BRA `(.L_x_1616) ;  /* 0xffffffd000387947 */ /* 0x000fea000383ffff */
.L_x_1544:
[----:B0-----:R0:W2:Y:S02]  /*19340*/  SYNCS.PHASECHK.TRANS64.TRYWAIT P0, [R2+URZ+0x60], R5 ;  /* 0x00006005020075a7 */ /* 0x0010a4000800017f */
[----:B--2---:R-:W-:Y:S05]  /*19350*/  @!P0 NANOSLEEP.SYNCS 0x989680 ;  /* 0x009896800000895d */ /* 0x004fea0003900000 */
[----:B------:R-:W2:Y:S02]  /*19360*/  @!P0 SYNCS.PHASECHK.TRANS64 P0, [R2+URZ+0x60], R5 ;  /* 0x00006005020085a7 */ /* 0x000ea4000800007f */
[----:B--2---:R-:W-:Y:S05]  /*19370*/  @!P0 BRA `(.L_x_1544) ;  /* 0xfffffffc00f08947 */ /* 0x004fea000383ffff */
[----:B------:R-:W-:Y:S05]  /*19380*/  BRA `(.L_x_1617) ;  /* 0xffffffd400147947 */ /* 0x000fea000383ffff */
.L_x_1555:
[----:B----4-:R4:W0:Y:S02]  /*19390*/  SYNCS.PHASECHK.TRANS64.TRYWAIT P0, [R0+URZ+0x28860], R3 ;  /* 0x02886003000075a7 */ /* 0x010824000800017f */
[----:B0-----:R-:W-:Y:S05]  /*193a0*/  @!P0 NANOSLEEP.SYNCS 0x989680 ;  /* 0x009896800000895d */ /* 0x001fea0003900000 */
[----:B------:R-:W0:Y:S02]  /*193b0*/  @!P0 SYNCS.PHASECHK.TRANS64 P0, [R0+URZ+0x28860], R3 ;  /* 0x02886003000085a7 */ /* 0x000e24000800007f */
[----:B0-----:R-:W-:Y:S05]  /*193c0*/  @!P0 BRA `(.L_x_1555) ;  /* 0xfffffffc00f08947 */ /* 0x001fea000383ffff */
[----:B------:R-:W-:Y:S05]  /*193d0*/  BRA `(.L_x_1618) ;  /* 0xffffffd800687947 */ /* 0x000fea000383ffff */
.L_x_1562:
[----:B------:R-:W-:Y:S01]  /*193e0*/  BSSY B0, `(.L_x_1619) ;  /* 0x0000008000007945 */ /* 0x000fe20003800000 */
[----:B------:R-:W-:Y:S02]  /*193f0*/  IMAD.MOV.U32 R13, RZ, RZ, R16 ;  /* 0x000000ffff0d7224 */ /* 0x000fe400078e0010 */
[----:B------:R-:W-:Y:S02]  /*19400*/  IMAD.MOV.U32 R12, RZ, RZ, RZ ;  /* 0x000000ffff0c7224 */ /* 0x000fe400078e00ff */
[----:B------:R-:W-:Y:S02]  /*19410*/  IMAD.MOV.U32 R11, RZ, RZ, 0x1f ;  /* 0x0000001fff0b7424 */ /* 0x000fe400078e00ff */
[----:B------:R-:W-:-:S07]  /*19420*/  IMAD.MOV.U32 R15, RZ, RZ, -0x1 ;  /* 0xffffffffff0f7424 */ /* 0x000fce00078e00ff */
[----:B01-3--:R-:W-:Y:S05]  /*19430*/  WARPSYNC.COLLECTIVE R15, `(.L_x_1620) ;  /* 0x000000000f087348 */ /* 0x00bfea0003c00000 */
[----:B------:R2:W4:Y:S02]  /*19440*/  SHFL.IDX P6, R14, R13, R12, R11 ;  /* 0x0000000c0d0e7389 */ /* 0x00052400000c000b */
[----:B01234-:R-:W-:Y:S01]  /*19450*/  ENDCOLLECTIVE ;  /* 0x000000000000791b */ /* 0x01ffe20003800000 */
.L_x_1620:
[----:B------:R-:W-:Y:S05]  /*19460*/  BSYNC B0 ;  /* 0x0000000000007941 */ /* 0x000fea0003800000 */
.L_x_1619:
        /* <DEDUP_REMOVED lines=9> */
.L_x_1621:
[----:B------:R-:W-:Y:S02]  /*19500*/  ULDC UR4, c[0x0][0xc3c] ;  /* 0x00030f0000047ab9 */ /* 0x000fe40000000800 */
        /* <DEDUP_REMOVED lines=17> */
.L_x_1622:
[----:B------:R-:W-:Y:S01]  /*19620*/  IMAD.MOV.U32 R12, RZ, RZ, 0x2 ;  /* 0x00000002ff0c7424 */ /* 0x000fe200078e00ff */
[----:B------:R-:W-:-:S05]  /*19630*/  SEL R7, R14, RZ, P1 ;  /* 0x000000ff0e077207 */ /* 0x000fca0000800000 */
[----:B------:R-:W-:-:S04]  /*19640*/  IMAD.IADD R3, R2, 0x1, R7 ;  /* 0x0000000102037824 */ /* 0x000fc800078e0207 */
[----:B------:R-:W-:-:S07]  /*19650*/  IMAD.MOV.U32 R13, RZ, RZ, R3 ;  /* 0x000000ffff0d7224 */ /* 0x000fce00078e0003 */
[----:B------:R-:W-:Y:S05]  /*19660*/  WARPSYNC.COLLECTIVE R15, `(.L_x_1623) ;  /* 0x000000000f087348 */ /* 0x000fea0003c00000 */
[----:B------:R0:W1:Y:S02]  /*19670*/  SHFL.UP P6, R14, R13, R12, R11 ;  /* 0x0400000c0d0e7389 */ /* 0x00006400000c000b */
[----:B01----:R-:W-:Y:S01]  /*19680*/  ENDCOLLECTIVE ;  /* 0x000000000000791b */ /* 0x003fe20003800000 */
.L_x_1623:
[----:B------:R-:W-:Y:S01]  /*19690*/  IMAD.MOV.U32 R12, RZ, RZ, 0x4 ;  /* 0x00000004ff0c7424 */ /* 0x000fe200078e00ff */
[----:B------:R-:W-:-:S05]  /*196a0*/  SEL R14, R14, RZ, P2 ;  /* 0x000000ff0e0e7207 */ /* 0x000fca0001000000 */
[----:B------:R-:W-:-:S04]  /*196b0*/  IMAD.IADD R3, R3, 0x1, R14 ;  /* 0x0000000103037824 */ /* 0x000fc800078e020e */
[----:B------:R-:W-:-:S07]  /*196c0*/  IMAD.MOV.U32 R13, RZ, RZ, R3 ;  /* 0x000000ffff0d7224 */ /* 0x000fce00078e0003 */
[----:B------:R-:W-:Y:S05]  /*196d0*/  WARPSYNC.COLLECTIVE R15, `(.L_x_1624) ;  /* 0x000000000f087348 */ /* 0x000fea0003c00000 */
[----:B------:R0:W1:Y:S02]  /*196e0*/  SHFL.UP P6, R14, R13, R12, R11 ;  /* 0x0400000c0d0e7389 */ /* 0x00006400000c000b */
[----:B01----:R-:W-:Y:S01]  /*196f0*/  ENDCOLLECTIVE ;  /* 0x000000000000791b */ /* 0x003fe20003800000 */
.L_x_1624:
[----:B------:R-:W-:Y:S01]  /*19700*/  IMAD.MOV.U32 R12, RZ, RZ, 0x8 ;  /* 0x00000008ff0c7424 */ /* 0x000fe200078e00ff */
[----:B------:R-:W-:-:S05]  /*19710*/  SEL R14, R14, RZ, P3 ;  /* 0x000000ff0e0e7207 */ /* 0x000fca0001800000 */
[----:B------:R-:W-:-:S04]  /*19720*/  IMAD.IADD R3, R3, 0x1, R14 ;  /* 0x0000000103037824 */ /* 0x000fc800078e020e */
[----:B------:R-:W-:-:S07]  /*19730*/  IMAD.MOV.U32 R13, RZ, RZ, R3 ;  /* 0x000000ffff0d7224 */ /* 0x000fce00078e0003 */
[----:B------:R-:W-:Y:S05]  /*19740*/  WARPSYNC.COLLECTIVE R15, `(.L_x_1625) ;  /* 0x000000000f087348 */ /* 0x000fea0003c00000 */
[----:B------:R0:W1:Y:S02]  /*19750*/  SHFL.UP P6, R14, R13, R12, R11 ;  /* 0x0400000c0d0e7389 */ /* 0x00006400000c000b */
[----:B01----:R-:W-:Y:S01]  /*19760*/  ENDCOLLECTIVE ;  /* 0x000000000000791b */ /* 0x003fe20003800000 */
.L_x_1625:
[----:B------:R-:W-:Y:S01]  /*19770*/  IMAD.MOV.U32 R12, RZ, RZ, 0x10 ;  /* 0x00000010ff0c7424 */ /* 0x000fe200078e00ff */
[----:B------:R-:W-:-:S05]  /*19780*/  SEL R14, R14, RZ, P4 ;  /* 0x000000ff0e0e7207 */ /* 0x000fca0002000000 */
[----:B------:R-:W-:-:S04]  /*19790*/  IMAD.IADD R3, R3, 0x1, R14 ;  /* 0x0000000103037824 */ /* 0x000fc800078e020e */
[----:B------:R-:W-:-:S07]  /*197a0*/  IMAD.MOV.U32 R13, RZ, RZ, R3 ;  /* 0x000000ffff0d7224 */ /* 0x000fce00078e0003 */
[----:B------:R-:W-:Y:S05]  /*197b0*/  WARPSYNC.COLLECTIVE R15, `(.L_x_1626) ;  /* 0x000000000f087348 */ /* 0x000fea0003c00000 */
[----:B------:R0:W1:Y:S02]  /*197c0*/  SHFL.UP P6, R14, R13, R12, R11 ;  /* 0x0400000c0d0e7389 */ /* 0x00006400000c000b */
[----:B01----:R-:W-:Y:S01]  /*197d0*/  ENDCOLLECTIVE ;  /* 0x000000000000791b */ /* 0x003fe20003800000 */
.L_x_1626:
        /* <DEDUP_REMOVED lines=8> */
.L_x_1627:
[----:B------:R-:W-:Y:S05]  /*19860*/  BRA `(.L_x_1628) ;  /* 0xffffffd800fc7947 */ /* 0x000fea000383ffff */
.L_x_1567:
[----:B------:R-:W-:Y:S01]  /*19870*/  BSSY B0, `(.L_x_1629) ;  /* 0x0000008000007945 */ /* 0x000fe20003800000 */
[----:B-----5:R-:W-:Y:S02]  /*19880*/  IMAD.MOV.U32 R13, RZ, RZ, R2 ;  /* 0x000000ffff0d7224 */ /* 0x020fe400078e0002 */
[----:B------:R-:W-:Y:S02]  /*19890*/  IMAD.MOV.U32 R12, RZ, RZ, 0x1 ;  /* 0x00000001ff0c7424 */ /* 0x000fe400078e00ff */
[----:B------:R-:W-:Y:S02]  /*198a0*/  IMAD.MOV.U32 R11, RZ, RZ, RZ ;  /* 0x000000ffff0b7224 */ /* 0x000fe400078e00ff */
[----:B------:R-:W-:-:S07]  /*198b0*/  IMAD.MOV.U32 R15, RZ, RZ, -0x1 ;  /* 0xffffffffff0f7424 */ /* 0x000fce00078e00ff */
[----:B0123--:R-:W-:Y:S05]  /*198c0*/  WARPSYNC.COLLECTIVE R15, `(.L_x_1630) ;  /* 0x000000000f087348 */ /* 0x00ffea0003c00000 */
[----:B------:R4:W0:Y:S02]  /*198d0*/  SHFL.UP P6, R14, R13, R12, R11 ;  /* 0x0400000c0d0e7389 */ /* 0x00082400000c000b */
[----:B01234-:R-:W-:Y:S01]  /*198e0*/  ENDCOLLECTIVE ;  /* 0x000000000000791b */ /* 0x01ffe20003800000 */
.L_x_1630:
[----:B------:R-:W-:Y:S05]  /*198f0*/  BSYNC B0 ;  /* 0x0000000000007941 */ /* 0x000fea0003800000 */
.L_x_1629:
[----:B------:R-:W-:Y:S01]  /*19900*/  SEL R3, R14, RZ, P1 ;  /* 0x000000ff0e037207 */ /* 0x000fe20000800000 */
[----:B------:R-:W-:Y:S02]  /*19910*/  IMAD.MOV.U32 R12, RZ, RZ, 0x2 ;  /* 0x00000002ff0c7424 */ /* 0x000fe400078e00ff */
[----:B------:R-:W-:Y:S02]  /*19920*/  IMAD.MOV.U32 R11, RZ, RZ, RZ ;  /* 0x000000ffff0b7224 */ /* 0x000fe400078e00ff */
[----:B------:R-:W-:Y:S02]  /*19930*/  IMAD.IADD R3, R2, 0x1, R3 ;  /* 0x0000000102037824 */ /* 0x000fe400078e0203 */
[----:B------:R-:W-:Y:S02]  /*19940*/  IMAD.MOV.U32 R15, RZ, RZ, -0x1 ;  /* 0xffffffffff0f7424 */ /* 0x000fe400078e00ff */
[----:B------:R-:W-:-:S07]  /*19950*/  IMAD.MOV.U32 R13, RZ, RZ, R3 ;  /* 0x000000ffff0d7224 */ /* 0x000fce00078e0003 */
[----:B------:R-:W-:Y:S05]  /*19960*/  WARPSYNC.COLLECTIVE R15, `(.L_x_1631) ;  /* 0x000000000f087348 */ /* 0x000fea0003c00000 */
[----:B------:R0:W1:Y:S02]  /*19970*/  SHFL.UP P6, R14, R13, R12, R11 ;  /* 0x0400000c0d0e7389 */ /* 0x00006400000c000b */
[----:B01----:R-:W-:Y:S01]  /*19980*/  ENDCOLLECTIVE ;  /* 0x000000000000791b */ /* 0x003fe20003800000 */
.L_x_1631:
[----:B------:R-:W-:Y:S01]  /*19990*/  IMAD.MOV.U32 R12, RZ, RZ, 0x4 ;  /* 0x00000004ff0c7424 */ /* 0x000fe200078e00ff */
[----:B------:R-:W-:-:S05]  /*199a0*/  SEL R14, R14, RZ, P2 ;  /* 0x000000ff0e0e7207 */ /* 0x000fca0001000000 */
[----:B------:R-:W-:-:S04]  /*199b0*/  IMAD.IADD R3, R3, 0x1, R14 ;  /* 0x0000000103037824 */ /* 0x000fc800078e020e */
[----:B------:R-:W-:-:S07]  /*199c0*/  IMAD.MOV.U32 R13, RZ, RZ, R3 ;  /* 0x000000ffff0d7224 */ /* 0x000fce00078e0003 */
[----:B------:R-:W-:Y:S05]  /*199d0*/  WARPSYNC.COLLECTIVE R15, `(.L_x_1632) ;  /* 0x000000000f087348 */ /* 0x000fea0003c00000 */
[----:B------:R0:W1:Y:S02]  /*199e0*/  SHFL.UP P6, R14, R13, R12, R11 ;  /* 0x0400000c0d0e7389 */ /* 0x00006400000c000b */
[----:B01----:R-:W-:Y:S01]  /*199f0*/  ENDCOLLECTIVE ;  /* 0x000000000000791b */ /* 0x003fe20003800000 */
.L_x_1632:
[----:B------:R-:W-:Y:S01]  /*19a00*/  IMAD.MOV.U32 R12, RZ, RZ, 0x8 ;  /* 0x00000008ff0c7424 */ /* 0x000fe200078e00ff */
[----:B------:R-:W-:-:S05]  /*19a10*/  SEL R14, R14, RZ, P3 ;  /* 0x000000ff0e0e7207 */ /* 0x000fca0001800000 */
[----:B------:R-:W-:-:S04]  /*19a20*/  IMAD.IADD R3, R3, 0x1, R14 ;  /* 0x0000000103037824 */ /* 0x000fc800078e020e */
[----:B------:R-:W-:-:S07]  /*19a30*/  IMAD.MOV.U32 R13, RZ, RZ, R3 ;  /* 0x000000ffff0d7224 */ /* 0x000fce00078e0003 */
[----:B------:R-:W-:Y:S05]  /*19a40*/  WARPSYNC.COLLECTIVE R15, `(.L_x_1633) ;  /* 0x000000000f087348 */ /* 0x000fea0003c00000 */
[----:B------:R0:W1:Y:S02]  /*19a50*/  SHFL.UP P6, R14, R13, R12, R11 ;  /* 0x0400000c0d0e7389 */ /* 0x00006400000c000b */
[----:B01----:R-:W-:Y:S01]  /*19a60*/  ENDCOLLECTIVE ;  /* 0x000000000000791b */ /* 0x003fe20003800000 */
.L_x_1633:
[----:B------:R-:W-:Y:S01]  /*19a70*/  IMAD.MOV.U32 R12, RZ, RZ, 0x10 ;  /* 0x00000010ff0c7424 */ /* 0x000fe200078e00ff */
[----:B------:R-:W-:-:S05]  /*19a80*/  SEL R14, R14, RZ, P4 ;  /* 0x000000ff0e0e7207 */ /* 0x000fca0002000000 */
[----:B------:R-:W-:-:S04]  /*19a90*/  IMAD.IADD R3, R3, 0x1, R14 ;  /* 0x0000000103037824 */ /* 0x000fc800078e020e */
[----:B------:R-:W-:-:S07]  /*19aa0*/  IMAD.MOV.U32 R13, RZ, RZ, R3 ;  /* 0x000000ffff0d7224 */ /* 0x000fce00078e0003 */
[----:B------:R-:W-:Y:S05]  /*19ab0*/  WARPSYNC.COLLECTIVE R15, `(.L_x_1634) ;  /* 0x000000000f087348 */ /* 0x000fea0003c00000 */
[----:B------:R0:W1:Y:S02]  /*19ac0*/  SHFL.UP P6, R14, R13, R12, R11 ;  /* 0x0400000c0d0e7389 */ /* 0x00006400000c000b */
[----:B01----:R-:W-:Y:S01]  /*19ad0*/  ENDCOLLECTIVE ;  /* 0x000000000000791b */ /* 0x003fe20003800000 */
.L_x_1634:
        /* <DEDUP_REMOVED lines=8> */
.L_x_1635:
[----:B------:R-:W-:Y:S05]  /*19b60*/  BRA `(.L_x_1636) ;  /* 0xffffffd800d87947 */ /* 0x000fea000383ffff */
.L_x_1569:
[----:B------:R-:W-:Y:S01]  /*19b70*/  BSSY B0, `(.L_x_1637) ;  /* 0x0000006000007945 */ /* 0x000fe20003800000 */
[----:B------:R-:W-:Y:S01]  /*19b80*/  PLOP3.LUT P6, PT, P6, PT, PT, 0x8, 0x0 ;  /* 0x000000000000781c */ /* 0x000fe200037ce170 */
[----:B------:R-:W-:-:S12]  /*19b90*/  IMAD.MOV.U32 R15, RZ, RZ, -0x1 ;  /* 0xffffffffff0f7424 */ /* 0x000fd800078e00ff */
[----:B0123--:R-:W-:Y:S05]  /*19ba0*/  WARPSYNC.COLLECTIVE R15, `(.L_x_1638) ;  /* 0x000000000f087348 */ /* 0x00ffea0003c00000 */
[----:B------:R-:W-:Y:S01]  /*19bb0*/  VOTE.ANY R14, PT, P6 ;  /* 0x00000000000e7806 */ /* 0x000fe200030e0100 */
[----:B0123--:R-:W-:Y:S06]  /*19bc0*/  ENDCOLLECTIVE ;  /* 0x000000000000791b */ /* 0x00ffec0003800000 */
.L_x_1638:
[----:B------:R-:W-:Y:S05]  /*19bd0*/  BSYNC B0 ;  /* 0x0000000000007941 */ /* 0x000fea0003800000 */
.L_x_1637:
        /* <DEDUP_REMOVED lines=9> */
.L_x_1639:
[----:B------:R-:W-:Y:S01]  /*19c70*/  IMAD.MOV.U32 R17, RZ, RZ, R14 ;  /* 0x000000ffff117224 */ /* 0x000fe200078e000e */
[----:B------:R-:W-:Y:S06]  /*19c80*/  BRA `(.L_x_1640) ;  /* 0xffffffd800c87947 */ /* 0x000fec000383ffff */
.L_x_1571:
[----:B------:R-:W-:Y:S01]  /*19c90*/  BSSY B0, `(.L_x_1641) ;  /* 0x0000007000007945 */ /* 0x000fe20003800000 */
[----:B------:R-:W-:Y:S02]  /*19ca0*/  IMAD.MOV.U32 R13, RZ, RZ, R3 ;  /* 0x000000ffff0d7224 */ /* 0x000fe400078e0003 */
[----:B------:R-:W-:Y:S02]  /*19cb0*/  IMAD.MOV.U32 R11, RZ, RZ, 0x1f ;  /* 0x0000001fff0b7424 */ /* 0x000fe400078e00ff */
[----:B------:R-:W-:-:S07]  /*19cc0*/  IMAD.MOV.U32 R15, RZ, RZ, -0x1 ;  /* 0xffffffffff0f7424 */ /* 0x000fce00078e00ff */
[----:B01234-:R-:W-:Y:S05]  /*19cd0*/  WARPSYNC.COLLECTIVE R15, `(.L_x_1642) ;  /* 0x000000000f087348 */ /* 0x01ffea0003c00000 */
[----:B------:R0:W0:Y:S02]  /*19ce0*/  SHFL.IDX P6, R14, R13, R12, R11 ;  /* 0x0000000c0d0e7389 */ /* 0x00002400000c000b */
[----:B01234-:R-:W-:Y:S01]  /*19cf0*/  ENDCOLLECTIVE ;  /* 0x000000000000791b */ /* 0x01ffe20003800000 */
.L_x_1642:
[----:B------:R-:W-:Y:S05]  /*19d00*/  BSYNC B0 ;  /* 0x0000000000007941 */ /* 0x000fea0003800000 */
.L_x_1641:
[----:B------:R-:W-:Y:S01]  /*19d10*/  IMAD.MOV.U32 R5, RZ, RZ, R14 ;  /* 0x000000ffff057224 */ /* 0x000fe200078e000e */
[----:B------:R-:W-:Y:S06]  /*19d20*/  BRA `(.L_x_1570) ;  /* 0xffffffd800bc7947 */ /* 0x000fec000383ffff */
.L_x_1575:
[----:B0-----:R0:W2:Y:S02]  /*19d30*/  SYNCS.PHASECHK.TRANS64.TRYWAIT P0, [R0+URZ+0x28820], R3 ;  /* 0x02882003000075a7 */ /* 0x0010a4000800017f */
[----:B--2---:R-:W-:Y:S05]  /*19d40*/  @!P0 NANOSLEEP.SYNCS 0x989680 ;  /* 0x009896800000895d */ /* 0x004fea0003900000 */
[----:B------:R-:W2:Y:S02]  /*19d50*/  @!P0 SYNCS.PHASECHK.TRANS64 P0, [R0+URZ+0x28820], R3 ;  /* 0x02882003000085a7 */ /* 0x000ea4000800007f */
[----:B--2---:R-:W-:Y:S05]  /*19d60*/  @!P0 BRA `(.L_x_1575) ;  /* 0xfffffffc00f08947 */ /* 0x004fea000383ffff */
[----:B------:R-:W-:Y:S05]  /*19d70*/  BRA `(.L_x_1643) ;  /* 0xffffffe0003c7947 */ /* 0x000fea000383ffff */
.L_x_1576:
        /* <DEDUP_REMOVED lines=8> */
[----:B01-3--:R-:W-:Y:S05]  /*19e00*/  WARPSYNC.COLLECTIVE R15, `(.L_x_1645) ;  /* 0x000000000f087348 */ /* 0x00bfea0003c00000 */
[----:B------:R2:W4:Y:S02]  /*19e10*/  SHFL.IDX P6, R14, R13, R12, R11 ;  /* 0x0000000c0d0e7389 */ /* 0x00052400000c000b */
[----:B01234-:R-:W-:Y:S01]  /*19e20*/  ENDCOLLECTIVE ;  /* 0x000000000000791b */ /* 0x01ffe20003800000 */
.L_x_1645:
[----:B------:R-:W-:Y:S05]  /*19e30*/  BSYNC B0 ;  /* 0x0000000000007941 */ /* 0x000fea0003800000 */
.L_x_1644:
[----:B------:R-:W-:Y:S05]  /*19e40*/  BRA `(.L_x_1646) ;  /* 0xffffffe000247947 */ /* 0x000fea000383ffff */
.L_x_1579:
[----:B------:R-:W-:Y:S01]  /*19e50*/  BSSY B1, `(.L_x_1647) ;  /* 0x0000006000017945 */ /* 0x000fe20003800000 */
[----:B------:R-:W-:-:S07]  /*19e60*/  IMAD.MOV.U32 R15, RZ, RZ, -0x1 ;  /* 0xffffffffff0f7424 */ /* 0x000fce00078e00ff */
[----:B0123--:R-:W-:Y:S05]  /*19e70*/  WARPSYNC.COLLECTIVE R15, `(.L_x_1648) ;  /* 0x000000000f0c7348 */ /* 0x00ffea0003c00000 */
[----:B------:R-:W-:Y:S02]  /*19e80*/  ELECT P6, UR62, PT ;  /* 0x00000000003e782f */ /* 0x000fe400038c0000 */
[----:B------:R-:W-:Y:S01]  /*19e90*/  MOV R14, UR62 ;  /* 0x0000003e000e7c02 */ /* 0x000fe20008000f00 */
[----:B0123--:R-:W-:Y:S10]  /*19ea0*/  ENDCOLLECTIVE ;  /* 0x000000000000791b */ /* 0x00fff40003800000 */
.L_x_1648:
[----:B------:R-:W-:Y:S05]  /*19eb0*/  BSYNC B1 ;  /* 0x0000000000017941 */ /* 0x000fea0003800000 */
.L_x_1647:
[----:B------:R-:W-:Y:S05]  /*19ec0*/  BRA `(.L_x_1649) ;  /* 0xffffffe0001c7947 */ /* 0x000fea000383ffff */
.L_x_1581:
[----:B0-----:R0:W2:Y:S02]  /*19ed0*/  SYNCS.PHASECHK.TRANS64.TRYWAIT P0, [R6+URZ], R5 ;  /* 0x00000005060075a7 */ /* 0x0010a4000800017f */
[----:B--2---:R-:W-:Y:S05]  /*19ee0*/  @!P0 NANOSLEEP.SYNCS 0x989680 ;  /* 0x009896800000895d */ /* 0x004fea0003900000 */
[----:B------:R-:W2:Y:S02]  /*19ef0*/  @!P0 SYNCS.PHASECHK.TRANS64 P0, [R6+URZ], R5 ;  /* 0x00000005060085a7 */ /* 0x000ea4000800007f */
[----:B--2---:R-:W-:Y:S05]  /*19f00*/  @!P0 BRA `(.L_x_1581) ;  /* 0xfffffffc00f08947 */ /* 0x004fea000383ffff */
[----:B------:R-:W-:Y:S05]  /*19f10*/  BRA `(.L_x_1650) ;  /* 0xffffffe000587947 */ /* 0x000fea000383ffff */
.L_x_1582:
[----:B--2---:R2:W3:Y:S02]  /*19f20*/  SYNCS.PHASECHK.TRANS64.TRYWAIT P0, [R7+URZ], R2 ;  /* 0x00000002070075a7 */ /* 0x0044e4000800017f */
[----:B---3--:R-:W-:Y:S05]  /*19f30*/  @!P0 NANOSLEEP.SYNCS 0x989680 ;  /* 0x009896800000895d */ /* 0x008fea0003900000 */
[----:B------:R-:W3:Y:S02]  /*19f40*/  @!P0 SYNCS.PHASECHK.TRANS64 P0, [R7+URZ], R2 ;  /* 0x00000002070085a7 */ /* 0x000ee4000800007f */
[----:B---3--:R-:W-:Y:S05]  /*19f50*/  @!P0 BRA `(.L_x_1582) ;  /* 0xfffffffc00f08947 */ /* 0x008fea000383ffff */
[----:B------:R-:W-:Y:S05]  /*19f60*/  BRA `(.L_x_1651) ;  /* 0xffffffe0004c7947 */ /* 0x000fea000383ffff */
.L_x_1584:
[----:B---3--:R3:W4:Y:S02]  /*19f70*/  SYNCS.PHASECHK.TRANS64.TRYWAIT P0, [R4+URZ], R5 ;  /* 0x00000005040075a7 */ /* 0x008724000800017f */
[----:B----4-:R-:W-:Y:S05]  /*19f80*/  @!P0 NANOSLEEP.SYNCS 0x989680 ;  /* 0x009896800000895d */ /* 0x010fea0003900000 */
[----:B------:R-:W4:Y:S02]  /*19f90*/  @!P0 SYNCS.PHASECHK.TRANS64 P0, [R4+URZ], R5 ;  /* 0x00000005040085a7 */ /* 0x000f24000800007f */
[----:B----4-:R-:W-:Y:S05]  /*19fa0*/  @!P0 BRA `(.L_x_1584) ;  /* 0xfffffffc00f08947 */ /* 0x010fea000383ffff */
[----:B------:R-:W-:Y:S05]  /*19fb0*/  BRA `(.L_x_1652) ;  /* 0xffffffe000547947 */ /* 0x000fea000383ffff */
.L_x_1653:
        /* <DEDUP_REMOVED lines=12> */
.L_x_3222:


//--------------------- .text._ZN7cutlass13device_kernelIN5flash11enable_sm90INS1_16FlashAttnFwdSm90INS1_25CollectiveMainloopFwdSm90ILi2EN4cute5tupleIJNS5_1CILi1EEES8_S8_EEENS6_IJNS7_ILi128EEESA_SA_EEELi128ENS_10bfloat16_tEfNS_4arch4Sm90ELb0ELb1ELb1ELb1ELb0ELb1ELb0ELb1ELb1ELb1ELb0ELb0EEENS1_21CollectiveEpilogueFwdISB_S9_SC_SE_Li256ELb1ELb1ELb0ELb0EEENS1_36VarlenDynamicPersistentTileSchedulerILi128ELi128ELi256ELi128ELb0ELb1ELb1ELb1ELb0ELb1EEEEEEEEEvNT_6ParamsE --------------------------
	.section	.text._ZN7cutlass13device_kernelIN5flash11enable_sm90INS1_16FlashAttnFwdSm90INS1_25CollectiveMainloopFwdSm90ILi2EN4cute5tupleIJNS5_1CILi1EEES8_S8_EEENS6_IJNS7_ILi128EEESA_SA_EEELi128ENS_10bfloat16_tEfNS_4arch4Sm90ELb0ELb1ELb1ELb1ELb0ELb1ELb0ELb1ELb1ELb1ELb0ELb0EEENS1_21CollectiveEpilogueFwdISB_S9_SC_SE_Li256ELb1ELb1ELb0ELb0EEENS1_36VarlenDynamicPersistentTileSchedulerILi128ELi128ELi256ELi128ELb0ELb1ELb1ELb1ELb0ELb1EEEEEEEEEvNT_6ParamsE,"ax",@progbits
	.align	128
.text._ZN7cutlass13device_kernelIN5flash11enable_sm90INS1_16FlashAttnFwdSm90INS1_25CollectiveMainloopFwdSm90ILi2EN4cute5tupleIJNS5_1CILi1EEES8_S8_EEENS6_IJNS7_ILi128EEESA_SA_EEELi128ENS_10bfloat16_tEfNS_4arch4Sm90ELb0ELb1ELb1ELb1ELb0ELb1ELb0ELb1ELb1ELb1ELb0ELb0EEENS1_21CollectiveEpilogueFwdISB_S9_SC_SE_Li256ELb1ELb1ELb0ELb0EEENS1_36VarlenDynamicPersistentTileSchedulerILi128ELi128ELi256ELi128ELb0ELb1ELb1ELb1ELb0ELb1EEEEEEEEEvNT_6ParamsE:
        .type           _ZN7cutlass13device_kernelIN5flash11enable_sm90INS1_16FlashAttnFwdSm90INS1_25CollectiveMainloopFwdSm90ILi2EN4cute5tupleIJNS5_1CILi1EEES8_S8_EEENS6_IJNS7_ILi128EEESA_SA_EEELi128ENS_10bfloat16_tEfNS_4arch4Sm90ELb0ELb1ELb1ELb1ELb0ELb1ELb0ELb1ELb1ELb1ELb0ELb0EEENS1_21CollectiveEpilogueFwdISB_S9_SC_SE_Li256ELb1ELb1ELb0ELb0EEENS1_36VarlenDynamicPersistentTileSchedulerILi128ELi128ELi256ELi128ELb0ELb1ELb1ELb1ELb0ELb1EEEEEEEEEvNT_6ParamsE,@function
        .size           _ZN7cutlass13device_kernelIN5flash11enable_sm90INS1_16FlashAttnFwdSm90INS1_25CollectiveMainloopFwdSm90ILi2EN4cute5tupleIJNS5_1CILi1EEES8_S8_EEENS6_IJNS7_ILi128EEESA_SA_EEELi128ENS_10bfloat16_tEfNS_4arch4Sm90ELb0ELb1ELb1ELb1ELb0ELb1ELb0ELb1ELb1ELb1ELb0ELb0EEENS1_21CollectiveEpilogueFwdISB_S9_SC_SE_Li256ELb1ELb1ELb0ELb0EEENS1_36VarlenDynamicPersistentTileSchedulerILi128ELi128ELi256ELi128ELb0ELb1ELb1ELb1ELb0ELb1EEEEEEEEEvNT_6ParamsE,(.L_x_3223 - _ZN7cutlass13device_kernelIN5flash11enable_sm90INS1_16FlashAttnFwdSm90INS1_25CollectiveMainloopFwdSm90ILi2EN4cute5tupleIJNS5_1CILi1EEES8_S8_EEENS6_IJNS7_ILi128EEESA_SA_EEELi128ENS_10bfloat16_tEfNS_4arch4Sm90ELb0ELb1ELb1ELb1ELb0ELb1ELb0ELb1ELb1ELb1ELb0ELb0EEENS1_21CollectiveEpilogueFwdISB_S9_SC_SE_Li256ELb1ELb1ELb0ELb0EEENS1_36VarlenDynamicPersistentTileSchedulerILi128ELi128ELi256ELi128ELb0ELb1ELb1ELb1ELb0ELb1EEEEEEEEEvNT_6ParamsE)
        .other          _ZN7cutlass13device_kernelIN5flash11enable_sm90INS1_16FlashAttnFwdSm90INS1_25CollectiveMainloopFwdSm90ILi2EN4cute5tupleIJNS5_1CILi1EEES8_S8_EEENS6_IJNS7_ILi128EEESA_SA_EEELi128ENS_10bfloat16_tEfNS_4arch4Sm90ELb0ELb1ELb1ELb1ELb0ELb1ELb0ELb1ELb1ELb1ELb0ELb0EEENS1_21CollectiveEpilogueFwdISB_S9_SC_SE_Li256ELb1ELb1ELb0ELb0EEENS1_36VarlenDynamicPersistentTileSchedulerILi128ELi128ELi256ELi128ELb0ELb1ELb1ELb1ELb0ELb1EEEEEEEEEvNT_6ParamsE,@"STO_CUDA_ENTRY STV_DEFAULT"
_ZN7cutlass13device_kernelIN5flash11enable_sm90INS1_16FlashAttnFwdSm90INS1_25CollectiveMainloopFwdSm90ILi2EN4cute5tupleIJNS5_1CILi1EEES8_S8_EEENS6_IJNS7_ILi128EEESA_SA_EEELi128ENS_10bfloat16_tEfNS_4arch4Sm90ELb0ELb1ELb1ELb1ELb0ELb1ELb0ELb1ELb1ELb1ELb0ELb0EEENS1_21CollectiveEpilogueFwdISB_S9_SC_SE_Li256ELb1ELb1ELb0ELb0EEENS1_36VarlenDynamicPersistentTileSchedulerILi128ELi128ELi256ELi128ELb0ELb1ELb1ELb1ELb0ELb1EEEEEEEEEvNT_6ParamsE:
        /* <DEDUP_REMOVED lines=23> */
.L_x_1655:
[----:B------:R-:W-:Y:S05]  /*0170*/  BSYNC B0 ;  /* 0x0000000000007941 */ /* 0x000fea0003800000 */
.L_x_1654:
        /* <DEDUP_REMOVED lines=40> */
.L_x_1656:
        /* <DEDUP_REMOVED lines=22> */
.L_x_1657:
        /* <DEDUP_REMOVED lines=18> */
.L_x_1658:
        /* <DEDUP_REMOVED lines=22> */
.L_x_1659:
        /* <DEDUP_REMOVED lines=22> */
.L_x_1660:
[----:B--2---:R-:W-:Y:S01]  /*0940*/  ISETP.NE.AND P0, PT, R2, RZ, PT ;  /* 0x000000ff0200720c */ /* 0x004fe20003f05270 */
[----:B------:R-:W-:Y:S01]  /*0950*/  IMAD.MOV.U32 R2, RZ, RZ, 0x1 ;  /* 0x00000001ff027424 */ /* 0x000fe200078e00ff */
[----:B------:R-:W-:Y:S01]  /*0960*/  NOP ;  /* 0x0000000000007918 */ /* 0x000fe20000000000 */
[----:B------:R-:W-:Y:S01]  /*0970*/  ULDC.64 UR38, c[0x0][0x208] ;  /* 0x0000820000267ab9 */ /* 0x000fe20000000a00 */
[----:B------:R-:W-:Y:S02]  /*0980*/  BSSY B9, `(.L_x_1661) ;  /* 0x0002643000097945 */ /* 0x000fe40003800000 */
[----:B------:R-:W-:-:S05]  /*0990*/  SEL R2, R2, 0x2, !P0 ;  /* 0x0000000202027807 */ /* 0x000fca0004000000 */
[----:B------:R2:W-:Y:S01]  /*09a0*/  STL [R1+0x50], R2 ;  /* 0x0000500201007387 */ /* 0x0005e20000100800 */
[----:B01-34-:R-:W-:Y:S06]  /*09b0*/  BAR.SYNC.DEFER_BLOCKING 0x0 ;  /* 0x0000000000007b1d */ /* 0x01bfec0000010000 */
[----:B------:R-:W-:Y:S05]  /*09c0*/  @!P0 BRA `(.L_x_1662) ;  /* 0x000001e800208947 */ /* 0x000fea0003800000 */
.L_x_1663:
[----:B------:R-:W-:-:S08]  /*09d0*/  NOP ;  /* 0x0000000000007918 */ /* 0x000fd00000000000 */
[----:B------:R-:W0:Y:S02]  /*09e0*/  USETMAXREG.TRY_ALLOC.CTAPOOL UP0, 0xf0 ;  /* 0x000000f0000079c8 */ /* 0x000e240008000600 */
[----:B0-----:R-:W-:-:S13]  /*09f0*/  PLOP3.LUT P0, PT, PT, PT, UP0, 0x80, 0x0 ;  /* 0x000000000000781c */ /* 0x001fda0003f0f008 */
[----:B------:R-:W-:Y:S05]  /*0a00*/  @!P0 BRA `(.L_x_1663) ;  /* 0xfffffffc00f08947 */ /* 0x000fea000383ffff */
[----:B------:R-:W-:Y:S01]  /*0a10*/  SHF.R.U32.HI R0, RZ, 0x7, R4 ;  /* 0x00000007ff007819 */ /* 0x000fe20000011604 */
[----:B------:R-:W0:Y:S08]  /*0a20*/  S2UR UR5, SR_CgaCtaId ;  /* 0x00000000000579c3 */ /* 0x000e300000008800 */
[----:B------:R-:W-:Y:S06]  /*0a30*/  BAR.ARV 0x8, 0x180 ;  /* 0x0206000000007b1d */ /* 0x000fec0000002000 */
[----:B------:R-:W-:Y:S01]  /*0a40*/  ISETP.NE.AND P0, PT, R0, 0x1, PT ;  /* 0x000000010000780c */ /* 0x000fe20003f05270 */
[----:B------:R-:W-:-:S12]  /*0a50*/  UMOV UR4, 0x400 ;  /* 0x0000040000047882 */ /* 0x000fd80000000000 */
[----:B------:R-:W-:Y:S06]  /*0a60*/  @!P0 BAR.ARV 0x9, 0x100 ;  /* 0x0244000000008b1d */ /* 0x000fec0000002000 */
[----:B0-----:R-:W-:Y:S02]  /*0a70*/  ULEA UR4, UR5, UR4, 0x18 ;  /* 0x0000000405047291 */ /* 0x001fe4000f8ec03f */
[----:B------:R-:W-:Y:S04]  /*0a80*/  BAR.SYNC.DEFER_BLOCKING 0x5, 0x180 ;  /* 0x0146000000007b1d */ /* 0x000fe80000010000 */
[----:B--2---:R-:W-:-:S02]  /*0a90*/  IMAD.U32 R2, RZ, RZ, UR4 ;  /* 0x00000004ff027e24 */ /* 0x004fc4000f8e00ff */
[----:B------:R-:W-:-:S03]  /*0aa0*/  ULDC UR4, c[0x0][0xc3c] ;  /* 0x00030f0000047ab9 */ /* 0x000fc60000000800 */
[----:B------:R-:W0:Y:S01]  /*0ab0*/  LDS.128 R28, [R2+0x288d0] ;  /* 0x0288d000021c7984 */ /* 0x000e220000000c00 */
[----:B------:R-:W-:Y:S06]  /*0ac0*/  BAR.ARV 0x4, 0x180 ;  /* 0x0106000000007b1d */ /* 0x000fec0000002000 */
[----:B0-----:R-:W-:-:S13]  /*0ad0*/  ISETP.GE.AND P0, PT, R31, UR4, PT ;  /* 0x000000041f007c0c */ /* 0x001fda000bf06270 */
[----:B------:R-:W-:Y:S05]  /*0ae0*/  @P0 BRA `(.L_x_1664) ;  /* 0x0000026000b00947 */ /* 0x000fea0003800000 */
[----:B------:R-:W2:Y:S01]  /*0af0*/  LDL.LU R13, [R1+0x50] ;  /* 0x00005000010d7983 */ /* 0x000ea20000300800 */
[----:B------:R-:W-:Y:S02]  /*0b00*/  VIADD R229, R4, 0xffffff80 ;  /* 0xffffff8004e57836 */ /* 0x000fe40000000000 */
[----:B------:R-:W-:Y:S02]  /*0b10*/  VIADD R217, R2, 0x10400 ;  /* 0x0001040002d97836 */ /* 0x000fe40000000000 */
[----:B------:R-:W-:Y:S01]  /*0b20*/  IMAD.MOV.U32 R213, RZ, RZ, RZ ;  /* 0x000000ffffd57224 */ /* 0x000fe200078e00ff */
[----:B------:R-:W-:Y:S01]  /*0b30*/  SHF.R.S32.HI R0, RZ, 0x1f, R229 ;  /* 0x0000001fff007819 */ /* 0x000fe200000114e5 */
[----:B------:R-:W-:Y:S02]  /*0b40*/  IMAD.MOV.U32 R184, RZ, RZ, RZ ;  /* 0x000000ffffb87224 */ /* 0x000fe400078e00ff */
[----:B------:R-:W-:Y:S01]  /*0b50*/  IMAD.MOV.U32 R192, RZ, RZ, RZ ;  /* 0x000000ffffc07224 */ /* 0x000fe200078e00ff */
[CC--:B------:R-:W-:Y:S01]  /*0b60*/  LEA.HI R3, R0.reuse, R229.reuse, RZ, 0x7 ;  /* 0x000000e500037211 */ /* 0x0c0fe200078f38ff */
[----:B------:R-:W-:Y:S01]  /*0b70*/  IMAD.MOV.U32 R186, RZ, RZ, RZ ;  /* 0x000000ffffba7224 */ /* 0x000fe200078e00ff */
[----:B------:R-:W-:Y:S01]  /*0b80*/  LEA.HI R5, R0, R229, RZ, 0x5 ;  /* 0x000000e500057211 */ /* 0x000fe200078f28ff */
[----:B------:R-:W-:Y:S01]  /*0b90*/  IMAD.MOV.U32 R22, RZ, RZ, RZ ;  /* 0x000000ffff167224 */ /* 0x000fe200078e00ff */
[----:B------:R-:W-:-:S02]  /*0ba0*/  LOP3.LUT R218, R3, 0xffffff80, RZ, 0xc0, !PT ;  /* 0xffffff8003da7812 */ /* 0x000fc400078ec0ff */
[----:B------:R-:W-:Y:S01]  /*0bb0*/  LEA.HI R4, R0, R229, RZ, 0x4 ;  /* 0x000000e500047211 */ /* 0x000fe200078f20ff */
[----:B------:R-:W-:Y:S01]  /*0bc0*/  IMAD.SHL.U32 R5, R5, 0x20, RZ ;  /* 0x0000002005057824 */ /* 0x000fe200078e00ff */
[----:B------:R-:W-:Y:S01]  /*0bd0*/  SHF.R.S32.HI R222, RZ, 0x7, R3 ;  /* 0x00000007ffde7819 */ /* 0x000fe20000011403 */
[----:B------:R-:W-:Y:S01]  /*0be0*/  IMAD.IADD R218, R229, 0x1, -R218 ;  /* 0x00000001e5da7824 */ /* 0x000fe200078e0ada */
[----:B------:R-:W-:Y:S02]  /*0bf0*/  LOP3.LUT R6, R4, 0x3fffff0, RZ, 0xc0, !PT ;  /* 0x03fffff004067812 */ /* 0x000fe400078ec0ff */
[----:B------:R-:W-:Y:S02]  /*0c00*/  LOP3.LUT R5, R5, 0xfffffc00, RZ, 0xc0, !PT ;  /* 0xfffffc0005057812 */ /* 0x000fe400078ec0ff */
[----:B------:R-:W-:Y:S01]  /*0c10*/  SHF.R.S32.HI R9, RZ, 0x1f, R218 ;  /* 0x0000001fff097819 */ /* 0x000fe200000114da */
[----:B------:R-:W-:Y:S01]  /*0c20*/  IMAD.IADD R6, R229, 0x1, -R6 ;  /* 0x00000001e5067824 */ /* 0x000fe200078e0a06 */
[----:B------:R-:W-:-:S02]  /*0c30*/  LEA.HI R3, R3, R222, RZ, 0x1 ;  /* 0x000000de03037211 */ /* 0x000fc400078f08ff */
[CC--:B------:R-:W-:Y:S02]  /*0c40*/  LEA.HI R8, R9.reuse, R218.reuse, RZ, 0x2 ;  /* 0x000000da09087211 */ /* 0x0c0fe400078f10ff */
[----:B------:R-:W-:Y:S02]  /*0c50*/  LEA.HI R9, R9, R218, RZ, 0x5 ;  /* 0x000000da09097211 */ /* 0x000fe400078f28ff */
[--C-:B------:R-:W-:Y:S02]  /*0c60*/  SHF.R.S32.HI R10, RZ, 0x2, R8.reuse ;  /* 0x00000002ff0a7819 */ /* 0x100fe40000011408 */
[----:B------:R-:W-:Y:S02]  /*0c70*/  SHF.R.S32.HI R7, RZ, 0x1f, R8 ;  /* 0x0000001fff077819 */ /* 0x000fe40000011408 */
[----:B------:R-:W-:Y:S02]  /*0c80*/  LEA.HI R12, R0, R229, RZ, 0x2 ;  /* 0x000000e5000c7211 */ /* 0x000fe400078f10ff */
[----:B------:R-:W-:-:S02]  /*0c90*/  LEA.HI R7, R7, R10, RZ, 0x3 ;  /* 0x0000000a07077211 */ /* 0x000fc400078f18ff */
[----:B------:R-:W-:Y:S02]  /*0ca0*/  SHF.R.S32.HI R9, RZ, 0x5, R9 ;  /* 0x00000005ff097819 */ /* 0x000fe40000011409 */
[----:B------:R-:W-:Y:S01]  /*0cb0*/  LOP3.LUT R11, R7, 0xfffffff8, RZ, 0xc0, !PT ;  /* 0xfffffff8070b7812 */ /* 0x000fe200078ec0ff */
[----:B------:R-:W-:Y:S01]  /*0cc0*/  IMAD R7, R6, 0x40, R5 ;  /* 0x0000004006077824 */ /* 0x000fe200078e0205 */
[----:B------:R-:W-:Y:S02]  /*0cd0*/  LOP3.LUT R3, R3, 0x3fffffe, RZ, 0xc0, !PT ;  /* 0x03fffffe03037812 */ /* 0x000fe400078ec0ff */
[----:B------:R-:W-:Y:S01]  /*0ce0*/  SHF.R.S32.HI R5, RZ, 0x4, R4 ;  /* 0x00000004ff057819 */ /* 0x000fe20000011404 */
[----:B------:R-:W-:Y:S01]  /*0cf0*/  IMAD.IADD R10, R10, 0x1, -R11 ;  /* 0x000000010a0a7824 */ /* 0x000fe200078e0a0b */
[----:B------:R-:W-:Y:S01]  /*0d00*/  LOP3.LUT R12, R12, 0xfffffffc, RZ, 0xc0, !PT ;  /* 0xfffffffc0c0c7812 */ /* 0x000fe200078ec0ff */
[----:B------:R-:W-:Y:S01]  /*0d10*/  IMAD.IADD R3, R222, 0x1, -R3 ;  /* 0x00000001de037824 */ /* 0x000fe200078e0a03 */
[----:B------:R-:W-:Y:S01]  /*0d20*/  LEA.HI R4, R4, R5, RZ, 0x1 ;  /* 0x0000000504047211 */ /* 0x000fe200078f08ff */
[----:B------:R-:W-:Y:S01]  /*0d30*/  IMAD R10, R9, 0x10, R10 ;  /* 0x00000010090a7824 */ /* 0x000fe200078e020a */
[-C--:B------:R-:W-:Y:S01]  /*0d40*/  LEA.HI R23, R0, R229.reuse, RZ, 0x3 ;  /* 0x000000e500177211 */ /* 0x080fe200078f18ff */
[----:B------:R-:W-:Y:S01]  /*0d50*/  IMAD.IADD R12, R229, 0x1, -R12 ;  /* 0x00000001e50c7824 */ /* 0x000fe200078e0a0c */
[----:B------:R-:W-:Y:S01]  /*0d60*/  LOP3.LUT R4, R4, 0x1ffffffe, RZ, 0xc0, !PT ;  /* 0x1ffffffe04047812 */ /* 0x000fe200078ec0ff */
[----:B------:R-:W-:Y:S01]  /*0d70*/  IMAD R223, R3, 0x40, R10 ;  /* 0x0000004003df7824 */ /* 0x000fe200078e020a */
[----:B------:R-:W-:-:S02]  /*0d80*/  LEA.HI R3, R0, R229, RZ, 0x6 ;  /* 0x000000e500037211 */ /* 0x000fc400078f30ff */
[----:B------:R-:W-:Y:S01]  /*0d90*/  LOP3.LUT R0, R23, 0xfffffff8, RZ, 0xc0, !PT ;  /* 0xfffffff817007812 */ /* 0x000fe200078ec0ff */
[----:B------:R-:W-:Y:S01]  /*0da0*/  IMAD.IADD R4, R5, 0x1, -R4 ;  /* 0x0000000105047824 */ /* 0x000fe200078e0a04 */
[----:B------:R-:W-:Y:S01]  /*0db0*/  LEA.HI R6, R12, R12, RZ, 0x1 ;  /* 0x0000000c0c067211 */ /* 0x000fe200078f08ff */
[----:B------:R-:W-:Y:S01]  /*0dc0*/  IMAD.SHL.U32 R3, R3, 0x8, RZ ;  /* 0x0000000803037824 */ /* 0x000fe200078e00ff */
[----:B------:R-:W-:Y:S01]  /*0dd0*/  SHF.R.S32.HI R23, RZ, 0x3, R23 ;  /* 0x00000003ff177819 */ /* 0x000fe20000011417 */
[----:B------:R-:W-:Y:S01]  /*0de0*/  IMAD R224, R4, 0x8, R7 ;  /* 0x0000000804e07824 */ /* 0x000fe200078e0207 */
[----:B------:R-:W-:Y:S01]  /*0df0*/  LOP3.LUT R5, R6, 0x1ffffffe, RZ, 0xc0, !PT ;  /* 0x1ffffffe06057812 */ /* 0x000fe200078ec0ff */
[----:B------:R-:W-:Y:S01]  /*0e00*/  IMAD.IADD R207, R229, 0x1, -R0 ;  /* 0x00000001e5cf7824 */ /* 0x000fe200078e0a00 */
[----:B------:R-:W-:Y:S01]  /*0e10*/  LOP3.LUT R204, R3, 0xfffffe00, RZ, 0xc0, !PT ;  /* 0xfffffe0003cc7812 */ /* 0x000fe200078ec0ff */
[C---:B------:R-:W-:Y:S01]  /*0e20*/  VIADD R212, R23.reuse, 0x20 ;  /* 0x0000002017d47836 */ /* 0x040fe20000000000 */
[----:B------:R-:W-:Y:S01]  /*0e30*/  LOP3.LUT R189, R8, 0x7ffffffc, RZ, 0xc0, !PT ;  /* 0x7ffffffc08bd7812 */ /* 0x000fe200078ec0ff */
[C---:B------:R-:W-:Y:S01]  /*0e40*/  VIADD R211, R23.reuse, 0x40 ;  /* 0x0000004017d37836 */ /* 0x040fe20000000000 */
[----:B------:R-:W-:Y:S01]  /*0e50*/  SHF.R.S32.HI R215, RZ, 0x1f, R23 ;  /* 0x0000001fffd77819 */ /* 0x000fe20000011417 */
[----:B------:R-:W-:-:S02]  /*0e60*/  VIADD R210, R23, 0x60 ;  /* 0x0000006017d27836 */ /* 0x000fc40000000000 */
[----:B------:R-:W-:Y:S01]  /*0e70*/  IMAD.IADD R12, R12, 0x1, -R5 ;  /* 0x000000010c0c7824 */ /* 0x000fe200078e0a05 */
[----:B------:R-:W-:Y:S01]  /*0e80*/  SHF.R.S32.HI R5, RZ, 0x1f, R212 ;  /* 0x0000001fff057819 */ /* 0x000fe200000114d4 */
[----:B------:R-:W-:Y:S01]  /*0e90*/  IMAD.SHL.U32 R225, R23, 0x40, RZ ;  /* 0x0000004017e17824 */ /* 0x000fe200078e00ff */
[----:B------:R-:W-:Y:S01]  /*0ea0*/  SHF.R.S32.HI R0, RZ, 0x1f, R211 ;  /* 0x0000001fff007819 */ /* 0x000fe200000114d3 */
[----:B------:R-:W-:Y:S01]  /*0eb0*/  IMAD.SHL.U32 R199, R212, 0x40, RZ ;  /* 0x00000040d4c77824 */ /* 0x000fe200078e00ff */
[----:B------:R-:W-:Y:S01]  /*0ec0*/  SHF.R.S32.HI R7, RZ, 0x1f, R210 ;  /* 0x0000001fff077819 */ /* 0x000fe200000114d2 */
[----:B------:R-:W-:Y:S01]  /*0ed0*/  IMAD.SHL.U32 R198, R211, 0x40, RZ ;  /* 0x00000040d3c67824 */ /* 0x000fe200078e00ff */
[----:B------:R-:W-:Y:S01]  /*0ee0*/  LEA.HI R5, R5, R212, RZ, 0x3 ;  /* 0x000000d405057211 */ /* 0x000fe200078f18ff */
[----:B------:R-:W-:Y:S01]  /*0ef0*/  IMAD.SHL.U32 R197, R210, 0x40, RZ ;  /* 0x00000040d2c57824 */ /* 0x000fe200078e00ff */
[----:B------:R-:W-:Y:S01]  /*0f00*/  LEA.HI R0, R0, R211, RZ, 0x3 ;  /* 0x000000d300007211 */ /* 0x000fe200078f18ff */
[----:B------:R-:W-:Y:S01]  /*0f10*/  IMAD.SHL.U32 R16, R207, 0x8, RZ ;  /* 0x00000008cf107824 */ /* 0x000fe200078e00ff */
[----:B------:R-:W-:Y:S01]  /*0f20*/  LEA.HI R7, R7, R210, RZ, 0x3 ;  /* 0x000000d207077211 */ /* 0x000fe200078f18ff */
[----:B------:R-:W-:Y:S01]  /*0f30*/  IMAD.SHL.U32 R5, R5, 0x40, RZ ;  /* 0x0000004005057824 */ /* 0x000fe200078e00ff */
[----:B------:R-:W-:Y:S01]  /*0f40*/  LOP3.LUT R3, R225, 0x1c0, RZ, 0xc0, !PT ;  /* 0x000001c0e1037812 */ /* 0x000fe200078ec0ff */
[----:B------:R-:W-:Y:S01]  /*0f50*/  IMAD.SHL.U32 R0, R0, 0x40, RZ ;  /* 0x0000004000007824 */ /* 0x000fe200078e00ff */
[----:B------:R-:W-:Y:S01]  /*0f60*/  LOP3.LUT R199, R199, 0x1c0, RZ, 0xc0, !PT ;  /* 0x000001c0c7c77812 */ /* 0x000fe200078ec0ff */
[----:B------:R-:W-:Y:S01]  /*0f70*/  IMAD.SHL.U32 R7, R7, 0x40, RZ ;  /* 0x0000004007077824 */ /* 0x000fe200078e00ff */
[----:B------:R-:W-:Y:S01]  /*0f80*/  LOP3.LUT R198, R198, 0x1c0, RZ, 0xc0, !PT ;  /* 0x000001c0c6c67812 */ /* 0x000fe200078ec0ff */
[----:B------:R-:W-:Y:S01]  /*0f90*/  IMAD.SHL.U32 R18, R207, 0x4, RZ ;  /* 0x00000004cf127824 */ /* 0x000fe200078e00ff */
[----:B------:R-:W-:Y:S01]  /*0fa0*/  LOP3.LUT R197, R197, 0x1c0, RZ, 0xc0, !PT ;  /* 0x000001c0c5c57812 */ /* 0x000fe200078ec0ff */
[----:B------:R-:W-:Y:S01]  /*0fb0*/  VIADD R190, R16, 0x40 ;  /* 0x0000004010be7836 */ /* 0x000fe20000000000 */
[----:B------:R-:W-:Y:S01]  /*0fc0*/  SHF.R.U32.HI R203, RZ, 0x3, R3 ;  /* 0x00000003ffcb7819 */ /* 0x000fe20000011603 */
[----:B------:R-:W-:Y:S01]  /*0fd0*/  VIADD R185, R18, 0x20 ;  /* 0x0000002012b97836 */ /* 0x000fe20000000000 */
[--C-:B------:R-:W-:Y:S01]  /*0fe0*/  LOP3.LUT R206, R3, 0x38, R16.reuse, 0xf8, !PT ;  /* 0x0000003803ce7812 */ /* 0x100fe200078ef810 */
[----:B------:R-:W-:Y:S01]  /*0ff0*/  IMAD.IADD R189, R218, 0x1, -R189 ;  /* 0x00000001dabd7824 */ /* 0x000fe200078e0abd */
[----:B------:R-:W-:Y:S01]  /*1000*/  SHF.R.U32.HI R228, RZ, 0x3, R199 ;  /* 0x00000003ffe47819 */ /* 0x000fe200000116c7 */
[----:B------:R-:W-:Y:S01]  /*1010*/  IMAD R195, R12, 0x8, R223 ;  /* 0x000000080cc37824 */ /* 0x000fe200078e02df */
[----:B------:R-:W-:-:S02]  /*1020*/  LOP3.LUT R3, R199, 0x38, R16, 0xf8, !PT ;  /* 0x00000038c7037812 */ /* 0x000fc400078ef810 */
[----:B------:R-:W-:Y:S02]  /*1030*/  SHF.R.U32.HI R227, RZ, 0x3, R198 ;  /* 0x00000003ffe37819 */ /* 0x000fe400000116c6 */
[--C-:B------:R-:W-:Y:S02]  /*1040*/  LOP3.LUT R4, R198, 0x38, R16.reuse, 0xf8, !PT ;  /* 0x00000038c6047812 */ /* 0x100fe400078ef810 */
[----:B------:R-:W-:Y:S02]  /*1050*/  SHF.R.U32.HI R226, RZ, 0x3, R197 ;  /* 0x00000003ffe27819 */ /* 0x000fe400000116c5 */
[----:B------:R-:W-:Y:S02]  /*1060*/  LOP3.LUT R9, R197, 0x38, R16, 0xf8, !PT ;  /* 0x00000038c5097812 */ /* 0x000fe400078ef810 */
[----:B------:R-:W-:Y:S02]  /*1070*/  LOP3.LUT R202, R5, 0xfffffe00, RZ, 0xc0, !PT ;  /* 0xfffffe0005ca7812 */ /* 0x000fe400078ec0ff */
[----:B------:R-:W-:-:S02]  /*1080*/  LOP3.LUT R201, R0, 0xfffffe00, RZ, 0xc0, !PT ;  /* 0xfffffe0000c97812 */ /* 0x000fc400078ec0ff */
[----:B------:R-:W-:Y:S02]  /*1090*/  LOP3.LUT R200, R7, 0xfffffe00, RZ, 0xc0, !PT ;  /* 0xfffffe0007c87812 */ /* 0x000fe400078ec0ff */
[----:B------:R-:W-:Y:S02]  /*10a0*/  LOP3.LUT R206, R204, R206, R203, 0xf6, !PT ;  /* 0x000000ceccce7212 */ /* 0x000fe400078ef6cb */
[----:B------:R-:W-:Y:S02]  /*10b0*/  LOP3.LUT R0, R202, R3, R228, 0xf6, !PT ;  /* 0x00000003ca007212 */ /* 0x000fe400078ef6e4 */
[----:B------:R-:W-:Y:S01]  /*10c0*/  LOP3.LUT R4, R201, R4, R227, 0xf6, !PT ;  /* 0x00000004c9047212 */ /* 0x000fe200078ef6e3 */
[--C-:B------:R-:W-:Y:S01]  /*10d0*/  IMAD R205, R206, 0x2, R217.reuse ;  /* 0x00000002cecd7824 */ /* 0x100fe200078e02d9 */
[----:B------:R-:W-:Y:S01]  /*10e0*/  LOP3.LUT R6, R200, R9, R226, 0xf6, !PT ;  /* 0x00000009c8067212 */ /* 0x000fe200078ef6e2 */
[--C-:B------:R-:W-:Y:S01]  /*10f0*/  IMAD R221, R0, 0x2, R217.reuse ;  /* 0x0000000200dd7824 */ /* 0x100fe200078e02d9 */
[----:B------:R-:W-:Y:S01]  /*1100*/  SHF.R.S32.HI R17, RZ, 0x1f, R16 ;  /* 0x0000001fff117819 */ /* 0x000fe20000011410 */
[--C-:B------:R-:W-:Y:S01]  /*1110*/  IMAD R220, R4, 0x2, R217.reuse ;  /* 0x0000000204dc7824 */ /* 0x100fe200078e02d9 */
[----:B------:R-:W-:Y:S01]  /*1120*/  SHF.R.S32.HI R19, RZ, 0x1f, R18 ;  /* 0x0000001fff137819 */ /* 0x000fe20000011412 */
[----:B------:R-:W-:Y:S01]  /*1130*/  IMAD R219, R6, 0x2, R217 ;  /* 0x0000000206db7824 */ /* 0x000fe200078e02d9 */
[----:B------:R-:W-:-:S02]  /*1140*/  SHF.R.S32.HI R216, RZ, 0x1f, R185 ;  /* 0x0000001fffd87819 */ /* 0x000fc400000114b9 */
[----:B------:R-:W-:Y:S02]  /*1150*/  SHF.R.S32.HI R214, RZ, 0x1f, R190 ;  /* 0x0000001fffd67819 */ /* 0x000fe400000114be */
[----:B--2---:R-:W-:-:S07]  /*1160*/  LOP3.LUT R191, R13, 0x1, RZ, 0xfc, !PT ;  /* 0x000000010dbf7812 */ /* 0x004fce00078efcff */
.L_x_1926:
[----:B------:R-:W-:Y:S05]  /*1170*/  YIELD ;  /* 0x0000000000007946 */ /* 0x000fea0003800000 */
[----:B------:R-:W-:Y:S01]  /*1180*/  ULDC.64 UR4, c[0x0][0xa28] ;  /* 0x00028a0000047ab9 */ /* 0x000fe20000000a00 */
[----:B0---4-:R-:W0:Y:S01]  /*1190*/  LDC.64 R6, c[0x0][0xa08] ;  /* 0x00028200ff067b82 */ /* 0x011e220000000a00 */
[----:B------:R-:W-:Y:S01]  /*11a0*/  ISETP.NE.U32.AND P1, PT, RZ, UR4, PT ;  /* 0x00000004ff007c0c */ /* 0x000fe2000bf25070 */
[----:B------:R-:W-:Y:S02]  /*11b0*/  IMAD.MOV.U32 R0, RZ, RZ, RZ ;  /* 0x000000ffff007224 */ /* 0x000fe400078e00ff */
[----:B------:R-:W-:Y:S01]  /*11c0*/  IMAD.MOV.U32 R28, RZ, RZ, RZ ;  /* 0x000000ffff1c7224 */ /* 0x000fe200078e00ff */
[----:B------:R-:W-:Y:S01]  /*11d0*/  ISETP.NE.AND.EX P1, PT, RZ, UR5, PT, P1 ;  /* 0x00000005ff007c0c */ /* 0x000fe2000bf25310 */
[----:B------:R-:W-:-:S02]  /*11e0*/  ULDC.64 UR4, c[0x0][0xa18] ;  /* 0x0002860000047ab9 */ /* 0x000fc40000000a00 */
[----:B------:R-:W-:-:S04]  /*11f0*/  ISETP.NE.U32.AND P2, PT, RZ, UR4, PT ;  /* 0x00000004ff007c0c */ /* 0x000fc8000bf45070 */
[----:B------:R-:W-:Y:S01]  /*1200*/  ISETP.NE.AND.EX P2, PT, RZ, UR5, PT, P2 ;  /* 0x00000005ff007c0c */ /* 0x000fe2000bf45320 */
[----:B------:R-:W-:Y:S02]  /*1210*/  ULDC.64 UR4, c[0x0][0xa08] ;  /* 0x0002820000047ab9 */ /* 0x000fe40000000a00 */
[----:B------:R-:W-:-:S03]  /*1220*/  ISETP.NE.U32.AND P0, PT, RZ, UR4, PT ;  /* 0x00000004ff007c0c */ /* 0x000fc6000bf05070 */
[----:B------:R-:W1:Y:S01]  /*1230*/  @P1 LDC.64 R4, c[0x0][0xa28] ;  /* 0x00028a00ff041b82 */ /* 0x000e620000000a00 */
[----:B------:R-:W-:Y:S01]  /*1240*/  ISETP.NE.AND.EX P0, PT, RZ, UR5, PT, P0 ;  /* 0x00000005ff007c0c */ /* 0x000fe2000bf05300 */
[----:B0-----:R-:W-:-:S06]  /*1250*/  IMAD.WIDE R10, R31, 0x4, R6 ;  /* 0x000000041f0a7825 */ /* 0x001fcc00078e0206 */
[----:B------:R-:W0:Y:S01]  /*1260*/  @P2 LDC.64 R8, c[0x0][0xa18] ;  /* 0x00028600ff082b82 */ /* 0x000e220000000a00 */
[----:B------:R-:W-:Y:S02]  /*1270*/  ULDC UR4, c[0x0][0x288] ;  /* 0x0000a20000047ab9 */ /* 0x000fe40000000800 */
[----:B------:R-:W-:Y:S01]  /*1280*/  IMAD.U32 R187, RZ, RZ, UR4 ;  /* 0x00000004ffbb7e24 */ /* 0x000fe2000f8e00ff */
[----:B------:R-:W-:Y:S02]  /*1290*/  ULDC.64 UR4, c[0x0][0x418] ;  /* 0x0001060000047ab9 */ /* 0x000fe40000000a00 */
[----:B--2---:R2:W5:Y:S01]  /*12a0*/  @P0 LDG.E R28, desc[UR38][R10.64] ;  /* 0x000000260a1c0981 */ /* 0x004562000c1e1900 */
[----:B-1----:R-:W-:-:S05]  /*12b0*/  @P1 IMAD.WIDE R4, R31, 0x4, R4 ;  /* 0x000000041f041825 */ /* 0x002fca00078e0204 */
[----:B------:R2:W5:Y:S01]  /*12c0*/  @P1 LDG.E R0, desc[UR38][R4.64] ;  /* 0x0000002604001981 */ /* 0x000562000c1e1900 */
[----:B0-----:R-:W-:-:S05]  /*12d0*/  @P2 IMAD.WIDE R6, R31, 0x4, R8 ;  /* 0x000000041f062825 */ /* 0x001fca00078e0208 */
[----:B------:R2:W5:Y:S01]  /*12e0*/  @P2 LDG.E R187, desc[UR38][R6.64] ;  /* 0x0000002606bb2981 */ /* 0x000562000c1e1900 */
[----:B------:R-:W-:-:S03]  /*12f0*/  UISETP.NE.U32.AND UP0, UPT, UR4, URZ, UPT ;  /* 0x0000003f0400728c */ /* 0x000fc6000bf05070 */
[----:B------:R-:W-:Y:S01]  /*1300*/  ULDC UR4, c[0x0][0x424] ;  /* 0x0001090000047ab9 */ /* 0x000fe20000000800 */
[----:B------:R-:W-:-:S03]  /*1310*/  UISETP.NE.AND.EX UP0, UPT, UR5, URZ, UPT, UP0 ;  /* 0x0000003f0500728c */ /* 0x000fc6000bf05300 */
[----:B------:R-:W-:Y:S01]  /*1320*/  ULDC UR5, c[0x0][0x2f0] ;  /* 0x0000bc0000057ab9 */ /* 0x000fe20000000800 */
[----:B------:R-:W-:-:S04]  /*1330*/  USEL UR4, UR4, 0x1, UP0 ;  /* 0x0000000104047887 */ /* 0x000fc80008000000 */
[----:B------:R-:W-:-:S03]  /*1340*/  UIMAD UR4, UR4, UR5, URZ ;  /* 0x00000005040472a4 */ /* 0x000fc6000f8e023f */
[----:B------:R-:W-:Y:S02]  /*1350*/  ULDC UR5, c[0x0][0x348] ;  /* 0x0000d20000057ab9 */ /* 0x000fe40000000800 */
[----:B------:R-:W-:Y:S02]  /*1360*/  IMAD.U32 R24, RZ, RZ, UR5 ;  /* 0x00000005ff187e24 */ /* 0x000fe4000f8e00ff */
[----:B------:R-:W-:Y:S01]  /*1370*/  IMAD.U32 R27, RZ, RZ, UR4 ;  /* 0x00000004ff1b7e24 */ /* 0x000fe2000f8e00ff */
[----:B--23--:R-:W-:Y:S06]  /*1380*/  @P2 BRA `(.L_x_1665) ;  /* 0x0000000000242947 */ /* 0x00cfec0003800000 */
[----:B------:R-:W-:Y:S02]  /*1390*/  ULDC.64 UR4, c[0x0][0xa00] ;  /* 0x0002800000047ab9 */ /* 0x000fe40000000a00 */
[----:B------:R-:W-:-:S04]  /*13a0*/  ISETP.NE.U32.AND P1, PT, RZ, UR4, PT ;  /* 0x00000004ff007c0c */ /* 0x000fc8000bf25070 */
[----:B------:R-:W-:-:S13]  /*13b0*/  ISETP.NE.AND.EX P1, PT, RZ, UR5, PT, P1 ;  /* 0x00000005ff007c0c */ /* 0x000fda000bf25310 */
[----:B------:R-:W-:Y:S05]  /*13c0*/  @!P1 BRA `(.L_x_1665) ;  /* 0x0000000000149947 */ /* 0x000fea0003800000 */
[----:B------:R-:W0:Y:S02]  /*13d0*/  LDC.64 R4, c[0x0][0xa00] ;  /* 0x00028000ff047b82 */ /* 0x000e240000000a00 */
[----:B0-----:R-:W-:-:S05]  /*13e0*/  IMAD.WIDE R4, R31, 0x4, R4 ;  /* 0x000000041f047825 */ /* 0x001fca00078e0204 */
[----:B-----5:R-:W2:Y:S04]  /*13f0*/  LDG.E R187, desc[UR38][R4.64] ;  /* 0x0000002604bb7981 */ /* 0x020ea8000c1e1900 */
[----:B------:R-:W2:Y:S02]  /*1400*/  LDG.E R6, desc[UR38][R4.64+0x4] ;  /* 0x0000042604067981 */ /* 0x000ea4000c1e1900 */
[----:B--2---:R-:W-:-:S07]  /*1410*/  IMAD.IADD R187, R6, 0x1, -R187 ;  /* 0x0000000106bb7824 */ /* 0x004fce00078e0abb */
.L_x_1665:
[----:B------:R-:W-:Y:S01]  /*1420*/  ULDC.64 UR4, c[0x0][0xa20] ;  /* 0x0002880000047ab9 */ /* 0x000fe20000000a00 */
[----:B------:R-:W-:Y:S01]  /*1430*/  IMAD.MOV.U32 R208, RZ, RZ, R30 ;  /* 0x000000ffffd07224 */ /* 0x000fe200078e001e */
[----:B------:R-:W-:Y:S01]  /*1440*/  ISETP.NE.U32.AND P1, PT, RZ, UR4, PT ;  /* 0x00000004ff007c0c */ /* 0x000fe2000bf25070 */
[----:B------:R-:W-:-:S03]  /*1450*/  IMAD.MOV.U32 R209, RZ, RZ, R31 ;  /* 0x000000ffffd17224 */ /* 0x000fc600078e001f */
[----:B------:R-:W-:-:S13]  /*1460*/  ISETP.NE.AND.EX P1, PT, RZ, UR5, PT, P1 ;  /* 0x00000005ff007c0c */ /* 0x000fda000bf25310 */
[----:B------:R-:W-:Y:S05]  /*1470*/  @!P1 BRA `(.L_x_1666) ;  /* 0x0000000000109947 */ /* 0x000fea0003800000 */
[----:B------:R-:W0:Y:S02]  /*1480*/  LDC.64 R4, c[0x0][0xa20] ;  /* 0x00028800ff047b82 */ /* 0x000e240000000a00 */
[----:B0-----:R-:W-:-:S05]  /*1490*/  IMAD.WIDE R4, R31, 0x4, R4 ;  /* 0x000000041f047825 */ /* 0x001fca00078e0204 */
[----:B------:R0:W5:Y:S01]  /*14a0*/  LDG.E R27, desc[UR38][R4.64] ;  /* 0x00000026041b7981 */ /* 0x000162000c1e1900 */
[----:B------:R-:W-:Y:S05]  /*14b0*/  BRA `(.L_x_1667) ;  /* 0x0000000000107947 */ /* 0x000fea0003800000 */
.L_x_1666:
[----:B------:R-:W-:Y:S05]  /*14c0*/  @!P0 BRA `(.L_x_1667) ;  /* 0x00000000000c8947 */ /* 0x000fea0003800000 */
[----:B------:R-:W2:Y:S04]  /*14d0*/  LDG.E R4, desc[UR38][R10.64] ;  /* 0x000000260a047981 */ /* 0x000ea8000c1e1900 */
[----:B------:R-:W2:Y:S02]  /*14e0*/  LDG.E R27, desc[UR38][R10.64+0x4] ;  /* 0x000004260a1b7981 */ /* 0x000ea4000c1e1900 */
[----:B--2---:R-:W-:-:S07]  /*14f0*/  IMAD.IADD R27, R27, 0x1, -R4 ;  /* 0x000000011b1b7824 */ /* 0x004fce00078e0a04 */
.L_x_1667:
[----:B------:R-:W-:Y:S01]  /*1500*/  ULDC.64 UR4, c[0x0][0xa10] ;  /* 0x0002840000047ab9 */ /* 0x000fe20000000a00 */
[----:B------:R-:W1:Y:S01]  /*1510*/  LDC R9, c[0x0][0x448] ;  /* 0x00011200ff097b82 */ /* 0x000e620000000800 */
[----:B------:R-:W-:-:S04]  /*1520*/  ISETP.NE.U32.AND P0, PT, RZ, UR4, PT ;  /* 0x00000004ff007c0c */ /* 0x000fc8000bf05070 */
[----:B------:R-:W-:Y:S01]  /*1530*/  ISETP.NE.AND.EX P0, PT, RZ, UR5, PT, P0 ;  /* 0x00000005ff007c0c */ /* 0x000fe2000bf05300 */
[----:B------:R-:W-:Y:S02]  /*1540*/  ULDC.64 UR4, c[0x0][0xa30] ;  /* 0x00028c0000047ab9 */ /* 0x000fe40000000a00 */
[----:B------:R-:W-:Y:S01]  /*1550*/  ISETP.NE.U32.AND P1, PT, RZ, UR4, PT ;  /* 0x00000004ff007c0c */ /* 0x000fe2000bf25070 */
[----:B-----5:R-:W-:Y:S01]  /*1560*/  IMAD.MOV.U32 R115, RZ, RZ, R27 ;  /* 0x000000ffff737224 */ /* 0x020fe200078e001b */
[----:B------:R-:W2:Y:S02]  /*1570*/  LDC.64 R12, c[0x0][0x9e0] ;  /* 0x00027800ff0c7b82 */ /* 0x000ea40000000a00 */
[----:B------:R-:W-:-:S06]  /*1580*/  ISETP.NE.AND.EX P1, PT, RZ, UR5, PT, P1 ;  /* 0x00000005ff007c0c */ /* 0x000fcc000bf25310 */
[----:B0-----:R-:W0:Y:S08]  /*1590*/  @P0 LDC.64 R4, c[0x0][0xa10] ;  /* 0x00028400ff040b82 */ /* 0x001e300000000a00 */
[----:B------:R-:W3:Y:S01]  /*15a0*/  @P1 LDC.64 R6, c[0x0][0xa30] ;  /* 0x00028c00ff061b82 */ /* 0x000ee20000000a00 */
[----:B0-----:R-:W-:-:S05]  /*15b0*/  @P0 IMAD.WIDE R4, R31, 0x4, R4 ;  /* 0x000000041f040825 */ /* 0x001fca00078e0204 */
[----:B------:R-:W4:Y:S04]  /*15c0*/  @P0 LDG.E R3, desc[UR38][R4.64] ;  /* 0x0000002604030981 */ /* 0x000f28000c1e1900 */
[----:B------:R0:W4:Y:S01]  /*15d0*/  @P0 LDG.E R8, desc[UR38][R4.64+0x4] ;  /* 0x0000042604080981 */ /* 0x000122000c1e1900 */
[----:B---3--:R-:W-:-:S05]  /*15e0*/  @P1 IMAD.WIDE R6, R31, 0x4, R6 ;  /* 0x000000041f061825 */ /* 0x008fca00078e0206 */
[----:B------:R3:W5:Y:S01]  /*15f0*/  @P1 LDG.E R115, desc[UR38][R6.64] ;  /* 0x0000002606731981 */ /* 0x000762000c1e1900 */
[----:B-1----:R-:W-:Y:S01]  /*1600*/  ISETP.NE.AND P1, PT, R9, 0x1, PT ;  /* 0x000000010900780c */ /* 0x002fe20003f25270 */
[----:B------:R-:W-:Y:S01]  /*1610*/  IMAD.SHL.U32 R193, R29, 0x80, RZ ;  /* 0x000000801dc17824 */ /* 0x000fe200078e00ff */
[----:B--2---:R-:W-:Y:S01]  /*1620*/  ISETP.GE.AND P2, PT, R13, 0x1, PT ;  /* 0x000000010d00780c */ /* 0x004fe20003f46270 */
[----:B------:R-:W-:Y:S02]  /*1630*/  IMAD.IADD R11, R27, 0x1, -R0 ;  /* 0x000000011b0b7824 */ /* 0x000fe400078e0a00 */
[----:B------:R-:W-:-:S04]  /*1640*/  VIADD R0, R193, 0x7f ;  /* 0x0000007fc1007836 */ /* 0x000fc80000000000 */
[----:B0-----:R-:W-:-:S04]  /*1650*/  IMAD.MOV.U32 R4, RZ, RZ, R0 ;  /* 0x000000ffff047224 */ /* 0x001fc800078e0000 */
[----:B------:R-:W0:Y:S08]  /*1660*/  @P1 LDC R9, c[0x0][0x44c] ;  /* 0x00011300ff091b82 */ /* 0x000e300000000800 */
[----:B------:R-:W1:Y:S01]  /*1670*/  @P1 LDC R10, c[0x0][0x450] ;  /* 0x00011400ff0a1b82 */ /* 0x000e620000000800 */
[----:B----4-:R-:W-:Y:S02]  /*1680*/  @P0 IMAD.IADD R24, R8, 0x1, -R3 ;  /* 0x0000000108180824 */ /* 0x010fe400078e0a03 */
[----:B0-----:R-:W-:-:S04]  /*1690*/  @P1 IMAD.HI.U32 R3, R0, R9, RZ ;  /* 0x0000000900031227 */ /* 0x001fc800078e00ff */
[----:B------:R-:W-:Y:S01]  /*16a0*/  IMAD.IADD R188, R11, 0x1, R24 ;  /* 0x000000010bbc7824 */ /* 0x000fe200078e0218 */
[----:B-1----:R-:W-:-:S03]  /*16b0*/  @P1 SHF.R.U32.HI R4, RZ, R10, R3 ;  /* 0x0000000aff041219 */ /* 0x002fc60000011603 */
[C---:B------:R-:W-:Y:S01]  /*16c0*/  VIADD R0, R188.reuse, 0x7f ;  /* 0x0000007fbc007836 */ /* 0x040fe20000000000 */
[----:B------:R-:W-:-:S04]  /*16d0*/  IADD3 R5, R188, 0x1, -R187 ;  /* 0x00000001bc057810 */ /* 0x000fc80007ffe8bb */
[----:B------:R-:W-:Y:S01]  /*16e0*/  SHF.R.S32.HI R3, RZ, 0x1f, R0 ;  /* 0x0000001fff037819 */ /* 0x000fe20000011400 */
[----:B---3--:R-:W-:-:S03]  /*16f0*/  IMAD.IADD R7, R5, 0x1, R4 ;  /* 0x0000000105077824 */ /* 0x008fc600078e0204 */
[----:B------:R-:W-:Y:S01]  /*1700*/  LEA.HI R3, R3, R0, RZ, 0x7 ;  /* 0x0000000003037211 */ /* 0x000fe200078f38ff */
[----:B------:R-:W-:-:S03]  /*1710*/  IMAD.IADD R0, R7, 0x1, R12 ;  /* 0x0000000107007824 */ /* 0x000fc600078e020c */
[----:B------:R-:W-:Y:S01]  /*1720*/  SHF.R.S32.HI R129, RZ, 0x7, R3 ;  /* 0x00000007ff817819 */ /* 0x000fe20000011403 */
[----:B------:R-:W-:Y:S06]  /*1730*/  @!P2 BRA `(.L_x_1668) ;  /* 0x000000000048a947 */ /* 0x000fec0003800000 */
[C---:B------:R-:W-:Y:S01]  /*1740*/  ISETP.GT.AND P0, PT, R7.reuse, RZ, PT ;  /* 0x000000ff0700720c */ /* 0x040fe20003f04270 */
[----:B------:R-:W-:Y:S01]  /*1750*/  BSSY B0, `(.L_x_1669) ;  /* 0x000000e000007945 */ /* 0x000fe20003800000 */
[----:B------:R-:W-:-:S11]  /*1760*/  VIADD R3, R7, 0xffffffff ;  /* 0xffffffff07037836 */ /* 0x000fd60000000000 */
[----:B------:R-:W-:Y:S05]  /*1770*/  @P0 BRA `(.L_x_1670) ;  /* 0x00000000001c0947 */ /* 0x000fea0003800000 */
[----:B------:R-:W-:Y:S01]  /*1780*/  ISETP.NE.AND P0, PT, R13, 0x1, PT ;  /* 0x000000010d00780c */ /* 0x000fe20003f05270 */
[----:B------:R-:W-:-:S12]  /*1790*/  IMAD.MOV R3, RZ, RZ, -R7 ;  /* 0x000000ffff037224 */ /* 0x000fd800078e0a07 */
[----:B------:R-:W0:Y:S02]  /*17a0*/  @P0 LDC.64 R4, c[0x0][0x9e8] ;  /* 0x00027a00ff040b82 */ /* 0x000e240000000a00 */
[----:B0-----:R-:W-:-:S05]  /*17b0*/  @P0 IMAD.HI.U32 R4, R3, R4, RZ ;  /* 0x0000000403040227 */ /* 0x001fca00078e00ff */
[----:B------:R-:W-:-:S04]  /*17c0*/  @P0 SHF.R.U32.HI R3, RZ, R5, R4 ;  /* 0x00000005ff030219 */ /* 0x000fc80000011604 */
[----:B------:R-:W-:Y:S01]  /*17d0*/  LOP3.LUT R3, RZ, R3, RZ, 0x33, !PT ;  /* 0x00000003ff037212 */ /* 0x000fe200078e33ff */
[----:B------:R-:W-:Y:S06]  /*17e0*/  BRA `(.L_x_1671) ;  /* 0x0000000000107947 */ /* 0x000fec0003800000 */
.L_x_1670:
[----:B------:R-:W-:-:S13]  /*17f0*/  ISETP.NE.AND P0, PT, R13, 0x1, PT ;  /* 0x000000010d00780c */ /* 0x000fda0003f05270 */
[----:B------:R-:W0:Y:S02]  /*1800*/  @P0 LDC.64 R4, c[0x0][0x9e8] ;  /* 0x00027a00ff040b82 */ /* 0x000e240000000a00 */
[----:B0-----:R-:W-:-:S05]  /*1810*/  @P0 IMAD.HI.U32 R4, R3, R4, RZ ;  /* 0x0000000403040227 */ /* 0x001fca00078e00ff */
[----:B------:R-:W-:-:S07]  /*1820*/  @P0 SHF.R.U32.HI R3, RZ, R5, R4 ;  /* 0x00000005ff030219 */ /* 0x000fce0000011604 */
.L_x_1671:
[----:B------:R-:W-:Y:S05]  /*1830*/  BSYNC B0 ;  /* 0x0000000000007941 */ /* 0x000fea0003800000 */
.L_x_1669:
[----:B------:R-:W-:-:S05]  /*1840*/  IMAD R3, R3, R13, R13 ;  /* 0x0000000d03037224 */ /* 0x000fca00078e020d */
[----:B------:R-:W-:-:S07]  /*1850*/  VIMNMX R0, R0, R3, PT ;  /* 0x0000000300007248 */ /* 0x000fce0003fe0100 */
.L_x_1668:
[----:B------:R-:W0:Y:S01]  /*1860*/  @P1 LDC R4, c[0x0][0x44c] ;  /* 0x00011300ff041b82 */ /* 0x000e220000000800 */
[----:B------:R-:W-:Y:S01]  /*1870*/  IMAD.IADD R127, R188, 0x1, -R187 ;  /* 0x00000001bc7f7824 */ /* 0x000fe200078e0abb */
[----:B------:R-:W-:-:S06]  /*1880*/  ULDC UR4, c[0x0][0x9dc] ;  /* 0x0002770000047ab9 */ /* 0x000fcc0000000800 */
[----:B------:R-:W1:Y:S01]  /*1890*/  @P1 LDC R6, c[0x0][0x450] ;  /* 0x00011400ff061b82 */ /* 0x000e620000000800 */
[----:B0-----:R-:W-:-:S04]  /*18a0*/  @P1 IMAD.HI.U32 R3, R193, R4, RZ ;  /* 0x00000004c1031227 */ /* 0x001fc800078e00ff */
[----:B------:R-:W-:Y:S01]  /*18b0*/  IMAD.MOV.U32 R4, RZ, RZ, R193 ;  /* 0x000000ffff047224 */ /* 0x000fe200078e00c1 */
[----:B-1----:R-:W-:-:S05]  /*18c0*/  @P1 SHF.R.U32.HI R4, RZ, R6, R3 ;  /* 0x00000006ff041219 */ /* 0x002fca0000011603 */
[----:B------:R-:W-:-:S04]  /*18d0*/  IMAD.IADD R3, R127, 0x1, R4 ;  /* 0x000000017f037824 */ /* 0x000fc800078e0204 */
[----:B------:R-:W-:Y:S01]  /*18e0*/  VIADD R4, R3, -UR4 ;  /* 0x8000000403047c36 */ /* 0x000fe20008000000 */
[----:B------:R-:W-:Y:S06]  /*18f0*/  @!P2 BRA `(.L_x_1672) ;  /* 0x000000000044a947 */ /* 0x000fec0003800000 */
[----:B------:R-:W-:Y:S01]  /*1900*/  ISETP.GT.AND P0, PT, R3, -0x1, PT ;  /* 0xffffffff0300780c */ /* 0x000fe20003f04270 */
[----:B------:R-:W-:-:S12]  /*1910*/  BSSY B0, `(.L_x_1673) ;  /* 0x000000d000007945 */ /* 0x000fd80003800000 */
        /* <DEDUP_REMOVED lines=8> */
.L_x_1674:
[----:B------:R-:W-:-:S13]  /*19a0*/  ISETP.NE.AND P0, PT, R13, 0x1, PT ;  /* 0x000000010d00780c */ /* 0x000fda0003f05270 */
[----:B------:R-:W0:Y:S02]  /*19b0*/  @P0 LDC.64 R6, c[0x0][0x9e8] ;  /* 0x00027a00ff060b82 */ /* 0x000e240000000a00 */
[----:B0-----:R-:W-:-:S05]  /*19c0*/  @P0 IMAD.HI.U32 R6, R3, R6, RZ ;  /* 0x0000000603060227 */ /* 0x001fca00078e00ff */
[----:B------:R-:W-:-:S07]  /*19d0*/  @P0 SHF.R.U32.HI R3, RZ, R7, R6 ;  /* 0x00000007ff030219 */ /* 0x000fce0000011606 */
.L_x_1675:
[----:B------:R-:W-:Y:S05]  /*19e0*/  BSYNC B0 ;  /* 0x0000000000007941 */ /* 0x000fea0003800000 */
.L_x_1673:
[----:B------:R-:W-:-:S05]  /*19f0*/  IMAD R3, R3, R13, RZ ;  /* 0x0000000d03037224 */ /* 0x000fca00078e02ff */
[----:B------:R-:W-:-:S07]  /*1a00*/  VIMNMX R4, R4, R3, !PT ;  /* 0x0000000304047248 */ /* 0x000fce0007fe0100 */
.L_x_1672:
[----:B------:R-:W-:Y:S01]  /*1a10*/  VIADD R0, R0, 0x7f ;  /* 0x0000007f00007836 */ /* 0x000fe20000000000 */
[----:B------:R-:W-:-:S04]  /*1a20*/  SHF.R.S32.HI R5, RZ, 0x1f, R4 ;  /* 0x0000001fff057819 */ /* 0x000fc80000011404 */
[----:B------:R-:W-:Y:S02]  /*1a30*/  SHF.R.S32.HI R3, RZ, 0x1f, R0 ;  /* 0x0000001fff037819 */ /* 0x000fe40000011400 */
[----:B------:R-:W-:Y:S02]  /*1a40*/  LEA.HI R5, R5, R4, RZ, 0x7 ;  /* 0x0000000405057211 */ /* 0x000fe400078f38ff */
[----:B------:R-:W-:Y:S02]  /*1a50*/  LEA.HI R3, R3, R0, RZ, 0x7 ;  /* 0x0000000003037211 */ /* 0x000fe400078f38ff */
[----:B------:R-:W-:Y:S02]  /*1a60*/  SHF.R.S32.HI R5, RZ, 0x7, R5 ;  /* 0x00000007ff057819 */ /* 0x000fe40000011405 */
[----:B------:R-:W-:Y:S02]  /*1a70*/  SHF.R.S32.HI R0, RZ, 0x7, R3 ;  /* 0x00000007ff007819 */ /* 0x000fe40000011403 */
[----:B------:R-:W-:-:S02]  /*1a80*/  VIMNMX R5, RZ, R5, !PT ;  /* 0x00000005ff057248 */ /* 0x000fc40007fe0100 */
[----:B------:R-:W-:-:S03]  /*1a90*/  VIMNMX R0, R129, R0, PT ;  /* 0x0000000081007248 */ /* 0x000fc60003fe0100 */
[--C-:B------:R-:W-:Y:S02]  /*1aa0*/  IMAD R5, R5, 0x80, -R11.reuse ;  /* 0x0000008005057824 */ /* 0x100fe400078e0a0b */
[----:B------:R-:W-:-:S03]  /*1ab0*/  IMAD R3, R0, 0x80, -R11 ;  /* 0x0000008000037824 */ /* 0x000fc600078e0a0b */
[----:B------:R-:W-:Y:S02]  /*1ac0*/  VIMNMX R5, RZ, R5, !PT ;  /* 0x00000005ff057248 */ /* 0x000fe40007fe0100 */
[----:B------:R-:W-:Y:S02]  /*1ad0*/  VIMNMX R0, R3, R24, PT ;  /* 0x0000001803007248 */ /* 0x000fe40003fe0100 */
[----:B------:R-:W-:Y:S02]  /*1ae0*/  SHF.R.U32.HI R25, RZ, 0x7, R5 ;  /* 0x00000007ff197819 */ /* 0x000fe40000011605 */
[----:B------:R-:W-:-:S03]  /*1af0*/  ISETP.GT.AND P0, PT, R0, R5, PT ;  /* 0x000000050000720c */ /* 0x000fc60003f04270 */
[----:B------:R-:W-:-:S10]  /*1b00*/  IMAD.MOV.U32 R26, RZ, RZ, R25 ;  /* 0x000000ffff1a7224 */ /* 0x000fd400078e0019 */
[----:B------:R-:W-:-:S05]  /*1b10*/  @P0 VIADD R0, R0, 0x7f ;  /* 0x0000007f00000836 */ /* 0x000fca0000000000 */
[----:B------:R-:W-:-:S04]  /*1b20*/  @P0 SHF.R.S32.HI R3, RZ, 0x1f, R0 ;  /* 0x0000001fff030819 */ /* 0x000fc80000011400 */
[----:B------:R-:W-:-:S04]  /*1b30*/  @P0 LEA.HI R3, R3, R0, RZ, 0x7 ;  /* 0x0000000003030211 */ /* 0x000fc800078f38ff */
[----:B------:R-:W-:Y:S02]  /*1b40*/  @P0 SHF.R.S32.HI R26, RZ, 0x7, R3 ;  /* 0x00000007ff1a0819 */ /* 0x000fe40000011403 */
[----:B------:R-:W-:Y:S02]  /*1b50*/  PLOP3.LUT P0, PT, PT, PT, PT, 0x80, 0x0 ;  /* 0x000000000000781c */ /* 0x000fe40003f0f070 */
[----:B------:R-:W-:-:S13]  /*1b60*/  ISETP.GT.AND P1, PT, R26, R25, PT ;  /* 0x000000191a00720c */ /* 0x000fda0003f24270 */
[----:B------:R-:W-:Y:S05]  /*1b70*/  @!P1 BRA `(.L_x_1676) ;  /* 0x0000007000689947 */ /* 0x000fea0003800000 */
        /* <DEDUP_REMOVED lines=20> */
.L_x_1678:
[----:B------:R-:W-:Y:S05]  /*1cc0*/  BSYNC B6 ;  /* 0x0000000000067941 */ /* 0x000fea0003800000 */
.L_x_1677:
        /* <DEDUP_REMOVED lines=20> */
.L_x_1680:
[----:B------:R-:W-:Y:S05]  /*1e10*/  BSYNC B6 ;  /* 0x0000000000067941 */ /* 0x000fea0003800000 */
.L_x_1679:
[----:B------:R-:W-:Y:S01]  /*1e20*/  ULDC.64 UR4, c[0x0][0x9f8] ;  /* 0x00027e0000047ab9 */ /* 0x000fe20000000a00 */
[----:B------:R-:W0:Y:S01]  /*1e30*/  S2R R29, SR_TID.X ;  /* 0x00000000001d7919 */ /* 0x000e220000002100 */
[----:B------:R-:W-:Y:S01]  /*1e40*/  ISETP.NE.U32.AND P0, PT, RZ, UR4, PT ;  /* 0x00000004ff007c0c */ /* 0x000fe2000bf05070 */
[----:B------:R-:W1:Y:S01]  /*1e50*/  LDC.64 R98, c[0x0][0x300] ;  /* 0x0000c000ff627b82 */ /* 0x000e620000000a00 */
[----:B------:R-:W-:Y:S01]  /*1e60*/  IMAD.IADD R42, R28, 0x1, R27 ;  /* 0x000000011c2a7824 */ /* 0x000fe200078e021b */
[----:B------:R-:W-:Y:S01]  /*1e70*/  ULDC.64 UR6, c[0x0][0xa08] ;  /* 0x0002820000067ab9 */ /* 0x000fe20000000a00 */
[----:B------:R-:W-:Y:S01]  /*1e80*/  ISETP.NE.AND.EX P0, PT, RZ, UR5, PT, P0 ;  /* 0x00000005ff007c0c */ /* 0x000fe2000bf05300 */
[----:B------:R-:W-:Y:S01]  /*1e90*/  ULDC.64 UR4, c[0x0][0x308] ;  /* 0x0000c20000047ab9 */ /* 0x000fe20000000a00 */
[----:B------:R-:W-:-:S03]  /*1ea0*/  SHF.R.S32.HI R8, RZ, 0x1f, R30 ;  /* 0x0000001fff087819 */ /* 0x000fc6000001141e */
[----:B------:R-:W2:Y:S08]  /*1eb0*/  LDC R113, c[0x0][0x3f4] ;  /* 0x0000fd00ff717b82 */ /* 0x000eb00000000800 */
[----:B------:R-:W3:Y:S08]  /*1ec0*/  @P0 LDC.64 R4, c[0x0][0x9f8] ;  /* 0x00027e00ff040b82 */ /* 0x000ef00000000a00 */
[----:B------:R-:W4:Y:S01]  /*1ed0*/  LDC.64 R12, c[0x0][0x3f8] ;  /* 0x0000fe00ff0c7b82 */ /* 0x000f220000000a00 */
[----:B---3--:R-:W-:-:S05]  /*1ee0*/  @P0 IMAD.WIDE R4, R31, 0x4, R4 ;  /* 0x000000041f040825 */ /* 0x008fca00078e0204 */
[----:B------:R3:W3:Y:S01]  /*1ef0*/  @P0 LDG.E R31, desc[UR38][R4.64] ;  /* 0x00000026041f0981 */ /* 0x0006e2000c1e1900 */
[----:B------:R-:W-:Y:S01]  /*1f00*/  SHF.R.S32.HI R32, RZ, 0x1f, R42 ;  /* 0x0000001fff207819 */ /* 0x000fe2000001142a */
[-C--:B-1----:R-:W-:Y:S01]  /*1f10*/  IMAD.WIDE.U32 R6, R42, R98.reuse, RZ ;  /* 0x000000622a067225 */ /* 0x082fe200078e00ff */
[----:B------:R-:W-:Y:S02]  /*1f20*/  ISETP.NE.U32.AND P0, PT, RZ, UR6, PT ;  /* 0x00000006ff007c0c */ /* 0x000fe4000bf05070 */
[----:B0-----:R-:W-:Y:S01]  /*1f30*/  SHF.R.U32.HI R29, RZ, 0x7, R29 ;  /* 0x00000007ff1d7819 */ /* 0x001fe2000001161d */
[----:B------:R-:W-:Y:S01]  /*1f40*/  IMAD R0, R32, R98, RZ ;  /* 0x0000006220007224 */ /* 0x000fe200078e02ff */
[----:B------:R-:W-:Y:S01]  /*1f50*/  ISETP.NE.AND.EX P0, PT, RZ, UR7, PT, P0 ;  /* 0x00000007ff007c0c */ /* 0x000fe2000bf05300 */
[-C--:B----4-:R-:W-:Y:S01]  /*1f60*/  IMAD.WIDE.U32 R10, R23, R12.reuse, R16 ;  /* 0x0000000c170a7225 */ /* 0x090fe200078e0010 */
[----:B------:R-:W-:Y:S02]  /*1f70*/  ISETP.NE.AND P6, PT, R29, 0x1, PT ;  /* 0x000000011d00780c */ /* 0x000fe40003fc5270 */
[----:B--2---:R-:W-:Y:S01]  /*1f80*/  ISETP.GE.AND P1, PT, R16, R113, PT ;  /* 0x000000711000720c */ /* 0x004fe20003f26270 */
[----:B------:R-:W-:Y:S01]  /*1f90*/  IMAD R3, R42, R99, R0 ;  /* 0x000000632a037224 */ /* 0x000fe200078e0200 */
[----:B-----5:R-:W-:Y:S01]  /*1fa0*/  SHF.R.S32.HI R27, RZ, 0x1f, R115 ;  /* 0x0000001fff1b7819 */ /* 0x020fe20000011473 */
[C---:B------:R-:W-:Y:S01]  /*1fb0*/  IMAD.SHL.U32 R88, R98.reuse, 0x20, RZ ;  /* 0x0000002062587824 */ /* 0x040fe200078e00ff */
[----:B------:R-:W-:Y:S01]  /*1fc0*/  SHF.L.U64.HI R89, R98, 0x5, R99 ;  /* 0x0000000562597819 */ /* 0x000fe20000010263 */
[----:B------:R-:W-:Y:S01]  /*1fd0*/  IMAD.IADD R7, R7, 0x1, R3 ;  /* 0x0000000107077824 */ /* 0x000fe200078e0203 */
[----:B------:R-:W-:Y:S01]  /*1fe0*/  SHF.L.U64.HI R21, R12, 0x5, R13 ;  /* 0x000000050c157819 */ /* 0x000fe2000001020d */
[----:B------:R-:W-:Y:S01]  /*1ff0*/  IMAD R3, R8, UR4, RZ ;  /* 0x0000000408037c24 */ /* 0x000fe2000f8e02ff */
[----:B------:R-:W-:Y:S01]  /*2000*/  SHF.R.S32.HI R118, RZ, 0x1f, R212 ;  /* 0x0000001fff767819 */ /* 0x000fe200000114d4 */
[C---:B---3--:R-:W-:Y:S01]  /*2010*/  IMAD.WIDE.U32 R4, R30.reuse, UR4, R6 ;  /* 0x000000041e047c25 */ /* 0x048fe2000f8e0006 */
[----:B------:R-:W-:Y:S01]  /*2020*/  SHF.R.S32.HI R117, RZ, 0x1f, R211 ;  /* 0x0000001fff757819 */ /* 0x000fe200000114d3 */
[----:B------:R-:W0:Y:S01]  /*2030*/  LDC.64 R6, c[0x0][0x408] ;  /* 0x00010200ff067b82 */ /* 0x000e220000000a00 */
[----:B------:R-:W-:Y:S01]  /*2040*/  SHF.R.S32.HI R116, RZ, 0x1f, R210 ;  /* 0x0000001fff747819 */ /* 0x000fe200000114d2 */
[----:B------:R-:W-:Y:S01]  /*2050*/  IMAD R3, R30, UR5, R3 ;  /* 0x000000051e037c24 */ /* 0x000fe2000f8e0203 */
[----:B------:R-:W-:Y:S01]  /*2060*/  ULDC.64 UR4, c[0x0][0x310] ;  /* 0x0000c40000047ab9 */ /* 0x000fe20000000a00 */
[----:B------:R-:W-:-:S02]  /*2070*/  IMAD R28, R27, R12, RZ ;  /* 0x0000000c1b1c7224 */ /* 0x000fc400078e02ff */
[----:B------:R-:W-:Y:S02]  /*2080*/  IMAD.IADD R5, R5, 0x1, R3 ;  /* 0x0000000105057824 */ /* 0x000fe400078e0203 */
[----:B------:R-:W-:Y:S02]  /*2090*/  IMAD R33, R115, R13, R28 ;  /* 0x0000000d73217224 */ /* 0x000fe400078e021c */
[-C--:B------:R-:W-:Y:S02]  /*20a0*/  IMAD R28, R215, R98.reuse, RZ ;  /* 0x00000062d71c7224 */ /* 0x080fe400078e02ff */
[----:B------:R-:W-:-:S04]  /*20b0*/  IMAD.WIDE.U32 R130, R23, R98, R88 ;  /* 0x0000006217827225 */ /* 0x000fc800078e0058 */
[----:B------:R-:W-:-:S04]  /*20c0*/  IMAD.WIDE.U32 R40, R23, R98, R16 ;  /* 0x0000006217287225 */ /* 0x000fc800078e0010 */
[----:B------:R-:W-:Y:S02]  /*20d0*/  VIADD R126, R29, 0x8 ;  /* 0x000000081d7e7836 */ /* 0x000fe40000000000 */
[----:B------:R-:W-:Y:S02]  /*20e0*/  IMAD.SHL.U32 R128, R98, 0x80, RZ ;  /* 0x0000008062807824 */ /* 0x000fe400078e00ff */
[----:B0-----:R-:W-:-:S04]  /*20f0*/  IMAD R14, R215, R6, RZ ;  /* 0x00000006d70e7224 */ /* 0x001fc800078e02ff */
[----:B------:R-:W-:Y:S01]  /*2100*/  IMAD R85, R23, R7, R14 ;  /* 0x0000000717557224 */ /* 0x000fe200078e020e */
[----:B------:R-:W-:Y:S02]  /*2110*/  SHF.R.S32.HI R0, RZ, 0x1f, R31 ;  /* 0x0000001fff007819 */ /* 0x000fe4000001141f */
[----:B------:R-:W-:Y:S02]  /*2120*/  SEL R31, R31, RZ, !P0 ;  /* 0x000000ff1f1f7207 */ /* 0x000fe40004000000 */
[----:B------:R-:W-:Y:S02]  /*2130*/  SEL R9, R0, RZ, !P0 ;  /* 0x000000ff00097207 */ /* 0x000fe40004000000 */
[----:B------:R-:W-:Y:S01]  /*2140*/  IADD3 R42, P0, R23, R42, RZ ;  /* 0x0000002a172a7210 */ /* 0x000fe20007f1e0ff */
[----:B------:R-:W-:-:S04]  /*2150*/  IMAD.WIDE.U32 R96, R31, UR4, R4 ;  /* 0x000000041f607c25 */ /* 0x000fc8000f8e0004 */
[----:B------:R-:W-:Y:S01]  /*2160*/  IMAD R0, R9, UR4, RZ ;  /* 0x0000000409007c24 */ /* 0x000fe2000f8e02ff */
[C---:B------:R-:W-:Y:S01]  /*2170*/  IADD3 R38, P3, R96.reuse, 0x40, RZ ;  /* 0x0000004060267810 */ /* 0x040fe20007f7e0ff */
[----:B------:R-:W-:Y:S01]  /*2180*/  IMAD.X R43, R215, 0x1, R32, P0 ;  /* 0x00000001d72b7824 */ /* 0x000fe200000e0620 */
[----:B------:R-:W-:Y:S01]  /*2190*/  IADD3 R36, P0, R96, R40, RZ ;  /* 0x0000002860247210 */ /* 0x000fe20007f1e0ff */
[----:B------:R-:W-:Y:S01]  /*21a0*/  IMAD R35, R31, UR5, R0 ;  /* 0x000000051f237c24 */ /* 0x000fe2000f8e0200 */
[----:B------:R-:W-:Y:S05]  /*21b0*/  @!P6 WARPSYNC.ALL ;  /* 0x000000000000e948 */ /* 0x000fea0003800000 */
[----:B------:R-:W-:Y:S01]  /*21c0*/  ULDC.64 UR4, c[0x0][0x330] ;  /* 0x0000cc0000047ab9 */ /* 0x000fe20000000a00 */
[----:B------:R-:W-:-:S02]  /*21d0*/  IMAD.IADD R35, R97, 0x1, R35 ;  /* 0x0000000161237824 */ /* 0x000fc400078e0223 */
[----:B------:R-:W-:Y:S02]  /*21e0*/  IMAD R3, R8, UR4, RZ ;  /* 0x0000000408037c24 */ /* 0x000fe4000f8e02ff */
[----:B------:R-:W-:-:S04]  /*21f0*/  IMAD.WIDE.U32 R4, R30, UR4, R16 ;  /* 0x000000041e047c25 */ /* 0x000fc8000f8e0010 */
[----:B------:R-:W-:Y:S01]  /*2200*/  IMAD R3, R30, UR5, R3 ;  /* 0x000000051e037c24 */ /* 0x000fe2000f8e0203 */
[----:B------:R-:W-:Y:S01]  /*2210*/  ULDC.64 UR4, c[0x0][0x338] ;  /* 0x0000ce0000047ab9 */ /* 0x000fe20000000a00 */
[----:B------:R-:W-:Y:S02]  /*2220*/  IMAD.X R103, RZ, RZ, R35, P3 ;  /* 0x000000ffff677224 */ /* 0x000fe400018e0623 */
[----:B------:R-:W-:Y:S01]  /*2230*/  IMAD.IADD R5, R5, 0x1, R3 ;  /* 0x0000000105057824 */ /* 0x000fe200078e0203 */
[----:B------:R-:W-:Y:S01]  /*2240*/  SEL R3, R113, RZ, P1 ;  /* 0x000000ff71037207 */ /* 0x000fe20000800000 */
[----:B------:R-:W-:Y:S02]  /*2250*/  IMAD R0, R9, UR4, RZ ;  /* 0x0000000409007c24 */ /* 0x000fe4000f8e02ff */
[----:B------:R-:W-:-:S04]  /*2260*/  IMAD.WIDE.U32 R8, R23, R6, R18 ;  /* 0x0000000617087225 */ /* 0x000fc800078e0012 */
[----:B------:R-:W-:Y:S02]  /*2270*/  IMAD.IADD R3, R16, 0x1, R3 ;  /* 0x0000000110037824 */ /* 0x000fe400078e0203 */
[----:B------:R-:W-:Y:S02]  /*2280*/  IMAD R105, R31, UR5, R0 ;  /* 0x000000051f697c24 */ /* 0x000fe4000f8e0200 */
[-C--:B------:R-:W-:Y:S01]  /*2290*/  IMAD R0, R215, R12.reuse, RZ ;  /* 0x0000000cd7007224 */ /* 0x080fe200078e02ff */
[----:B------:R-:W-:Y:S01]  /*22a0*/  SHF.R.S32.HI R20, RZ, 0x1f, R3 ;  /* 0x0000001fff147819 */ /* 0x000fe20000011403 */
[----:B------:R-:W-:Y:S01]  /*22b0*/  IMAD.WIDE.U32 R94, R31, UR4, R4 ;  /* 0x000000041f5e7c25 */ /* 0x000fe2000f8e0004 */
[----:B------:R-:W-:Y:S02]  /*22c0*/  ULDC UR4, c[0x0][0x2f4] ;  /* 0x0000bd0000047ab9 */ /* 0x000fe40000000800 */
[----:B------:R-:W-:Y:S01]  /*22d0*/  LEA.HI R44, R20, R3, RZ, 0x3 ;  /* 0x00000003142c7211 */ /* 0x000fe200078f18ff */
[----:B------:R-:W-:Y:S01]  /*22e0*/  IMAD.WIDE.U32 R4, R23, R12, R18 ;  /* 0x0000000c17047225 */ /* 0x000fe200078e0012 */
[----:B------:R-:W-:-:S02]  /*22f0*/  ISETP.GE.AND P2, PT, R16, UR4, PT ;  /* 0x0000000410007c0c */ /* 0x000fc4000bf46270 */
[----:B------:R-:W-:Y:S01]  /*2300*/  LOP3.LUT R37, R44, 0xfffffff8, RZ, 0xc0, !PT ;  /* 0xfffffff82c257812 */ /* 0x000fe200078ec0ff */
[----:B------:R-:W-:Y:S01]  /*2310*/  IMAD R15, R23, R13, R0 ;  /* 0x0000000d170f7224 */ /* 0x000fe200078e0200 */
[----:B------:R-:W-:Y:S01]  /*2320*/  P2R R0, PR, RZ, 0x2 ;  /* 0x00000002ff007803 */ /* 0x000fe20000000000 */
[----:B------:R-:W-:Y:S01]  /*2330*/  IMAD.MOV.U32 R86, RZ, RZ, R8 ;  /* 0x000000ffff567224 */ /* 0x000fe200078e0008 */
[----:B------:R-:W-:Y:S01]  /*2340*/  LEA.HI R8, R20, R3, RZ, 0x6 ;  /* 0x0000000314087211 */ /* 0x000fe200078f30ff */
[----:B------:R-:W-:Y:S01]  /*2350*/  IMAD.IADD R5, R5, 0x1, R15 ;  /* 0x0000000105057824 */ /* 0x000fe200078e020f */
[----:B------:R-:W-:Y:S01]  /*2360*/  SHF.L.U64.HI R20, R12, 0x6, R13 ;  /* 0x000000060c147819 */ /* 0x000fe2000001020d */
[----:B------:R-:W-:Y:S01]  /*2370*/  IMAD.IADD R11, R15, 0x1, R11 ;  /* 0x000000010f0b7824 */ /* 0x000fe200078e020b */
[----:B------:R-:W-:Y:S01]  /*2380*/  SHF.R.S32.HI R101, RZ, 0x3, R44 ;  /* 0x00000003ff657819 */ /* 0x000fe2000001142c */
[----:B------:R-:W-:Y:S01]  /*2390*/  IMAD.WIDE.U32 R14, R23, R6, R16 ;  /* 0x00000006170e7225 */ /* 0x000fe200078e0010 */
[----:B------:R-:W-:-:S03]  /*23a0*/  SHF.R.S32.HI R102, RZ, 0x1f, R37 ;  /* 0x0000001fff667819 */ /* 0x000fc60000011425 */
[----:B------:R-:W-:Y:S01]  /*23b0*/  IMAD.SHL.U32 R3, R8, 0x80, RZ ;  /* 0x0000008008037824 */ /* 0x000fe200078e00ff */
[----:B------:R-:W-:Y:S01]  /*23c0*/  LOP3.LUT R8, R44, 0x38, RZ, 0xc0, !PT ;  /* 0x000000382c087812 */ /* 0x000fe200078ec0ff */
[----:B------:R-:W-:-:S03]  /*23d0*/  IMAD.WIDE.U32 R92, R115, R12, R4 ;  /* 0x0000000c735c7225 */ /* 0x000fc600078e0004 */
[----:B------:R-:W-:Y:S01]  /*23e0*/  LOP3.LUT R8, R8, 0x1c0, R225, 0xf8, !PT ;  /* 0x000001c008087812 */ /* 0x000fe200078ef8e1 */
[----:B------:R-:W-:Y:S01]  /*23f0*/  IMAD.IADD R87, R9, 0x1, R85 ;  /* 0x0000000109577824 */ /* 0x000fe200078e0255 */
[--C-:B------:R-:W-:Y:S01]  /*2400*/  LOP3.LUT R9, R199, 0x38, R44.reuse, 0xf8, !PT ;  /* 0x00000038c7097812 */ /* 0x100fe200078ef82c */
[----:B------:R-:W-:Y:S01]  /*2410*/  IMAD R4, R27, R6, RZ ;  /* 0x000000061b047224 */ /* 0x000fe200078e02ff */
[----:B------:R-:W-:Y:S01]  /*2420*/  LOP3.LUT R3, R3, 0xffffe000, RZ, 0xc0, !PT ;  /* 0xffffe00003037812 */ /* 0x000fe200078ec0ff */
[----:B------:R-:W-:Y:S01]  /*2430*/  IMAD.IADD R85, R85, 0x1, R15 ;  /* 0x0000000155557824 */ /* 0x000fe200078e020f */
[----:B------:R-:W-:Y:S01]  /*2440*/  LOP3.LUT R15, R197, 0x38, R44, 0xf8, !PT ;  /* 0x00000038c50f7812 */ /* 0x000fe200078ef82c */
[----:B------:R-:W-:Y:S01]  /*2450*/  IMAD.MOV.U32 R84, RZ, RZ, R14 ;  /* 0x000000ffff547224 */ /* 0x000fe200078e000e */
[----:B------:R-:W-:Y:S01]  /*2460*/  LOP3.LUT R14, R198, 0x38, R44, 0xf8, !PT ;  /* 0x00000038c60e7812 */ /* 0x000fe200078ef82c */
[----:B------:R-:W-:Y:S01]  /*2470*/  IMAD R31, R23, R99, R28 ;  /* 0x00000063171f7224 */ /* 0x000fe200078e021c */
[----:B------:R-:W-:Y:S01]  /*2480*/  LOP3.LUT R9, R9, R228, RZ, 0x3c, !PT ;  /* 0x000000e409097212 */ /* 0x000fe200078e3cff */
[----:B------:R-:W-:Y:S01]  /*2490*/  IMAD R45, R115, R7, R4 ;  /* 0x00000007732d7224 */ /* 0x000fe200078e0204 */
[----:B------:R-:W-:Y:S01]  /*24a0*/  IADD3 R4, P1, R88, R130, RZ ;  /* 0x0000008258047210 */ /* 0x000fe20007f3e0ff */
[----:B------:R-:W-:Y:S01]  /*24b0*/  IMAD.IADD R5, R31, 0x1, R131 ;  /* 0x000000011f057824 */ /* 0x000fe200078e0283 */
[----:B------:R-:W-:Y:S01]  /*24c0*/  LOP3.LUT R14, R14, R227, RZ, 0x3c, !PT ;  /* 0x000000e30e0e7212 */ /* 0x000fe200078e3cff */
[----:B------:R-:W-:Y:S01]  /*24d0*/  IMAD.IADD R30, R41, 0x1, R31 ;  /* 0x00000001291e7824 */ /* 0x000fe200078e021f */
[----:B------:R-:W-:Y:S01]  /*24e0*/  LOP3.LUT R15, R15, R226, RZ, 0x3c, !PT ;  /* 0x000000e20f0f7212 */ /* 0x000fe200078e3cff */
[----:B------:R-:W-:Y:S01]  /*24f0*/  IMAD.X R28, R5, 0x1, R89, P1 ;  /* 0x00000001051c7824 */ /* 0x000fe200008e0659 */
[----:B------:R-:W-:Y:S01]  /*2500*/  LOP3.LUT R8, R8, R203, RZ, 0x3c, !PT ;  /* 0x000000cb08087212 */ /* 0x000fe200078e3cff */
[----:B------:R-:W-:Y:S01]  /*2510*/  IMAD.X R39, R30, 0x1, R35, P0 ;  /* 0x000000011e277824 */ /* 0x000fe200000e0623 */
[-C--:B------:R-:W-:Y:S01]  /*2520*/  IADD3 R110, R9, R3.reuse, R202 ;  /* 0x00000003096e7210 */ /* 0x080fe20007ffe0ca */
[----:B------:R-:W-:Y:S01]  /*2530*/  IMAD.WIDE.U32 R90, R115, R12, R10 ;  /* 0x0000000c735a7225 */ /* 0x000fe200078e000a */
[----:B------:R-:W-:-:S02]  /*2540*/  IADD3 R109, R14, R3, R201 ;  /* 0x000000030e6d7210 */ /* 0x000fc40007ffe0c9 */
[-C--:B------:R-:W-:Y:S01]  /*2550*/  IADD3 R108, R15, R3.reuse, R200 ;  /* 0x000000030f6c7210 */ /* 0x080fe20007ffe0c8 */
[CC--:B------:R-:W-:Y:S01]  /*2560*/  IMAD.WIDE.U32 R86, R115.reuse, R6.reuse, R86 ;  /* 0x0000000673567225 */ /* 0x0c0fe200078e0056 */
[----:B------:R-:W-:Y:S02]  /*2570*/  IADD3 R112, R8, R3, R204 ;  /* 0x0000000308707210 */ /* 0x000fe40007ffe0cc */
[C---:B------:R-:W-:Y:S01]  /*2580*/  SHF.L.U64.HI R3, R98.reuse, 0x7, R99 ;  /* 0x0000000762037819 */ /* 0x040fe20000010263 */
[----:B------:R-:W-:Y:S01]  /*2590*/  IMAD.WIDE.U32 R84, R115, R6, R84 ;  /* 0x0000000673547225 */ /* 0x000fe200078e0054 */
[----:B------:R-:W-:Y:S02]  /*25a0*/  SHF.L.U64.HI R27, R98, 0x6, R99 ;  /* 0x00000006621b7819 */ /* 0x000fe40000010263 */
[----:B------:R-:W-:Y:S01]  /*25b0*/  IADD3 R29, P1, R4, R88, RZ ;  /* 0x00000058041d7210 */ /* 0x000fe20007f3e0ff */
[----:B------:R-:W-:Y:S01]  /*25c0*/  IMAD.SHL.U32 R14, R12, 0x20, RZ ;  /* 0x000000200c0e7824 */ /* 0x000fe200078e00ff */
[----:B------:R-:W-:Y:S01]  /*25d0*/  IADD3 R99, P0, R36, 0x40, RZ ;  /* 0x0000004024637810 */ /* 0x000fe20007f1e0ff */
[----:B------:R-:W-:Y:S01]  /*25e0*/  IMAD.SHL.U32 R8, R6, 0x20, RZ ;  /* 0x0000002006087824 */ /* 0x000fe200078e00ff */
[C---:B------:R-:W-:Y:S01]  /*25f0*/  SHF.L.U64.HI R15, R12.reuse, 0x7, R13 ;  /* 0x000000070c0f7819 */ /* 0x040fe2000001020d */
[----:B------:R-:W-:Y:S01]  /*2600*/  IMAD.SHL.U32 R13, R12, 0x40, RZ ;  /* 0x000000400c0d7824 */ /* 0x000fe200078e00ff */
[----:B------:R-:W-:Y:S01]  /*2610*/  SHF.L.U64.HI R11, R6, 0x5, R7 ;  /* 0x00000005060b7819 */ /* 0x000fe20000010207 */
[----:B------:R-:W-:Y:S01]  /*2620*/  IMAD.X R31, R28, 0x1, R89, P1 ;  /* 0x000000011c1f7824 */ /* 0x000fe200008e0659 */
[C---:B------:R-:W-:Y:S01]  /*2630*/  SHF.L.U64.HI R10, R6.reuse, 0x6, R7 ;  /* 0x00000006060a7819 */ /* 0x040fe20000010207 */
[----:B------:R-:W-:Y:S01]  /*2640*/  IMAD.IADD R32, R93, 0x1, R33 ;  /* 0x000000015d207824 */ /* 0x000fe200078e0221 */
[C---:B------:R-:W-:Y:S01]  /*2650*/  SHF.L.U64.HI R9, R6.reuse, 0x7, R7 ;  /* 0x0000000706097819 */ /* 0x040fe20000010207 */
[----:B------:R-:W-:Y:S01]  /*2660*/  IMAD.SHL.U32 R7, R6, 0x40, RZ ;  /* 0x0000004006077824 */ /* 0x000fe200078e00ff */
[----:B------:R-:W-:Y:S01]  /*2670*/  ISETP.GE.AND P1, PT, R190, UR4, PT ;  /* 0x00000004be007c0c */ /* 0x000fe2000bf26270 */
[----:B------:R-:W-:-:S02]  /*2680*/  IMAD.SHL.U32 R12, R12, 0x80, RZ ;  /* 0x000000800c0c7824 */ /* 0x000fc400078e00ff */
[----:B------:R-:W-:Y:S02]  /*2690*/  IMAD.SHL.U32 R6, R6, 0x80, RZ ;  /* 0x0000008006067824 */ /* 0x000fe400078e00ff */
[----:B------:R-:W-:Y:S02]  /*26a0*/  IMAD.SHL.U32 R113, R113, 0x2, RZ ;  /* 0x0000000271717824 */ /* 0x000fe400078e00ff */
[----:B------:R-:W-:Y:S02]  /*26b0*/  IMAD.IADD R33, R33, 0x1, R91 ;  /* 0x0000000121217824 */ /* 0x000fe400078e025b */
[----:B------:R-:W-:Y:S02]  /*26c0*/  IMAD.IADD R34, R87, 0x1, R45 ;  /* 0x0000000157227824 */ /* 0x000fe400078e022d */
[----:B------:R-:W-:Y:S02]  /*26d0*/  IMAD.IADD R100, R45, 0x1, R85 ;  /* 0x000000012d647824 */ /* 0x000fe400078e0255 */
[----:B------:R-:W-:-:S02]  /*26e0*/  IMAD.X R104, RZ, RZ, R39, P0 ;  /* 0x000000ffff687224 */ /* 0x000fc400000e0627 */
[----:B------:R-:W-:Y:S01]  /*26f0*/  IMAD.IADD R105, R95, 0x1, R105 ;  /* 0x000000015f697824 */ /* 0x000fe200078e0269 */
[----:B------:R-:W-:Y:S06]  /*2700*/  @!P6 BAR.SYNC.DEFER_BLOCKING 0x9, 0x100 ;  /* 0x024400000000eb1d */ /* 0x000fec0000010000 */
.L_x_1766:
[----:B0-----:R-:W0:Y:S01]  /*2710*/  LDC R123, c[0x0][0x3f4] ;  /* 0x0000fd00ff7b7b82 */ /* 0x001e220000000800 */
[----:B------:R-:W-:Y:S01]  /*2720*/  VIADD R26, R26, 0xffffffff ;  /* 0xffffffff1a1a7836 */ /* 0x000fe20000000000 */
[----:B------:R-:W-:Y:S05]  /*2730*/  YIELD ;  /* 0x0000000000007946 */ /* 0x000fea0003800000 */
[----:B------:R-:W-:Y:S01]  /*2740*/  IMAD R111, R184, 0x4000, R206 ;  /* 0x00004000b86f7824 */ /* 0x000fe200078e02ce */
[----:B------:R-:W-:Y:S01]  /*2750*/  ISETP.GT.AND P3, PT, R26, R25, PT ;  /* 0x000000191a00720c */ /* 0x000fe20003f64270 */
[----:B------:R-:W-:Y:S02]  /*2760*/  BSSY B0, `(.L_x_1681) ;  /* 0x00005dd000007945 */ /* 0x000fe40003800000 */
[----:B------:R-:W-:Y:S01]  /*2770*/  IMAD R111, R111, 0x2, R2 ;  /* 0x000000026f6f7824 */ /* 0x000fe200078e0202 */
[----:B------:R-:W-:-:S02]  /*2780*/  P2R R107, PR, RZ, 0x8 ;  /* 0x00000008ff6b7803 */ /* 0x000fc40000000000 */
[----:B0-----:R-:W-:-:S13]  /*2790*/  ISETP.GE.AND P0, PT, R123, 0x1, PT ;  /* 0x000000017b00780c */ /* 0x001fda0003f06270 */
[----:B------:R-:W-:Y:S05]  /*27a0*/  @!P0 BRA `(.L_x_1682) ;  /* 0x0000005400e48947 */ /* 0x000fea0003800000 */
[----:B------:R-:W-:Y:S01]  /*27b0*/  ULDC.U8 UR4, c[0x0][0x410] ;  /* 0x0001040000047ab9 */ /* 0x000fe20000000000 */
[----:B------:R-:W-:Y:S01]  /*27c0*/  SHF.R.S32.HI R45, RZ, 0x1f, R26 ;  /* 0x0000001fff2d7819 */ /* 0x000fe2000001141a */
[-C--:B------:R-:W-:Y:S01]  /*27d0*/  IMAD R44, R3, R26.reuse, RZ ;  /* 0x0000001a032c7224 */ /* 0x080fe200078e02ff */
[----:B------:R-:W-:Y:S01]  /*27e0*/  ISETP.NE.AND P0, PT, RZ, UR4, PT ;  /* 0x00000004ff007c0c */ /* 0x000fe2000bf05270 */
[-C--:B------:R-:W-:Y:S02]  /*27f0*/  IMAD R46, R15, R26.reuse, RZ ;  /* 0x0000001a0f2e7224 */ /* 0x080fe400078e02ff */
[----:B------:R-:W-:Y:S02]  /*2800*/  IMAD R48, R9, R26, RZ ;  /* 0x0000001a09307224 */ /* 0x000fe400078e02ff */
[C---:B------:R-:W-:Y:S02]  /*2810*/  IMAD R47, R45.reuse, R128, R44 ;  /* 0x000000802d2f7224 */ /* 0x040fe400078e022c */
[----:B------:R-:W-:-:S02]  /*2820*/  IMAD R119, R45, R12, R46 ;  /* 0x0000000c2d777224 */ /* 0x000fc400078e022e */
[----:B------:R-:W-:Y:S02]  /*2830*/  IMAD R114, R26, -0x80, R24 ;  /* 0xffffff801a727824 */ /* 0x000fe400078e0218 */
[----:B------:R-:W-:Y:S02]  /*2840*/  IMAD R45, R45, R6, R48 ;  /* 0x000000062d2d7224 */ /* 0x000fe400078e0230 */
[----:B------:R-:W-:Y:S01]  /*2850*/  IMAD.WIDE.U32 R120, R128, R26, RZ ;  /* 0x0000001a80787225 */ /* 0x000fe200078e00ff */
[----:B------:R-:W-:-:S03]  /*2860*/  VIMNMX R114, R114, 0x80, PT ;  /* 0x0000008072727848 */ /* 0x000fc60003fe0100 */
        /* <DEDUP_REMOVED lines=34> */
.L_x_1685:
[----:B------:R-:W-:Y:S05]  /*2a90*/  BSYNC B1 ;  /* 0x0000000000017941 */ /* 0x000fea0003800000 */
.L_x_1684:
[----:B------:R-:W-:Y:S01]  /*2aa0*/  ISETP.GE.AND P4, PT, R212, R114, PT ;  /* 0x00000072d400720c */ /* 0x000fe20003f86270 */
[----:B0----5:R-:W-:Y:S01]  /*2ab0*/  IMAD.MOV.U32 R44, RZ, RZ, R72 ;  /* 0x000000ffff2c7224 */ /* 0x021fe200078e0048 */
[----:B------:R-:W-:Y:S01]  /*2ac0*/  BSSY B1, `(.L_x_1686) ;  /* 0x0000028000017945 */ /* 0x000fe20003800000 */
[----:B------:R-:W-:Y:S01]  /*2ad0*/  IMAD.MOV.U32 R45, RZ, RZ, R73 ;  /* 0x000000ffff2d7224 */ /* 0x000fe200078e0049 */
[----:B------:R-:W-:Y:S01]  /*2ae0*/  CS2R R68, SRZ ;  /* 0x0000000000447805 */ /* 0x000fe2000001ff00 */
        /* <DEDUP_REMOVED lines=15> */
[----:B------:R-:W-:Y:S01]  /*2be0*/  PRMT R159, R47, 0x7610, R159 ;  /* 0x000076102f9f7816 */ /* 0x000fe2000000009f */
[----:B------:R-:W-:Y:S06]  /*2bf0*/  @P4 BRA `(.L_x_1687) ;  /* 0x0000000000504947 */ /* 0x000fec0003800000 */
[----:B------:R-:W-:Y:S01]  /*2c00*/  IADD3 R45, P0, P5, R92, R78, R14 ;  /* 0x0000004e5c2d7210 */ /* 0x000fe20007d1e00e */
[----:B------:R-:W-:Y:S01]  /*2c10*/  ULDC.64 UR4, c[0x0][0x3e8] ;  /* 0x0000fa0000047ab9 */ /* 0x000fe20000000a00 */
[----:B------:R-:W-:Y:S02]  /*2c20*/  CS2R R68, SRZ ;  /* 0x0000000000447805 */ /* 0x000fe4000001ff00 */
[----:B------:R-:W-:Y:S02]  /*2c30*/  CS2R R70, SRZ ;  /* 0x0000000000467805 */ /* 0x000fe4000001ff00 */
[----:B------:R-:W-:Y:S02]  /*2c40*/  IADD3.X R46, R32, R119, R21, P0, P5 ;  /* 0x00000077202e7210 */ /* 0x000fe400007ea415 */
        /* <DEDUP_REMOVED lines=15> */
.L_x_1687:
[----:B------:R-:W-:Y:S05]  /*2d40*/  BSYNC B1 ;  /* 0x0000000000017941 */ /* 0x000fea0003800000 */
.L_x_1686:
        /* <DEDUP_REMOVED lines=22> */
[----:B------:R-:W-:-:S02]  /*2eb0*/  CS2R R62, SRZ ;  /* 0x00000000003e7805 */ /* 0x000fc4000001ff00 */
[----:B------:R-:W-:Y:S02]  /*2ec0*/  CS2R R52, SRZ ;  /* 0x0000000000347805 */ /* 0x000fe4000001ff00 */
[----:B------:R-:W-:Y:S02]  /*2ed0*/  CS2R R50, SRZ ;  /* 0x0000000000327805 */ /* 0x000fe4000001ff00 */
[----:B------:R-:W-:Y:S02]  /*2ee0*/  CS2R R54, SRZ ;  /* 0x0000000000367805 */ /* 0x000fe4000001ff00 */
[----:B------:R-:W-:Y:S01]  /*2ef0*/  P2R R147, PR, RZ, 0x1 ;  /* 0x00000001ff937803 */ /* 0x000fe20000000000 */
        /* <DEDUP_REMOVED lines=21> */
.L_x_1689:
[----:B------:R-:W-:Y:S05]  /*3050*/  BSYNC B1 ;  /* 0x0000000000017941 */ /* 0x000fea0003800000 */
.L_x_1688:
[----:B------:R-:W-:Y:S01]  /*3060*/  ISETP.GE.AND P5, PT, R210, R114, PT ;  /* 0x00000072d200720c */ /* 0x000fe20003fa6270 */
[----:B------:R-:W-:-:S12]  /*3070*/  BSSY B1, `(.L_x_1690) ;  /* 0x000001e000017945 */ /* 0x000fd80003800000 */
[----:B------:R-:W-:Y:S05]  /*3080*/  @P5 BRA `(.L_x_1691) ;  /* 0x0000000000705947 */ /* 0x000fea0003800000 */
[----:B0-----:R-:W0:Y:S01]  /*3090*/  LDC.64 R44, c[0x0][0x3f8] ;  /* 0x0000fe00ff2c7b82 */ /* 0x001e220000000a00 */
[----:B------:R-:W-:Y:S01]  /*30a0*/  IMAD.MOV.U32 R79, RZ, RZ, R119 ;  /* 0x000000ffff4f7224 */ /* 0x000fe200078e0077 */
[----:B------:R-:W-:Y:S01]  /*30b0*/  ULDC.64 UR4, c[0x0][0x3e8] ;  /* 0x0000fa0000047ab9 */ /* 0x000fe20000000a00 */
[----:B------:R-:W-:Y:S01]  /*30c0*/  IMAD.MOV.U32 R77, RZ, RZ, R106 ;  /* 0x000000ffff4d7224 */ /* 0x000fe200078e006a */
[----:B------:R-:W-:Y:S02]  /*30d0*/  CS2R R52, SRZ ;  /* 0x0000000000347805 */ /* 0x000fe4000001ff00 */
[----:B------:R-:W-:Y:S01]  /*30e0*/  CS2R R54, SRZ ;  /* 0x0000000000367805 */ /* 0x000fe2000001ff00 */
[----:B0-----:R-:W-:-:S04]  /*30f0*/  IMAD.WIDE.U32 R78, R44, 0x60, R78 ;  /* 0x000000602c4e7825 */ /* 0x001fc800078e004e */
[----:B------:R-:W-:Y:S01]  /*3100*/  IMAD R45, R45, 0x60, RZ ;  /* 0x000000602d2d7824 */ /* 0x000fe200078e02ff */
[----:B------:R-:W-:-:S04]  /*3110*/  IADD3 R46, P0, R92, R78, RZ ;  /* 0x0000004e5c2e7210 */ /* 0x000fc80007f1e0ff */
[----:B------:R-:W-:Y:S02]  /*3120*/  IADD3.X R79, R32, R79, R45, P0, !PT ;  /* 0x0000004f204f7210 */ /* 0x000fe400007fe42d */
[----:B------:R-:W0:Y:S02]  /*3130*/  LDC.64 R44, c[0x0][0x408] ;  /* 0x00010200ff2c7b82 */ /* 0x000e240000000a00 */
[----:B0-----:R-:W-:-:S04]  /*3140*/  IMAD.WIDE.U32 R76, R44, 0x60, R76 ;  /* 0x000000602c4c7825 */ /* 0x001fc800078e004c */
        /* <DEDUP_REMOVED lines=16> */
.L_x_1691:
[----:B------:R-:W-:Y:S05]  /*3250*/  BSYNC B1 ;  /* 0x0000000000017941 */ /* 0x000fea0003800000 */
.L_x_1690:
[----:B01---5:R-:W-:Y:S01]  /*3260*/  IMAD.MOV.U32 R44, RZ, RZ, R56 ;  /* 0x000000ffff2c7224 */ /* 0x023fe200078e0038 */
[----:B------:R-:W-:Y:S01]  /*3270*/  ISETP.NE.AND P0, PT, R191, 0x3, PT ;  /* 0x00000003bf00780c */ /* 0x000fe20003f05270 */
        /* <DEDUP_REMOVED lines=29> */
[----:B------:R-:W-:Y:S02]  /*3450*/  PRMT R142, R46, 0x7610, R142 ;  /* 0x000076102e8e7816 */ /* 0x000fe4000000008e */
[----:B------:R-:W-:Y:S01]  /*3460*/  PRMT R143, R47, 0x7610, R143 ;  /* 0x000076102f8f7816 */ /* 0x000fe2000000008f */
[----:B------:R-:W-:Y:S06]  /*3470*/  @!P0 BRA `(.L_x_1692) ;  /* 0x0000000000048947 */ /* 0x000fec0003800000 */
[----:B------:R-:W-:Y:S01]  /*3480*/  BPT.TRAP 0x1 ;  /* 0x000000040000795c */ /* 0x000fe20000300000 */
.L_x_1692:
[----:B------:R-:W-:Y:S01]  /*3490*/  IMAD R106, R184, 0x8, R2 ;  /* 0x00000008b86a7824 */ /* 0x000fe200078e0202 */
[----:B------:R-:W-:Y:S01]  /*34a0*/  SHF.L.U32 R119, R192, 0x1f, RZ ;  /* 0x0000001fc0777819 */ /* 0x000fe200000006ff */
[----:B------:R-:W-:Y:S03]  /*34b0*/  BSSY B1, `(.L_x_1693) ;  /* 0x0000003000017945 */ /* 0x000fe60003800000 */
[----:B------:R-:W0:Y:S02]  /*34c0*/  SYNCS.PHASECHK.TRANS64.TRYWAIT P6, [R106+URZ+0x28890], R119 ;  /* 0x028890776a0075a7 */ /* 0x000e2400080c017f */
[----:B0-----:R-:W-:Y:S05]  /*34d0*/  @!P6 BRA `(.L_x_1694) ;  /* 0x00000238003ce947 */ /* 0x001fea0003800000 */
.L_x_2098:
[----:B------:R-:W-:Y:S05]  /*34e0*/  BSYNC B1 ;  /* 0x0000000000017941 */ /* 0x000fea0003800000 */
.L_x_1693:
[----:B------:R-:W-:Y:S04]  /*34f0*/  BSSY B1, `(.L_x_1695) ;  /* 0x0000079000017945 */ /* 0x000fe80003800000 */
[----:B------:R-:W-:Y:S05]  /*3500*/  @P3 BRA `(.L_x_1696) ;  /* 0x0000000400dc3947 */ /* 0x000fea0003800000 */
[----:B------:R-:W-:Y:S01]  /*3510*/  IADD3 R157, P3, R40, R120, RZ ;  /* 0x00000078289d7210 */ /* 0x000fe20007f7e0ff */
[----:B------:R-:W-:Y:S04]  /*3520*/  BSSY B2, `(.L_x_1697) ;  /* 0x000003b000027945 */ /* 0x000fe80003800000 */
[----:B------:R-:W-:Y:S01]  /*3530*/  IMAD.X R158, R122, 0x1, R30, P3 ;  /* 0x000000017a9e7824 */ /* 0x000fe200018e061e */
[----:B------:R-:W-:Y:S07]  /*3540*/  @P2 BRA `(.L_x_1698) ;  /* 0x0000000000e02947 */ /* 0x000fee0003800000 */
[----:B------:R1:W2:Y:S01]  /*3550*/  LDS.128 R44, [R111+0x18400] ;  /* 0x018400006f2c7984 */ /* 0x0002a20000000c00 */
[----:B------:R-:W-:Y:S01]  /*3560*/  IADD3 R77, P3, R157, R96, RZ ;  /* 0x000000609d4d7210 */ /* 0x000fe20007f7e0ff */
[----:B------:R-:W-:Y:S04]  /*3570*/  BSSY B3, `(.L_x_1699) ;  /* 0x0000031000037945 */ /* 0x000fe80003800000 */
[----:B------:R-:W-:Y:S01]  /*3580*/  IMAD.X R160, R158, 0x1, R35, P3 ;  /* 0x000000019ea07824 */ /* 0x000fe200018e0623 */
[----:B------:R-:W-:-:S13]  /*3590*/  ISETP.GE.AND P3, PT, R18, R123, PT ;  /* 0x0000007b1200720c */ /* 0x000fda0003f66270 */
[----:B-1----:R-:W-:Y:S05]  /*35a0*/  @P3 BRA `(.L_x_1700) ;  /* 0x0000000000b43947 */ /* 0x002fea0003800000 */
[----:B------:R-:W-:Y:S01]  /*35b0*/  SHF.R.U64 R165, R80, 0x10, R81 ;  /* 0x0000001050a57819 */ /* 0x000fe20000001251 */
[----:B--2---:R-:W-:Y:S01]  /*35c0*/  IMAD.U32 R80, R46, 0x10000, RZ ;  /* 0x000100002e507824 */ /* 0x004fe200078e00ff */
[--C-:B------:R-:W-:Y:S02]  /*35d0*/  SHF.R.U64 R164, R82, 0x10, R83.reuse ;  /* 0x0000001052a47819 */ /* 0x100fe40000001253 */
[----:B------:R-:W-:Y:S02]  /*35e0*/  SHF.R.U32.HI R76, RZ, 0x10, R83 ;  /* 0x00000010ff4c7819 */ /* 0x000fe40000011653 */
[----:B------:R-:W-:Y:S02]  /*35f0*/  SHF.R.U32.HI R166, RZ, 0x10, R81 ;  /* 0x00000010ffa67819 */ /* 0x000fe40000011651 */
[----:B------:R-:W-:Y:S02]  /*3600*/  PRMT R162, R162, 0x5410, R165 ;  /* 0x00005410a2a27816 */ /* 0x000fe400000000a5 */
[----:B------:R-:W-:-:S02]  /*3610*/  PRMT R161, R161, 0x5410, R164 ;  /* 0x00005410a1a17816 */ /* 0x000fc400000000a4 */
[----:B------:R-:W-:Y:S02]  /*3620*/  PRMT R165, R159, 0x5410, R76 ;  /* 0x000054109fa57816 */ /* 0x000fe4000000004c */
[----:B------:R-:W-:Y:S01]  /*3630*/  LOP3.LUT R81, R46, 0xffff0000, RZ, 0xc0, !PT ;  /* 0xffff00002e517812 */ /* 0x000fe200078ec0ff */
[----:B------:R-:W-:Y:S01]  /*3640*/  IMAD.U32 R46, R47, 0x10000, RZ ;  /* 0x000100002f2e7824 */ /* 0x000fe200078e00ff */
        /* <DEDUP_REMOVED lines=9> */
[-C--:B------:R-:W-:Y:S01]  /*36e0*/  FMUL.FTZ R168, R76, R164.reuse ;  /* 0x000000a44ca87220 */ /* 0x080fe20000410000 */
[C---:B------:R-:W-:Y:S01]  /*36f0*/  IMAD.U32 R45, R44.reuse, 0x10000, RZ ;  /* 0x000100002c2d7824 */ /* 0x040fe200078e00ff */
[----:B------:R-:W-:Y:S01]  /*3700*/  LOP3.LUT R44, R44, 0xffff0000, RZ, 0xc0, !PT ;  /* 0xffff00002c2c7812 */ /* 0x000fe200078ec0ff */
[-C--:B------:R-:W-:Y:S01]  /*3710*/  FMUL.FTZ R167, R76, R83.reuse ;  /* 0x000000534ca77220 */ /* 0x080fe20000410000 */
[----:B------:R-:W-:Y:S01]  /*3720*/  LOP3.LUT R165, R165, 0xffff0000, RZ, 0xc0, !PT ;  /* 0xffff0000a5a57812 */ /* 0x000fe200078ec0ff */
[----:B------:R-:W-:Y:S01]  /*3730*/  IMAD.U32 R162, R162, 0x10000, RZ ;  /* 0x00010000a2a27824 */ /* 0x000fe200078e00ff */
[----:B------:R-:W-:Y:S01]  /*3740*/  LOP3.LUT R163, R163, 0xffff0000, RZ, 0xc0, !PT ;  /* 0xffff0000a3a37812 */ /* 0x000fe200078ec0ff */
[C---:B------:R-:W-:Y:S01]  /*3750*/  FFMA.FTZ R168, R47.reuse, R83, -R168 ;  /* 0x000000532fa87223 */ /* 0x040fe200000108a8 */
[----:B------:R-:W-:Y:S01]  /*3760*/  FFMA.FTZ R167, R47, R164, R167 ;  /* 0x000000a42fa77223 */ /* 0x000fe200000100a7 */
[----:B------:R-:W-:Y:S01]  /*3770*/  FMUL.FTZ R76, R44, R161 ;  /* 0x000000a12c4c7220 */ /* 0x000fe20000410000 */
[C---:B------:R-:W-:Y:S01]  /*3780*/  FMUL.FTZ R169, R81.reuse, R166 ;  /* 0x000000a651a97220 */ /* 0x040fe20000410000 */
[----:B------:R-:W-:Y:S01]  /*3790*/  FMUL.FTZ R47, R82, R165 ;  /* 0x000000a5522f7220 */ /* 0x000fe20000410000 */
[-C--:B------:R-:W-:Y:S01]  /*37a0*/  FMUL.FTZ R44, R44, R162.reuse ;  /* 0x000000a22c2c7220 */ /* 0x080fe20000410000 */
[----:B------:R-:W-:Y:S01]  /*37b0*/  FMUL.FTZ R81, R81, R159 ;  /* 0x0000009f51517220 */ /* 0x000fe20000410000 */
[----:B------:R-:W-:Y:S01]  /*37c0*/  FMUL.FTZ R82, R82, R163 ;  /* 0x000000a352527220 */ /* 0x000fe20000410000 */
[C---:B------:R-:W-:Y:S01]  /*37d0*/  FFMA.FTZ R76, R45.reuse, R162, -R76 ;  /* 0x000000a22d4c7223 */ /* 0x040fe2000001084c */
[C---:B------:R-:W-:Y:S01]  /*37e0*/  FFMA.FTZ R169, R80.reuse, R159, -R169 ;  /* 0x0000009f50a97223 */ /* 0x040fe200000108a9 */
[----:B------:R-:W-:Y:S01]  /*37f0*/  FFMA.FTZ R45, R45, R161, R44 ;  /* 0x000000a12d2d7223 */ /* 0x000fe2000001002c */
[----:B------:R-:W-:Y:S01]  /*3800*/  FFMA.FTZ R80, R80, R166, R81 ;  /* 0x000000a650507223 */ /* 0x000fe20000010051 */
[C---:B------:R-:W-:Y:S01]  /*3810*/  FFMA.FTZ R47, R46.reuse, R163, -R47 ;  /* 0x000000a32e2f7223 */ /* 0x040fe2000001082f */
[----:B------:R-:W-:Y:S01]  /*3820*/  FFMA.FTZ R82, R46, R165, R82 ;  /* 0x000000a52e527223 */ /* 0x000fe20000010052 */
[----:B------:R-:W-:-:S02]  /*3830*/  F2FP.BF16.F32.PACK_AB R167, R167, R168 ;  /* 0x000000a8a7a7723e */ /* 0x000fc400000010ff */
[----:B------:R-:W-:Y:S02]  /*3840*/  F2FP.BF16.F32.PACK_AB R44, R45, R76 ;  /* 0x0000004c2d2c723e */ /* 0x000fe400000010ff */
[----:B------:R-:W-:Y:S01]  /*3850*/  F2FP.BF16.F32.PACK_AB R47, R82, R47 ;  /* 0x0000002f522f723e */ /* 0x000fe200000010ff */
[----:B------:R-:W-:Y:S01]  /*3860*/  IMAD.MOV.U32 R45, RZ, RZ, R167 ;  /* 0x000000ffff2d7224 */ /* 0x000fe200078e00a7 */
[----:B------:R-:W-:-:S07]  /*3870*/  F2FP.BF16.F32.PACK_AB R46, R80, R169 ;  /* 0x000000a9502e723e */ /* 0x000fce00000010ff */
.L_x_1700:
[----:B------:R-:W-:Y:S05]  /*3880*/  BSYNC B3 ;  /* 0x0000000000037941 */ /* 0x000fea0003800000 */
.L_x_1699:
[----:B------:R-:W-:Y:S02]  /*3890*/  ULDC.64 UR4, c[0x0][0x2e8] ;  /* 0x0000ba0000047ab9 */ /* 0x000fe40000000a00 */
[----:B------:R-:W-:-:S04]  /*38a0*/  LEA R76, P3, R77, UR4, 0x1 ;  /* 0x000000044d4c7c11 */ /* 0x000fc8000f8608ff */
[----:B------:R-:W-:-:S05]  /*38b0*/  LEA.HI.X R77, R77, UR5, R160, 0x1, P3 ;  /* 0x000000054d4d7c11 */ /* 0x000fca00098f0ca0 */
[----:B--2---:R1:W-:Y:S04]  /*38c0*/  STG.E.128 desc[UR38][R76.64], R44 ;  /* 0x0000002c4c007986 */ /* 0x0043e8000c101d26 */
.L_x_1698:
[----:B------:R-:W-:Y:S05]  /*38d0*/  BSYNC B2 ;  /* 0x0000000000027941 */ /* 0x000fea0003800000 */
.L_x_1697:
[----:B------:R-:W-:Y:S05]  /*38e0*/  @P1 BRA `(.L_x_1696) ;  /* 0x0000000000e41947 */ /* 0x000fea0003800000 */
[----:B-1----:R1:W2:Y:S01]  /*38f0*/  LDS.128 R44, [R111+0x1c400] ;  /* 0x01c400006f2c7984 */ /* 0x0022a20000000c00 */
[----:B------:R-:W-:Y:S01]  /*3900*/  IADD3 R157, P3, R157, R38, RZ ;  /* 0x000000269d9d7210 */ /* 0x000fe20007f7e0ff */
[----:B------:R-:W-:Y:S04]  /*3910*/  BSSY B2, `(.L_x_1701) ;  /* 0x0000032000027945 */ /* 0x000fe80003800000 */
[----:B------:R-:W-:Y:S01]  /*3920*/  IMAD.X R158, R158, 0x1, R103, P3 ;  /* 0x000000019e9e7824 */ /* 0x000fe200018e0667 */
[----:B------:R-:W-:-:S13]  /*3930*/  ISETP.GE.AND P3, PT, R185, R123, PT ;  /* 0x0000007bb900720c */ /* 0x000fda0003f66270 */
[----:B-1----:R-:W-:Y:S05]  /*3940*/  @P3 BRA `(.L_x_1702) ;  /* 0x0000000000b83947 */ /* 0x002fea0003800000 */
[----:B------:R-:W-:Y:S02]  /*3950*/  SHF.R.U32.HI R77, RZ, 0x10, R75 ;  /* 0x00000010ff4d7819 */ /* 0x000fe4000001164b */
[----:B------:R-:W-:Y:S02]  /*3960*/  SHF.R.U32.HI R76, RZ, 0x10, R73 ;  /* 0x00000010ff4c7819 */ /* 0x000fe40000011649 */
[----:B------:R-:W-:Y:S01]  /*3970*/  SHF.R.U64 R81, R74, 0x10, R75 ;  /* 0x000000104a517819 */ /* 0x000fe2000000124b */
[----:B--2---:R-:W-:Y:S01]  /*3980*/  IMAD.U32 R74, R47, 0x10000, RZ ;  /* 0x000100002f4a7824 */ /* 0x004fe200078e00ff */
[----:B------:R-:W-:Y:S02]  /*3990*/  PRMT R148, R148, 0x5410, R77 ;  /* 0x0000541094947816 */ /* 0x000fe4000000004d */
[----:B------:R-:W-:Y:S02]  /*39a0*/  PRMT R145, R145, 0x5410, R76 ;  /* 0x0000541091917816 */ /* 0x000fe4000000004c */
[----:B------:R-:W-:Y:S01]  /*39b0*/  SHF.R.U64 R83, R72, 0x10, R73 ;  /* 0x0000001048537819 */ /* 0x000fe20000001249 */
[C---:B------:R-:W-:Y:S01]  /*39c0*/  IMAD.U32 R72, R46.reuse, 0x10000, RZ ;  /* 0x000100002e487824 */ /* 0x040fe200078e00ff */
[----:B------:R-:W-:Y:S01]  /*39d0*/  LOP3.LUT R73, R46, 0xffff0000, RZ, 0xc0, !PT ;  /* 0xffff00002e497812 */ /* 0x000fe200078ec0ff */
[----:B------:R-:W-:Y:S01]  /*39e0*/  IMAD.U32 R77, R145, 0x10000, RZ ;  /* 0x00010000914d7824 */ /* 0x000fe200078e00ff */
[----:B------:R-:W-:Y:S01]  /*39f0*/  PRMT R146, R146, 0x5410, R81 ;  /* 0x0000541092927816 */ /* 0x000fe20000000051 */
[----:B------:R-:W-:Y:S01]  /*3a00*/  IMAD.U32 R81, R148, 0x10000, RZ ;  /* 0x0001000094517824 */ /* 0x000fe200078e00ff */
[----:B------:R-:W-:Y:S01]  /*3a10*/  PRMT R144, R144, 0x5410, R83 ;  /* 0x0000541090907816 */ /* 0x000fe20000000053 */
[----:B------:R-:W-:Y:S01]  /*3a20*/  IMAD.U32 R46, R45, 0x10000, RZ ;  /* 0x000100002d2e7824 */ /* 0x000fe200078e00ff */
[----:B------:R-:W-:Y:S01]  /*3a30*/  LOP3.LUT R75, R47, 0xffff0000, RZ, 0xc0, !PT ;  /* 0xffff00002f4b7812 */ /* 0x000fe200078ec0ff */
        /* <DEDUP_REMOVED lines=8> */
[----:B------:R-:W-:Y:S01]  /*3ac0*/  FMUL.FTZ R83, R47, R80 ;  /* 0x000000502f537220 */ /* 0x000fe20000410000 */
[----:B------:R-:W-:Y:S01]  /*3ad0*/  LOP3.LUT R145, R145, 0xffff0000, RZ, 0xc0, !PT ;  /* 0xffff000091917812 */ /* 0x000fe200078ec0ff */
[----:B------:R-:W-:Y:S01]  /*3ae0*/  FFMA.FTZ R72, R72, R81, R73 ;  /* 0x0000005148487223 */ /* 0x000fe20000010049 */
[----:B------:R-:W-:Y:S01]  /*3af0*/  FMUL.FTZ R47, R47, R76 ;  /* 0x0000004c2f2f7220 */ /* 0x000fe20000410000 */
[----:B------:R-:W-:Y:S01]  /*3b00*/  LOP3.LUT R44, R44, 0xffff0000, RZ, 0xc0, !PT ;  /* 0xffff00002c2c7812 */ /* 0x000fe200078ec0ff */
[----:B------:R-:W-:Y:S01]  /*3b10*/  FMUL.FTZ R73, R75, R148 ;  /* 0x000000944b497220 */ /* 0x000fe20000410000 */
[----:B------:R-:W-:-:S02]  /*3b20*/  IMAD.U32 R146, R146, 0x10000, RZ ;  /* 0x0001000092927824 */ /* 0x000fc400078e00ff */
[-C--:B------:R-:W-:Y:S01]  /*3b30*/  FMUL.FTZ R75, R75, R145.reuse ;  /* 0x000000914b4b7220 */ /* 0x080fe20000410000 */
[----:B------:R-:W-:Y:S02]  /*3b40*/  IMAD.U32 R144, R144, 0x10000, RZ ;  /* 0x0001000090907824 */ /* 0x000fe400078e00ff */
[C---:B------:R-:W-:Y:S01]  /*3b50*/  FFMA.FTZ R83, R46.reuse, R76, -R83 ;  /* 0x0000004c2e537223 */ /* 0x040fe20000010853 */
[----:B------:R-:W-:Y:S01]  /*3b60*/  FFMA.FTZ R80, R46, R80, R47 ;  /* 0x000000502e507223 */ /* 0x000fe2000001002f */
[----:B------:R-:W-:Y:S01]  /*3b70*/  FFMA.FTZ R73, R74, R145, -R73 ;  /* 0x000000914a497223 */ /* 0x000fe20000010849 */
[C---:B------:R-:W-:Y:S01]  /*3b80*/  FMUL.FTZ R46, R44.reuse, R146 ;  /* 0x000000922c2e7220 */ /* 0x040fe20000410000 */
[----:B------:R-:W-:Y:S01]  /*3b90*/  FMUL.FTZ R47, R44, R144 ;  /* 0x000000902c2f7220 */ /* 0x000fe20000410000 */
[----:B------:R-:W-:Y:S01]  /*3ba0*/  FFMA.FTZ R74, R74, R148, R75 ;  /* 0x000000944a4a7223 */ /* 0x000fe2000001004b */
[----:B------:R-:W-:Y:S01]  /*3bb0*/  F2FP.BF16.F32.PACK_AB R72, R72, R159 ;  /* 0x0000009f4848723e */ /* 0x000fe200000010ff */
[C---:B------:R-:W-:Y:S01]  /*3bc0*/  FFMA.FTZ R46, R45.reuse, R144, -R46 ;  /* 0x000000902d2e7223 */ /* 0x040fe2000001082e */
[----:B------:R-:W-:Y:S01]  /*3bd0*/  FFMA.FTZ R47, R45, R146, R47 ;  /* 0x000000922d2f7223 */ /* 0x000fe2000001002f */
[----:B------:R-:W-:-:S02]  /*3be0*/  F2FP.BF16.F32.PACK_AB R45, R80, R83 ;  /* 0x00000053502d723e */ /* 0x000fc400000010ff */
[----:B------:R-:W-:Y:S02]  /*3bf0*/  F2FP.BF16.F32.PACK_AB R73, R74, R73 ;  /* 0x000000494a49723e */ /* 0x000fe400000010ff */
[----:B------:R-:W-:Y:S01]  /*3c00*/  F2FP.BF16.F32.PACK_AB R44, R47, R46 ;  /* 0x0000002e2f2c723e */ /* 0x000fe200000010ff */
[----:B------:R-:W-:Y:S02]  /*3c10*/  IMAD.MOV.U32 R46, RZ, RZ, R72 ;  /* 0x000000ffff2e7224 */ /* 0x000fe400078e0048 */
[----:B------:R-:W-:-:S07]  /*3c20*/  IMAD.MOV.U32 R47, RZ, RZ, R73 ;  /* 0x000000ffff2f7224 */ /* 0x000fce00078e0049 */
.L_x_1702:
[----:B------:R-:W-:Y:S05]  /*3c30*/  BSYNC B2 ;  /* 0x0000000000027941 */ /* 0x000fea0003800000 */
.L_x_1701:
[----:B------:R-:W-:Y:S02]  /*3c40*/  ULDC.64 UR4, c[0x0][0x2e8] ;  /* 0x0000ba0000047ab9 */ /* 0x000fe40000000a00 */
[----:B------:R-:W-:-:S04]  /*3c50*/  LEA R72, P3, R157, UR4, 0x1 ;  /* 0x000000049d487c11 */ /* 0x000fc8000f8608ff */
[----:B------:R-:W-:-:S05]  /*3c60*/  LEA.HI.X R73, R157, UR5, R158, 0x1, P3 ;  /* 0x000000059d497c11 */ /* 0x000fca00098f0c9e */
[----:B--2---:R2:W-:Y:S04]  /*3c70*/  STG.E.128 desc[UR38][R72.64], R44 ;  /* 0x0000002c48007986 */ /* 0x0045e8000c101d26 */
.L_x_1696:
[----:B------:R-:W-:Y:S05]  /*3c80*/  BSYNC B1 ;  /* 0x0000000000017941 */ /* 0x000fea0003800000 */
.L_x_1695:
[----:B------:R-:W-:Y:S04]  /*3c90*/  BSSY B1, `(.L_x_1703) ;  /* 0x000007a000017945 */ /* 0x000fe80003800000 */
[----:B------:R-:W-:Y:S05]  /*3ca0*/  @P4 BRA `(.L_x_1704) ;  /* 0x0000000400e04947 */ /* 0x000fea0003800000 */
[----:B--2---:R-:W-:Y:S01]  /*3cb0*/  IADD3 R73, P3, P4, R130, R120, R16 ;  /* 0x0000007882497210 */ /* 0x004fe20007c7e010 */
[----:B------:R-:W-:Y:S03]  /*3cc0*/  BSSY B2, `(.L_x_1705) ;  /* 0x000003c000027945 */ /* 0x000fe60003800000 */
[----:B------:R-:W-:Y:S01]  /*3cd0*/  IADD3.X R72, R5, R122, R17, P3, P4 ;  /* 0x0000007a05487210 */ /* 0x000fe20001fe8411 */
[----:B------:R-:W-:Y:S08]  /*3ce0*/  @P2 BRA `(.L_x_1706) ;  /* 0x0000000000e42947 */ /* 0x000ff00003800000 */
        /* <DEDUP_REMOVED lines=52> */
.L_x_1708:
[----:B------:R-:W-:Y:S05]  /*4030*/  BSYNC B3 ;  /* 0x0000000000037941 */ /* 0x000fea0003800000 */
.L_x_1707:
[----:B------:R-:W-:Y:S02]  /*4040*/  ULDC.64 UR4, c[0x0][0x2e8] ;  /* 0x0000ba0000047ab9 */ /* 0x000fe40000000a00 */
[----:B------:R-:W-:-:S04]  /*4050*/  LEA R68, P3, R74, UR4, 0x1 ;  /* 0x000000044a447c11 */ /* 0x000fc8000f8608ff */
[----:B------:R-:W-:-:S05]  /*4060*/  LEA.HI.X R69, R74, UR5, R75, 0x1, P3 ;  /* 0x000000054a457c11 */ /* 0x000fca00098f0c4b */
[----:B--2---:R2:W-:Y:S04]  /*4070*/  STG.E.128 desc[UR38][R68.64], R44 ;  /* 0x0000002c44007986 */ /* 0x0045e8000c101d26 */
.L_x_1706:
[----:B------:R-:W-:Y:S05]  /*4080*/  BSYNC B2 ;  /* 0x0000000000027941 */ /* 0x000fea0003800000 */
.L_x_1705:
[----:B------:R-:W-:Y:S05]  /*4090*/  @P1 BRA `(.L_x_1704) ;  /* 0x0000000000e41947 */ /* 0x000fea0003800000 */
[----:B-12---:R1:W2:Y:S01]  /*40a0*/  LDS.128 R44, [R111+0x1d400] ;  /* 0x01d400006f2c7984 */ /* 0x0062a20000000c00 */
        /* <DEDUP_REMOVED lines=51> */
.L_x_1710:
[----:B------:R-:W-:Y:S05]  /*43e0*/  BSYNC B2 ;  /* 0x0000000000027941 */ /* 0x000fea0003800000 */
.L_x_1709:
[----:B------:R-:W-:Y:S02]  /*43f0*/  ULDC.64 UR4, c[0x0][0x2e8] ;  /* 0x0000ba0000047ab9 */ /* 0x000fe40000000a00 */
[----:B------:R-:W-:-:S04]  /*4400*/  LEA R64, P3, R74, UR4, 0x1 ;  /* 0x000000044a407c11 */ /* 0x000fc8000f8608ff */
[----:B------:R-:W-:-:S05]  /*4410*/  LEA.HI.X R65, R74, UR5, R77, 0x1, P3 ;  /* 0x000000054a417c11 */ /* 0x000fca00098f0c4d */
[----:B--2---:R3:W-:Y:S04]  /*4420*/  STG.E.128 desc[UR38][R64.64], R44 ;  /* 0x0000002c40007986 */ /* 0x0047e8000c101d26 */
.L_x_1704:
[----:B------:R-:W-:Y:S05]  /*4430*/  BSYNC B1 ;  /* 0x0000000000017941 */ /* 0x000fea0003800000 */
.L_x_1703:
[----:B------:R-:W-:Y:S01]  /*4440*/  ISETP.NE.AND P3, PT, R147, RZ, PT ;  /* 0x000000ff9300720c */ /* 0x000fe20003f65270 */
[----:B------:R-:W-:-:S12]  /*4450*/  BSSY B1, `(.L_x_1711) ;  /* 0x000007a000017945 */ /* 0x000fd80003800000 */
[----:B------:R-:W-:Y:S05]  /*4460*/  @P3 BRA `(.L_x_1712) ;  /* 0x0000000400e03947 */ /* 0x000fea0003800000 */
[----:B------:R-:W-:Y:S01]  /*4470*/  IADD3 R75, P3, P4, R4, R120, R16 ;  /* 0x00000078044b7210 */ /* 0x000fe20007c7e010 */
[----:B------:R-:W-:Y:S03]  /*4480*/  BSSY B2, `(.L_x_1713) ;  /* 0x000003c000027945 */ /* 0x000fe60003800000 */
[----:B------:R-:W-:Y:S01]  /*4490*/  IADD3.X R70, R28, R122, R17, P3, P4 ;  /* 0x0000007a1c467210 */ /* 0x000fe20001fe8411 */
[----:B------:R-:W-:Y:S08]  /*44a0*/  @P2 BRA `(.L_x_1714) ;  /* 0x0000000000e42947 */ /* 0x000ff00003800000 */
[----:B-123--:R1:W2:Y:S01]  /*44b0*/  LDS.128 R44, [R111+0x1a400] ;  /* 0x01a400006f2c7984 */ /* 0x00e2a20000000c00 */
[----:B------:R-:W-:Y:S01]  /*44c0*/  IADD3 R68, P3, R75, R96, RZ ;  /* 0x000000604b447210 */ /* 0x000fe20007f7e0ff */
[----:B------:R-:W-:Y:S04]  /*44d0*/  BSSY B3, `(.L_x_1715) ;  /* 0x0000032000037945 */ /* 0x000fe80003800000 */
[----:B------:R-:W-:Y:S01]  /*44e0*/  IMAD.X R73, R70, 0x1, R35, P3 ;  /* 0x0000000146497824 */ /* 0x000fe200018e0623 */
[----:B------:R-:W-:-:S13]  /*44f0*/  ISETP.GE.AND P3, PT, R18, R123, PT ;  /* 0x0000007b1200720c */ /* 0x000fda0003f66270 */
[----:B-1----:R-:W-:Y:S05]  /*4500*/  @P3 BRA `(.L_x_1716) ;  /* 0x0000000000b83947 */ /* 0x002fea0003800000 */
        /* <DEDUP_REMOVED lines=46> */
.L_x_1716:
[----:B------:R-:W-:Y:S05]  /*47f0*/  BSYNC B3 ;  /* 0x0000000000037941 */ /* 0x000fea0003800000 */
.L_x_1715:
[----:B------:R-:W-:Y:S02]  /*4800*/  ULDC.64 UR4, c[0x0][0x2e8] ;  /* 0x0000ba0000047ab9 */ /* 0x000fe40000000a00 */
[----:B------:R-:W-:-:S04]  /*4810*/  LEA R60, P3, R68, UR4, 0x1 ;  /* 0x00000004443c7c11 */ /* 0x000fc8000f8608ff */
[----:B------:R-:W-:-:S05]  /*4820*/  LEA.HI.X R61, R68, UR5, R73, 0x1, P3 ;  /* 0x00000005443d7c11 */ /* 0x000fca00098f0c49 */
[----:B--2---:R4:W-:Y:S04]  /*4830*/  STG.E.128 desc[UR38][R60.64], R44 ;  /* 0x0000002c3c007986 */ /* 0x0049e8000c101d26 */
.L_x_1714:
[----:B------:R-:W-:Y:S05]  /*4840*/  BSYNC B2 ;  /* 0x0000000000027941 */ /* 0x000fea0003800000 */
.L_x_1713:
[----:B------:R-:W-:Y:S05]  /*4850*/  @P1 BRA `(.L_x_1712) ;  /* 0x0000000000e41947 */ /* 0x000fea0003800000 */
[----:B-1234-:R1:W2:Y:S01]  /*4860*/  LDS.128 R44, [R111+0x1e400] ;  /* 0x01e400006f2c7984 */ /* 0x01e2a20000000c00 */
        /* <DEDUP_REMOVED lines=51> */
.L_x_1718:
[----:B------:R-:W-:Y:S05]  /*4ba0*/  BSYNC B2 ;  /* 0x0000000000027941 */ /* 0x000fea0003800000 */
.L_x_1717:
[----:B------:R-:W-:Y:S02]  /*4bb0*/  ULDC.64 UR4, c[0x0][0x2e8] ;  /* 0x0000ba0000047ab9 */ /* 0x000fe40000000a00 */
[----:B------:R-:W-:-:S04]  /*4bc0*/  LEA R56, P3, R64, UR4, 0x1 ;  /* 0x0000000440387c11 */ /* 0x000fc8000f8608ff */
[----:B------:R-:W-:-:S05]  /*4bd0*/  LEA.HI.X R57, R64, UR5, R69, 0x1, P3 ;  /* 0x0000000540397c11 */ /* 0x000fca00098f0c45 */
[----:B--2---:R1:W-:Y:S04]  /*4be0*/  STG.E.128 desc[UR38][R56.64], R44 ;  /* 0x0000002c38007986 */ /* 0x0043e8000c101d26 */
.L_x_1712:
[----:B------:R-:W-:Y:S05]  /*4bf0*/  BSYNC B1 ;  /* 0x0000000000017941 */ /* 0x000fea0003800000 */
.L_x_1711:
[----:B------:R-:W-:Y:S05]  /*4c00*/  @P5 BRA `(.L_x_1719) ;  /* 0x0000003800485947 */ /* 0x000fea0003800000 */
[----:B------:R-:W-:Y:S01]  /*4c10*/  IADD3 R121, P3, P4, R29, R120, R16 ;  /* 0x000000781d797210 */ /* 0x000fe20007c7e010 */
[----:B------:R-:W-:Y:S03]  /*4c20*/  BSSY B1, `(.L_x_1720) ;  /* 0x000003c000017945 */ /* 0x000fe60003800000 */
[----:B------:R-:W-:Y:S01]  /*4c30*/  IADD3.X R122, R31, R122, R17, P3, P4 ;  /* 0x0000007a1f7a7210 */ /* 0x000fe20001fe8411 */
[----:B------:R-:W-:Y:S08]  /*4c40*/  @P2 BRA `(.L_x_1721) ;  /* 0x0000000000e42947 */ /* 0x000ff00003800000 */
[----:B-1234-:R1:W2:Y:S01]  /*4c50*/  LDS.128 R44, [R111+0x1b400] ;  /* 0x01b400006f2c7984 */ /* 0x01e2a20000000c00 */
[----:B------:R-:W-:Y:S01]  /*4c60*/  ISETP.GE.AND P4, PT, R18, R123, PT ;  /* 0x0000007b1200720c */ /* 0x000fe20003f86270 */
[----:B------:R-:W-:Y:S01]  /*4c70*/  BSSY B2, `(.L_x_1722) ;  /* 0x0000031000027945 */ /* 0x000fe20003800000 */
[----:B------:R-:W-:-:S11]  /*4c80*/  IADD3 R60, P3, R121, R96, RZ ;  /* 0x00000060793c7210 */ /* 0x000fd60007f7e0ff */
        /* <DEDUP_REMOVED lines=47> */
.L_x_1723:
[----:B------:R-:W-:Y:S05]  /*4f80*/  BSYNC B2 ;  /* 0x0000000000027941 */ /* 0x000fea0003800000 */
.L_x_1722:
[----:B------:R-:W-:Y:S01]  /*4f90*/  ULDC.64 UR4, c[0x0][0x2e8] ;  /* 0x0000ba0000047ab9 */ /* 0x000fe20000000a00 */
[----:B------:R-:W-:Y:S01]  /*4fa0*/  IMAD.X R53, R122, 0x1, R35, P3 ;  /* 0x000000017a357824 */ /* 0x000fe200018e0623 */
[----:B------:R-:W-:-:S04]  /*4fb0*/  LEA R52, P3, R60, UR4, 0x1 ;  /* 0x000000043c347c11 */ /* 0x000fc8000f8608ff */
[----:B------:R-:W-:-:S05]  /*4fc0*/  LEA.HI.X R53, R60, UR5, R53, 0x1, P3 ;  /* 0x000000053c357c11 */ /* 0x000fca00098f0c35 */
[----:B--2---:R1:W-:Y:S04]  /*4fd0*/  STG.E.128 desc[UR38][R52.64], R44 ;  /* 0x0000002c34007986 */ /* 0x0043e8000c101d26 */
.L_x_1721:
[----:B------:R-:W-:Y:S05]  /*4fe0*/  BSYNC B1 ;  /* 0x0000000000017941 */ /* 0x000fea0003800000 */
.L_x_1720:
[----:B------:R-:W-:Y:S05]  /*4ff0*/  @P1 BRA `(.L_x_1719) ;  /* 0x00000034004c1947 */ /* 0x000fea0003800000 */
        /* <DEDUP_REMOVED lines=51> */
.L_x_1725:
[----:B------:R-:W-:Y:S05]  /*5330*/  BSYNC B1 ;  /* 0x0000000000017941 */ /* 0x000fea0003800000 */
.L_x_1724:
[----:B------:R-:W-:Y:S01]  /*5340*/  ULDC.64 UR4, c[0x0][0x2e8] ;  /* 0x0000ba0000047ab9 */ /* 0x000fe20000000a00 */
[----:B------:R-:W-:Y:S01]  /*5350*/  IMAD.X R49, R122, 0x1, R103, P3 ;  /* 0x000000017a317824 */ /* 0x000fe200018e0667 */
[----:B------:R-:W-:-:S04]  /*5360*/  LEA R48, P3, R56, UR4, 0x1 ;  /* 0x0000000438307c11 */ /* 0x000fc8000f8608ff */
[----:B------:R-:W-:-:S05]  /*5370*/  LEA.HI.X R49, R56, UR5, R49, 0x1, P3 ;  /* 0x0000000538317c11 */ /* 0x000fca00098f0c31 */
[----:B--2---:R1:W-:Y:S01]  /*5380*/  STG.E.128 desc[UR38][R48.64], R44 ;  /* 0x0000002c30007986 */ /* 0x0043e2000c101d26 */
[----:B------:R-:W-:Y:S05]  /*5390*/  BRA `(.L_x_1719) ;  /* 0x0000003000647947 */ /* 0x000fea0003800000 */
.L_x_1683:
[----:B------:R-:W-:Y:S02]  /*53a0*/  ISETP.GE.AND P3, PT, R212, R114, PT ;  /* 0x00000072d400720c */ /* 0x000fe40003f66270 */
[----:B------:R-:W-:Y:S02]  /*53b0*/  CS2R R50, SRZ ;  /* 0x0000000000327805 */ /* 0x000fe4000001ff00 */
[----:B------:R-:W-:-:S13]  /*53c0*/  ISETP.GE.OR P3, PT, R16, R123, P3 ;  /* 0x0000007b1000720c */ /* 0x000fda0001f66670 */
[----:B------:R-:W-:Y:S01]  /*53d0*/  @!P3 IADD3 R46, P0, P4, R90, R78, R14 ;  /* 0x0000004e5a2eb210 */ /* 0x000fe20007c1e00e */
[----:B------:R-:W0:Y:S03]  /*53e0*/  @!P3 LDC.64 R60, c[0x0][0x3e8] ;  /* 0x0000fa00ff3cbb82 */ /* 0x000e260000000a00 */
[----:B------:R-:W-:Y:S02]  /*53f0*/  @!P3 IADD3.X R47, R33, R119, R21, P0, P4 ;  /* 0x00000077212fb210 */ /* 0x000fe400007e8415 */
[----:B------:R-:W-:-:S03]  /*5400*/  @!P3 IADD3 R44, P0, P4, R84, R76, R8 ;  /* 0x0000004c542cb210 */ /* 0x000fc60007c1e008 */
[----:B------:R-:W1:Y:S01]  /*5410*/  @!P3 LDC.64 R62, c[0x0][0x400] ;  /* 0x00010000ff3ebb82 */ /* 0x000e620000000a00 */
        /* <DEDUP_REMOVED lines=11> */
[----:B------:R-:W4:Y:S01]  /*54d0*/  @!P4 LDC.64 R52, c[0x0][0x3e8] ;  /* 0x0000fa00ff34cb82 */ /* 0x000f220000000a00 */
[----:B------:R-:W-:-:S05]  /*54e0*/  @!P4 IADD3 R48, P5, R90, R78, RZ ;  /* 0x0000004e5a30c210 */ /* 0x000fca0007fbe0ff */
[----:B------:R-:W-:Y:S02]  /*54f0*/  @!P4 IMAD.X R49, R119, 0x1, R33, P5 ;  /* 0x000000017731c824 */ /* 0x000fe400028e0621 */
[----:B------:R-:W0:Y:S01]  /*5500*/  @!P4 LDC.64 R54, c[0x0][0x400] ;  /* 0x00010000ff36cb82 */ /* 0x000e220000000a00 */
[----:B----4-:R-:W-:-:S04]  /*5510*/  @!P4 LEA R52, P5, R48, R52, 0x1 ;  /* 0x000000343034c211 */ /* 0x010fc800078a08ff */
[----:B------:R-:W-:Y:S02]  /*5520*/  @!P4 LEA.HI.X R53, R48, R53, R49, 0x1, P5 ;  /* 0x000000353035c211 */ /* 0x000fe400028f0c31 */
[----:B------:R-:W-:-:S05]  /*5530*/  @!P4 IADD3 R48, P5, R84, R76, RZ ;  /* 0x0000004c5430c210 */ /* 0x000fca0007fbe0ff */
[----:B------:R-:W-:Y:S01]  /*5540*/  @!P4 IMAD.X R49, R106, 0x1, R100, P5 ;  /* 0x000000016a31c824 */ /* 0x000fe200028e0664 */
[----:B0-----:R-:W-:-:S04]  /*5550*/  @!P4 LEA R54, P5, R48, R54, 0x1 ;  /* 0x000000363036c211 */ /* 0x001fc800078a08ff */
[----:B------:R-:W-:Y:S02]  /*5560*/  @!P4 LEA.HI.X R55, R48, R55, R49, 0x1, P5 ;  /* 0x000000373037c211 */ /* 0x000fe400028f0c31 */
[----:B------:R-:W-:Y:S02]  /*5570*/  CS2R R48, SRZ ;  /* 0x0000000000307805 */ /* 0x000fe4000001ff00 */
[----:B------:R-:W-:-:S04]  /*5580*/  @!P3 LEA R60, P5, R46, R60, 0x1 ;  /* 0x0000003c2e3cb211 */ /* 0x000fc800078a08ff */
[----:B------:R-:W-:Y:S02]  /*5590*/  @!P3 LEA.HI.X R61, R46, R61, R47, 0x1, P5 ;  /* 0x0000003d2e3db211 */ /* 0x000fe400028f0c2f */
[----:B------:R-:W-:Y:S02]  /*55a0*/  CS2R R46, SRZ ;  /* 0x00000000002e7805 */ /* 0x000fe4000001ff00 */
[C---:B-1----:R-:W-:Y:S01]  /*55b0*/  @!P3 LEA R62, P5, R44.reuse, R62, 0x1 ;  /* 0x0000003e2c3eb211 */ /* 0x042fe200078a08ff */
[----:B------:R0:W5:Y:S03]  /*55c0*/  @!P4 LDG.E.128 R48, desc[UR38][R54.64] ;  /* 0x000000263630c981 */ /* 0x000166000c1e1d00 */
[----:B------:R-:W-:Y:S02]  /*55d0*/  @!P3 LEA.HI.X R63, R44, R63, R45, 0x1, P5 ;  /* 0x0000003f2c3fb211 */ /* 0x000fe400028f0c2d */
[----:B------:R-:W-:-:S02]  /*55e0*/  CS2R R44, SRZ ;  /* 0x00000000002c7805 */ /* 0x000fc4000001ff00 */
[----:B------:R-:W-:Y:S02]  /*55f0*/  CS2R R58, SRZ ;  /* 0x00000000003a7805 */ /* 0x000fe4000001ff00 */
[----:B------:R-:W-:Y:S02]  /*5600*/  CS2R R56, SRZ ;  /* 0x0000000000387805 */ /* 0x000fe4000001ff00 */
[----:B------:R1:W5:Y:S01]  /*5610*/  @!P4 LDG.E.128 R44, desc[UR38][R52.64] ;  /* 0x00000026342cc981 */ /* 0x000362000c1e1d00 */
[----:B0-----:R-:W-:-:S03]  /*5620*/  CS2R R54, SRZ ;  /* 0x0000000000367805 */ /* 0x001fc6000001ff00 */
[----:B------:R0:W5:Y:S01]  /*5630*/  @!P3 LDG.E.128 R56, desc[UR38][R62.64] ;  /* 0x000000263e38b981 */ /* 0x000162000c1e1d00 */
[----:B-1----:R-:W-:-:S06]  /*5640*/  CS2R R52, SRZ ;  /* 0x0000000000347805 */ /* 0x002fcc000001ff00 */
[----:B------:R1:W5:Y:S01]  /*5650*/  @!P3 LDG.E.128 R52, desc[UR38][R60.64] ;  /* 0x000000263c34b981 */ /* 0x000362000c1e1d00 */
[----:B--2---:R-:W-:-:S04]  /*5660*/  @!P0 LEA R68, P3, R66, R68, 0x1 ;  /* 0x0000004442448211 */ /* 0x004fc800078608ff */
[----:B------:R-:W-:Y:S02]  /*5670*/  @!P0 LEA.HI.X R69, R66, R69, R67, 0x1, P3 ;  /* 0x0000004542458211 */ /* 0x000fe400018f0c43 */
[C---:B---3--:R-:W-:Y:S02]  /*5680*/  @!P0 LEA R70, P3, R64.reuse, R70, 0x1 ;  /* 0x0000004640468211 */ /* 0x048fe400078608ff */
[----:B0-----:R-:W-:Y:S02]  /*5690*/  CS2R R62, SRZ ;  /* 0x00000000003e7805 */ /* 0x001fe4000001ff00 */
[----:B------:R-:W-:Y:S02]  /*56a0*/  CS2R R66, SRZ ;  /* 0x0000000000427805 */ /* 0x000fe4000001ff00 */
[----:B-1----:R-:W-:Y:S02]  /*56b0*/  CS2R R60, SRZ ;  /* 0x00000000003c7805 */ /* 0x002fe4000001ff00 */
[----:B------:R-:W-:-:S02]  /*56c0*/  @!P0 LEA.HI.X R71, R64, R71, R65, 0x1, P3 ;  /* 0x0000004740478211 */ /* 0x000fc400018f0c41 */
[----:B------:R-:W-:Y:S02]  /*56d0*/  CS2R R64, SRZ ;  /* 0x0000000000407805 */ /* 0x000fe4000001ff00 */
[----:B------:R0:W5:Y:S04]  /*56e0*/  @!P0 LDG.E.128 R60, desc[UR38][R68.64] ;  /* 0x00000026443c8981 */ /* 0x000168000c1e1d00 */
[----:B------:R1:W5:Y:S01]  /*56f0*/  @!P0 LDG.E.128 R64, desc[UR38][R70.64] ;  /* 0x0000002646408981 */ /* 0x000362000c1e1d00 */
[----:B------:R-:W-:-:S04]  /*5700*/  ISETP.GE.AND P0, PT, R210, R114, PT ;  /* 0x00000072d200720c */ /* 0x000fc80003f06270 */
[CC--:B------:R-:W-:Y:S01]  /*5710*/  ISETP.GE.OR P0, PT, R16.reuse, R123.reuse, P0 ;  /* 0x0000007b1000720c */ /* 0x0c0fe20000706670 */
[----:B------:R-:W-:Y:S01]  /*5720*/  BSSY B1, `(.L_x_1726) ;  /* 0x000001c000017945 */ /* 0x000fe20003800000 */
[----:B------:R-:W-:Y:S02]  /*5730*/  ISETP.GE.AND P3, PT, R16, R123, PT ;  /* 0x0000007b1000720c */ /* 0x000fe40003f66270 */
[----:B0-----:R-:W-:Y:S02]  /*5740*/  CS2R R68, SRZ ;  /* 0x0000000000447805 */ /* 0x001fe4000001ff00 */
[----:B------:R-:W-:Y:S02]  /*5750*/  CS2R R74, SRZ ;  /* 0x00000000004a7805 */ /* 0x000fe4000001ff00 */
[----:B-1----:R-:W-:Y:S02]  /*5760*/  CS2R R70, SRZ ;  /* 0x0000000000467805 */ /* 0x002fe4000001ff00 */
[----:B------:R-:W-:-:S03]  /*5770*/  CS2R R72, SRZ ;  /* 0x0000000000487805 */ /* 0x000fc6000001ff00 */
[----:B------:R-:W-:Y:S05]  /*5780*/  @P0 BRA `(.L_x_1727) ;  /* 0x0000000000540947 */ /* 0x000fea0003800000 */
[----:B------:R-:W0:Y:S01]  /*5790*/  LDC.64 R68, c[0x0][0x3f8] ;  /* 0x0000fe00ff447b82 */ /* 0x000e220000000a00 */
[----:B------:R-:W-:Y:S01]  /*57a0*/  IMAD.MOV.U32 R72, RZ, RZ, R78 ;  /* 0x000000ffff487224 */ /* 0x000fe200078e004e */
[----:B------:R-:W-:Y:S01]  /*57b0*/  ULDC.64 UR4, c[0x0][0x3e8] ;  /* 0x0000fa0000047ab9 */ /* 0x000fe20000000a00 */
[----:B------:R-:W-:Y:S01]  /*57c0*/  IMAD.MOV.U32 R73, RZ, RZ, R119 ;  /* 0x000000ffff497224 */ /* 0x000fe200078e0077 */
[----:B------:R-:W-:Y:S01]  /*57d0*/  ULDC.64 UR6, c[0x0][0x400] ;  /* 0x0001000000067ab9 */ /* 0x000fe20000000a00 */
[----:B------:R-:W-:-:S03]  /*57e0*/  IMAD.MOV.U32 R77, RZ, RZ, R106 ;  /* 0x000000ffff4d7224 */ /* 0x000fc600078e006a */
        /* <DEDUP_REMOVED lines=15> */
.L_x_1727:
[----:B------:R-:W-:Y:S05]  /*58e0*/  BSYNC B1 ;  /* 0x0000000000017941 */ /* 0x000fea0003800000 */
.L_x_1726:
[----:B-----5:R-:W-:Y:S01]  /*58f0*/  IMAD.MOV.U32 R76, RZ, RZ, R70 ;  /* 0x000000ffff4c7224 */ /* 0x020fe200078e0046 */
        /* <DEDUP_REMOVED lines=66> */
.L_x_1728:
[----:B------:R-:W-:Y:S01]  /*5d20*/  IMAD R106, R184, 0x8, R2 ;  /* 0x00000008b86a7824 */ /* 0x000fe200078e0202 */
[----:B------:R-:W-:Y:S01]  /*5d30*/  SHF.L.U32 R119, R192, 0x1f, RZ ;  /* 0x0000001fc0777819 */ /* 0x000fe200000006ff */
[----:B------:R-:W0:Y:S01]  /*5d40*/  LDC R132, c[0x0][0x2f4] ;  /* 0x0000bd00ff847b82 */ /* 0x000e220000000800 */
[----:B------:R-:W-:Y:S01]  /*5d50*/  IMAD.MOV.U32 R121, RZ, RZ, R122 ;  /* 0x000000ffff797224 */ /* 0x000fe200078e007a */
[----:B------:R-:W-:Y:S01]  /*5d60*/  BSSY B1, `(.L_x_1729) ;  /* 0x0000005000017945 */ /* 0x000fe20003800000 */
[----:B------:R-:W1:Y:S05]  /*5d70*/  SYNCS.PHASECHK.TRANS64.TRYWAIT P4, [R106+URZ+0x28890], R119 ;  /* 0x028890776a0075a7 */ /* 0x000e6a000808017f */
[----:B------:R-:W2:Y:S01]  /*5d80*/  LDC.64 R122, c[0x0][0x300] ;  /* 0x0000c000ff7a7b82 */ /* 0x000ea20000000a00 */
[----:B0-----:R-:W-:Y:S01]  /*5d90*/  IMAD.IADD R134, R132, 0x1, -R113 ;  /* 0x0000000184867824 */ /* 0x001fe200078e0a71 */
[----:B-1----:R-:W-:Y:S06]  /*5da0*/  @!P4 BRA `(.L_x_1730) ;  /* 0x00000210001cc947 */ /* 0x002fec0003800000 */
.L_x_2099:
[----:B------:R-:W-:Y:S05]  /*5db0*/  BSYNC B1 ;  /* 0x0000000000017941 */ /* 0x000fea0003800000 */
.L_x_1729:
[----:B------:R-:W-:Y:S01]  /*5dc0*/  ISETP.GE.OR P4, PT, R23, R114, P2 ;  /* 0x000000721700720c */ /* 0x000fe20001786670 */
[----:B------:R-:W-:-:S12]  /*5dd0*/  BSSY B1, `(.L_x_1731) ;  /* 0x0000087000017945 */ /* 0x000fd80003800000 */
[----:B------:R-:W-:Y:S05]  /*5de0*/  @P4 BRA `(.L_x_1732) ;  /* 0x0000000800144947 */ /* 0x000fea0003800000 */
[-C--:B--2---:R-:W-:Y:S01]  /*5df0*/  IMAD R76, R215, R122.reuse, RZ ;  /* 0x0000007ad74c7224 */ /* 0x084fe200078e02ff */
[----:B------:R-:W-:Y:S01]  /*5e00*/  ISETP.NE.AND P6, PT, R0, RZ, PT ;  /* 0x000000ff0000720c */ /* 0x000fe20003fc5270 */
[C---:B------:R-:W-:Y:S01]  /*5e10*/  IMAD.WIDE.U32 R124, R23.reuse, R122, R120 ;  /* 0x0000007a177c7225 */ /* 0x040fe200078e0078 */
[----:B------:R-:W-:Y:S03]  /*5e20*/  BSSY B2, `(.L_x_1733) ;  /* 0x0000076000027945 */ /* 0x000fe60003800000 */
[----:B------:R-:W-:Y:S01]  /*5e30*/  IMAD R77, R23, R123, R76 ;  /* 0x0000007b174d7224 */ /* 0x000fe200078e024c */
[----:B------:R-:W-:Y:S02]  /*5e40*/  SEL R76, R113, R134, !P6 ;  /* 0x00000086714c7207 */ /* 0x000fe40007000000 */
[----:B------:R-:W-:Y:S01]  /*5e50*/  IADD3 R150, P4, P5, R96, R124, R37 ;  /* 0x0000007c60967210 */ /* 0x000fe20007d9e025 */
[----:B------:R-:W-:Y:S01]  /*5e60*/  IMAD.IADD R152, R77, 0x1, R125 ;  /* 0x000000014d987824 */ /* 0x000fe200078e027d */
[----:B------:R-:W-:-:S04]  /*5e70*/  SHF.R.S32.HI R77, RZ, 0x1f, R76 ;  /* 0x0000001fff4d7819 */ /* 0x000fc8000001144c */
[----:B------:R-:W-:Y:S02]  /*5e80*/  LEA.HI R76, R77, R76, RZ, 0x4 ;  /* 0x0000004c4d4c7211 */ /* 0x000fe400078f20ff */
[----:B------:R-:W-:Y:S02]  /*5e90*/  IADD3.X R151, R35, R152, R102, P4, P5 ;  /* 0x0000009823977210 */ /* 0x000fe400027ea466 */
[----:B------:R-:W-:-:S04]  /*5ea0*/  LEA.HI.SX32 R76, R76, R101, 0x1c ;  /* 0x000000654c4c7211 */ /* 0x000fc800078fe2ff */
[----:B------:R-:W-:Y:S01]  /*5eb0*/  SHF.R.S32.HI R77, RZ, 0x1f, R76 ;  /* 0x0000001fff4d7819 */ /* 0x000fe2000001144c */
[----:B------:R-:W-:-:S03]  /*5ec0*/  IMAD.SHL.U32 R153, R76, 0x8, RZ ;  /* 0x000000084c997824 */ /* 0x000fc600078e00ff */
[----:B------:R-:W-:Y:S02]  /*5ed0*/  LEA.HI R77, R77, R76, RZ, 0x3 ;  /* 0x0000004c4d4d7211 */ /* 0x000fe400078f18ff */
[----:B------:R-:W-:-:S03]  /*5ee0*/  LOP3.LUT R76, R153, 0x38, RZ, 0xc0, !PT ;  /* 0x00000038994c7812 */ /* 0x000fc600078ec0ff */
[----:B------:R-:W-:Y:S01]  /*5ef0*/  IMAD.SHL.U32 R77, R77, 0x400, RZ ;  /* 0x000004004d4d7824 */ /* 0x000fe200078e00ff */
[----:B------:R-:W-:-:S04]  /*5f00*/  LOP3.LUT R76, R76, 0x1c0, R225, 0xf8, !PT ;  /* 0x000001c04c4c7812 */ /* 0x000fc800078ef8e1 */
[----:B------:R-:W-:Y:S02]  /*5f10*/  LOP3.LUT R77, R77, 0x7fffe000, RZ, 0xc0, !PT ;  /* 0x7fffe0004d4d7812 */ /* 0x000fe400078ec0ff */
[----:B------:R-:W-:-:S04]  /*5f20*/  LOP3.LUT R76, R76, R203, RZ, 0x3c, !PT ;  /* 0x000000cb4c4c7212 */ /* 0x000fc800078e3cff */
[----:B------:R-:W-:Y:S01]  /*5f30*/  IADD3 R79, R76, R77, R204 ;  /* 0x0000004d4c4f7210 */ /* 0x000fe20007ffe0cc */
[----:B------:R-:W-:-:S04]  /*5f40*/  IMAD R77, R184, 0x4000, R112 ;  /* 0x00004000b84d7824 */ /* 0x000fc800078e0270 */
[----:B------:R-:W-:Y:S02]  /*5f50*/  IMAD R79, R184, 0x4000, R79 ;  /* 0x00004000b84f7824 */ /* 0x000fe400078e024f */
[--C-:B------:R-:W-:Y:S02]  /*5f60*/  IMAD R77, R77, 0x2, R2.reuse ;  /* 0x000000024d4d7824 */ /* 0x100fe400078e0202 */
[----:B------:R-:W-:-:S04]  /*5f70*/  IMAD R80, R79, 0x2, R2 ;  /* 0x000000024f507824 */ /* 0x000fc800078e0202 */
[----:B------:R-:W1:Y:S04]  /*5f80*/  LDS.128 R76, [R77+0x18400] ;  /* 0x018400004d4c7984 */ /* 0x000e680000000c00 */
[----:B------:R-:W2:Y:S01]  /*5f90*/  LDS.128 R80, [R80+0x18400] ;  /* 0x0184000050507984 */ /* 0x000ea20000000c00 */
[----:B------:R-:W-:Y:S05]  /*5fa0*/  @P3 BRA `(.L_x_1734) ;  /* 0x0000000400743947 */ /* 0x000fea0003800000 */
[----:B------:R-:W-:Y:S01]  /*5fb0*/  SHF.R.U32.HI R174, RZ, 0x10, R49 ;  /* 0x00000010ffae7819 */ /* 0x000fe20000011631 */
[----:B--2---:R-:W-:Y:S01]  /*5fc0*/  IMAD.U32 R169, R81, 0x10000, RZ ;  /* 0x0001000051a97824 */ /* 0x004fe200078e00ff */
[----:B------:R-:W-:Y:S02]  /*5fd0*/  SHF.R.U32.HI R172, RZ, 0x10, R45 ;  /* 0x00000010ffac7819 */ /* 0x000fe4000001162d */
[----:B------:R-:W-:Y:S02]  /*5fe0*/  PRMT R173, R173, 0x5410, R174 ;  /* 0x00005410adad7816 */ /* 0x000fe400000000ae */
[----:B------:R-:W-:Y:S01]  /*5ff0*/  SHF.R.U64 R163, R48, 0x10, R49 ;  /* 0x0000001030a37819 */ /* 0x000fe20000001231 */
[----:B------:R-:W-:Y:S01]  /*6000*/  IMAD.U32 R49, R82, 0x10000, RZ ;  /* 0x0001000052317824 */ /* 0x000fe200078e00ff */
[----:B------:R-:W-:Y:S01]  /*6010*/  PRMT R172, R137, 0x5432, R172 ;  /* 0x0000543289ac7816 */ /* 0x000fe200000000ac */
[----:B------:R-:W-:Y:S01]  /*6020*/  IMAD.U32 R174, R173, 0x10000, RZ ;  /* 0x00010000adae7824 */ /* 0x000fe200078e00ff */
[----:B------:R-:W-:Y:S01]  /*6030*/  SHF.R.U32.HI R168, RZ, 0x10, R51 ;  /* 0x00000010ffa87819 */ /* 0x000fe20000011633 */
[----:B-1----:R-:W-:Y:S01]  /*6040*/  IMAD.U32 R48, R78, 0x10000, RZ ;  /* 0x000100004e307824 */ /* 0x002fe200078e00ff */
[----:B------:R-:W-:Y:S01]  /*6050*/  PRMT R163, R170, 0x5410, R163 ;  /* 0x00005410aaa37816 */ /* 0x000fe200000000a3 */
[----:B------:R-:W-:Y:S01]  /*6060*/  IMAD.U32 R170, R172, 0x10000, RZ ;  /* 0x00010000acaa7824 */ /* 0x000fe200078e00ff */
[----:B------:R-:W-:Y:S01]  /*6070*/  SHF.R.U32.HI R167, RZ, 0x10, R47 ;  /* 0x00000010ffa77819 */ /* 0x000fe2000001162f */
[----:B------:R-:W-:Y:S01]  /*6080*/  FMUL.FTZ R176, R169, R174 ;  /* 0x000000aea9b07220 */ /* 0x000fe20000410000 */
[----:B------:R-:W-:Y:S01]  /*6090*/  LOP3.LUT R81, R81, 0xffff0000, RZ, 0xc0, !PT ;  /* 0xffff000051517812 */ /* 0x000fe200078ec0ff */
[----:B------:R-:W-:Y:S01]  /*60a0*/  FMUL.FTZ R178, R169, R170 ;  /* 0x000000aaa9b27220 */ /* 0x000fe20000410000 */
[----:B------:R-:W-:-:S02]  /*60b0*/  LOP3.LUT R173, R173, 0xffff0000, RZ, 0xc0, !PT ;  /* 0xffff0000adad7812 */ /* 0x000fc400078ec0ff */
[----:B------:R-:W-:Y:S02]  /*60c0*/  PRMT R165, R165, 0x5410, R168 ;  /* 0x00005410a5a57816 */ /* 0x000fe400000000a8 */
[----:B------:R-:W-:Y:S01]  /*60d0*/  SHF.R.U64 R164, R46, 0x10, R47 ;  /* 0x000000102ea47819 */ /* 0x000fe2000000122f */
[----:B------:R-:W-:Y:S01]  /*60e0*/  FMUL.FTZ R169, R81, R173 ;  /* 0x000000ad51a97220 */ /* 0x000fe20000410000 */
[----:B------:R-:W-:Y:S01]  /*60f0*/  SHF.R.U64 R166, R50, 0x10, R51 ;  /* 0x0000001032a67819 */ /* 0x000fe20000001233 */
[----:B------:R-:W-:Y:S01]  /*6100*/  IMAD.U32 R51, R77, 0x10000, RZ ;  /* 0x000100004d337824 */ /* 0x000fe200078e00ff */
[----:B------:R-:W-:Y:S01]  /*6110*/  LOP3.LUT R168, R172, 0xffff0000, RZ, 0xc0, !PT ;  /* 0xffff0000aca87812 */ /* 0x000fe200078ec0ff */
[----:B------:R-:W-:Y:S01]  /*6120*/  IMAD.U32 R172, R165, 0x10000, RZ ;  /* 0x00010000a5ac7824 */ /* 0x000fe200078e00ff */
[----:B------:R-:W-:Y:S01]  /*6130*/  LOP3.LUT R46, R77, 0xffff0000, RZ, 0xc0, !PT ;  /* 0xffff00004d2e7812 */ /* 0x000fe200078ec0ff */
[----:B------:R-:W-:Y:S01]  /*6140*/  IMAD.U32 R77, R79, 0x10000, RZ ;  /* 0x000100004f4d7824 */ /* 0x000fe200078e00ff */
[----:B------:R-:W-:Y:S01]  /*6150*/  PRMT R167, R171, 0x5410, R167 ;  /* 0x00005410aba77816 */ /* 0x000fe200000000a7 */
[----:B------:R-:W-:Y:S01]  /*6160*/  FMUL.FTZ R81, R81, R168 ;  /* 0x000000a851517220 */ /* 0x000fe20000410000 */
[----:B------:R-:W-:Y:S01]  /*6170*/  LOP3.LUT R47, R79, 0xffff0000, RZ, 0xc0, !PT ;  /* 0xffff00004f2f7812 */ /* 0x000fe200078ec0ff */
[C---:B------:R-:W-:Y:S01]  /*6180*/  IMAD.U32 R79, R83.reuse, 0x10000, RZ ;  /* 0x00010000534f7824 */ /* 0x040fe200078e00ff */
[----:B------:R-:W-:Y:S01]  /*6190*/  LOP3.LUT R50, R83, 0xffff0000, RZ, 0xc0, !PT ;  /* 0xffff000053327812 */ /* 0x000fe200078ec0ff */
[C---:B------:R-:W-:Y:S01]  /*61a0*/  FFMA.FTZ R83, R51.reuse, R170, -R176 ;  /* 0x000000aa33537223 */ /* 0x040fe200000108b0 */
[----:B------:R-:W-:Y:S01]  /*61b0*/  FFMA.FTZ R51, R51, R174, R178 ;  /* 0x000000ae33337223 */ /* 0x000fe200000100b2 */
[----:B------:R-:W-:-:S02]  /*61c0*/  IMAD.U32 R170, R167, 0x10000, RZ ;  /* 0x00010000a7aa7824 */ /* 0x000fc400078e00ff */
[----:B------:R-:W-:Y:S01]  /*61d0*/  FFMA.FTZ R168, R46, R168, -R169 ;  /* 0x000000a82ea87223 */ /* 0x000fe200000108a9 */
[----:B------:R-:W-:Y:S01]  /*61e0*/  SHF.R.U64 R162, R44, 0x10, R45 ;  /* 0x000000102ca27819 */ /* 0x000fe2000000122d */
[----:B------:R-:W-:Y:S01]  /*61f0*/  FMUL.FTZ R174, R79, R172 ;  /* 0x000000ac4fae7220 */ /* 0x000fe20000410000 */
[----:B------:R-:W-:Y:S01]  /*6200*/  LOP3.LUT R169, R165, 0xffff0000, RZ, 0xc0, !PT ;  /* 0xffff0000a5a97812 */ /* 0x000fe200078ec0ff */
[-C--:B------:R-:W-:Y:S01]  /*6210*/  FMUL.FTZ R165, R79, R170.reuse ;  /* 0x000000aa4fa57220 */ /* 0x080fe20000410000 */
[----:B------:R-:W-:Y:S01]  /*6220*/  LOP3.LUT R167, R167, 0xffff0000, RZ, 0xc0, !PT ;  /* 0xffff0000a7a77812 */ /* 0x000fe200078ec0ff */
[C---:B------:R-:W-:Y:S01]  /*6230*/  FFMA.FTZ R79, R77.reuse, R170, -R174 ;  /* 0x000000aa4d4f7223 */ /* 0x040fe200000108ae */
[----:B------:R-:W-:Y:S01]  /*6240*/  PRMT R162, R136, 0x5432, R162 ;  /* 0x0000543288a27816 */ /* 0x000fe200000000a2 */
[----:B------:R-:W-:Y:S01]  /*6250*/  FMUL.FTZ R170, R50, R169 ;  /* 0x000000a932aa7220 */ /* 0x000fe20000410000 */
[----:B------:R-:W-:Y:S01]  /*6260*/  FFMA.FTZ R77, R77, R172, R165 ;  /* 0x000000ac4d4d7223 */ /* 0x000fe200000100a5 */
[----:B------:R-:W-:Y:S01]  /*6270*/  FFMA.FTZ R46, R46, R173, R81 ;  /* 0x000000ad2e2e7223 */ /* 0x000fe20000010051 */
[----:B------:R-:W-:Y:S01]  /*6280*/  FMUL.FTZ R172, R50, R167 ;  /* 0x000000a732ac7220 */ /* 0x000fe20000410000 */
[----:B------:R-:W-:-:S02]  /*6290*/  IMAD.U32 R45, R80, 0x10000, RZ ;  /* 0x00010000502d7824 */ /* 0x000fc400078e00ff */
[----:B------:R-:W-:Y:S01]  /*62a0*/  FFMA.FTZ R50, R47, R167, -R170 ;  /* 0x000000a72f327223 */ /* 0x000fe200000108aa */
[----:B------:R-:W-:Y:S01]  /*62b0*/  IMAD.U32 R81, R162, 0x10000, RZ ;  /* 0x00010000a2517824 */ /* 0x000fe200078e00ff */
[----:B------:R-:W-:Y:S01]  /*62c0*/  LOP3.LUT R80, R80, 0xffff0000, RZ, 0xc0, !PT ;  /* 0xffff000050507812 */ /* 0x000fe200078ec0ff */
[C---:B------:R-:W-:Y:S01]  /*62d0*/  IMAD.U32 R165, R163.reuse, 0x10000, RZ ;  /* 0x00010000a3a57824 */ /* 0x040fe200078e00ff */
[----:B------:R-:W-:Y:S01]  /*62e0*/  LOP3.LUT R167, R163, 0xffff0000, RZ, 0xc0, !PT ;  /* 0xffff0000a3a77812 */ /* 0x000fe200078ec0ff */
[----:B------:R-:W-:Y:S01]  /*62f0*/  IMAD.U32 R44, R76, 0x10000, RZ ;  /* 0x000100004c2c7824 */ /* 0x000fe200078e00ff */
[----:B------:R-:W-:Y:S01]  /*6300*/  LOP3.LUT R163, R162, 0xffff0000, RZ, 0xc0, !PT ;  /* 0xffff0000a2a37812 */ /* 0x000fe200078ec0ff */
[C---:B------:R-:W-:Y:S01]  /*6310*/  FMUL.FTZ R162, R45.reuse, R81 ;  /* 0x000000512da27220 */ /* 0x040fe20000410000 */
[----:B------:R-:W-:Y:S01]  /*6320*/  LOP3.LUT R76, R76, 0xffff0000, RZ, 0xc0, !PT ;  /* 0xffff00004c4c7812 */ /* 0x000fe200078ec0ff */
[----:B------:R-:W-:Y:S01]  /*6330*/  FMUL.FTZ R171, R45, R165 ;  /* 0x000000a52dab7220 */ /* 0x000fe20000410000 */
[----:B------:R-:W-:Y:S01]  /*6340*/  PRMT R164, R135, 0x5432, R164 ;  /* 0x0000543287a47816 */ /* 0x000fe200000000a4 */
[----:B------:R-:W-:Y:S01]  /*6350*/  FMUL.FTZ R45, R80, R167 ;  /* 0x000000a7502d7220 */ /* 0x000fe20000410000 */
[----:B------:R-:W-:Y:S01]  /*6360*/  PRMT R166, R133, 0x5432, R166 ;  /* 0x0000543285a67816 */ /* 0x000fe200000000a6 */
[C---:B------:R-:W-:Y:S01]  /*6370*/  FFMA.FTZ R162, R44.reuse, R165, R162 ;  /* 0x000000a52ca27223 */ /* 0x040fe200000100a2 */
[----:B------:R-:W-:Y:S01]  /*6380*/  FFMA.FTZ R172, R47, R169, R172 ;  /* 0x000000a92fac7223 */ /* 0x000fe200000100ac */
[----:B------:R-:W-:Y:S01]  /*6390*/  FFMA.FTZ R171, R44, R81, -R171 ;  /* 0x000000512cab7223 */ /* 0x000fe200000108ab */
[-C--:B------:R-:W-:Y:S01]  /*63a0*/  FMUL.FTZ R165, R80, R163.reuse ;  /* 0x000000a350a57220 */ /* 0x080fe20000410000 */
[----:B------:R-:W-:Y:S01]  /*63b0*/  LOP3.LUT R82, R82, 0xffff0000, RZ, 0xc0, !PT ;  /* 0xffff000052527812 */ /* 0x000fe200078ec0ff */
[----:B------:R-:W-:Y:S01]  /*63c0*/  FFMA.FTZ R80, R76, R163, -R45 ;  /* 0x000000a34c507223 */ /* 0x000fe2000001082d */
[C---:B------:R-:W-:Y:S01]  /*63d0*/  IMAD.U32 R47, R166.reuse, 0x10000, RZ ;  /* 0x00010000a62f7824 */ /* 0x040fe200078e00ff */
[----:B------:R-:W-:Y:S01]  /*63e0*/  LOP3.LUT R81, R166, 0xffff0000, RZ, 0xc0, !PT ;  /* 0xffff0000a6517812 */ /* 0x000fe200078ec0ff */
[C---:B------:R-:W-:Y:S01]  /*63f0*/  IMAD.U32 R44, R164.reuse, 0x10000, RZ ;  /* 0x00010000a42c7824 */ /* 0x040fe200078e00ff */
[----:B------:R-:W-:Y:S01]  /*6400*/  LOP3.LUT R45, R164, 0xffff0000, RZ, 0xc0, !PT ;  /* 0xffff0000a42d7812 */ /* 0x000fe200078ec0ff */
[----:B------:R-:W-:Y:S01]  /*6410*/  FFMA.FTZ R165, R76, R167, R165 ;  /* 0x000000a74ca57223 */ /* 0x000fe200000100a5 */
[C---:B------:R-:W-:Y:S01]  /*6420*/  FMUL.FTZ R163, R49.reuse, R47 ;  /* 0x0000002f31a37220 */ /* 0x040fe20000410000 */
[-C--:B------:R-:W-:Y:S01]  /*6430*/  FMUL.FTZ R76, R49, R44.reuse ;  /* 0x0000002c314c7220 */ /* 0x080fe20000410000 */
[----:B------:R-:W-:Y:S01]  /*6440*/  LOP3.LUT R78, R78, 0xffff0000, RZ, 0xc0, !PT ;  /* 0xffff00004e4e7812 */ /* 0x000fe200078ec0ff */
[C---:B------:R-:W-:Y:S01]  /*6450*/  FMUL.FTZ R49, R82.reuse, R81 ;  /* 0x0000005152317220 */ /* 0x040fe20000410000 */
[----:B------:R-:W-:Y:S01]  /*6460*/  FMUL.FTZ R82, R82, R45 ;  /* 0x0000002d52527220 */ /* 0x000fe20000410000 */
[C---:B------:R-:W-:Y:S01]  /*6470*/  FFMA.FTZ R76, R48.reuse, R47, R76 ;  /* 0x0000002f304c7223 */ /* 0x040fe2000001004c */
[----:B------:R-:W-:Y:S01]  /*6480*/  FFMA.FTZ R163, R48, R44, -R163 ;  /* 0x0000002c30a37223 */ /* 0x000fe200000108a3 */
        /* <DEDUP_REMOVED lines=12> */
[----:B------:R-:W-:Y:S01]  /*6550*/  IMAD.MOV.U32 R82, RZ, RZ, R45 ;  /* 0x000000ffff527224 */ /* 0x000fe200078e002d */
[----:B------:R-:W-:Y:S01]  /*6560*/  F2FP.BF16.F32.PACK_AB R78, R44, R163 ;  /* 0x000000a32c4e723e */ /* 0x000fe200000010ff */
[----:B------:R-:W-:-:S07]  /*6570*/  IMAD.MOV.U32 R83, RZ, RZ, R172 ;  /* 0x000000ffff537224 */ /* 0x000fce00078e00ac */
.L_x_1734:
[----:B------:R-:W-:Y:S05]  /*6580*/  BSYNC B2 ;  /* 0x0000000000027941 */ /* 0x000fea0003800000 */
.L_x_1733:
[----:B------:R-:W-:Y:S01]  /*6590*/  ISETP.GE.AND P4, PT, R153, R132, PT ;  /* 0x000000849900720c */ /* 0x000fe20003f86270 */
[----:B------:R-:W-:-:S12]  /*65a0*/  ULDC.64 UR4, c[0x0][0x2e8] ;  /* 0x0000ba0000047ab9 */ /* 0x000fd80000000a00 */
[--C-:B------:R-:W-:Y:S02]  /*65b0*/  @!P4 SHF.R.S32.HI R44, RZ, 0x1f, R153.reuse ;  /* 0x0000001fff2cc819 */ /* 0x100fe40000011499 */
[----:B------:R-:W-:-:S04]  /*65c0*/  @!P4 IADD3 R124, P5, P6, R96, R124, R153 ;  /* 0x0000007c607cc210 */ /* 0x000fc80007ebe099 */
[----:B------:R-:W-:Y:S02]  /*65d0*/  @!P4 IADD3.X R47, R35, R152, R44, P5, P6 ;  /* 0x00000098232fc210 */ /* 0x000fe40002fec42c */
[----:B------:R-:W-:-:S04]  /*65e0*/  LEA R44, P5, R150, UR4, 0x1 ;  /* 0x00000004962c7c11 */ /* 0x000fc8000f8a08ff */
[----:B------:R-:W-:Y:S02]  /*65f0*/  LEA.HI.X R45, R150, UR5, R151, 0x1, P5 ;  /* 0x00000005962d7c11 */ /* 0x000fe4000a8f0c97 */
[----:B------:R-:W-:-:S03]  /*6600*/  @!P4 LEA R46, P5, R124, UR4, 0x1 ;  /* 0x000000047c2ecc11 */ /* 0x000fc6000f8a08ff */
[----:B-1----:R1:W-:Y:S01]  /*6610*/  STG.E.128 desc[UR38][R44.64], R76 ;  /* 0x0000004c2c007986 */ /* 0x0023e2000c101d26 */
[----:B------:R-:W-:-:S05]  /*6620*/  @!P4 LEA.HI.X R47, R124, UR5, R47, 0x1, P5 ;  /* 0x000000057c2fcc11 */ /* 0x000fca000a8f0c2f */
[----:B--2---:R1:W-:Y:S04]  /*6630*/  @!P4 STG.E.128 desc[UR38][R46.64], R80 ;  /* 0x000000502e00c986 */ /* 0x0043e8000c101d26 */
.L_x_1732:
[----:B------:R-:W-:Y:S05]  /*6640*/  BSYNC B1 ;  /* 0x0000000000017941 */ /* 0x000fea0003800000 */
.L_x_1731:
[----:B------:R-:W-:Y:S01]  /*6650*/  ISETP.GE.OR P4, PT, R212, R114, P2 ;  /* 0x00000072d400720c */ /* 0x000fe20001786670 */
[----:B------:R-:W-:-:S12]  /*6660*/  BSSY B1, `(.L_x_1735) ;  /* 0x0000082000017945 */ /* 0x000fd80003800000 */
[----:B------:R-:W-:Y:S05]  /*6670*/  @P4 BRA `(.L_x_1736) ;  /* 0x0000000800004947 */ /* 0x000fea0003800000 */
[-C--:B-12---:R-:W-:Y:S01]  /*6680*/  IMAD R44, R118, R122.reuse, RZ ;  /* 0x0000007a762c7224 */ /* 0x086fe200078e02ff */
        /* <DEDUP_REMOVED lines=14> */
[----:B------:R-:W-:-:S03]  /*6770*/  LOP3.LUT R45, R199, 0x38, R81, 0xf8, !PT ;  /* 0x00000038c72d7812 */ /* 0x000fc600078ef851 */
[----:B------:R-:W-:Y:S01]  /*6780*/  IMAD.SHL.U32 R44, R44, 0x400, RZ ;  /* 0x000004002c2c7824 */ /* 0x000fe200078e00ff */
[----:B------:R-:W-:-:S04]  /*6790*/  LOP3.LUT R45, R45, R228, RZ, 0x3c, !PT ;  /* 0x000000e42d2d7212 */ /* 0x000fc800078e3cff */
[----:B------:R-:W-:-:S04]  /*67a0*/  LOP3.LUT R44, R44, 0x7fffe000, RZ, 0xc0, !PT ;  /* 0x7fffe0002c2c7812 */ /* 0x000fc800078ec0ff */
        /* <DEDUP_REMOVED lines=12> */
[----:B------:R-:W-:Y:S02]  /*6870*/  PRMT R154, R154, 0x5410, R151 ;  /* 0x000054109a9a7816 */ /* 0x000fe40000000097 */
[--C-:B------:R-:W-:Y:S02]  /*6880*/  SHF.R.U64 R152, R54, 0x10, R55.reuse ;  /* 0x0000001036987819 */ /* 0x100fe40000001237 */
[----:B------:R-:W-:-:S02]  /*6890*/  SHF.R.U32.HI R153, RZ, 0x10, R55 ;  /* 0x00000010ff997819 */ /* 0x000fc40000011637 */
[--C-:B------:R-:W-:Y:S01]  /*68a0*/  SHF.R.U64 R124, R58, 0x10, R59.reuse ;  /* 0x000000103a7c7819 */ /* 0x100fe2000000123b */
[----:B-1----:R-:W-:Y:S01]  /*68b0*/  IMAD.U32 R58, R45, 0x10000, RZ ;  /* 0x000100002d3a7824 */ /* 0x002fe200078e00ff */
[----:B------:R-:W-:Y:S01]  /*68c0*/  SHF.R.U32.HI R125, RZ, 0x10, R59 ;  /* 0x00000010ff7d7819 */ /* 0x000fe2000001163b */
[C---:B------:R-:W-:Y:S01]  /*68d0*/  IMAD.U32 R59, R49.reuse, 0x10000, RZ ;  /* 0x00010000313b7824 */ /* 0x040fe200078e00ff */
[----:B------:R-:W-:Y:S01]  /*68e0*/  LOP3.LUT R82, R49, 0xffff0000, RZ, 0xc0, !PT ;  /* 0xffff000031527812 */ /* 0x000fe200078ec0ff */
[----:B------:R-:W-:Y:S01]  /*68f0*/  IMAD.U32 R49, R158, 0x10000, RZ ;  /* 0x000100009e317824 */ /* 0x000fe200078e00ff */
[----:B------:R-:W-:Y:S01]  /*6900*/  LOP3.LUT R55, R51, 0xffff0000, RZ, 0xc0, !PT ;  /* 0xffff000033377812 */ /* 0x000fe200078ec0ff */
[----:B------:R-:W-:Y:S01]  /*6910*/  IMAD.U32 R51, R154, 0x10000, RZ ;  /* 0x000100009a337824 */ /* 0x000fe200078e00ff */
[----:B------:R-:W-:Y:S01]  /*6920*/  PRMT R160, R160, 0x5410, R153 ;  /* 0x00005410a0a07816 */ /* 0x000fe20000000099 */
[C---:B------:R-:W-:Y:S01]  /*6930*/  FMUL.FTZ R153, R59.reuse, R49 ;  /* 0x000000313b997220 */ /* 0x040fe20000410000 */
[----:B------:R-:W-:Y:S01]  /*6940*/  PRMT R156, R156, 0x5410, R125 ;  /* 0x000054109c9c7816 */ /* 0x000fe2000000007d */
[-C--:B------:R-:W-:Y:S01]  /*6950*/  FMUL.FTZ R151, R59, R51.reuse ;  /* 0x000000333b977220 */ /* 0x080fe20000410000 */
[----:B------:R-:W-:Y:S01]  /*6960*/  PRMT R157, R157, 0x5410, R124 ;  /* 0x000054109d9d7816 */ /* 0x000fe2000000007c */
[----:B------:R-:W-:Y:S01]  /*6970*/  FFMA.FTZ R51, R58, R51, R153 ;  /* 0x000000333a337223 */ /* 0x000fe20000010099 */
[----:B------:R-:W-:Y:S01]  /*6980*/  LOP3.LUT R125, R154, 0xffff0000, RZ, 0xc0, !PT ;  /* 0xffff00009a7d7812 */ /* 0x000fe200078ec0ff */
[----:B------:R-:W-:Y:S01]  /*6990*/  FFMA.FTZ R49, R58, R49, -R151 ;  /* 0x000000313a317223 */ /* 0x000fe20000010897 */
[----:B------:R-:W-:Y:S01]  /*69a0*/  LOP3.LUT R59, R158, 0xffff0000, RZ, 0xc0, !PT ;  /* 0xffff00009e3b7812 */ /* 0x000fe200078ec0ff */
[----:B------:R-:W-:Y:S01]  /*69b0*/  IMAD.U32 R124, R156, 0x10000, RZ ;  /* 0x000100009c7c7824 */ /* 0x000fe200078e00ff */
[----:B------:R-:W-:Y:S01]  /*69c0*/  SHF.R.U64 R162, R52, 0x10, R53 ;  /* 0x0000001034a27819 */ /* 0x000fe20000001235 */
[----:B------:R-:W-:Y:S01]  /*69d0*/  IMAD.U32 R58, R160, 0x10000, RZ ;  /* 0x00010000a03a7824 */ /* 0x000fe200078e00ff */
[----:B------:R-:W-:Y:S01]  /*69e0*/  SHF.R.U64 R150, R56, 0x10, R57 ;  /* 0x0000001038967819 */ /* 0x000fe20000001239 */
[----:B------:R-:W-:Y:S01]  /*69f0*/  IMAD.U32 R57, R47, 0x10000, RZ ;  /* 0x000100002f397824 */ /* 0x000fe200078e00ff */
[----:B------:R-:W-:Y:S01]  /*6a00*/  PRMT R161, R161, 0x5410, R152 ;  /* 0x00005410a1a17816 */ /* 0x000fe20000000098 */
[----:B------:R-:W-:Y:S01]  /*6a10*/  FMUL.FTZ R152, R83, R124 ;  /* 0x0000007c53987220 */ /* 0x000fe20000410000 */
[----:B------:R-:W-:Y:S01]  /*6a20*/  LOP3.LUT R56, R45, 0xffff0000, RZ, 0xc0, !PT ;  /* 0xffff00002d387812 */ /* 0x000fe200078ec0ff */
[C---:B------:R-:W-:Y:S01]  /*6a30*/  FMUL.FTZ R151, R82.reuse, R125 ;  /* 0x0000007d52977220 */ /* 0x040fe20000410000 */
[----:B------:R-:W-:Y:S01]  /*6a40*/  PRMT R159, R159, 0x5410, R162 ;  /* 0x000054109f9f7816 */ /* 0x000fe200000000a2 */
[-C--:B------:R-:W-:Y:S01]  /*6a50*/  FMUL.FTZ R153, R82, R59.reuse ;  /* 0x0000003b52997220 */ /* 0x080fe20000410000 */
[----:B------:R-:W-:Y:S01]  /*6a60*/  PRMT R155, R155, 0x5410, R150 ;  /* 0x000054109b9b7816 */ /* 0x000fe20000000096 */
[-C--:B------:R-:W-:Y:S01]  /*6a70*/  FMUL.FTZ R83, R83, R58.reuse ;  /* 0x0000003a53537220 */ /* 0x080fe20000410000 */
[----:B------:R-:W-:Y:S01]  /*6a80*/  LOP3.LUT R156, R156, 0xffff0000, RZ, 0xc0, !PT ;  /* 0xffff00009c9c7812 */ /* 0x000fe200078ec0ff */
[----:B------:R-:W-:Y:S01]  /*6a90*/  FFMA.FTZ R82, R56, R59, -R151 ;  /* 0x0000003b38527223 */ /* 0x000fe20000010897 */
[----:B------:R-:W-:Y:S01]  /*6aa0*/  LOP3.LUT R160, R160, 0xffff0000, RZ, 0xc0, !PT ;  /* 0xffff0000a0a07812 */ /* 0x000fe200078ec0ff */
[----:B------:R-:W-:Y:S01]  /*6ab0*/  FFMA.FTZ R150, R56, R125, R153 ;  /* 0x0000007d38967223 */ /* 0x000fe20000010099 */
[C---:B------:R-:W-:Y:S01]  /*6ac0*/  FFMA.FTZ R152, R57.reuse, R58, -R152 ;  /* 0x0000003a39987223 */ /* 0x040fe20000010898 */
[----:B------:R-:W-:Y:S01]  /*6ad0*/  FFMA.FTZ R83, R57, R124, R83 ;  /* 0x0000007c39537223 */ /* 0x000fe20000010053 */
[----:B------:R-:W-:-:S02]  /*6ae0*/  IMAD.U32 R53, R48, 0x10000, RZ ;  /* 0x0001000030357824 */ /* 0x000fc400078e00ff */
[----:B------:R-:W-:Y:S01]  /*6af0*/  FMUL.FTZ R59, R55, R156 ;  /* 0x0000009c373b7220 */ /* 0x000fe20000410000 */
[----:B------:R-:W-:Y:S02]  /*6b00*/  IMAD.U32 R56, R159, 0x10000, RZ ;  /* 0x000100009f387824 */ /* 0x000fe400078e00ff */
[----:B------:R-:W-:Y:S01]  /*6b10*/  FMUL.FTZ R125, R55, R160 ;  /* 0x000000a0377d7220 */ /* 0x000fe20000410000 */
[C---:B------:R-:W-:Y:S01]  /*6b20*/  IMAD.U32 R57, R155.reuse, 0x10000, RZ ;  /* 0x000100009b397824 */ /* 0x040fe200078e00ff */
[----:B------:R-:W-:Y:S01]  /*6b30*/  LOP3.LUT R48, R48, 0xffff0000, RZ, 0xc0, !PT ;  /* 0xffff000030307812 */ /* 0x000fe200078ec0ff */
[----:B------:R-:W-:Y:S01]  /*6b40*/  IMAD.U32 R52, R44, 0x10000, RZ ;  /* 0x000100002c347824 */ /* 0x000fe200078e00ff */
[----:B------:R-:W-:Y:S01]  /*6b50*/  LOP3.LUT R155, R155, 0xffff0000, RZ, 0xc0, !PT ;  /* 0xffff00009b9b7812 */ /* 0x000fe200078ec0ff */
[-C--:B------:R-:W-:Y:S01]  /*6b60*/  FMUL.FTZ R55, R53, R57.reuse ;  /* 0x0000003935377220 */ /* 0x080fe20000410000 */
[----:B------:R-:W-:Y:S01]  /*6b70*/  LOP3.LUT R159, R159, 0xffff0000, RZ, 0xc0, !PT ;  /* 0xffff00009f9f7812 */ /* 0x000fe200078ec0ff */
[-C--:B------:R-:W-:Y:S01]  /*6b80*/  FMUL.FTZ R58, R53, R56.reuse ;  /* 0x00000038353a7220 */ /* 0x080fe20000410000 */
[----:B------:R-:W-:Y:S01]  /*6b90*/  LOP3.LUT R54, R47, 0xffff0000, RZ, 0xc0, !PT ;  /* 0xffff00002f367812 */ /* 0x000fe200078ec0ff */
[----:B------:R-:W-:Y:S01]  /*6ba0*/  IMAD.U32 R45, R46, 0x10000, RZ ;  /* 0x000100002e2d7824 */ /* 0x000fe200078e00ff */
        /* <DEDUP_REMOVED lines=29> */
[----:B------:R-:W-:Y:S02]  /*6d80*/  F2FP.BF16.F32.PACK_AB R47, R59, R152 ;  /* 0x000000983b2f723e */ /* 0x000fe400000010ff */
[----:B------:R-:W-:Y:S02]  /*6d90*/  F2FP.BF16.F32.PACK_AB R51, R156, R83 ;  /* 0x000000539c33723e */ /* 0x000fe400000010ff */
[----:B------:R-:W-:-:S02]  /*6da0*/  F2FP.BF16.F32.PACK_AB R48, R57, R58 ;  /* 0x0000003a3930723e */ /* 0x000fc400000010ff */
[----:B------:R-:W-:-:S07]  /*6db0*/  F2FP.BF16.F32.PACK_AB R50, R50, R53 ;  /* 0x000000353232723e */ /* 0x000fce00000010ff */
.L_x_1738:
[----:B------:R-:W-:Y:S05]  /*6dc0*/  BSYNC B2 ;  /* 0x0000000000027941 */ /* 0x000fea0003800000 */
.L_x_1737:
        /* <DEDUP_REMOVED lines=11> */
.L_x_1736:
[----:B------:R-:W-:Y:S05]  /*6e80*/  BSYNC B1 ;  /* 0x0000000000017941 */ /* 0x000fea0003800000 */
.L_x_1735:
[----:B------:R-:W-:Y:S01]  /*6e90*/  ISETP.GE.OR P4, PT, R211, R114, P2 ;  /* 0x00000072d300720c */ /* 0x000fe20001786670 */
[----:B------:R-:W-:-:S12]  /*6ea0*/  BSSY B1, `(.L_x_1739) ;  /* 0x0000083000017945 */ /* 0x000fd80003800000 */
[----:B------:R-:W-:Y:S05]  /*6eb0*/  @P4 BRA `(.L_x_1740) ;  /* 0x0000000800044947 */ /* 0x000fea0003800000 */
[-C--:B-123--:R-:W-:Y:S01]  /*6ec0*/  IMAD R44, R117, R122.reuse, RZ ;  /* 0x0000007a752c7224 */ /* 0x08efe200078e02ff */
        /* <DEDUP_REMOVED lines=27> */
[----:B-1----:R-:W-:Y:S01]  /*7080*/  IMAD.U32 R59, R45, 0x10000, RZ ;  /* 0x000100002d3b7824 */ /* 0x002fe200078e00ff */
[----:B------:R-:W-:Y:S01]  /*7090*/  SHF.R.U32.HI R76, RZ, 0x10, R65 ;  /* 0x00000010ff4c7819 */ /* 0x000fe20000011641 */
[----:B------:R-:W-:Y:S01]  /*70a0*/  IMAD.U32 R58, R44, 0x10000, RZ ;  /* 0x000100002c3a7824 */ /* 0x000fe200078e00ff */
[----:B------:R-:W-:Y:S02]  /*70b0*/  PRMT R145, R145, 0x5410, R82 ;  /* 0x0000541091917816 */ /* 0x000fe40000000052 */
[----:B------:R-:W-:Y:S02]  /*70c0*/  PRMT R149, R149, 0x5410, R76 ;  /* 0x0000541095957816 */ /* 0x000fe4000000004c */
[--C-:B------:R-:W-:Y:S02]  /*70d0*/  SHF.R.U64 R81, R62, 0x10, R63.reuse ;  /* 0x000000103e517819 */ /* 0x100fe4000000123f */
[----:B------:R-:W-:Y:S01]  /*70e0*/  SHF.R.U32.HI R78, RZ, 0x10, R63 ;  /* 0x00000010ff4e7819 */ /* 0x000fe2000001163f */
[----:B--2---:R-:W-:Y:S01]  /*70f0*/  IMAD.U32 R63, R49, 0x10000, RZ ;  /* 0x00010000313f7824 */ /* 0x004fe200078e00ff */
[--C-:B------:R-:W-:Y:S01]  /*7100*/  SHF.R.U64 R77, R66, 0x10, R67.reuse ;  /* 0x00000010424d7819 */ /* 0x100fe20000001243 */
[----:B------:R-:W-:Y:S01]  /*7110*/  IMAD.U32 R76, R149, 0x10000, RZ ;  /* 0x00010000954c7824 */ /* 0x000fe200078e00ff */
[----:B------:R-:W-:Y:S01]  /*7120*/  SHF.R.U32.HI R80, RZ, 0x10, R67 ;  /* 0x00000010ff507819 */ /* 0x000fe20000011643 */
[----:B------:R-:W-:Y:S01]  /*7130*/  IMAD.U32 R66, R145, 0x10000, RZ ;  /* 0x0001000091427824 */ /* 0x000fe200078e00ff */
[----:B------:R-:W-:Y:S01]  /*7140*/  PRMT R143, R143, 0x5410, R78 ;  /* 0x000054108f8f7816 */ /* 0x000fe2000000004e */
[----:B------:R-:W-:Y:S01]  /*7150*/  FMUL.FTZ R78, R63, R76 ;  /* 0x0000004c3f4e7220 */ /* 0x000fe20000410000 */
[----:B------:R-:W-:Y:S01]  /*7160*/  PRMT R147, R147, 0x5410, R80 ;  /* 0x0000541093937816 */ /* 0x000fe20000000050 */
[-C--:B------:R-:W-:Y:S01]  /*7170*/  FMUL.FTZ R80, R63, R66.reuse ;  /* 0x000000423f507220 */ /* 0x080fe20000410000 */
[----:B------:R-:W-:Y:S01]  /*7180*/  SHF.R.U64 R79, R64, 0x10, R65 ;  /* 0x00000010404f7819 */ /* 0x000fe20000001241 */
[----:B------:R-:W-:Y:S01]  /*7190*/  FFMA.FTZ R78, R59, R66, -R78 ;  /* 0x000000423b4e7223 */ /* 0x000fe2000001084e */
[----:B------:R-:W-:Y:S01]  /*71a0*/  LOP3.LUT R64, R49, 0xffff0000, RZ, 0xc0, !PT ;  /* 0xffff000031407812 */ /* 0x000fe200078ec0ff */
[----:B------:R-:W-:Y:S01]  /*71b0*/  FFMA.FTZ R80, R59, R76, R80 ;  /* 0x0000004c3b507223 */ /* 0x000fe20000010050 */
[----:B------:R-:W-:Y:S01]  /*71c0*/  LOP3.LUT R149, R149, 0xffff0000, RZ, 0xc0, !PT ;  /* 0xffff000095957812 */ /* 0x000fe200078ec0ff */
[----:B------:R-:W-:Y:S01]  /*71d0*/  IMAD.U32 R65, R51, 0x10000, RZ ;  /* 0x0001000033417824 */ /* 0x000fe200078e00ff */
[----:B------:R-:W-:Y:S01]  /*71e0*/  LOP3.LUT R145, R145, 0xffff0000, RZ, 0xc0, !PT ;  /* 0xffff000091917812 */ /* 0x000fe200078ec0ff */
[----:B------:R-:W-:Y:S01]  /*71f0*/  IMAD.U32 R59, R143, 0x10000, RZ ;  /* 0x000100008f3b7824 */ /* 0x000fe200078e00ff */
[----:B------:R-:W-:Y:S01]  /*7200*/  SHF.R.U64 R83, R60, 0x10, R61 ;  /* 0x000000103c537819 */ /* 0x000fe2000000123d */
[----:B------:R-:W-:Y:S01]  /*7210*/  IMAD.U32 R63, R147, 0x10000, RZ ;  /* 0x00010000933f7824 */ /* 0x000fe200078e00ff */
[----:B------:R-:W-:Y:S01]  /*7220*/  LOP3.LUT R60, R45, 0xffff0000, RZ, 0xc0, !PT ;  /* 0xffff00002d3c7812 */ /* 0x000fe200078ec0ff */
[----:B------:R-:W-:Y:S01]  /*7230*/  IMAD.U32 R61, R48, 0x10000, RZ ;  /* 0x00010000303d7824 */ /* 0x000fe200078e00ff */
[----:B------:R-:W-:Y:S01]  /*7240*/  PRMT R146, R146, 0x5410, R77 ;  /* 0x0000541092927816 */ /* 0x000fe2000000004d */
[----:B------:R-:W-:Y:S01]  /*7250*/  FMUL.FTZ R67, R64, R149 ;  /* 0x0000009540437220 */ /* 0x000fe20000410000 */
[----:B------:R-:W-:Y:S01]  /*7260*/  LOP3.LUT R62, R48, 0xffff0000, RZ, 0xc0, !PT ;  /* 0xffff0000303e7812 */ /* 0x000fe200078ec0ff */
[----:B------:R-:W-:Y:S01]  /*7270*/  FMUL.FTZ R77, R64, R145 ;  /* 0x00000091404d7220 */ /* 0x000fe20000410000 */
[----:B------:R-:W-:Y:S01]  /*7280*/  IMAD.U32 R48, R47, 0x10000, RZ ;  /* 0x000100002f307824 */ /* 0x000fe200078e00ff */
[----:B------:R-:W-:Y:S01]  /*7290*/  LOP3.LUT R51, R51, 0xffff0000, RZ, 0xc0, !PT ;  /* 0xffff000033337812 */ /* 0x000fe200078ec0ff */
[C---:B------:R-:W-:Y:S01]  /*72a0*/  FMUL.FTZ R66, R65.reuse, R59 ;  /* 0x0000003b41427220 */ /* 0x040fe20000410000 */
[----:B------:R-:W-:Y:S01]  /*72b0*/  PRMT R148, R148, 0x5410, R79 ;  /* 0x0000541094947816 */ /* 0x000fe2000000004f */
[----:B------:R-:W-:Y:S01]  /*72c0*/  FMUL.FTZ R79, R65, R63 ;  /* 0x0000003f414f7220 */ /* 0x000fe20000410000 */
[----:B------:R-:W-:Y:S01]  /*72d0*/  LOP3.LUT R64, R147, 0xffff0000, RZ, 0xc0, !PT ;  /* 0xffff000093407812 */ /* 0x000fe200078ec0ff */
[----:B------:R-:W-:Y:S01]  /*72e0*/  FFMA.FTZ R67, R60, R145, -R67 ;  /* 0x000000913c437223 */ /* 0x000fe20000010843 */
[----:B------:R-:W-:Y:S01]  /*72f0*/  PRMT R144, R144, 0x5410, R83 ;  /* 0x0000541090907816 */ /* 0x000fe20000000053 */
[----:B------:R-:W-:Y:S01]  /*7300*/  FFMA.FTZ R77, R60, R149, R77 ;  /* 0x000000953c4d7223 */ /* 0x000fe2000001004d */
[----:B------:R-:W-:Y:S01]  /*7310*/  LOP3.LUT R49, R47, 0xffff0000, RZ, 0xc0, !PT ;  /* 0xffff00002f317812 */ /* 0x000fe200078ec0ff */
[C---:B------:R-:W-:Y:S01]  /*7320*/  FFMA.FTZ R65, R48.reuse, R63, R66 ;  /* 0x0000003f30417223 */ /* 0x040fe20000010042 */
[----:B------:R-:W-:Y:S01]  /*7330*/  LOP3.LUT R60, R143, 0xffff0000, RZ, 0xc0, !PT ;  /* 0xffff00008f3c7812 */ /* 0x000fe200078ec0ff */
[----:B------:R-:W-:Y:S01]  /*7340*/  FFMA.FTZ R79, R48, R59, -R79 ;  /* 0x0000003b304f7223 */ /* 0x000fe2000001084f */
[----:B------:R-:W-:Y:S01]  /*7350*/  FMUL.FTZ R66, R51, R64 ;  /* 0x0000004033427220 */ /* 0x000fe20000410000 */
[----:B------:R-:W-:Y:S01]  /*7360*/  IMAD.U32 R48, R144, 0x10000, RZ ;  /* 0x0001000090307824 */ /* 0x000fe200078e00ff */
[----:B------:R-:W-:Y:S01]  /*7370*/  PRMT R142, R142, 0x5410, R81 ;  /* 0x000054108e8e7816 */ /* 0x000fe20000000051 */
[----:B------:R-:W-:-:S02]  /*7380*/  IMAD.U32 R59, R148, 0x10000, RZ ;  /* 0x00010000943b7824 */ /* 0x000fc400078e00ff */
[-C--:B------:R-:W-:Y:S01]  /*7390*/  FMUL.FTZ R82, R51, R60.reuse ;  /* 0x0000003c33527220 */ /* 0x080fe20000410000 */
[----:B------:R-:W-:Y:S01]  /*73a0*/  FFMA.FTZ R76, R49, R60, -R66 ;  /* 0x0000003c314c7223 */ /* 0x000fe20000010842 */
[CC--:B------:R-:W-:Y:S01]  /*73b0*/  FMUL.FTZ R66, R61.reuse, R48.reuse ;  /* 0x000000303d427220 */ /* 0x0c0fe20000410000 */
[-C--:B------:R-:W-:Y:S01]  /*73c0*/  FMUL.FTZ R51, R61, R59.reuse ;  /* 0x0000003b3d337220 */ /* 0x080fe20000410000 */
[----:B------:R-:W-:Y:S01]  /*73d0*/  LOP3.LUT R148, R148, 0xffff0000, RZ, 0xc0, !PT ;  /* 0xffff000094947812 */ /* 0x000fe200078ec0ff */
[----:B------:R-:W-:Y:S02]  /*73e0*/  IMAD.U32 R47, R50, 0x10000, RZ ;  /* 0x00010000322f7824 */ /* 0x000fe400078e00ff */
[C---:B------:R-:W-:Y:S01]  /*73f0*/  FFMA.FTZ R66, R58.reuse, R59, R66 ;  /* 0x0000003b3a427223 */ /* 0x040fe20000010042 */
[----:B------:R-:W-:Y:S01]  /*7400*/  FFMA.FTZ R60, R58, R48, -R51 ;  /* 0x000000303a3c7223 */ /* 0x000fe20000010833 */
[----:B------:R-:W-:Y:S01]  /*7410*/  LOP3.LUT R45, R44, 0xffff0000, RZ, 0xc0, !PT ;  /* 0xffff00002c2d7812 */ /* 0x000fe200078ec0ff */
[----:B------:R-:W-:Y:S01]  /*7420*/  FFMA.FTZ R82, R49, R64, R82 ;  /* 0x0000004031527223 */ /* 0x000fe20000010052 */
[----:B------:R-:W-:Y:S01]  /*7430*/  LOP3.LUT R50, R50, 0xffff0000, RZ, 0xc0, !PT ;  /* 0xffff000032327812 */ /* 0x000fe200078ec0ff */
[----:B------:R-:W-:Y:S01]  /*7440*/  IMAD.U32 R51, R146, 0x10000, RZ ;  /* 0x0001000092337824 */ /* 0x000fe200078e00ff */
[----:B------:R-:W-:Y:S01]  /*7450*/  LOP3.LUT R144, R144, 0xffff0000, RZ, 0xc0, !PT ;  /* 0xffff000090907812 */ /* 0x000fe200078ec0ff */
[----:B------:R-:W-:Y:S01]  /*7460*/  IMAD.U32 R48, R142, 0x10000, RZ ;  /* 0x000100008e307824 */ /* 0x000fe200078e00ff */
[----:B------:R-:W-:Y:S01]  /*7470*/  LOP3.LUT R59, R146, 0xffff0000, RZ, 0xc0, !PT ;  /* 0xffff0000923b7812 */ /* 0x000fe200078ec0ff */
[----:B------:R-:W-:Y:S01]  /*7480*/  FMUL.FTZ R64, R62, R148 ;  /* 0x000000943e407220 */ /* 0x000fe20000410000 */
[----:B------:R-:W-:Y:S01]  /*7490*/  LOP3.LUT R49, R142, 0xffff0000, RZ, 0xc0, !PT ;  /* 0xffff00008e317812 */ /* 0x000fe200078ec0ff */
[C---:B------:R-:W-:Y:S01]  /*74a0*/  IMAD.U32 R44, R46.reuse, 0x10000, RZ ;  /* 0x000100002e2c7824 */ /* 0x040fe200078e00ff */
[----:B------:R-:W-:Y:S01]  /*74b0*/  LOP3.LUT R46, R46, 0xffff0000, RZ, 0xc0, !PT ;  /* 0xffff00002e2e7812 */ /* 0x000fe200078ec0ff */
[C---:B------:R-:W-:Y:S01]  /*74c0*/  FMUL.FTZ R63, R47.reuse, R51 ;  /* 0x000000332f3f7220 */ /* 0x040fe20000410000 */
[----:B------:R-:W-:Y:S01]  /*74d0*/  FMUL.FTZ R58, R47, R48 ;  /* 0x000000302f3a7220 */ /* 0x000fe20000410000 */
[-C--:B------:R-:W-:Y:S01]  /*74e0*/  FMUL.FTZ R62, R62, R144.reuse ;  /* 0x000000903e3e7220 */ /* 0x080fe20000410000 */
[C---:B------:R-:W-:Y:S01]  /*74f0*/  FFMA.FTZ R61, R45.reuse, R144, -R64 ;  /* 0x000000902d3d7223 */ /* 0x040fe20000010840 */
[C---:B------:R-:W-:Y:S01]  /*7500*/  FMUL.FTZ R47, R50.reuse, R59 ;  /* 0x0000003b322f7220 */ /* 0x040fe20000410000 */
[----:B------:R-:W-:Y:S01]  /*7510*/  FMUL.FTZ R50, R50, R49 ;  /* 0x0000003132327220 */ /* 0x000fe20000410000 */
        /* <DEDUP_REMOVED lines=15> */
.L_x_1742:
[----:B------:R-:W-:Y:S05]  /*7610*/  BSYNC B2 ;  /* 0x0000000000027941 */ /* 0x000fea0003800000 */
.L_x_1741:
        /* <DEDUP_REMOVED lines=11> */
.L_x_1740:
[----:B------:R-:W-:Y:S05]  /*76d0*/  BSYNC B1 ;  /* 0x0000000000017941 */ /* 0x000fea0003800000 */
.L_x_1739:
[----:B------:R-:W-:Y:S01]  /*76e0*/  ISETP.GE.OR P4, PT, R210, R114, P2 ;  /* 0x00000072d200720c */ /* 0x000fe20001786670 */
[-C--:B-1234-:R-:W-:Y:S02]  /*76f0*/  IMAD R44, R116, R122.reuse, RZ ;  /* 0x0000007a742c7224 */ /* 0x09efe400078e02ff */
[----:B------:R-:W-:-:S04]  /*7700*/  IMAD.WIDE.U32 R120, R210, R122, R120 ;  /* 0x0000007ad2787225 */ /* 0x000fc800078e0078 */
[----:B------:R-:W-:-:S06]  /*7710*/  IMAD R123, R210, R123, R44 ;  /* 0x0000007bd27b7224 */ /* 0x000fcc00078e022c */
[----:B------:R-:W-:Y:S05]  /*7720*/  @P4 BRA `(.L_x_1719) ;  /* 0x0000000c00804947 */ /* 0x000fea0003800000 */
[----:B------:R-:W1:Y:S01]  /*7730*/  LDC.64 R52, c[0x0][0x2e8] ;  /* 0x0000ba00ff347b82 */ /* 0x000e620000000a00 */
[----:B------:R-:W-:Y:S01]  /*7740*/  IMAD.IADD R56, R121, 0x1, R123 ;  /* 0x0000000179387824 */ /* 0x000fe200078e027b */
[----:B------:R-:W-:Y:S01]  /*7750*/  IADD3 R44, P4, P5, R96, R120, R37 ;  /* 0x00000078602c7210 */ /* 0x000fe20007d9e025 */
[----:B------:R-:W-:Y:S01]  /*7760*/  BSSY B1, `(.L_x_1743) ;  /* 0x0000073000017945 */ /* 0x000fe20003800000 */
[----:B------:R-:W-:Y:S02]  /*7770*/  ISETP.NE.AND P6, PT, R0, RZ, PT ;  /* 0x000000ff0000720c */ /* 0x000fe40003fc5270 */
[----:B------:R-:W-:Y:S02]  /*7780*/  IADD3.X R45, R35, R56, R102, P4, P5 ;  /* 0x00000038232d7210 */ /* 0x000fe400027ea466 */
[----:B------:R-:W-:Y:S02]  /*7790*/  SEL R134, R113, R134, !P6 ;  /* 0x0000008671867207 */ /* 0x000fe40007000000 */
[----:B-1----:R-:W-:-:S04]  /*77a0*/  LEA R54, P4, R44, R52, 0x1 ;  /* 0x000000342c367211 */ /* 0x002fc800078808ff */
[----:B------:R-:W-:Y:S02]  /*77b0*/  LEA.HI.X R55, R44, R53, R45, 0x1, P4 ;  /* 0x000000352c377211 */ /* 0x000fe400020f0c2d */
[----:B------:R-:W-:-:S04]  /*77c0*/  SHF.R.S32.HI R45, RZ, 0x1f, R134 ;  /* 0x0000001fff2d7819 */ /* 0x000fc80000011486 */
[----:B------:R-:W-:-:S04]  /*77d0*/  LEA.HI R134, R45, R134, RZ, 0x4 ;  /* 0x000000862d867211 */ /* 0x000fc800078f20ff */
        /* <DEDUP_REMOVED lines=16> */
[----:B------:R-:W-:Y:S01]  /*78e0*/  SHF.R.U64 R67, R72, 0x10, R73 ;  /* 0x0000001048437819 */ /* 0x000fe20000001249 */
[----:B--2---:R-:W-:Y:S01]  /*78f0*/  IMAD.U32 R62, R49, 0x10000, RZ ;  /* 0x00010000313e7824 */ /* 0x004fe200078e00ff */
[----:B------:R-:W-:Y:S01]  /*7900*/  SHF.R.U64 R77, R68, 0x10, R69 ;  /* 0x00000010444d7819 */ /* 0x000fe20000001245 */
[----:B-1----:R-:W-:Y:S01]  /*7910*/  IMAD.U32 R58, R45, 0x10000, RZ ;  /* 0x000100002d3a7824 */ /* 0x002fe200078e00ff */
[----:B------:R-:W-:Y:S01]  /*7920*/  SHF.R.U32.HI R72, RZ, 0x10, R73 ;  /* 0x00000010ff487819 */ /* 0x000fe20000011649 */
[----:B------:R-:W-:Y:S01]  /*7930*/  IMAD.U32 R64, R51, 0x10000, RZ ;  /* 0x0001000033407824 */ /* 0x000fe200078e00ff */
[----:B------:R-:W-:Y:S01]  /*7940*/  SHF.R.U32.HI R68, RZ, 0x10, R69 ;  /* 0x00000010ff447819 */ /* 0x000fe20000011645 */
[----:B------:R-:W-:Y:S01]  /*7950*/  IMAD.U32 R60, R48, 0x10000, RZ ;  /* 0x00010000303c7824 */ /* 0x000fe200078e00ff */
[----:B------:R-:W-:Y:S02]  /*7960*/  PRMT R141, R141, 0x5410, R72 ;  /* 0x000054108d8d7816 */ /* 0x000fe40000000048 */
[----:B------:R-:W-:-:S02]  /*7970*/  PRMT R137, R137, 0x5410, R68 ;  /* 0x0000541089897816 */ /* 0x000fc40000000044 */
[--C-:B------:R-:W-:Y:S01]  /*7980*/  SHF.R.U64 R66, R70, 0x10, R71.reuse ;  /* 0x0000001046427819 */ /* 0x100fe20000001247 */
[----:B------:R-:W-:Y:S01]  /*7990*/  IMAD.U32 R69, R141, 0x10000, RZ ;  /* 0x000100008d457824 */ /* 0x000fe200078e00ff */
[----:B------:R-:W-:Y:S02]  /*79a0*/  SHF.R.U32.HI R70, RZ, 0x10, R71 ;  /* 0x00000010ff467819 */ /* 0x000fe40000011647 */
[--C-:B------:R-:W-:Y:S02]  /*79b0*/  SHF.R.U64 R71, R74, 0x10, R75.reuse ;  /* 0x000000104a477819 */ /* 0x100fe4000000124b */
[----:B------:R-:W-:Y:S02]  /*79c0*/  SHF.R.U32.HI R74, RZ, 0x10, R75 ;  /* 0x00000010ff4a7819 */ /* 0x000fe4000001164b */
[----:B------:R-:W-:Y:S01]  /*79d0*/  PRMT R140, R140, 0x5410, R67 ;  /* 0x000054108c8c7816 */ /* 0x000fe20000000043 */
[----:B------:R-:W-:Y:S01]  /*79e0*/  IMAD.U32 R67, R137, 0x10000, RZ ;  /* 0x0001000089437824 */ /* 0x000fe200078e00ff */
[----:B------:R-:W-:-:S02]  /*79f0*/  PRMT R133, R133, 0x5410, R66 ;  /* 0x0000541085857816 */ /* 0x000fc40000000042 */
[----:B------:R-:W-:Y:S01]  /*7a00*/  LOP3.LUT R63, R49, 0xffff0000, RZ, 0xc0, !PT ;  /* 0xffff0000313f7812 */ /* 0x000fe200078ec0ff */
[----:B------:R-:W-:Y:S01]  /*7a10*/  FMUL.FTZ R73, R62, R67 ;  /* 0x000000433e497220 */ /* 0x000fe20000410000 */
[----:B------:R-:W-:Y:S02]  /*7a20*/  LOP3.LUT R66, R141, 0xffff0000, RZ, 0xc0, !PT ;  /* 0xffff00008d427812 */ /* 0x000fe400078ec0ff */
[----:B------:R-:W-:Y:S01]  /*7a30*/  PRMT R138, R138, 0x5410, R71 ;  /* 0x000054108a8a7816 */ /* 0x000fe20000000047 */
[-C--:B------:R-:W-:Y:S01]  /*7a40*/  FMUL.FTZ R71, R62, R69.reuse ;  /* 0x000000453e477220 */ /* 0x080fe20000410000 */
[----:B------:R-:W-:Y:S01]  /*7a50*/  PRMT R139, R139, 0x5410, R74 ;  /* 0x000054108b8b7816 */ /* 0x000fe2000000004a */
[C---:B------:R-:W-:Y:S01]  /*7a60*/  FFMA.FTZ R73, R58.reuse, R69, R73 ;  /* 0x000000453a497223 */ /* 0x040fe20000010049 */
[----:B------:R-:W-:Y:S01]  /*7a70*/  PRMT R135, R135, 0x5410, R70 ;  /* 0x0000541087877816 */ /* 0x000fe20000000046 */
[----:B------:R-:W-:Y:S01]  /*7a80*/  FMUL.FTZ R70, R63, R66 ;  /* 0x000000423f467220 */ /* 0x000fe20000410000 */
[----:B------:R-:W-:Y:S01]  /*7a90*/  LOP3.LUT R59, R45, 0xffff0000, RZ, 0xc0, !PT ;  /* 0xffff00002d3b7812 */ /* 0x000fe200078ec0ff */
[----:B------:R-:W-:Y:S01]  /*7aa0*/  FFMA.FTZ R68, R58, R67, -R71 ;  /* 0x000000433a447223 */ /* 0x000fe20000010847 */
[----:B------:R-:W-:Y:S01]  /*7ab0*/  LOP3.LUT R62, R137, 0xffff0000, RZ, 0xc0, !PT ;  /* 0xffff0000893e7812 */ /* 0x000fe200078ec0ff */
[----:B------:R-:W-:Y:S01]  /*7ac0*/  IMAD.U32 R71, R139, 0x10000, RZ ;  /* 0x000100008b477824 */ /* 0x000fe200078e00ff */
[----:B------:R-:W-:Y:S01]  /*7ad0*/  LOP3.LUT R65, R51, 0xffff0000, RZ, 0xc0, !PT ;  /* 0xffff000033417812 */ /* 0x000fe200078ec0ff */
[----:B------:R-:W-:Y:S01]  /*7ae0*/  IMAD.U32 R67, R135, 0x10000, RZ ;  /* 0x0001000087437824 */ /* 0x000fe200078e00ff */
[----:B------:R-:W-:Y:S01]  /*7af0*/  LOP3.LUT R61, R48, 0xffff0000, RZ, 0xc0, !PT ;  /* 0xffff0000303d7812 */ /* 0x000fe200078ec0ff */
[-C--:B------:R-:W-:Y:S01]  /*7b00*/  FMUL.FTZ R58, R63, R62.reuse ;  /* 0x0000003e3f3a7220 */ /* 0x080fe20000410000 */
[----:B------:R-:W-:Y:S01]  /*7b10*/  FFMA.FTZ R69, R59, R62, -R70 ;  /* 0x0000003e3b457223 */ /* 0x000fe20000010846 */
[----:B------:R-:W-:Y:S01]  /*7b20*/  LOP3.LUT R62, R139, 0xffff0000, RZ, 0xc0, !PT ;  /* 0xffff00008b3e7812 */ /* 0x000fe200078ec0ff */
[----:B------:R-:W-:Y:S01]  /*7b30*/  FMUL.FTZ R63, R64, R71 ;  /* 0x00000047403f7220 */ /* 0x000fe20000410000 */
[----:B------:R-:W-:Y:S01]  /*7b40*/  IMAD.U32 R48, R47, 0x10000, RZ ;  /* 0x000100002f307824 */ /* 0x000fe200078e00ff */
[----:B------:R-:W-:Y:S01]  /*7b50*/  PRMT R136, R136, 0x5410, R77 ;  /* 0x0000541088887816 */ /* 0x000fe2000000004d */
[-C--:B------:R-:W-:Y:S01]  /*7b60*/  FMUL.FTZ R64, R64, R67.reuse ;  /* 0x0000004340407220 */ /* 0x080fe20000410000 */
[----:B------:R-:W-:Y:S01]  /*7b70*/  FFMA.FTZ R66, R59, R66, R58 ;  /* 0x000000423b427223 */ /* 0x000fe2000001003a */
[----:B------:R-:W-:Y:S01]  /*7b80*/  LOP3.LUT R49, R47, 0xffff0000, RZ, 0xc0, !PT ;  /* 0xffff00002f317812 */ /* 0x000fe200078ec0ff */
[----:B------:R-:W-:Y:S01]  /*7b90*/  FMUL.FTZ R70, R65, R62 ;  /* 0x0000003e41467220 */ /* 0x000fe20000410000 */
[----:B------:R-:W-:Y:S01]  /*7ba0*/  LOP3.LUT R58, R135, 0xffff0000, RZ, 0xc0, !PT ;  /* 0xffff0000873a7812 */ /* 0x000fe200078ec0ff */
[C---:B------:R-:W-:Y:S01]  /*7bb0*/  FFMA.FTZ R67, R48.reuse, R67, -R63 ;  /* 0x0000004330437223 */ /* 0x040fe2000001083f */
[----:B------:R-:W-:Y:S01]  /*7bc0*/  FFMA.FTZ R64, R48, R71, R64 ;  /* 0x0000004730407223 */ /* 0x000fe20000010040 */
[C---:B------:R-:W-:Y:S01]  /*7bd0*/  IMAD.U32 R59, R140.reuse, 0x10000, RZ ;  /* 0x000100008c3b7824 */ /* 0x040fe200078e00ff */
[----:B------:R-:W-:Y:S01]  /*7be0*/  LOP3.LUT R140, R140, 0xffff0000, RZ, 0xc0, !PT ;  /* 0xffff00008c8c7812 */ /* 0x000fe200078ec0ff */
[----:B------:R-:W-:-:S02]  /*7bf0*/  IMAD.U32 R48, R136, 0x10000, RZ ;  /* 0x0001000088307824 */ /* 0x000fc400078e00ff */
[-C--:B------:R-:W-:Y:S01]  /*7c00*/  FMUL.FTZ R72, R65, R58.reuse ;  /* 0x0000003a41487220 */ /* 0x080fe20000410000 */
[C---:B------:R-:W-:Y:S01]  /*7c10*/  FFMA.FTZ R70, R49.reuse, R58, -R70 ;  /* 0x0000003a31467223 */ /* 0x040fe20000010846 */
[-C--:B------:R-:W-:Y:S01]  /*7c20*/  FMUL.FTZ R58, R60, R59.reuse ;  /* 0x0000003b3c3a7220 */ /* 0x080fe20000410000 */
[----:B------:R-:W-:Y:S01]  /*7c30*/  IMAD.U32 R45, R44, 0x10000, RZ ;  /* 0x000100002c2d7824 */ /* 0x000fe200078e00ff */
[----:B------:R-:W-:Y:S01]  /*7c40*/  LOP3.LUT R136, R136, 0xffff0000, RZ, 0xc0, !PT ;  /* 0xffff000088887812 */ /* 0x000fe200078ec0ff */
[----:B------:R-:W-:Y:S01]  /*7c50*/  FMUL.FTZ R60, R60, R48 ;  /* 0x000000303c3c7220 */ /* 0x000fe20000410000 */
[----:B------:R-:W-:Y:S01]  /*7c60*/  FFMA.FTZ R65, R49, R62, R72 ;  /* 0x0000003e31417223 */ /* 0x000fe20000010048 */
[----:B------:R-:W-:Y:S01]  /*7c70*/  LOP3.LUT R44, R44, 0xffff0000, RZ, 0xc0, !PT ;  /* 0xffff00002c2c7812 */ /* 0x000fe200078ec0ff */
[C---:B------:R-:W-:Y:S02]  /*7c80*/  IMAD.U32 R51, R50.reuse, 0x10000, RZ ;  /* 0x0001000032337824 */ /* 0x040fe400078e00ff */
[----:B------:R-:W-:Y:S01]  /*7c90*/  FMUL.FTZ R63, R61, R140 ;  /* 0x0000008c3d3f7220 */ /* 0x000fe20000410000 */
[C---:B------:R-:W-:Y:S01]  /*7ca0*/  FFMA.FTZ R49, R45.reuse, R48, -R58 ;  /* 0x000000302d317223 */ /* 0x040fe2000001083a */
[----:B------:R-:W-:Y:S01]  /*7cb0*/  FFMA.FTZ R60, R45, R59, R60 ;  /* 0x0000003b2d3c7223 */ /* 0x000fe2000001003c */
[----:B------:R-:W-:Y:S01]  /*7cc0*/  LOP3.LUT R50, R50, 0xffff0000, RZ, 0xc0, !PT ;  /* 0xffff000032327812 */ /* 0x000fe200078ec0ff */
[----:B------:R-:W-:Y:S01]  /*7cd0*/  FMUL.FTZ R61, R61, R136 ;  /* 0x000000883d3d7220 */ /* 0x000fe20000410000 */
[C---:B------:R-:W-:Y:S01]  /*7ce0*/  IMAD.U32 R48, R133.reuse, 0x10000, RZ ;  /* 0x0001000085307824 */ /* 0x040fe200078e00ff */
[C---:B------:R-:W-:Y:S01]  /*7cf0*/  LOP3.LUT R45, R138.reuse, 0xffff0000, RZ, 0xc0, !PT ;  /* 0xffff00008a2d7812 */ /* 0x040fe200078ec0ff */
[----:B------:R-:W-:Y:S01]  /*7d00*/  IMAD.U32 R58, R138, 0x10000, RZ ;  /* 0x000100008a3a7824 */ /* 0x000fe200078e00ff */
[----:B------:R-:W-:Y:S01]  /*7d10*/  LOP3.LUT R133, R133, 0xffff0000, RZ, 0xc0, !PT ;  /* 0xffff000085857812 */ /* 0x000fe200078ec0ff */
[----:B------:R-:W-:-:S02]  /*7d20*/  IMAD.U32 R47, R46, 0x10000, RZ ;  /* 0x000100002e2f7824 */ /* 0x000fc400078e00ff */
[C---:B------:R-:W-:Y:S01]  /*7d30*/  FFMA.FTZ R136, R44.reuse, R136, -R63 ;  /* 0x000000882c887223 */ /* 0x040fe2000001083f */
[----:B------:R-:W-:Y:S01]  /*7d40*/  FFMA.FTZ R61, R44, R140, R61 ;  /* 0x0000008c2c3d7223 */ /* 0x000fe2000001003d */
[----:B------:R-:W-:Y:S01]  /*7d50*/  LOP3.LUT R46, R46, 0xffff0000, RZ, 0xc0, !PT ;  /* 0xffff00002e2e7812 */ /* 0x000fe200078ec0ff */
[C---:B------:R-:W-:Y:S01]  /*7d60*/  FMUL.FTZ R44, R51.reuse, R58 ;  /* 0x0000003a332c7220 */ /* 0x040fe20000410000 */
        /* <DEDUP_REMOVED lines=16> */
[----:B------:R-:W-:-:S02]  /*7e70*/  F2FP.BF16.F32.PACK_AB R47, R70, R67 ;  /* 0x00000043462f723e */ /* 0x000fc400000010ff */
[----:B------:R-:W-:-:S07]  /*7e80*/  F2FP.BF16.F32.PACK_AB R48, R61, R60 ;  /* 0x0000003c3d30723e */ /* 0x000fce00000010ff */
.L_x_1744:
[----:B------:R-:W-:Y:S05]  /*7e90*/  BSYNC B1 ;  /* 0x0000000000017941 */ /* 0x000fea0003800000 */
.L_x_1743:
[----:B-1----:R1:W-:Y:S01]  /*7ea0*/  STG.E.128 desc[UR38][R54.64], R44 ;  /* 0x0000002c36007986 */ /* 0x0023e2000c101d26 */
[----:B------:R-:W-:-:S13]  /*7eb0*/  ISETP.GE.AND P3, PT, R57, R132, PT ;  /* 0x000000843900720c */ /* 0x000fda0003f66270 */
[----:B------:R-:W-:Y:S05]  /*7ec0*/  @P3 BRA `(.L_x_1719) ;  /* 0x0000000400983947 */ /* 0x000fea0003800000 */
[--C-:B-1----:R-:W-:Y:S02]  /*7ed0*/  SHF.R.S32.HI R44, RZ, 0x1f, R57.reuse ;  /* 0x0000001fff2c7819 */ /* 0x102fe40000011439 */
[----:B------:R-:W-:-:S04]  /*7ee0*/  IADD3 R57, P3, P4, R96, R120, R57 ;  /* 0x0000007860397210 */ /* 0x000fc80007c7e039 */
[----:B------:R-:W-:Y:S02]  /*7ef0*/  IADD3.X R56, R35, R56, R44, P3, P4 ;  /* 0x0000003823387210 */ /* 0x000fe40001fe842c */
[----:B------:R-:W-:-:S04]  /*7f00*/  LEA R52, P3, R57, R52, 0x1 ;  /* 0x0000003439347211 */ /* 0x000fc800078608ff */
[----:B------:R-:W-:-:S05]  /*7f10*/  LEA.HI.X R53, R57, R53, R56, 0x1, P3 ;  /* 0x0000003539357211 */ /* 0x000fca00018f0c38 */
[----:B--2---:R1:W-:Y:S01]  /*7f20*/  STG.E.128 desc[UR38][R52.64], R48 ;  /* 0x0000003034007986 */ /* 0x0043e2000c101d26 */
[----:B------:R-:W-:Y:S05]  /*7f30*/  BRA `(.L_x_1719) ;  /* 0x00000004007c7947 */ /* 0x000fea0003800000 */
.L_x_1682:
[----:B------:R-:W-:-:S13]  /*7f40*/  ISETP.NE.AND P0, PT, R191, 0x3, PT ;  /* 0x00000003bf00780c */ /* 0x000fda0003f05270 */
[----:B------:R-:W-:Y:S05]  /*7f50*/  @!P0 BRA `(.L_x_1745) ;  /* 0x0000000000048947 */ /* 0x000fea0003800000 */
[----:B------:R-:W-:Y:S01]  /*7f60*/  BPT.TRAP 0x1 ;  /* 0x000000040000795c */ /* 0x000fe20000300000 */
.L_x_1745:
[----:B------:R-:W-:Y:S01]  /*7f70*/  IMAD R106, R184, 0x8, R2 ;  /* 0x00000008b86a7824 */ /* 0x000fe200078e0202 */
[----:B------:R-:W-:Y:S01]  /*7f80*/  SHF.L.U32 R119, R192, 0x1f, RZ ;  /* 0x0000001fc0777819 */ /* 0x000fe200000006ff */
[----:B------:R-:W-:Y:S01]  /*7f90*/  IMAD R114, R26, -0x80, R24 ;  /* 0xffffff801a727824 */ /* 0x000fe200078e0218 */
[----:B------:R-:W-:Y:S01]  /*7fa0*/  BSSY B1, `(.L_x_1746) ;  /* 0x0000006000017945 */ /* 0x000fe20003800000 */
[----:B------:R-:W-:Y:S01]  /*7fb0*/  SHF.R.S32.HI R45, RZ, 0x1f, R26 ;  /* 0x0000001fff2d7819 */ /* 0x000fe2000001141a */
[----:B------:R-:W0:Y:S01]  /*7fc0*/  SYNCS.PHASECHK.TRANS64.TRYWAIT P3, [R106+URZ+0x28890], R119 ;  /* 0x028890776a0075a7 */ /* 0x000e22000806017f */
[----:B------:R-:W-:Y:S01]  /*7fd0*/  IMAD R44, R3, R26, RZ ;  /* 0x0000001a032c7224 */ /* 0x000fe200078e02ff */
[----:B------:R-:W-:Y:S01]  /*7fe0*/  VIMNMX R114, R114, 0x80, PT ;  /* 0x0000008072727848 */ /* 0x000fe20003fe0100 */
[----:B0-----:R-:W-:Y:S06]  /*7ff0*/  @!P3 BRA `(.L_x_1747) ;  /* 0x000001ec009cb947 */ /* 0x001fec0003800000 */
.L_x_2100:
[----:B------:R-:W-:Y:S05]  /*8000*/  BSYNC B1 ;  /* 0x0000000000017941 */ /* 0x000fea0003800000 */
.L_x_1746:
[----:B------:R-:W-:Y:S01]  /*8010*/  ISETP.GE.AND P3, PT, R23, R114, PT ;  /* 0x000000721700720c */ /* 0x000fe20003f66270 */
[----:B------:R-:W-:Y:S01]  /*8020*/  IMAD R45, R45, R128, R44 ;  /* 0x000000802d2d7224 */ /* 0x000fe200078e022c */
[----:B------:R-:W-:Y:S01]  /*8030*/  BSSY B1, `(.L_x_1748) ;  /* 0x0000012000017945 */ /* 0x000fe20003800000 */
[----:B------:R-:W-:-:S04]  /*8040*/  IMAD.WIDE.U32 R52, R128, R26, RZ ;  /* 0x0000001a80347225 */ /* 0x000fc800078e00ff */
[----:B------:R-:W-:-:S06]  /*8050*/  IMAD.IADD R61, R45, 0x1, R53 ;  /* 0x000000012d3d7824 */ /* 0x000fcc00078e0235 */
[----:B------:R-:W-:Y:S05]  /*8060*/  @P3 BRA `(.L_x_1749) ;  /* 0x0000000000383947 */ /* 0x000fea0003800000 */
[----:B------:R-:W1:Y:S01]  /*8070*/  @!P2 LDC.64 R54, c[0x0][0x2e8] ;  /* 0x0000ba00ff36ab82 */ /* 0x000e620000000a00 */
[----:B------:R-:W2:Y:S01]  /*8080*/  @!P2 LDS.128 R44, [R111+0x18400] ;  /* 0x018400006f2ca984 */ /* 0x000ea20000000c00 */
[----:B------:R-:W-:-:S03]  /*8090*/  @!P2 IADD3 R58, P3, R36, R52, RZ ;  /* 0x00000034243aa210 */ /* 0x000fc60007f7e0ff */
[----:B------:R-:W3:Y:S02]  /*80a0*/  @!P1 LDS.128 R48, [R111+0x1c400] ;  /* 0x01c400006f309984 */ /* 0x000ee40000000c00 */
[----:B------:R-:W-:Y:S01]  /*80b0*/  @!P2 IMAD.X R59, R61, 0x1, R39, P3 ;  /* 0x000000013d3ba824 */ /* 0x000fe200018e0627 */
[----:B------:R-:W4:Y:S01]  /*80c0*/  @!P1 LDC.64 R56, c[0x0][0x2e8] ;  /* 0x0000ba00ff389b82 */ /* 0x000f220000000a00 */
[----:B-1----:R-:W-:-:S04]  /*80d0*/  @!P2 LEA R54, P3, R58, R54, 0x1 ;  /* 0x000000363a36a211 */ /* 0x002fc800078608ff */
[----:B------:R-:W-:Y:S02]  /*80e0*/  @!P2 LEA.HI.X R55, R58, R55, R59, 0x1, P3 ;  /* 0x000000373a37a211 */ /* 0x000fe400018f0c3b */
[----:B------:R-:W-:-:S05]  /*80f0*/  @!P1 IADD3 R58, P3, R99, R52, RZ ;  /* 0x00000034633a9210 */ /* 0x000fca0007f7e0ff */
[----:B------:R-:W-:Y:S01]  /*8100*/  @!P1 IMAD.X R59, R61, 0x1, R104, P3 ;  /* 0x000000013d3b9824 */ /* 0x000fe200018e0668 */
[----:B----4-:R-:W-:-:S04]  /*8110*/  @!P1 LEA R56, P3, R58, R56, 0x1 ;  /* 0x000000383a389211 */ /* 0x010fc800078608ff */
[----:B------:R-:W-:Y:S01]  /*8120*/  @!P1 LEA.HI.X R57, R58, R57, R59, 0x1, P3 ;  /* 0x000000393a399211 */ /* 0x000fe200018f0c3b */
[----:B--2---:R1:W-:Y:S04]  /*8130*/  @!P2 STG.E.128 desc[UR38][R54.64], R44 ;  /* 0x0000002c3600a986 */ /* 0x0043e8000c101d26 */
[----:B---3--:R1:W-:Y:S04]  /*8140*/  @!P1 STG.E.128 desc[UR38][R56.64], R48 ;  /* 0x0000003038009986 */ /* 0x0083e8000c101d26 */
.L_x_1749:
[----:B------:R-:W-:Y:S05]  /*8150*/  BSYNC B1 ;  /* 0x0000000000017941 */ /* 0x000fea0003800000 */
.L_x_1748:
[----:B------:R-:W-:Y:S01]  /*8160*/  ISETP.GE.AND P3, PT, R212, R114, PT ;  /* 0x00000072d400720c */ /* 0x000fe20003f66270 */
[----:B------:R-:W-:-:S12]  /*8170*/  BSSY B1, `(.L_x_1750) ;  /* 0x0000012000017945 */ /* 0x000fd80003800000 */
[----:B------:R-:W-:Y:S05]  /*8180*/  @P3 BRA `(.L_x_1751) ;  /* 0x0000000000403947 */ /* 0x000fea0003800000 */
[----:B-1----:R-:W1:Y:S01]  /*8190*/  @!P2 LDC.64 R54, c[0x0][0x2e8] ;  /* 0x0000ba00ff36ab82 */ /* 0x002e620000000a00 */
[----:B------:R-:W2:Y:S01]  /*81a0*/  @!P2 LDS.128 R44, [R111+0x19400] ;  /* 0x019400006f2ca984 */ /* 0x000ea20000000c00 */
[----:B------:R-:W-:-:S03]  /*81b0*/  IADD3 R60, P3, R88, R52, RZ ;  /* 0x00000034583c7210 */ /* 0x000fc60007f7e0ff */
[----:B------:R-:W3:Y:S02]  /*81c0*/  @!P1 LDS.128 R48, [R111+0x1d400] ;  /* 0x01d400006f309984 */ /* 0x000ee40000000c00 */
[----:B------:R-:W-:Y:S01]  /*81d0*/  IMAD.X R62, R61, 0x1, R89, P3 ;  /* 0x000000013d3e7824 */ /* 0x000fe200018e0659 */
[----:B------:R-:W4:Y:S01]  /*81e0*/  @!P1 LDC.64 R56, c[0x0][0x2e8] ;  /* 0x0000ba00ff389b82 */ /* 0x000f220000000a00 */
[----:B------:R-:W-:-:S05]  /*81f0*/  @!P2 IADD3 R58, P3, R60, R36, RZ ;  /* 0x000000243c3aa210 */ /* 0x000fca0007f7e0ff */
[----:B------:R-:W-:Y:S01]  /*8200*/  @!P2 IMAD.X R59, R62, 0x1, R39, P3 ;  /* 0x000000013e3ba824 */ /* 0x000fe200018e0627 */
        /* <DEDUP_REMOVED lines=8> */
.L_x_1751:
[----:B------:R-:W-:Y:S05]  /*8290*/  BSYNC B1 ;  /* 0x0000000000017941 */ /* 0x000fea0003800000 */
.L_x_1750:
[----:B------:R-:W-:Y:S01]  /*82a0*/  ISETP.GE.AND P3, PT, R211, R114, PT ;  /* 0x00000072d300720c */ /* 0x000fe20003f66270 */
[----:B------:R-:W-:-:S12]  /*82b0*/  BSSY B1, `(.L_x_1752) ;  /* 0x0000012000017945 */ /* 0x000fd80003800000 */
[----:B------:R-:W-:Y:S05]  /*82c0*/  @P3 BRA `(.L_x_1753) ;  /* 0x0000000000403947 */ /* 0x000fea0003800000 */
[----:B-12---:R-:W1:Y:S01]  /*82d0*/  @!P2 LDC.64 R54, c[0x0][0x2e8] ;  /* 0x0000ba00ff36ab82 */ /* 0x006e620000000a00 */
[----:B------:R-:W2:Y:S01]  /*82e0*/  @!P2 LDS.128 R44, [R111+0x1a400] ;  /* 0x01a400006f2ca984 */ /* 0x000ea20000000c00 */
[----:B------:R-:W-:-:S03]  /*82f0*/  LEA R60, P3, R98, R52, 0x6 ;  /* 0x00000034623c7211 */ /* 0x000fc600078630ff */
        /* <DEDUP_REMOVED lines=13> */
.L_x_1753:
[----:B------:R-:W-:Y:S05]  /*83d0*/  BSYNC B1 ;  /* 0x0000000000017941 */ /* 0x000fea0003800000 */
.L_x_1752:
[----:B------:R-:W-:-:S13]  /*83e0*/  ISETP.GE.AND P3, PT, R210, R114, PT ;  /* 0x00000072d200720c */ /* 0x000fda0003f66270 */
[----:B------:R-:W-:Y:S05]  /*83f0*/  @P3 BRA `(.L_x_1719) ;  /* 0x00000000004c3947 */ /* 0x000fea0003800000 */
[----:B------:R-:W3:Y:S01]  /*8400*/  LDC.64 R58, c[0x0][0x300] ;  /* 0x0000c000ff3a7b82 */ /* 0x000ee20000000a00 */
[----:B-12-4-:R-:W1:Y:S01]  /*8410*/  @!P2 LDS.128 R44, [R111+0x1b400] ;  /* 0x01b400006f2ca984 */ /* 0x016e620000000c00 */
[----:B------:R-:W-:-:S03]  /*8420*/  IMAD.MOV.U32 R53, RZ, RZ, R61 ;  /* 0x000000ffff357224 */ /* 0x000fc600078e003d */
[----:B------:R-:W2:Y:S03]  /*8430*/  @!P1 LDS.128 R48, [R111+0x1f400] ;  /* 0x01f400006f309984 */ /* 0x000ea60000000c00 */
[----:B------:R-:W4:Y:S08]  /*8440*/  @!P2 LDC.64 R54, c[0x0][0x2e8] ;  /* 0x0000ba00ff36ab82 */ /* 0x000f300000000a00 */
[----:B------:R-:W5:Y:S01]  /*8450*/  @!P1 LDC.64 R56, c[0x0][0x2e8] ;  /* 0x0000ba00ff389b82 */ /* 0x000f620000000a00 */
[----:B---3--:R-:W-:-:S04]  /*8460*/  IMAD.WIDE.U32 R52, R58, 0x60, R52 ;  /* 0x000000603a347825 */ /* 0x008fc800078e0034 */
[----:B------:R-:W-:-:S04]  /*8470*/  IMAD R59, R59, 0x60, RZ ;  /* 0x000000603b3b7824 */ /* 0x000fc800078e02ff */
[----:B------:R-:W-:Y:S01]  /*8480*/  IMAD.IADD R59, R53, 0x1, R59 ;  /* 0x00000001353b7824 */ /* 0x000fe200078e023b */
[----:B------:R-:W-:-:S05]  /*8490*/  @!P2 IADD3 R53, P3, R36, R52, RZ ;  /* 0x000000342435a210 */ /* 0x000fca0007f7e0ff */
[----:B------:R-:W-:Y:S01]  /*84a0*/  @!P2 IMAD.X R58, R59, 0x1, R39, P3 ;  /* 0x000000013b3aa824 */ /* 0x000fe200018e0627 */
[----:B----4-:R-:W-:-:S04]  /*84b0*/  @!P2 LEA R54, P3, R53, R54, 0x1 ;  /* 0x000000363536a211 */ /* 0x010fc800078608ff */
[----:B------:R-:W-:Y:S02]  /*84c0*/  @!P2 LEA.HI.X R55, R53, R55, R58, 0x1, P3 ;  /* 0x000000373537a211 */ /* 0x000fe400018f0c3a */
[----:B------:R-:W-:-:S03]  /*84d0*/  @!P1 IADD3 R52, P3, R99, R52, RZ ;  /* 0x0000003463349210 */ /* 0x000fc60007f7e0ff */
[----:B-1----:R1:W-:Y:S02]  /*84e0*/  @!P2 STG.E.128 desc[UR38][R54.64], R44 ;  /* 0x0000002c3600a986 */ /* 0x0023e4000c101d26 */
[----:B------:R-:W-:Y:S01]  /*84f0*/  @!P1 IMAD.X R53, R59, 0x1, R104, P3 ;  /* 0x000000013b359824 */ /* 0x000fe200018e0668 */
[----:B-----5:R-:W-:-:S04]  /*8500*/  @!P1 LEA R56, P3, R52, R56, 0x1 ;  /* 0x0000003834389211 */ /* 0x020fc800078608ff */
[----:B------:R-:W-:-:S05]  /*8510*/  @!P1 LEA.HI.X R57, R52, R57, R53, 0x1, P3 ;  /* 0x0000003934399211 */ /* 0x000fca00018f0c35 */
[----:B--2---:R1:W-:Y:S04]  /*8520*/  @!P1 STG.E.128 desc[UR38][R56.64], R48 ;  /* 0x0000003038009986 */ /* 0x0043e8000c101d26 */
.L_x_1719:
[----:B------:R-:W-:Y:S05]  /*8530*/  BSYNC B0 ;  /* 0x0000000000007941 */ /* 0x000fea0003800000 */
.L_x_1681:
[----:B-1234-:R-:W1:Y:S01]  /*8540*/  S2R R44, SR_TID.X ;  /* 0x00000000002c7919 */ /* 0x01ee620000002100 */
        /* <DEDUP_REMOVED lines=8> */
[----:B-1----:R-:W-:Y:S01]  /*85d0*/  LOP3.LUT R44, R44, 0x7f, RZ, 0xc0, !PT ;  /* 0x0000007f2c2c7812 */ /* 0x002fe200078ec0ff */
[----:B--2---:R1:W-:Y:S03]  /*85e0*/  BAR.SYNC.DEFER_BLOCKING R126, 0x80 ;  /* 0x0002007e0000751d */ /* 0x0043e60000010000 */
[----:B------:R-:W-:-:S13]  /*85f0*/  ISETP.NE.AND P3, PT, R44, RZ, PT ;  /* 0x000000ff2c00720c */ /* 0x000fda0003f65270 */
[----:B------:R-:W-:-:S05]  /*8600*/  @!P3 VIADD R44, R106, 0x288a0 ;  /* 0x000288a06a2cb836 */ /* 0x000fca0000000000 */
[----:B------:R-:W-:-:S04]  /*8610*/  @!P3 PRMT R44, RZ, 0x654, R44 ;  /* 0x00000654ff2cb816 */ /* 0x000fc8000000002c */
[----:B------:R1:W-:Y:S01]  /*8620*/  @!P3 SYNCS.ARRIVE.TRANS64.RED.A1T0 RZ, [R44+URZ], RZ ;  /* 0x000000ff2cffb9a7 */ /* 0x0003e2000810043f */
[----:B------:R-:W-:Y:S05]  /*8630*/  @!P0 BRA `(.L_x_1755) ;  /* 0x0000000000048947 */ /* 0x000fea0003800000 */
[----:B------:R-:W-:Y:S01]  /*8640*/  BPT.TRAP 0x1 ;  /* 0x000000040000795c */ /* 0x000fe20000300000 */
.L_x_1755:
[----:B------:R-:W-:Y:S05]  /*8650*/  BSYNC B0 ;  /* 0x0000000000007941 */ /* 0x000fea0003800000 */
.L_x_1754:
[----:B------:R-:W2:Y:S01]  /*8660*/  SYNCS.PHASECHK.TRANS64.TRYWAIT P0, [R106+URZ+0x288b0], R119 ;  /* 0x0288b0776a0075a7 */ /* 0x000ea2000800017f */
[----:B------:R-:W-:Y:S01]  /*8670*/  ULDC UR36, c[0x0][0x2f4] ;  /* 0x0000bd0000247ab9 */ /* 0x000fe20000000800 */
[----:B------:R-:W-:Y:S01]  /*8680*/  ULDC.64 UR40, c[0x0][0x328] ;  /* 0x0000ca0000287ab9 */ /* 0x000fe20000000a00 */
[----:B------:R-:W-:Y:S01]  /*8690*/  ULDC.64 UR42, c[0x0][0x318] ;  /* 0x0000c600002a7ab9 */ /* 0x000fe20000000a00 */
[----:B------:R-:W-:Y:S04]  /*86a0*/  BSSY B0, `(.L_x_1756) ;  /* 0x0000002000007945 */ /* 0x000fe80003800000 */
[----:B--2---:R-:W-:Y:S05]  /*86b0*/  @!P0 BRA `(.L_x_1757) ;  /* 0x000001e800008947 */ /* 0x004fea0003800000 */
.L_x_2101:
[----:B------:R-:W-:Y:S05]  /*86c0*/  BSYNC B0 ;  /* 0x0000000000007941 */ /* 0x000fea0003800000 */
.L_x_1756:
[----:B------:R-:W-:Y:S01]  /*86d0*/  ISETP.GE.AND P0, PT, R23, R114, PT ;  /* 0x000000721700720c */ /* 0x000fe20003f06270 */
[----:B------:R-:W-:Y:S01]  /*86e0*/  BSSY B0, `(.L_x_1758) ;  /* 0x0000011000007945 */ /* 0x000fe20003800000 */
[----:B------:R-:W-:-:S11]  /*86f0*/  IMAD.WIDE R48, R26, 0x80, R42 ;  /* 0x000000801a307825 */ /* 0x000fd600078e022a */
[----:B------:R-:W-:Y:S05]  /*8700*/  @P0 BRA `(.L_x_1759) ;  /* 0x0000000000380947 */ /* 0x000fea0003800000 */
[----:B------:R-:W-:Y:S02]  /*8710*/  IMAD R47, R49, UR40, RZ ;  /* 0x00000028312f7c24 */ /* 0x000fe4000f8e02ff */
[----:B-1----:R-:W-:Y:S02]  /*8720*/  IMAD.MOV.U32 R44, RZ, RZ, R94 ;  /* 0x000000ffff2c7224 */ /* 0x002fe400078e005e */
[----:B------:R-:W-:Y:S02]  /*8730*/  IMAD.MOV.U32 R45, RZ, RZ, R105 ;  /* 0x000000ffff2d7224 */ /* 0x000fe400078e0069 */
[C---:B------:R-:W-:Y:S02]  /*8740*/  IMAD R47, R48.reuse, UR41, R47 ;  /* 0x00000029302f7c24 */ /* 0x040fe4000f8e022f */
[----:B------:R-:W-:-:S04]  /*8750*/  IMAD.WIDE.U32 R44, R48, UR40, R44 ;  /* 0x00000028302c7c25 */ /* 0x000fc8000f8e002c */
[----:B------:R-:W-:Y:S01]  /*8760*/  IMAD.IADD R45, R45, 0x1, R47 ;  /* 0x000000012d2d7824 */ /* 0x000fe200078e022f */
[----:B------:R-:W-:-:S04]  /*8770*/  LEA R50, P0, R44, UR42, 0x1 ;  /* 0x0000002a2c327c11 */ /* 0x000fc8000f8008ff */
[----:B------:R-:W-:Y:S02]  /*8780*/  LEA.HI.X R51, R44, UR43, R45, 0x1, P0 ;  /* 0x0000002b2c337c11 */ /* 0x000fe400080f0c2d */
[----:B------:R-:W-:-:S13]  /*8790*/  ISETP.GE.AND P0, PT, R16, UR36, PT ;  /* 0x0000002410007c0c */ /* 0x000fda000bf06270 */
[----:B------:R-:W1:Y:S04]  /*87a0*/  @!P0 LDS.128 R44, [R111+0x400] ;  /* 0x000400006f2c8984 */ /* 0x000e680000000c00 */
[----:B-1----:R-:W-:Y:S01]  /*87b0*/  @!P0 STG.E.128 desc[UR38][R50.64], R44 ;  /* 0x0000002c32008986 */ /* 0x002fe2000c101d26 */
[----:B------:R-:W-:-:S13]  /*87c0*/  ISETP.GE.AND P0, PT, R190, UR36, PT ;  /* 0x00000024be007c0c */ /* 0x000fda000bf06270 */
[----:B------:R-:W1:Y:S04]  /*87d0*/  @!P0 LDS.128 R44, [R111+0x4400] ;  /* 0x004400006f2c8984 */ /* 0x000e680000000c00 */
[----:B-1----:R3:W-:Y:S02]  /*87e0*/  @!P0 STG.E.128 desc[UR38][R50.64+0x80], R44 ;  /* 0x0000802c32008986 */ /* 0x0027e4000c101d26 */
.L_x_1759:
[----:B------:R-:W-:Y:S05]  /*87f0*/  BSYNC B0 ;  /* 0x0000000000007941 */ /* 0x000fea0003800000 */
.L_x_1758:
[----:B------:R-:W-:Y:S01]  /*8800*/  ISETP.GE.AND P0, PT, R212, R114, PT ;  /* 0x00000072d400720c */ /* 0x000fe20003f06270 */
[----:B------:R-:W-:-:S12]  /*8810*/  BSSY B0, `(.L_x_1760) ;  /* 0x0000012000007945 */ /* 0x000fd80003800000 */
[----:B------:R-:W-:Y:S05]  /*8820*/  @P0 BRA `(.L_x_1761) ;  /* 0x0000000000400947 */ /* 0x000fea0003800000 */
[----:B---3--:R-:W-:Y:S01]  /*8830*/  IADD3 R47, P0, R48, 0x20, RZ ;  /* 0x00000020302f7810 */ /* 0x008fe20007f1e0ff */
[----:B------:R-:W-:-:S04]  /*8840*/  IMAD.MOV.U32 R45, RZ, RZ, R105 ;  /* 0x000000ffff2d7224 */ /* 0x000fc800078e0069 */
[----:B-1----:R-:W-:-:S04]  /*8850*/  IMAD.X R44, RZ, RZ, R49, P0 ;  /* 0x000000ffff2c7224 */ /* 0x002fc800000e0631 */
[----:B------:R-:W-:Y:S02]  /*8860*/  IMAD R46, R44, UR40, RZ ;  /* 0x000000282c2e7c24 */ /* 0x000fe4000f8e02ff */
[----:B------:R-:W-:-:S04]  /*8870*/  IMAD.MOV.U32 R44, RZ, RZ, R94 ;  /* 0x000000ffff2c7224 */ /* 0x000fc800078e005e */
[----:B------:R-:W-:-:S04]  /*8880*/  IMAD.WIDE.U32 R44, R47, UR40, R44 ;  /* 0x000000282f2c7c25 */ /* 0x000fc8000f8e002c */
[----:B------:R-:W-:Y:S01]  /*8890*/  IMAD R47, R47, UR41, R46 ;  /* 0x000000292f2f7c24 */ /* 0x000fe2000f8e022e */
[----:B------:R-:W-:-:S03]  /*88a0*/  LEA R50, P0, R44, UR42, 0x1 ;  /* 0x0000002a2c327c11 */ /* 0x000fc6000f8008ff */
[----:B------:R-:W-:-:S05]  /*88b0*/  IMAD.IADD R45, R45, 0x1, R47 ;  /* 0x000000012d2d7824 */ /* 0x000fca00078e022f */
[----:B------:R-:W-:Y:S02]  /*88c0*/  LEA.HI.X R51, R44, UR43, R45, 0x1, P0 ;  /* 0x0000002b2c337c11 */ /* 0x000fe400080f0c2d */
[----:B------:R-:W-:-:S13]  /*88d0*/  ISETP.GE.AND P0, PT, R16, UR36, PT ;  /* 0x0000002410007c0c */ /* 0x000fda000bf06270 */
[----:B------:R-:W1:Y:S04]  /*88e0*/  @!P0 LDS.128 R44, [R111+0x1400] ;  /* 0x001400006f2c8984 */ /* 0x000e680000000c00 */
[----:B-1----:R-:W-:Y:S01]  /*88f0*/  @!P0 STG.E.128 desc[UR38][R50.64], R44 ;  /* 0x0000002c32008986 */ /* 0x002fe2000c101d26 */
[----:B------:R-:W-:-:S13]  /*8900*/  ISETP.GE.AND P0, PT, R190, UR36, PT ;  /* 0x00000024be007c0c */ /* 0x000fda000bf06270 */
[----:B------:R-:W1:Y:S04]  /*8910*/  @!P0 LDS.128 R44, [R111+0x5400] ;  /* 0x005400006f2c8984 */ /* 0x000e680000000c00 */
[----:B-1----:R4:W-:Y:S02]  /*8920*/  @!P0 STG.E.128 desc[UR38][R50.64+0x80], R44 ;  /* 0x0000802c32008986 */ /* 0x0029e4000c101d26 */
.L_x_1761:
[----:B------:R-:W-:Y:S05]  /*8930*/  BSYNC B0 ;  /* 0x0000000000007941 */ /* 0x000fea0003800000 */
.L_x_1760:
[----:B------:R-:W-:Y:S01]  /*8940*/  ISETP.GE.AND P0, PT, R211, R114, PT ;  /* 0x00000072d300720c */ /* 0x000fe20003f06270 */
[----:B------:R-:W-:-:S12]  /*8950*/  BSSY B0, `(.L_x_1762) ;  /* 0x0000012000007945 */ /* 0x000fd80003800000 */
[----:B------:R-:W-:Y:S05]  /*8960*/  @P0 BRA `(.L_x_1763) ;  /* 0x0000000000400947 */ /* 0x000fea0003800000 */
[----:B---34-:R-:W-:Y:S01]  /*8970*/  IADD3 R47, P0, R48, 0x40, RZ ;  /* 0x00000040302f7810 */ /* 0x018fe20007f1e0ff */
        /* <DEDUP_REMOVED lines=15> */
.L_x_1763:
[----:B------:R-:W-:Y:S05]  /*8a70*/  BSYNC B0 ;  /* 0x0000000000007941 */ /* 0x000fea0003800000 */
.L_x_1762:
[----:B------:R-:W-:Y:S01]  /*8a80*/  ISETP.GE.AND P0, PT, R210, R114, PT ;  /* 0x00000072d200720c */ /* 0x000fe20003f06270 */
[----:B------:R-:W-:-:S12]  /*8a90*/  BSSY B0, `(.L_x_1764) ;  /* 0x0000012000007945 */ /* 0x000fd80003800000 */
[----:B------:R-:W-:Y:S05]  /*8aa0*/  @P0 BRA `(.L_x_1765) ;  /* 0x0000000000400947 */ /* 0x000fea0003800000 */
[----:B-1-34-:R-:W-:Y:S01]  /*8ab0*/  IADD3 R47, P0, R48, 0x60, RZ ;  /* 0x00000060302f7810 */ /* 0x01afe20007f1e0ff */
[----:B------:R-:W-:Y:S02]  /*8ac0*/  IMAD.MOV.U32 R44, RZ, RZ, R94 ;  /* 0x000000ffff2c7224 */ /* 0x000fe400078e005e */
        /* <DEDUP_REMOVED lines=14> */
.L_x_1765:
[----:B------:R-:W-:Y:S05]  /*8bb0*/  BSYNC B0 ;  /* 0x0000000000007941 */ /* 0x000fea0003800000 */
.L_x_1764:
[----:B------:R-:W-:Y:S01]  /*8bc0*/  @!PT LDS RZ, [RZ] ;  /* 0x00000000fffff984 */ /* 0x000fe20000000800 */
[----:B------:R-:W-:Y:S01]  /*8bd0*/  @!PT LDS RZ, [RZ] ;  /* 0x00000000fffff984 */ /* 0x000fe20000000800 */
[----:B------:R-:W-:Y:S01]  /*8be0*/  @!PT LDS RZ, [RZ] ;  /* 0x00000000fffff984 */ /* 0x000fe20000000800 */
[----:B------:R-:W-:Y:S01]  /*8bf0*/  @!PT LDS RZ, [RZ] ;  /* 0x00000000fffff984 */ /* 0x000fe20000000800 */
[----:B------:R5:W-:Y:S06]  /*8c00*/  MEMBAR.ALL.CTA ;  /* 0x0000000000007992 */ /* 0x000bec0000008000 */
[----:B-----5:R-:W5:Y:S02]  /*8c10*/  FENCE.VIEW.ASYNC.S ;  /* 0x00000000000073c6 */ /* 0x020f640000000000 */
[----:B-----5:R1:W-:Y:S01]  /*8c20*/  BAR.SYNC.DEFER_BLOCKING R126, 0x80 ;  /* 0x0002007e0000751d */ /* 0x0203e20000010000 */
[----:B------:R-:W-:Y:S01]  /*8c30*/  ISETP.NE.AND P4, PT, R107, RZ, PT ;  /* 0x000000ff6b00720c */ /* 0x000fe20003f85270 */
[----:B------:R-:W-:-:S02]  /*8c40*/  VIADD R184, R184, 0x1 ;  /* 0x00000001b8b87836 */ /* 0x000fc40000000000 */
[----:B0-2---:R-:W-:-:S03]  /*8c50*/  @!P3 VIADD R106, R106, 0x288c0 ;  /* 0x000288c06a6ab836 */ /* 0x005fc60000000000 */
[C---:B------:R-:W-:Y:S02]  /*8c60*/  ISETP.NE.AND P0, PT, R184.reuse, 0x2, PT ;  /* 0x00000002b800780c */ /* 0x040fe40003f05270 */
[----:B------:R-:W-:Y:S02]  /*8c70*/  @!P3 PRMT R106, RZ, 0x654, R106 ;  /* 0x00000654ff6ab816 */ /* 0x000fe4000000006a */
[----:B-1-34-:R-:W-:Y:S02]  /*8c80*/  SEL R45, RZ, 0x1, P0 ;  /* 0x00000001ff2d7807 */ /* 0x01afe40000000000 */
[----:B------:R-:W-:Y:S02]  /*8c90*/  SEL R184, R184, RZ, P0 ;  /* 0x000000ffb8b87207 */ /* 0x000fe40000000000 */
[----:B------:R-:W-:Y:S01]  /*8ca0*/  LOP3.LUT R192, R192, R45, RZ, 0x3c, !PT ;  /* 0x0000002dc0c07212 */ /* 0x000fe200078e3cff */
[----:B------:R0:W-:Y:S01]  /*8cb0*/  @!P3 SYNCS.ARRIVE.TRANS64.RED.A1T0 RZ, [R106+URZ], RZ ;  /* 0x000000ff6affb9a7 */ /* 0x0001e2000810043f */
[----:B------:R-:W-:Y:S05]  /*8cc0*/  @P4 BRA `(.L_x_1766) ;  /* 0xffffff9800904947 */ /* 0x000fea000383ffff */
[----:B------:R-:W1:Y:S01]  /*8cd0*/  S2R R44, SR_TID.X ;  /* 0x00000000002c7919 */ /* 0x000e620000002100 */
[----:B------:R-:W-:Y:S02]  /*8ce0*/  PLOP3.LUT P0, PT, PT, PT, PT, 0x8, 0x0 ;  /* 0x000000000000781c */ /* 0x000fe40003f0e170 */
[----:B-1----:R-:W-:-:S04]  /*8cf0*/  SHF.R.U32.HI R44, RZ, 0x7, R44 ;  /* 0x00000007ff2c7819 */ /* 0x002fc8000001162c */
[----:B------:R-:W-:-:S13]  /*8d00*/  ISETP.NE.AND P4, PT, R44, 0x1, PT ;  /* 0x000000012c00780c */ /* 0x000fda0003f85270 */
[----:B------:R-:W-:Y:S06]  /*8d10*/  @!P4 BAR.ARV 0x9, 0x100 ;  /* 0x024400000000cb1d */ /* 0x000fec0000002000 */
.L_x_1676:
[----:B------:R-:W1:Y:S01]  /*8d20*/  LDC R0, c[0x0][0x448] ;  /* 0x00011200ff007b82 */ /* 0x000e620000000800 */
[----:B------:R-:W-:-:S07]  /*8d30*/  IADD3 R5, R188, 0x1, -R187 ;  /* 0x00000001bc057810 */ /* 0x000fce0007ffe8bb */
[----:B------:R-:W2:Y:S01]  /*8d40*/  LDC.64 R6, c[0x0][0x9e0] ;  /* 0x00027800ff067b82 */ /* 0x000ea20000000a00 */
[----:B-1----:R-:W-:Y:S01]  /*8d50*/  ISETP.NE.AND P1, PT, R0, 0x1, PT ;  /* 0x000000010000780c */ /* 0x002fe20003f25270 */
[----:B------:R-:W-:Y:S01]  /*8d60*/  VIADD R0, R193, 0x7f ;  /* 0x0000007fc1007836 */ /* 0x000fe20000000000 */
[----:B--2---:R-:W-:-:S11]  /*8d70*/  ISETP.GE.AND P2, PT, R7, 0x1, PT ;  /* 0x000000010700780c */ /* 0x004fd60003f46270 */
[----:B------:R-:W1:Y:S08]  /*8d80*/  @P1 LDC R3, c[0x0][0x44c] ;  /* 0x00011300ff031b82 */ /* 0x000e700000000800 */
[----:B------:R-:W2:Y:S01]  /*8d90*/  @P1 LDC R4, c[0x0][0x450] ;  /* 0x00011400ff041b82 */ /* 0x000ea20000000800 */
[----:B-1----:R-:W-:-:S05]  /*8da0*/  @P1 IMAD.HI.U32 R3, R0, R3, RZ ;  /* 0x0000000300031227 */ /* 0x002fca00078e00ff */
[----:B--2---:R-:W-:-:S05]  /*8db0*/  @P1 SHF.R.U32.HI R0, RZ, R4, R3 ;  /* 0x00000004ff001219 */ /* 0x004fca0000011603 */
[----:B------:R-:W-:Y:S01]  /*8dc0*/  IMAD.IADD R5, R5, 0x1, R0 ;  /* 0x0000000105057824 */ /* 0x000fe200078e0200 */
[----:B------:R-:W-:Y:S06]  /*8dd0*/  @P0 BRA `(.L_x_1767) ;  /* 0x00000000000c0947 */ /* 0x000fec0003800000 */
[----:B------:R-:W1:Y:S01]  /*8de0*/  FENCE.VIEW.ASYNC.G ;  /* 0x00000000000073c6 */ /* 0x000e620000000100 */
[----:B------:R-:W-:Y:S05]  /*8df0*/  WARPSYNC.ALL ;  /* 0x0000000000007948 */ /* 0x000fea0003800000 */
[----:B-1----:R-:W-:Y:S06]  /*8e00*/  BAR.ARV 0xc, 0x180 ;  /* 0x0306000000007b1d */ /* 0x002fec0000002000 */
.L_x_1767:
[----:B------:R-:W-:Y:S01]  /*8e10*/  IMAD.IADD R0, R5, 0x1, R6 ;  /* 0x0000000105007824 */ /* 0x000fe200078e0206 */
[----:B------:R-:W-:Y:S06]  /*8e20*/  @!P2 BRA `(.L_x_1768) ;  /* 0x000000000048a947 */ /* 0x000fec0003800000 */
[C---:B------:R-:W-:Y:S01]  /*8e30*/  ISETP.GT.AND P0, PT, R5.reuse, RZ, PT ;  /* 0x000000ff0500720c */ /* 0x040fe20003f04270 */
[----:B------:R-:W-:Y:S01]  /*8e40*/  BSSY B0, `(.L_x_1769) ;  /* 0x000000e000007945 */ /* 0x000fe20003800000 */
[----:B------:R-:W-:-:S11]  /*8e50*/  VIADD R3, R5, 0xffffffff ;  /* 0xffffffff05037836 */ /* 0x000fd60000000000 */
[----:B------:R-:W-:Y:S05]  /*8e60*/  @P0 BRA `(.L_x_1770) ;  /* 0x00000000001c0947 */ /* 0x000fea0003800000 */
[----:B------:R-:W-:Y:S01]  /*8e70*/  ISETP.NE.AND P0, PT, R7, 0x1, PT ;  /* 0x000000010700780c */ /* 0x000fe20003f05270 */
[----:B------:R-:W-:-:S12]  /*8e80*/  IMAD.MOV R3, RZ, RZ, -R5 ;  /* 0x000000ffff037224 */ /* 0x000fd800078e0a05 */
[----:B------:R-:W1:Y:S02]  /*8e90*/  @P0 LDC.64 R8, c[0x0][0x9e8] ;  /* 0x00027a00ff080b82 */ /* 0x000e640000000a00 */
[----:B-1----:R-:W-:-:S05]  /*8ea0*/  @P0 IMAD.HI.U32 R4, R3, R8, RZ ;  /* 0x0000000803040227 */ /* 0x002fca00078e00ff */
[----:B------:R-:W-:-:S04]  /*8eb0*/  @P0 SHF.R.U32.HI R3, RZ, R9, R4 ;  /* 0x00000009ff030219 */ /* 0x000fc80000011604 */
[----:B------:R-:W-:Y:S01]  /*8ec0*/  LOP3.LUT R3, RZ, R3, RZ, 0x33, !PT ;  /* 0x00000003ff037212 */ /* 0x000fe200078e33ff */
[----:B------:R-:W-:Y:S06]  /*8ed0*/  BRA `(.L_x_1771) ;  /* 0x0000000000107947 */ /* 0x000fec0003800000 */
.L_x_1770:
[----:B------:R-:W-:-:S13]  /*8ee0*/  ISETP.NE.AND P0, PT, R7, 0x1, PT ;  /* 0x000000010700780c */ /* 0x000fda0003f05270 */
[----:B------:R-:W1:Y:S02]  /*8ef0*/  @P0 LDC.64 R4, c[0x0][0x9e8] ;  /* 0x00027a00ff040b82 */ /* 0x000e640000000a00 */
[----:B-1----:R-:W-:-:S05]  /*8f00*/  @P0 IMAD.HI.U32 R4, R3, R4, RZ ;  /* 0x0000000403040227 */ /* 0x002fca00078e00ff */
[----:B------:R-:W-:-:S07]  /*8f10*/  @P0 SHF.R.U32.HI R3, RZ, R5, R4 ;  /* 0x00000005ff030219 */ /* 0x000fce0000011604 */
.L_x_1771:
[----:B------:R-:W-:Y:S05]  /*8f20*/  BSYNC B0 ;  /* 0x0000000000007941 */ /* 0x000fea0003800000 */
.L_x_1769:
[----:B------:R-:W-:-:S05]  /*8f30*/  IMAD R3, R3, R7, R7 ;  /* 0x0000000703037224 */ /* 0x000fca00078e0207 */
[----:B------:R-:W-:-:S07]  /*8f40*/  VIMNMX R0, R0, R3, PT ;  /* 0x0000000300007248 */ /* 0x000fce0003fe0100 */
.L_x_1768:
[----:B------:R-:W1:Y:S01]  /*8f50*/  @P1 LDC R4, c[0x0][0x44c] ;  /* 0x00011300ff041b82 */ /* 0x000e620000000800 */
[----:B------:R-:W-:Y:S01]  /*8f60*/  VIADD R0, R0, 0x7f ;  /* 0x0000007f00007836 */ /* 0x000fe20000000000 */
[----:B------:R-:W-:-:S04]  /*8f70*/  ULDC UR4, c[0x0][0x9dc] ;  /* 0x0002770000047ab9 */ /* 0x000fc80000000800 */
[----:B------:R-:W-:Y:S02]  /*8f80*/  SHF.R.S32.HI R3, RZ, 0x1f, R0 ;  /* 0x0000001fff037819 */ /* 0x000fe40000011400 */
[----:B------:R-:W2:Y:S02]  /*8f90*/  @P1 LDC R6, c[0x0][0x450] ;  /* 0x00011400ff061b82 */ /* 0x000ea40000000800 */
[----:B------:R-:W-:-:S04]  /*8fa0*/  LEA.HI R3, R3, R0, RZ, 0x7 ;  /* 0x0000000003037211 */ /* 0x000fc800078f38ff */
[----:B------:R-:W-:-:S04]  /*8fb0*/  SHF.R.S32.HI R0, RZ, 0x7, R3 ;  /* 0x00000007ff007819 */ /* 0x000fc80000011403 */
[----:B------:R-:W-:Y:S01]  /*8fc0*/  VIMNMX R129, R129, R0, PT ;  /* 0x0000000081817248 */ /* 0x000fe20003fe0100 */
[----:B-1----:R-:W-:-:S04]  /*8fd0*/  @P1 IMAD.HI.U32 R5, R193, R4, RZ ;  /* 0x00000004c1051227 */ /* 0x002fc800078e00ff */
[----:B------:R-:W-:Y:S01]  /*8fe0*/  IMAD.MOV.U32 R4, RZ, RZ, R193 ;  /* 0x000000ffff047224 */ /* 0x000fe200078e00c1 */
[----:B--2---:R-:W-:-:S05]  /*8ff0*/  @P1 SHF.R.U32.HI R4, RZ, R6, R5 ;  /* 0x00000006ff041219 */ /* 0x004fca0000011605 */
        /* <DEDUP_REMOVED lines=8> */
[----:B------:R-:W1:Y:S02]  /*9080*/  @P0 LDC.64 R8, c[0x0][0x9e8] ;  /* 0x00027a00ff080b82 */ /* 0x000e640000000a00 */
[----:B-1----:R-:W-:-:S05]  /*9090*/  @P0 IMAD.HI.U32 R0, R3, R8, RZ ;  /* 0x0000000803000227 */ /* 0x002fca00078e00ff */
[----:B------:R-:W-:-:S04]  /*90a0*/  @P0 SHF.R.U32.HI R3, RZ, R9, R0 ;  /* 0x00000009ff030219 */ /* 0x000fc80000011600 */
[----:B------:R-:W-:Y:S01]  /*90b0*/  LOP3.LUT R3, RZ, R3, RZ, 0x33, !PT ;  /* 0x00000003ff037212 */ /* 0x000fe200078e33ff */
[----:B------:R-:W-:Y:S06]  /*90c0*/  BRA `(.L_x_1775) ;  /* 0x0000000000107947 */ /* 0x000fec0003800000 */
.L_x_1774:
[----:B------:R-:W-:-:S13]  /*90d0*/  ISETP.NE.AND P0, PT, R7, 0x1, PT ;  /* 0x000000010700780c */ /* 0x000fda0003f05270 */
[----:B------:R-:W1:Y:S02]  /*90e0*/  @P0 LDC.64 R8, c[0x0][0x9e8] ;  /* 0x00027a00ff080b82 */ /* 0x000e640000000a00 */
[----:B-1----:R-:W-:-:S05]  /*90f0*/  @P0 IMAD.HI.U32 R0, R3, R8, RZ ;  /* 0x0000000803000227 */ /* 0x002fca00078e00ff */
[----:B------:R-:W-:-:S07]  /*9100*/  @P0 SHF.R.U32.HI R3, RZ, R9, R0 ;  /* 0x00000009ff030219 */ /* 0x000fce0000011600 */
.L_x_1775:
[----:B------:R-:W-:Y:S05]  /*9110*/  BSYNC B0 ;  /* 0x0000000000007941 */ /* 0x000fea0003800000 */
.L_x_1773:
[----:B------:R-:W-:-:S05]  /*9120*/  IMAD R3, R3, R7, RZ ;  /* 0x0000000703037224 */ /* 0x000fca00078e02ff */
[----:B------:R-:W-:-:S07]  /*9130*/  VIMNMX R4, R4, R3, !PT ;  /* 0x0000000304047248 */ /* 0x000fce0007fe0100 */
.L_x_1772:
[----:B------:R-:W-:Y:S01]  /*9140*/  SHF.R.S32.HI R3, RZ, 0x1f, R4 ;  /* 0x0000001fff037819 */ /* 0x000fe20000011404 */
[----:B------:R-:W-:Y:S01]  /*9150*/  IMAD.MOV.U32 R0, RZ, RZ, RZ ;  /* 0x000000ffff007224 */ /* 0x000fe200078e00ff */
[----:B------:R-:W-:Y:S02]  /*9160*/  PLOP3.LUT P0, PT, PT, PT, PT, 0x80, 0x0 ;  /* 0x000000000000781c */ /* 0x000fe40003f0f070 */
[----:B------:R-:W-:Y:S02]  /*9170*/  CS2R R150, SRZ ;  /* 0x0000000000967805 */ /* 0x000fe4000001ff00 */
[----:B------:R-:W-:Y:S01]  /*9180*/  LEA.HI R4, R3, R4, RZ, 0x7 ;  /* 0x0000000403047211 */ /* 0x000fe200078f38ff */
[----:B------:R-:W-:Y:S01]  /*9190*/  IMAD.MOV.U32 R3, RZ, RZ, RZ ;  /* 0x000000ffff037224 */ /* 0x000fe200078e00ff */
[----:B------:R-:W-:Y:S02]  /*91a0*/  CS2R R148, SRZ ;  /* 0x0000000000947805 */ /* 0x000fe4000001ff00 */
[----:B------:R-:W-:-:S02]  /*91b0*/  CS2R R146, SRZ ;  /* 0x0000000000927805 */ /* 0x000fc4000001ff00 */
[----:B------:R-:W-:Y:S02]  /*91c0*/  SHF.R.S32.HI R4, RZ, 0x7, R4 ;  /* 0x00000007ff047819 */ /* 0x000fe40000011404 */
[----:B------:R-:W-:Y:S02]  /*91d0*/  CS2R R144, SRZ ;  /* 0x0000000000907805 */ /* 0x000fe4000001ff00 */
[----:B------:R-:W-:Y:S01]  /*91e0*/  CS2R R38, SRZ ;  /* 0x0000000000267805 */ /* 0x000fe2000001ff00 */
[----:B------:R-:W-:Y:S01]  /*91f0*/  IMAD.MOV.U32 R142, RZ, RZ, RZ ;  /* 0x000000ffff8e7224 */ /* 0x000fe200078e00ff */
[----:B------:R-:W-:Y:S01]  /*9200*/  VIMNMX R196, RZ, R4, !PT ;  /* 0x00000004ffc47248 */ /* 0x000fe20007fe0100 */
[----:B------:R-:W-:Y:S01]  /*9210*/  IMAD.MOV.U32 R141, RZ, RZ, RZ ;  /* 0x000000ffff8d7224 */ /* 0x000fe200078e00ff */
[----:B------:R-:W-:Y:S01]  /*9220*/  CS2R R36, SRZ ;  /* 0x0000000000247805 */ /* 0x000fe2000001ff00 */
[----:B------:R-:W-:Y:S01]  /*9230*/  IMAD.MOV.U32 R138, RZ, RZ, RZ ;  /* 0x000000ffff8a7224 */ /* 0x000fe200078e00ff */
[----:B------:R-:W-:Y:S01]  /*9240*/  ISETP.GT.AND P1, PT, R129, R196, PT ;  /* 0x000000c48100720c */ /* 0x000fe20003f24270 */
[----:B------:R-:W-:Y:S01]  /*9250*/  IMAD.MOV.U32 R137, RZ, RZ, RZ ;  /* 0x000000ffff897224 */ /* 0x000fe200078e00ff */
[----:B------:R-:W-:Y:S01]  /*9260*/  CS2R R134, SRZ ;  /* 0x0000000000867805 */ /* 0x000fe2000001ff00 */
[----:B------:R-:W-:Y:S01]  /*9270*/  IMAD.MOV.U32 R133, RZ, RZ, RZ ;  /* 0x000000ffff857224 */ /* 0x000fe200078e00ff */
[----:B------:R-:W-:-:S02]  /*9280*/  CS2R R34, SRZ ;  /* 0x0000000000227805 */ /* 0x000fc4000001ff00 */
[----:B------:R-:W-:Y:S01]  /*9290*/  CS2R R130, SRZ ;  /* 0x0000000000827805 */ /* 0x000fe2000001ff00 */
[----:B------:R-:W-:Y:S01]  /*92a0*/  IMAD.MOV.U32 R128, RZ, RZ, RZ ;  /* 0x000000ffff807224 */ /* 0x000fe200078e00ff */
        /* <DEDUP_REMOVED lines=10> */
[----:B0-----:R-:W-:-:S02]  /*9350*/  CS2R R106, SRZ ;  /* 0x00000000006a7805 */ /* 0x001fc4000001ff00 */
[----:B------:R-:W-:Y:S02]  /*9360*/  CS2R R104, SRZ ;  /* 0x0000000000687805 */ /* 0x000fe4000001ff00 */
[----:B------:R-:W-:Y:S02]  /*9370*/  CS2R R102, SRZ ;  /* 0x0000000000667805 */ /* 0x000fe4000001ff00 */
[----:B------:R-:W-:Y:S02]  /*9380*/  CS2R R100, SRZ ;  /* 0x0000000000647805 */ /* 0x000fe4000001ff00 */
[----:B------:R-:W-:Y:S02]  /*9390*/  CS2R R98, SRZ ;  /* 0x0000000000627805 */ /* 0x000fe4000001ff00 */
[----:B------:R-:W-:Y:S02]  /*93a0*/  CS2R R96, SRZ ;  /* 0x0000000000607805 */ /* 0x000fe4000001ff00 */
[----:B------:R-:W-:Y:S01]  /*93b0*/  CS2R R6, SRZ ;  /* 0x0000000000067805 */ /* 0x000fe2000001ff00 */
[----:B------:R-:W-:Y:S01]  /*93c0*/  IMAD.MOV.U32 R94, RZ, RZ, RZ ;  /* 0x000000ffff5e7224 */ /* 0x000fe200078e00ff */
[----:B------:R-:W-:Y:S01]  /*93d0*/  CS2R R90, SRZ ;  /* 0x00000000005a7805 */ /* 0x000fe2000001ff00 */
[----:B------:R-:W-:Y:S01]  /*93e0*/  IMAD.MOV.U32 R93, RZ, RZ, RZ ;  /* 0x000000ffff5d7224 */ /* 0x000fe200078e00ff */
[----:B------:R-:W-:Y:S01]  /*93f0*/  CS2R R88, SRZ ;  /* 0x0000000000587805 */ /* 0x000fe2000001ff00 */
[----:B------:R-:W-:Y:S06]  /*9400*/  @!P1 BRA `(.L_x_1776) ;  /* 0x0000013c00809947 */ /* 0x000fec0003800000 */
[----:B------:R-:W-:-:S03]  /*9410*/  UMOV UR4, 0xffffffff ;  /* 0xffffffff00047882 */ /* 0x000fc60000000000 */
[----:B------:R-:W-:Y:S05]  /*9420*/  BRA.DIV UR4, `(.L_x_1777) ;  /* 0x000001da04b87947 */ /* 0x000fea000b800000 */
[----:B------:R0:W1:Y:S02]  /*9430*/  SHFL.IDX PT, R194, R222, RZ, 0x1f ;  /* 0x00001fffdec27589 */ /* 0x00006400000e0000 */
.L_x_2104:
[----:B-1----:R-:W-:Y:S02]  /*9440*/  LEA.HI R0, R194, R194, RZ, 0x1 ;  /* 0x000000c2c2007211 */ /* 0x002fe400078f08ff */
[----:B------:R-:W-:Y:S02]  /*9450*/  LOP3.LUT P0, RZ, R217, 0x3ff, RZ, 0xc0, !PT ;  /* 0x000003ffd9ff7812 */ /* 0x000fe4000780c0ff */
[----:B------:R-:W-:Y:S02]  /*9460*/  LOP3.LUT R3, R0, 0x1e, RZ, 0xc0, !PT ;  /* 0x0000001e00037812 */ /* 0x000fe400078ec0ff */
[----:B------:R-:W-:-:S03]  /*9470*/  P2R R24, PR, RZ, 0x1 ;  /* 0x00000001ff187803 */ /* 0x000fc60000000000 */
        /* <DEDUP_REMOVED lines=9> */
[----:B------:R1:W2:Y:S01]  /*9510*/  LDC.64 R14, c[0x4][R0] ;  /* 0x01000000000e7b82 */ /* 0x0002a20000000a00 */
        /* <DEDUP_REMOVED lines=8> */
[----:B-1----:R-:W-:-:S07]  /*95a0*/  IMAD.MOV.U32 R13, RZ, RZ, RZ ;  /* 0x000000ffff0d7224 */ /* 0x002fce00078e00ff */
[----:B------:R-:W-:-:S07]  /*95b0*/  LEPC R20, `(.L_x_1778) ;  /* 0x000000001014794e */ /* 0x000fce0000000000 */
[----:B0-2--5:R-:W-:Y:S05]  /*95c0*/  CALL.ABS.NOINC R14 ;  /* 0x000000000e007343 */ /* 0x025fea0003c00000 */
.L_x_1778:
[----:B------:R-:W-:Y:S02]  /*95d0*/  ULDC UR4, c[0x0][0x3f4] ;  /* 0x0000fd0000047ab9 */ /* 0x000fe40000000800 */
[----:B------:R-:W-:-:S13]  /*95e0*/  ISETP.LT.AND P0, PT, RZ, UR4, PT ;  /* 0x00000004ff007c0c */ /* 0x000fda000bf01270 */
[----:B------:R-:W-:Y:S05]  /*95f0*/  @P0 BRA `(.L_x_1779) ;  /* 0x00000000003c0947 */ /* 0x000fea0003800000 */
[----:B------:R-:W-:-:S04]  /*9600*/  LEA.HI R0, R213, R213, RZ, 0x1 ;  /* 0x000000d5d5007211 */ /* 0x000fc800078f08ff */
        /* <DEDUP_REMOVED lines=8> */
.L_x_1782:
[----:B--2---:R2:W3:Y:S02]  /*9690*/  SYNCS.PHASECHK.TRANS64.TRYWAIT P0, [R2+URZ+0x28800], R3 ;  /* 0x02880003020075a7 */ /* 0x0044e4000800017f */
[----:B---3--:R-:W-:Y:S05]  /*96a0*/  @!P0 NANOSLEEP.SYNCS 0x989680 ;  /* 0x009896800000895d */ /* 0x008fea0003900000 */
[----:B------:R-:W3:Y:S02]  /*96b0*/  @!P0 SYNCS.PHASECHK.TRANS64 P0, [R2+URZ+0x28800], R3 ;  /* 0x02880003020085a7 */ /* 0x000ee4000800007f */
[----:B---3--:R-:W-:Y:S05]  /*96c0*/  @!P0 BRA `(.L_x_1782) ;  /* 0xfffffffc00f08947 */ /* 0x008fea000383ffff */
.L_x_1781:
[----:B------:R-:W-:Y:S05]  /*96d0*/  BSYNC B0 ;  /* 0x0000000000007941 */ /* 0x000fea0003800000 */
.L_x_1780:
[----:B------:R-:W-:Y:S05]  /*96e0*/  BRA `(.L_x_1783) ;  /* 0x0000005000e87947 */ /* 0x000fea0003800000 */
.L_x_1779:
[----:B------:R-:W-:Y:S01]  /*96f0*/  ISETP.NE.AND P0, PT, R24, RZ, PT ;  /* 0x000000ff1800720c */ /* 0x000fe20003f05270 */
[----:B------:R-:W-:Y:S01]  /*9700*/  ULDC.64 UR4, c[0x0][0x3f8] ;  /* 0x0000fe0000047ab9 */ /* 0x000fe20000000a00 */
[----:B-----5:R-:W-:Y:S01]  /*9710*/  SHF.R.S32.HI R0, RZ, 0x1f, R115 ;  /* 0x0000001fff007819 */ /* 0x020fe20000011473 */
[----:B------:R-:W-:Y:S01]  /*9720*/  ULDC.64 UR6, c[0x0][0x408] ;  /* 0x0001020000067ab9 */ /* 0x000fe20000000a00 */
[----:B------:R-:W-:-:S04]  /*9730*/  IMAD.WIDE.U32 R24, R115, UR4, RZ ;  /* 0x0000000473187c25 */ /* 0x000fc8000f8e00ff */
[C---:B------:R-:W-:Y:S02]  /*9740*/  IMAD R4, R0.reuse, UR4, RZ ;  /* 0x0000000400047c24 */ /* 0x040fe4000f8e02ff */
[----:B------:R-:W-:Y:S02]  /*9750*/  IMAD R0, R0, UR6, RZ ;  /* 0x0000000600007c24 */ /* 0x000fe4000f8e02ff */
[C---:B------:R-:W-:Y:S02]  /*9760*/  IMAD R29, R115.reuse, UR5, R4 ;  /* 0x00000005731d7c24 */ /* 0x040fe4000f8e0204 */
[C---:B------:R-:W-:Y:S02]  /*9770*/  IMAD R31, R115.reuse, UR7, R0 ;  /* 0x00000007731f7c24 */ /* 0x040fe4000f8e0200 */
[----:B------:R-:W-:-:S04]  /*9780*/  IMAD.WIDE.U32 R26, R115, UR6, RZ ;  /* 0x00000006731a7c25 */ /* 0x000fc8000f8e00ff */
[----:B------:R-:W-:Y:S02]  /*9790*/  IMAD.IADD R29, R29, 0x1, R25 ;  /* 0x000000011d1d7824 */ /* 0x000fe400078e0219 */
[----:B------:R-:W-:Y:S01]  /*97a0*/  IMAD.IADD R31, R31, 0x1, R27 ;  /* 0x000000011f1f7824 */ /* 0x000fe200078e021b */
        /* <DEDUP_REMOVED lines=16> */
[----:B0-2---:R-:W-:Y:S05]  /*98b0*/  CALL.ABS.NOINC R14 ;  /* 0x000000000e007343 */ /* 0x005fea0003c00000 */
.L_x_1784:
[----:B------:R-:W-:Y:S01]  /*98c0*/  ULDC.U8 UR4, c[0x0][0x410] ;  /* 0x0001040000047ab9 */ /* 0x000fe20000000000 */
[----:B------:R-:W-:Y:S01]  /*98d0*/  IMAD.IADD R57, R23, 0x1, R193 ;  /* 0x0000000117397824 */ /* 0x000fe200078e02c1 */
[----:B------:R-:W-:Y:S01]  /*98e0*/  ISETP.NE.AND P0, PT, RZ, UR4, PT ;  /* 0x00000004ff007c0c */ /* 0x000fe2000bf05270 */
[----:B------:R-:W-:Y:S02]  /*98f0*/  BSSY B0, `(.L_x_1785) ;  /* 0x0000511000007945 */ /* 0x000fe40003800000 */
[----:B------:R-:W-:-:S10]  /*9900*/  IMAD R3, R207, 0x20, R57 ;  /* 0x00000020cf037824 */ /* 0x000fd400078e0239 */
[----:B------:R-:W-:Y:S05]  /*9910*/  @!P0 BRA `(.L_x_1786) ;  /* 0x0000002800588947 */ /* 0x000fea0003800000 */
[----:B------:R-:W1:Y:S01]  /*9920*/  LDC R74, c[0x0][0x448] ;  /* 0x00011200ff4a7b82 */ /* 0x000e620000000800 */
[----:B------:R-:W-:Y:S01]  /*9930*/  ULDC.64 UR4, c[0x0][0x3f8] ;  /* 0x0000fe0000047ab9 */ /* 0x000fe20000000a00 */
[----:B------:R-:W-:Y:S01]  /*9940*/  ULDC.64 UR6, c[0x0][0x408] ;  /* 0x0001020000067ab9 */ /* 0x000fe20000000a00 */
[----:B------:R-:W-:Y:S02]  /*9950*/  IMAD.MOV.U32 R6, RZ, RZ, R24 ;  /* 0x000000ffff067224 */ /* 0x000fe400078e0018 */
[----:B------:R-:W-:Y:S02]  /*9960*/  IMAD.MOV.U32 R7, RZ, RZ, R29 ;  /* 0x000000ffff077224 */ /* 0x000fe400078e001d */
[----:B------:R-:W-:Y:S02]  /*9970*/  IMAD.MOV.U32 R8, RZ, RZ, R26 ;  /* 0x000000ffff087224 */ /* 0x000fe400078e001a */
[----:B------:R-:W-:Y:S01]  /*9980*/  IMAD.MOV.U32 R9, RZ, RZ, R31 ;  /* 0x000000ffff097224 */ /* 0x000fe200078e001f */
[----:B-1----:R-:W-:-:S13]  /*9990*/  ISETP.NE.AND P0, PT, R74, 0x1, PT ;  /* 0x000000014a00780c */ /* 0x002fda0003f05270 */
[----:B------:R-:W1:Y:S08]  /*99a0*/  @P0 LDC R0, c[0x0][0x44c] ;  /* 0x00011300ff000b82 */ /* 0x000e700000000800 */
[----:B------:R-:W2:Y:S01]  /*99b0*/  @P0 LDC R5, c[0x0][0x450] ;  /* 0x00011400ff050b82 */ /* 0x000ea20000000800 */
[----:B-1----:R-:W-:-:S05]  /*99c0*/  @P0 IMAD.HI.U32 R0, R3, R0, RZ ;  /* 0x0000000003000227 */ /* 0x002fca00078e00ff */
[----:B--2---:R-:W-:-:S04]  /*99d0*/  @P0 SHF.R.U32.HI R3, RZ, R5, R0 ;  /* 0x00000005ff030219 */ /* 0x004fc80000011600 */
[----:B------:R-:W-:Y:S01]  /*99e0*/  SHF.R.S32.HI R0, RZ, 0x1f, R3 ;  /* 0x0000001fff007819 */ /* 0x000fe20000011403 */
[----:B------:R-:W-:-:S04]  /*99f0*/  IMAD.WIDE.U32 R6, R3, UR4, R6 ;  /* 0x0000000403067c25 */ /* 0x000fc8000f8e0006 */
[C---:B------:R-:W-:Y:S02]  /*9a00*/  IMAD R4, R0.reuse, UR4, RZ ;  /* 0x0000000400047c24 */ /* 0x040fe4000f8e02ff */
[----:B------:R-:W-:Y:S02]  /*9a10*/  IMAD R0, R0, UR6, RZ ;  /* 0x0000000600007c24 */ /* 0x000fe4000f8e02ff */
[C---:B------:R-:W-:Y:S01]  /*9a20*/  IMAD R11, R3.reuse, UR5, R4 ;  /* 0x00000005030b7c24 */ /* 0x040fe2000f8e0204 */
[----:B------:R-:W-:Y:S01]  /*9a30*/  ULDC.64 UR4, c[0x0][0x3e8] ;  /* 0x0000fa0000047ab9 */ /* 0x000fe20000000a00 */
[C---:B------:R-:W-:Y:S01]  /*9a40*/  IMAD.WIDE.U32 R8, R3.reuse, UR6, R8 ;  /* 0x0000000603087c25 */ /* 0x040fe2000f8e0008 */
[----:B------:R-:W-:Y:S01]  /*9a50*/  LEA R5, P0, R6, UR4, 0x1 ;  /* 0x0000000406057c11 */ /* 0x000fe2000f8008ff */
[----:B------:R-:W-:Y:S02]  /*9a60*/  UMOV UR4, 0xffffffff ;  /* 0xffffffff00047882 */ /* 0x000fe40000000000 */
[----:B------:R-:W-:Y:S01]  /*9a70*/  IMAD R3, R3, UR7, R0 ;  /* 0x0000000703037c24 */ /* 0x000fe2000f8e0200 */
[----:B------:R-:W-:Y:S01]  /*9a80*/  ULDC.64 UR6, c[0x0][0x400] ;  /* 0x0001000000067ab9 */ /* 0x000fe20000000a00 */
[----:B------:R-:W-:Y:S01]  /*9a90*/  IMAD.IADD R11, R7, 0x1, R11 ;  /* 0x00000001070b7824 */ /* 0x000fe200078e020b */
[----:B------:R-:W-:Y:S01]  /*9aa0*/  LEA R7, P1, R8, UR6, 0x1 ;  /* 0x0000000608077c11 */ /* 0x000fe2000f8208ff */
[----:B------:R-:W-:-:S03]  /*9ab0*/  IMAD.IADD R3, R9, 0x1, R3 ;  /* 0x0000000109037824 */ /* 0x000fc600078e0203 */
[----:B------:R-:W-:Y:S02]  /*9ac0*/  LEA.HI.X R6, R6, UR5, R11, 0x1, P0 ;  /* 0x0000000506067c11 */ /* 0x000fe400080f0c0b */
[----:B------:R-:W-:Y:S01]  /*9ad0*/  LEA.HI.X R8, R8, UR7, R3, 0x1, P1 ;  /* 0x0000000708087c11 */ /* 0x000fe200088f0c03 */
[----:B------:R-:W-:Y:S06]  /*9ae0*/  BRA.DIV UR4, `(.L_x_1787) ;  /* 0x000001d604347947 */ /* 0x000fec000b800000 */
[----:B------:R1:W2:Y:S04]  /*9af0*/  SHFL.IDX PT, R0, R6, RZ, 0x181f ;  /* 0x00181fff06007589 */ /* 0x0002a800000e0000 */
[----:B------:R1:W3:Y:S04]  /*9b00*/  SHFL.IDX PT, R3, R5, RZ, 0x181f ;  /* 0x00181fff05037589 */ /* 0x0002e800000e0000 */
[----:B------:R1:W4:Y:S04]  /*9b10*/  SHFL.IDX PT, R4, R8, RZ, 0x181f ;  /* 0x00181fff08047589 */ /* 0x00032800000e0000 */
[----:B------:R1:W0:Y:S02]  /*9b20*/  SHFL.IDX PT, R14, R7, RZ, 0x181f ;  /* 0x00181fff070e7589 */ /* 0x00022400000e0000 */
.L_x_2110:
[----:B------:R-:W-:Y:S01]  /*9b30*/  IMAD R74, R187, R74, RZ ;  /* 0x0000004abb4a7224 */ /* 0x000fe200078e02ff */
[----:B------:R-:W-:Y:S01]  /*9b40*/  BSSY B1, `(.L_x_1788) ;  /* 0x000001e000017945 */ /* 0x000fe20003800000 */
[----:B------:R-:W-:Y:S02]  /*9b50*/  CS2R R48, SRZ ;  /* 0x0000000000307805 */ /* 0x000fe4000001ff00 */
[----:B------:R-:W-:Y:S02]  /*9b60*/  CS2R R44, SRZ ;  /* 0x00000000002c7805 */ /* 0x000fe4000001ff00 */
[----:B------:R-:W-:Y:S02]  /*9b70*/  CS2R R46, SRZ ;  /* 0x00000000002e7805 */ /* 0x000fe4000001ff00 */
[----:B------:R-:W-:Y:S02]  /*9b80*/  ISETP.GE.AND P0, PT, R57, R74, PT ;  /* 0x0000004a3900720c */ /* 0x000fe40003f06270 */
[----:B------:R-:W-:-:S11]  /*9b90*/  CS2R R40, SRZ ;  /* 0x0000000000287805 */ /* 0x000fd6000001ff00 */
[----:B------:R-:W-:Y:S05]  /*9ba0*/  @P0 BRA `(.L_x_1789) ;  /* 0x00000000005c0947 */ /* 0x000fea0003800000 */
[----:B------:R-:W-:Y:S01]  /*9bb0*/  ULDC UR4, c[0x0][0x3f4] ;  /* 0x0000fd0000047ab9 */ /* 0x000fe20000000800 */
[----:B------:R-:W-:Y:S02]  /*9bc0*/  CS2R R40, SRZ ;  /* 0x0000000000287805 */ /* 0x000fe4000001ff00 */
[----:B------:R-:W-:Y:S02]  /*9bd0*/  ISETP.GE.AND P4, PT, R18, UR4, PT ;  /* 0x0000000412007c0c */ /* 0x000fe4000bf86270 */
[----:B------:R-:W-:Y:S02]  /*9be0*/  CS2R R44, SRZ ;  /* 0x00000000002c7805 */ /* 0x000fe4000001ff00 */
[----:B------:R-:W-:-:S09]  /*9bf0*/  ISETP.GE.AND P5, PT, R185, UR4, PT ;  /* 0x00000004b9007c0c */ /* 0x000fd2000bfa6270 */
[C---:B------:R-:W-:Y:S01]  /*9c00*/  @!P4 IMAD.SHL.U32 R12, R18.reuse, 0x2, RZ ;  /* 0x00000002120cc824 */ /* 0x040fe200078e00ff */
[----:B------:R-:W-:-:S03]  /*9c10*/  @!P4 SHF.L.U64.HI R13, R18, 0x1, R19 ;  /* 0x00000001120dc819 */ /* 0x000fc60000010213 */
[C---:B------:R-:W-:Y:S01]  /*9c20*/  @!P5 IMAD.SHL.U32 R15, R185.reuse, 0x2, RZ ;  /* 0x00000002b90fd824 */ /* 0x040fe200078e00ff */
[----:B------:R-:W-:Y:S02]  /*9c30*/  @!P5 SHF.L.U64.HI R9, R185, 0x1, R216 ;  /* 0x00000001b909d819 */ /* 0x000fe400000102d8 */
[CC--:B---3--:R-:W-:Y:S02]  /*9c40*/  @!P4 IADD3 R10, P0, R3.reuse, R12.reuse, RZ ;  /* 0x0000000c030ac210 */ /* 0x0c8fe40007f1e0ff */
[----:B0-----:R-:W-:Y:S02]  /*9c50*/  @!P4 IADD3 R12, P1, R14, R12, RZ ;  /* 0x0000000c0e0cc210 */ /* 0x001fe40007f3e0ff */
[-C--:B------:R-:W-:Y:S01]  /*9c60*/  @!P5 IADD3 R20, P2, R3, R15.reuse, RZ ;  /* 0x0000000f0314d210 */ /* 0x080fe20007f5e0ff */
[----:B--2---:R-:W-:Y:S01]  /*9c70*/  @!P4 IMAD.X R11, R0, 0x1, R13, P0 ;  /* 0x00000001000bc824 */ /* 0x004fe200000e060d */
[----:B------:R-:W-:Y:S02]  /*9c80*/  @!P5 IADD3 R14, P3, R14, R15, RZ ;  /* 0x0000000f0e0ed210 */ /* 0x000fe40007f7e0ff */
[----:B------:R-:W-:-:S02]  /*9c90*/  CS2R R46, SRZ ;  /* 0x00000000002e7805 */ /* 0x000fc4000001ff00 */
[----:B------:R-:W-:Y:S01]  /*9ca0*/  CS2R R48, SRZ ;  /* 0x0000000000307805 */ /* 0x000fe2000001ff00 */
[----:B------:R-:W-:Y:S02]  /*9cb0*/  @!P5 IMAD.X R21, R0, 0x1, R9, P2 ;  /* 0x000000010015d824 */ /* 0x000fe400010e0609 */
[C---:B----4-:R-:W-:Y:S02]  /*9cc0*/  @!P4 IMAD.X R13, R4.reuse, 0x1, R13, P1 ;  /* 0x00000001040dc824 */ /* 0x050fe400008e060d */
[----:B------:R-:W-:Y:S01]  /*9cd0*/  @!P5 IMAD.X R15, R4, 0x1, R9, P3 ;  /* 0x00000001040fd824 */ /* 0x000fe200018e0609 */
[----:B------:R0:W5:Y:S04]  /*9ce0*/  @!P5 LD.E.64 R40, desc[UR38][R20.64] ;  /* 0x000000261428d980 */ /* 0x000168000c101b00 */
[----:B------:R0:W5:Y:S04]  /*9cf0*/  @!P5 LD.E.64 R44, desc[UR38][R14.64] ;  /* 0x000000260e2cd980 */ /* 0x000168000c101b00 */
[----:B------:R0:W5:Y:S04]  /*9d00*/  @!P4 LD.E.64 R46, desc[UR38][R10.64] ;  /* 0x000000260a2ec980 */ /* 0x000168000c101b00 */
[----:B------:R0:W5:Y:S02]  /*9d10*/  @!P4 LD.E.64 R48, desc[UR38][R12.64] ;  /* 0x000000260c30c980 */ /* 0x000164000c101b00 */
.L_x_1789:
[----:B------:R-:W-:Y:S05]  /*9d20*/  BSYNC B1 ;  /* 0x0000000000017941 */ /* 0x000fea0003800000 */
.L_x_1788:
[----:B--2--5:R-:W-:Y:S01]  /*9d30*/  IMAD.MOV.U32 R0, RZ, RZ, R48 ;  /* 0x000000ffff007224 */ /* 0x024fe200078e0030 */
[----:B------:R-:W-:Y:S01]  /*9d40*/  UMOV UR4, 0xffffffff ;  /* 0xffffffff00047882 */ /* 0x000fe20000000000 */
[----:B---3--:R-:W-:Y:S01]  /*9d50*/  IMAD.MOV.U32 R3, RZ, RZ, R49 ;  /* 0x000000ffff037224 */ /* 0x008fe200078e0031 */
[----:B------:R-:W-:Y:S01]  /*9d60*/  CS2R R38, SRZ ;  /* 0x0000000000267805 */ /* 0x000fe2000001ff00 */
[----:B----4-:R-:W-:Y:S01]  /*9d70*/  IMAD.MOV.U32 R4, RZ, RZ, R44 ;  /* 0x000000ffff047224 */ /* 0x010fe200078e002c */
        /* <DEDUP_REMOVED lines=13> */
[----:B------:R-:W-:Y:S06]  /*9e50*/  BRA.DIV UR4, `(.L_x_1790) ;  /* 0x000001d204c87947 */ /* 0x000fec000b800000 */
[----:B------:R2:W3:Y:S04]  /*9e60*/  SHFL.IDX PT, R0, R6, 0x1, 0x181f ;  /* 0x00381f0006007f89 */ /* 0x0004e800000e0000 */
[----:B------:R2:W4:Y:S04]  /*9e70*/  SHFL.IDX PT, R3, R5, 0x1, 0x181f ;  /* 0x00381f0005037f89 */ /* 0x00052800000e0000 */
[----:B------:R2:W1:Y:S04]  /*9e80*/  SHFL.IDX PT, R4, R8, 0x1, 0x181f ;  /* 0x00381f0008047f89 */ /* 0x00046800000e0000 */
[----:B0-----:R2:W0:Y:S02]  /*9e90*/  SHFL.IDX PT, R14, R7, 0x1, 0x181f ;  /* 0x00381f00070e7f89 */ /* 0x00142400000e0000 */
.L_x_2116:
[----:B------:R-:W-:Y:S01]  /*9ea0*/  VIADD R9, R57, 0x20 ;  /* 0x0000002039097836 */ /* 0x000fe20000000000 */
[----:B------:R-:W-:Y:S01]  /*9eb0*/  BSSY B1, `(.L_x_1791) ;  /* 0x000001d000017945 */ /* 0x000fe20003800000 */
[----:B------:R-:W-:Y:S02]  /*9ec0*/  CS2R R34, SRZ ;  /* 0x0000000000227805 */ /* 0x000fe4000001ff00 */
[----:B------:R-:W-:Y:S02]  /*9ed0*/  CS2R R36, SRZ ;  /* 0x0000000000247805 */ /* 0x000fe4000001ff00 */
[----:B------:R-:W-:Y:S02]  /*9ee0*/  CS2R R32, SRZ ;  /* 0x0000000000207805 */ /* 0x000fe4000001ff00 */
[----:B------:R-:W-:-:S13]  /*9ef0*/  ISETP.GE.AND P0, PT, R9, R74, PT ;  /* 0x0000004a0900720c */ /* 0x000fda0003f06270 */
        /* <DEDUP_REMOVED lines=10> */
[CC--:B----4-:R-:W-:Y:S02]  /*9fa0*/  @!P4 IADD3 R10, P0, R3.reuse, R12.reuse, RZ ;  /* 0x0000000c030ac210 */ /* 0x0d0fe40007f1e0ff */
[-C--:B------:R-:W-:Y:S02]  /*9fb0*/  @!P5 IADD3 R20, P2, R3, R11.reuse, RZ ;  /* 0x0000000b0314d210 */ /* 0x080fe40007f5e0ff */
[C---:B0-----:R-:W-:Y:S02]  /*9fc0*/  @!P4 IADD3 R12, P1, R14.reuse, R12, RZ ;  /* 0x0000000c0e0cc210 */ /* 0x041fe40007f3e0ff */
[----:B------:R-:W-:Y:S01]  /*9fd0*/  @!P5 IADD3 R14, P3, R14, R11, RZ ;  /* 0x0000000b0e0ed210 */ /* 0x000fe20007f7e0ff */
[----:B---3--:R-:W-:Y:S01]  /*9fe0*/  @!P5 IMAD.X R21, R0, 0x1, R15, P2 ;  /* 0x000000010015d824 */ /* 0x008fe200010e060f */
[----:B------:R-:W-:-:S02]  /*9ff0*/  CS2R R36, SRZ ;  /* 0x0000000000247805 */ /* 0x000fc4000001ff00 */
[----:B------:R-:W-:Y:S01]  /*a000*/  CS2R R38, SRZ ;  /* 0x0000000000267805 */ /* 0x000fe2000001ff00 */
[--C-:B------:R-:W-:Y:S02]  /*a010*/  @!P4 IMAD.X R11, R0, 0x1, R9.reuse, P0 ;  /* 0x00000001000bc824 */ /* 0x100fe400000e0609 */
[C---:B-1----:R-:W-:Y:S01]  /*a020*/  @!P4 IMAD.X R13, R4.reuse, 0x1, R9, P1 ;  /* 0x00000001040dc824 */ /* 0x042fe200008e0609 */
[----:B------:R0:W5:Y:S01]  /*a030*/  @!P5 LD.E.64 R32, desc[UR38][R20.64] ;  /* 0x000000261420d980 */ /* 0x000162000c101b00 */
[----:B------:R-:W-:-:S03]  /*a040*/  @!P5 IMAD.X R15, R4, 0x1, R15, P3 ;  /* 0x00000001040fd824 */ /* 0x000fc600018e060f */
[----:B------:R0:W5:Y:S04]  /*a050*/  @!P4 LD.E.64 R36, desc[UR38][R10.64] ;  /* 0x000000260a24c980 */ /* 0x000168000c101b00 */
[----:B------:R0:W5:Y:S04]  /*a060*/  @!P5 LD.E.64 R34, desc[UR38][R14.64] ;  /* 0x000000260e22d980 */ /* 0x000168000c101b00 */
[----:B------:R0:W5:Y:S02]  /*a070*/  @!P4 LD.E.64 R38, desc[UR38][R12.64] ;  /* 0x000000260c26c980 */ /* 0x000164000c101b00 */
.L_x_1792:
[----:B------:R-:W-:Y:S05]  /*a080*/  BSYNC B1 ;  /* 0x0000000000017941 */ /* 0x000fea0003800000 */
.L_x_1791:
[----:B---3-5:R-:W-:Y:S01]  /*a090*/  IMAD.MOV.U32 R0, RZ, RZ, R38 ;  /* 0x000000ffff007224 */ /* 0x028fe200078e0026 */
[----:B------:R-:W-:Y:S01]  /*a0a0*/  UMOV UR4, 0xffffffff ;  /* 0xffffffff00047882 */ /* 0x000fe20000000000 */
[----:B----4-:R-:W-:Y:S02]  /*a0b0*/  IMAD.MOV.U32 R3, RZ, RZ, R39 ;  /* 0x000000ffff037224 */ /* 0x010fe400078e0027 */
[----:B-1----:R-:W-:Y:S01]  /*a0c0*/  IMAD.MOV.U32 R4, RZ, RZ, R34 ;  /* 0x000000ffff047224 */ /* 0x002fe200078e0022 */
        /* <DEDUP_REMOVED lines=18> */
.L_x_2122:
[----:B------:R-:W-:Y:S01]  /*a1f0*/  VIADD R9, R57, 0x40 ;  /* 0x0000004039097836 */ /* 0x000fe20000000000 */
        /* <DEDUP_REMOVED lines=30> */
.L_x_1795:
[----:B------:R-:W-:Y:S05]  /*a3e0*/  BSYNC B1 ;  /* 0x0000000000017941 */ /* 0x000fea0003800000 */
.L_x_1794:
[----:B---3-5:R-:W-:Y:S01]  /*a3f0*/  IMAD.MOV.U32 R0, RZ, RZ, R30 ;  /* 0x000000ffff007224 */ /* 0x028fe200078e001e */
[----:B------:R-:W-:Y:S01]  /*a400*/  UMOV UR4, 0xffffffff ;  /* 0xffffffff00047882 */ /* 0x000fe20000000000 */
[----:B----4-:R-:W-:Y:S01]  /*a410*/  IMAD.MOV.U32 R3, RZ, RZ, R31 ;  /* 0x000000ffff037224 */ /* 0x010fe200078e001f */
[----:B0-----:R-:W-:Y:S01]  /*a420*/  CS2R R26, SRZ ;  /* 0x00000000001a7805 */ /* 0x001fe2000001ff00 */
        /* <DEDUP_REMOVED lines=15> */
[----:B------:R0:W1:Y:S04]  /*a520*/  SHFL.IDX PT, R0, R6, 0x3, 0x181f ;  /* 0x00781f0006007f89 */ /* 0x00006800000e0000 */
[----:B------:R0:W3:Y:S04]  /*a530*/  SHFL.IDX PT, R3, R5, 0x3, 0x181f ;  /* 0x00781f0005037f89 */ /* 0x0000e800000e0000 */
[----:B------:R0:W4:Y:S04]  /*a540*/  SHFL.IDX PT, R4, R8, 0x3, 0x181f ;  /* 0x00781f0008047f89 */ /* 0x00012800000e0000 */
[----:B------:R0:W0:Y:S02]  /*a550*/  SHFL.IDX PT, R14, R7, 0x3, 0x181f ;  /* 0x00781f00070e7f89 */ /* 0x00002400000e0000 */
.L_x_2128:
[----:B------:R-:W-:Y:S01]  /*a560*/  VIADD R57, R57, 0x60 ;  /* 0x0000006039397836 */ /* 0x000fe20000000000 */
[----:B0-2---:R-:W-:Y:S01]  /*a570*/  LEA.HI R5, R213, R213, RZ, 0x1 ;  /* 0x000000d5d5057211 */ /* 0x005fe200078f08ff */
[----:B------:R-:W-:Y:S01]  /*a580*/  BSSY B1, `(.L_x_1797) ;  /* 0x0000020000017945 */ /* 0x000fe20003800000 */
[----:B------:R-:W-:Y:S02]  /*a590*/  CS2R R10, SRZ ;  /* 0x00000000000a7805 */ /* 0x000fe4000001ff00 */
[----:B------:R-:W-:Y:S02]  /*a5a0*/  CS2R R12, SRZ ;  /* 0x00000000000c7805 */ /* 0x000fe4000001ff00 */
[----:B------:R-:W-:Y:S02]  /*a5b0*/  ISETP.GE.AND P0, PT, R57, R74, PT ;  /* 0x0000004a3900720c */ /* 0x000fe40003f06270 */
[----:B------:R-:W-:Y:S02]  /*a5c0*/  CS2R R8, SRZ ;  /* 0x0000000000087805 */ /* 0x000fe4000001ff00 */
[----:B------:R-:W-:-:S05]  /*a5d0*/  LOP3.LUT R6, R5, 0xfffffffe, RZ, 0xc0, !PT ;  /* 0xfffffffe05067812 */ /* 0x000fca00078ec0ff */
[----:B------:R-:W-:-:S05]  /*a5e0*/  IMAD.IADD R5, R213, 0x1, -R6 ;  /* 0x00000001d5057824 */ /* 0x000fca00078e0a06 */
[----:B------:R-:W-:Y:S01]  /*a5f0*/  SHF.L.U32 R5, R5, 0x1f, RZ ;  /* 0x0000001f05057819 */ /* 0x000fe200000006ff */
[----:B------:R-:W-:Y:S06]  /*a600*/  @P0 BRA `(.L_x_1798) ;  /* 0x00000000005c0947 */ /* 0x000fec0003800000 */
[----:B------:R-:W-:Y:S01]  /*a610*/  ULDC UR4, c[0x0][0x3f4] ;  /* 0x0000fd0000047ab9 */ /* 0x000fe20000000800 */
[----:B------:R-:W-:Y:S02]  /*a620*/  CS2R R8, SRZ ;  /* 0x0000000000087805 */ /* 0x000fe4000001ff00 */
[----:B------:R-:W-:Y:S02]  /*a630*/  ISETP.GE.AND P4, PT, R18, UR4, PT ;  /* 0x0000000412007c0c */ /* 0x000fe4000bf86270 */
[----:B------:R-:W-:-:S11]  /*a640*/  ISETP.GE.AND P5, PT, R185, UR4, PT ;  /* 0x00000004b9007c0c */ /* 0x000fd6000bfa6270 */
[C---:B------:R-:W-:Y:S01]  /*a650*/  @!P4 IMAD.SHL.U32 R62, R18.reuse, 0x2, RZ ;  /* 0x00000002123ec824 */ /* 0x040fe200078e00ff */
[----:B------:R-:W-:Y:S01]  /*a660*/  @!P4 SHF.L.U64.HI R11, R18, 0x1, R19 ;  /* 0x00000001120bc819 */ /* 0x000fe20000010213 */
[C---:B------:R-:W-:Y:S01]  /*a670*/  @!P5 IMAD.SHL.U32 R15, R185.reuse, 0x2, RZ ;  /* 0x00000002b90fd824 */ /* 0x040fe200078e00ff */
[----:B------:R-:W-:Y:S02]  /*a680*/  @!P5 SHF.L.U64.HI R13, R185, 0x1, R216 ;  /* 0x00000001b90dd819 */ /* 0x000fe400000102d8 */
[CC--:B---3--:R-:W-:Y:S02]  /*a690*/  @!P4 IADD3 R6, P0, R3.reuse, R62.reuse, RZ ;  /* 0x0000003e0306c210 */ /* 0x0c8fe40007f1e0ff */
[----:B------:R-:W-:Y:S02]  /*a6a0*/  @!P4 IADD3 R62, P1, R14, R62, RZ ;  /* 0x0000003e0e3ec210 */ /* 0x000fe40007f3e0ff */
[-C--:B------:R-:W-:Y:S01]  /*a6b0*/  @!P5 IADD3 R64, P2, R3, R15.reuse, RZ ;  /* 0x0000000f0340d210 */ /* 0x080fe20007f5e0ff */
[--C-:B-1----:R-:W-:Y:S01]  /*a6c0*/  @!P4 IMAD.X R7, R0, 0x1, R11.reuse, P0 ;  /* 0x000000010007c824 */ /* 0x102fe200000e060b */
[----:B------:R-:W-:Y:S01]  /*a6d0*/  @!P5 IADD3 R14, P3, R14, R15, RZ ;  /* 0x0000000f0e0ed210 */ /* 0x000fe20007f7e0ff */
[----:B----4-:R-:W-:Y:S01]  /*a6e0*/  @!P4 IMAD.X R63, R4, 0x1, R11, P1 ;  /* 0x00000001043fc824 */ /* 0x010fe200008e060b */
[----:B------:R-:W-:Y:S01]  /*a6f0*/  CS2R R10, SRZ ;  /* 0x00000000000a7805 */ /* 0x000fe2000001ff00 */
[--C-:B------:R-:W-:Y:S01]  /*a700*/  @!P5 IMAD.X R65, R0, 0x1, R13.reuse, P2 ;  /* 0x000000010041d824 */ /* 0x100fe200010e060d */
[----:B------:R-:W-:Y:S01]  /*a710*/  CS2R R26, SRZ ;  /* 0x00000000001a7805 */ /* 0x000fe2000001ff00 */
[----:B------:R-:W-:Y:S01]  /*a720*/  @!P5 IMAD.X R15, R4, 0x1, R13, P3 ;  /* 0x00000001040fd824 */ /* 0x000fe200018e060d */
[----:B------:R-:W-:-:S02]  /*a730*/  CS2R R12, SRZ ;  /* 0x00000000000c7805 */ /* 0x000fc4000001ff00 */
[----:B------:R0:W5:Y:S04]  /*a740*/  @!P5 LD.E.64 R8, desc[UR38][R64.64] ;  /* 0x000000264008d980 */ /* 0x000168000c101b00 */
[----:B------:R0:W5:Y:S04]  /*a750*/  @!P5 LD.E.64 R10, desc[UR38][R14.64] ;  /* 0x000000260e0ad980 */ /* 0x000168000c101b00 */
[----:B------:R0:W5:Y:S04]  /*a760*/  @!P4 LD.E.64 R12, desc[UR38][R6.64] ;  /* 0x00000026060cc980 */ /* 0x000168000c101b00 */
[----:B------:R0:W5:Y:S02]  /*a770*/  @!P4 LD.E.64 R26, desc[UR38][R62.64] ;  /* 0x000000263e1ac980 */ /* 0x000164000c101b00 */
.L_x_1798:
[----:B------:R-:W-:Y:S05]  /*a780*/  BSYNC B1 ;  /* 0x0000000000017941 */ /* 0x000fea0003800000 */
.L_x_1797:
[----:B------:R-:W2:Y:S01]  /*a790*/  SYNCS.PHASECHK.TRANS64.TRYWAIT P0, [R2+URZ+0x28800], R5 ;  /* 0x02880005020075a7 */ /* 0x000ea2000800017f */
[----:B----45:R-:W-:Y:S01]  /*a7a0*/  IMAD.MOV.U32 R4, RZ, RZ, R27 ;  /* 0x000000ffff047224 */ /* 0x030fe200078e001b */
[----:B-1----:R-:W-:Y:S01]  /*a7b0*/  VIADDMNMX R0, R74, -R193, 0x80, PT ;  /* 0x000000804a007446 */ /* 0x002fe200038009c1 */
[----:B---3--:R-:W-:Y:S01]  /*a7c0*/  IMAD.MOV.U32 R3, RZ, RZ, R26 ;  /* 0x000000ffff037224 */ /* 0x008fe200078e001a */
[----:B------:R-:W-:Y:S01]  /*a7d0*/  BSSY B1, `(.L_x_1799) ;  /* 0x000000e000017945 */ /* 0x000fe20003800000 */
[----:B0-----:R-:W-:Y:S01]  /*a7e0*/  IMAD.MOV.U32 R6, RZ, RZ, R12 ;  /* 0x000000ffff067224 */ /* 0x001fe200078e000c */
        /* <DEDUP_REMOVED lines=8> */
[----:B------:R-:W-:Y:S01]  /*a870*/  ISETP.GE.AND P1, PT, R23, R0, PT ;  /* 0x000000001700720c */ /* 0x000fe20003f26270 */
[----:B------:R-:W-:Y:S01]  /*a880*/  IMAD.MOV.U32 R6, RZ, RZ, R9 ;  /* 0x000000ffff067224 */ /* 0x000fe200078e0009 */
[----:B------:R-:W-:Y:S01]  /*a890*/  PRMT R65, R7, 0x7610, R65 ;  /* 0x0000761007417816 */ /* 0x000fe20000000041 */
[----:B--2---:R-:W-:Y:S10]  /*a8a0*/  @!P0 BRA `(.L_x_1800) ;  /* 0x000001cc00848947 */ /* 0x004ff40003800000 */
.L_x_2129:
[----:B------:R-:W-:Y:S05]  /*a8b0*/  BSYNC B1 ;  /* 0x0000000000017941 */ /* 0x000fea0003800000 */
.L_x_1799:
[----:B------:R-:W-:Y:S01]  /*a8c0*/  BSSY B1, `(.L_x_1801) ;  /* 0x0000067000017945 */ /* 0x000fe20003800000 */
[----:B------:R-:W-:Y:S02]  /*a8d0*/  PRMT R15, R4, 0x7610, R15 ;  /* 0x00007610040f7816 */ /* 0x000fe4000000000f */
[----:B------:R-:W-:Y:S01]  /*a8e0*/  PRMT R57, R6, 0x7610, R57 ;  /* 0x0000761006397816 */ /* 0x000fe20000000039 */
[----:B------:R-:W-:Y:S06]  /*a8f0*/  @P1 BRA `(.L_x_1802) ;  /* 0x00000004008c1947 */ /* 0x000fec0003800000 */
[----:B------:R-:W1:Y:S01]  /*a900*/  LDC R4, c[0x0][0x3f4] ;  /* 0x0000fd00ff047b82 */ /* 0x000e620000000800 */
[----:B------:R-:W-:Y:S01]  /*a910*/  BSSY B2, `(.L_x_1803) ;  /* 0x0000032000027945 */ /* 0x000fe20003800000 */
[-C--:B-1----:R-:W-:Y:S02]  /*a920*/  ISETP.GE.AND P0, PT, R18, R4.reuse, PT ;  /* 0x000000041200720c */ /* 0x082fe40003f06270 */
[----:B------:R-:W-:-:S11]  /*a930*/  ISETP.GE.AND P1, PT, R185, R4, PT ;  /* 0x00000004b900720c */ /* 0x000fd60003f26270 */
[----:B------:R-:W-:Y:S05]  /*a940*/  @P0 BRA `(.L_x_1804) ;  /* 0x0000000000b80947 */ /* 0x000fea0003800000 */
[----:B0-----:R-:W0:Y:S01]  /*a950*/  LDS.128 R4, [R205] ;  /* 0x00000000cd047984 */ /* 0x001e220000000c00 */
[----:B------:R-:W-:Y:S02]  /*a960*/  SHF.R.U32.HI R78, RZ, 0x10, R49 ;  /* 0x00000010ff4e7819 */ /* 0x000fe40000011631 */
[----:B------:R-:W-:Y:S02]  /*a970*/  SHF.R.U32.HI R75, RZ, 0x10, R47 ;  /* 0x00000010ff4b7819 */ /* 0x000fe4000001162f */
[----:B------:R-:W-:Y:S02]  /*a980*/  PRMT R78, R43, 0x5432, R78 ;  /* 0x000054322b4e7816 */ /* 0x000fe4000000004e */
[----:B------:R-:W-:Y:S02]  /*a990*/  SHF.R.U64 R77, R48, 0x10, R49 ;  /* 0x00000010304d7819 */ /* 0x000fe40000001231 */
[----:B------:R-:W-:Y:S01]  /*a9a0*/  PRMT R75, R79, 0x5410, R75 ;  /* 0x000054104f4b7816 */ /* 0x000fe2000000004b */
[----:B------:R-:W-:Y:S01]  /*a9b0*/  IMAD.U32 R79, R78, 0x10000, RZ ;  /* 0x000100004e4f7824 */ /* 0x000fe200078e00ff */
[----:B------:R-:W-:-:S02]  /*a9c0*/  SHF.R.U64 R74, R46, 0x10, R47 ;  /* 0x000000102e4a7819 */ /* 0x000fc4000000122f */
[----:B------:R-:W-:Y:S01]  /*a9d0*/  PRMT R77, R76, 0x5410, R77 ;  /* 0x000054104c4d7816 */ /* 0x000fe2000000004d */
[C---:B------:R-:W-:Y:S01]  /*a9e0*/  IMAD.U32 R76, R75.reuse, 0x10000, RZ ;  /* 0x000100004b4c7824 */ /* 0x040fe200078e00ff */
[----:B------:R-:W-:Y:S02]  /*a9f0*/  LOP3.LUT R78, R78, 0xffff0000, RZ, 0xc0, !PT ;  /* 0xffff00004e4e7812 */ /* 0x000fe400078ec0ff */
[----:B------:R-:W-:Y:S02]  /*aa00*/  LOP3.LUT R75, R75, 0xffff0000, RZ, 0xc0, !PT ;  /* 0xffff00004b4b7812 */ /* 0x000fe400078ec0ff */
[----:B------:R-:W-:Y:S02]  /*aa10*/  PRMT R74, R50, 0x5432, R74 ;  /* 0x00005432324a7816 */ /* 0x000fe4000000004a */
[C---:B0-----:R-:W-:Y:S01]  /*aa20*/  LOP3.LUT R47, R6.reuse, 0xffff0000, RZ, 0xc0, !PT ;  /* 0xffff0000062f7812 */ /* 0x041fe200078ec0ff */
[----:B------:R-:W-:Y:S01]  /*aa30*/  IMAD.U32 R46, R6, 0x10000, RZ ;  /* 0x00010000062e7824 */ /* 0x000fe200078e00ff */
[C---:B------:R-:W-:Y:S01]  /*aa40*/  LOP3.LUT R49, R7.reuse, 0xffff0000, RZ, 0xc0, !PT ;  /* 0xffff000007317812 */ /* 0x040fe200078ec0ff */
[----:B------:R-:W-:-:S02]  /*aa50*/  IMAD.U32 R48, R7, 0x10000, RZ ;  /* 0x0001000007307824 */ /* 0x000fc400078e00ff */
[CC--:B------:R-:W-:Y:S01]  /*aa60*/  FMUL.FTZ R81, R47.reuse, R79.reuse ;  /* 0x0000004f2f517220 */ /* 0x0c0fe20000410000 */
[----:B------:R-:W-:Y:S01]  /*aa70*/  FMUL.FTZ R80, R47, R76 ;  /* 0x0000004c2f507220 */ /* 0x000fe20000410000 */
[----:B------:R-:W-:Y:S01]  /*aa80*/  FMUL.FTZ R47, R49, R78 ;  /* 0x0000004e312f7220 */ /* 0x000fe20000410000 */
[----:B------:R-:W-:Y:S02]  /*aa90*/  IMAD.U32 R6, R4, 0x10000, RZ ;  /* 0x0001000004067824 */ /* 0x000fe400078e00ff */
[C---:B------:R-:W-:Y:S01]  /*aaa0*/  FFMA.FTZ R81, R46.reuse, R76, -R81 ;  /* 0x0000004c2e517223 */ /* 0x040fe20000010851 */
[----:B------:R-:W-:Y:S01]  /*aab0*/  FFMA.FTZ R80, R46, R79, R80 ;  /* 0x0000004f2e507223 */ /* 0x000fe20000010050 */
[-C--:B------:R-:W-:Y:S01]  /*aac0*/  FFMA.FTZ R79, R48, R75.reuse, -R47 ;  /* 0x0000004b304f7223 */ /* 0x080fe2000001082f */
[C---:B------:R-:W-:Y:S01]  /*aad0*/  IMAD.U32 R7, R5.reuse, 0x10000, RZ ;  /* 0x0001000005077824 */ /* 0x040fe200078e00ff */
[----:B------:R-:W-:Y:S01]  /*aae0*/  LOP3.LUT R4, R4, 0xffff0000, RZ, 0xc0, !PT ;  /* 0xffff000004047812 */ /* 0x000fe200078ec0ff */
[C---:B------:R-:W-:Y:S01]  /*aaf0*/  IMAD.U32 R47, R74.reuse, 0x10000, RZ ;  /* 0x000100004a2f7824 */ /* 0x040fe200078e00ff */
[----:B------:R-:W-:Y:S01]  /*ab00*/  LOP3.LUT R5, R5, 0xffff0000, RZ, 0xc0, !PT ;  /* 0xffff000005057812 */ /* 0x000fe200078ec0ff */
[----:B------:R-:W-:Y:S01]  /*ab10*/  FMUL.FTZ R83, R49, R75 ;  /* 0x0000004b31537220 */ /* 0x000fe20000410000 */
[C---:B------:R-:W-:Y:S01]  /*ab20*/  LOP3.LUT R46, R77.reuse, 0xffff0000, RZ, 0xc0, !PT ;  /* 0xffff00004d2e7812 */ /* 0x040fe200078ec0ff */
[----:B------:R-:W-:Y:S01]  /*ab30*/  IMAD.U32 R49, R77, 0x10000, RZ ;  /* 0x000100004d317824 */ /* 0x000fe200078e00ff */
[----:B------:R-:W-:Y:S01]  /*ab40*/  LOP3.LUT R74, R74, 0xffff0000, RZ, 0xc0, !PT ;  /* 0xffff00004a4a7812 */ /* 0x000fe200078ec0ff */
[----:B------:R-:W-:Y:S01]  /*ab50*/  FFMA.FTZ R78, R48, R78, R83 ;  /* 0x0000004e304e7223 */ /* 0x000fe20000010053 */
[C---:B------:R-:W-:Y:S01]  /*ab60*/  FMUL.FTZ R48, R4.reuse, R47 ;  /* 0x0000002f04307220 */ /* 0x040fe20000410000 */
[-C--:B------:R-:W-:Y:S01]  /*ab70*/  FMUL.FTZ R75, R4, R49.reuse ;  /* 0x00000031044b7220 */ /* 0x080fe20000410000 */
[C---:B------:R-:W-:Y:S01]  /*ab80*/  FMUL.FTZ R76, R5.reuse, R46 ;  /* 0x0000002e054c7220 */ /* 0x040fe20000410000 */
[-C--:B------:R-:W-:Y:S01]  /*ab90*/  FMUL.FTZ R77, R5, R74.reuse ;  /* 0x0000004a054d7220 */ /* 0x080fe20000410000 */
[C---:B------:R-:W-:Y:S01]  /*aba0*/  FFMA.FTZ R49, R6.reuse, R49, R48 ;  /* 0x0000003106317223 */ /* 0x040fe20000010030 */
[----:B------:R-:W-:Y:S01]  /*abb0*/  FFMA.FTZ R4, R6, R47, -R75 ;  /* 0x0000002f06047223 */ /* 0x000fe2000001084b */
[C---:B------:R-:W-:Y:S01]  /*abc0*/  FFMA.FTZ R5, R7.reuse, R74, -R76 ;  /* 0x0000004a07057223 */ /* 0x040fe2000001084c */
[----:B------:R-:W-:Y:S01]  /*abd0*/  FFMA.FTZ R46, R7, R46, R77 ;  /* 0x0000002e072e7223 */ /* 0x000fe2000001004d */
[----:B------:R-:W-:-:S02]  /*abe0*/  F2FP.BF16.F32.PACK_AB R6, R80, R81 ;  /* 0x000000515006723e */ /* 0x000fc400000010ff */
[----:B------:R-:W-:Y:S02]  /*abf0*/  F2FP.BF16.F32.PACK_AB R7, R78, R79 ;  /* 0x0000004f4e07723e */ /* 0x000fe400000010ff */
[----:B------:R-:W-:Y:S02]  /*ac00*/  F2FP.BF16.F32.PACK_AB R4, R49, R4 ;  /* 0x000000043104723e */ /* 0x000fe400000010ff */
[----:B------:R-:W-:-:S05]  /*ac10*/  F2FP.BF16.F32.PACK_AB R5, R46, R5 ;  /* 0x000000052e05723e */ /* 0x000fca00000010ff */
[----:B------:R1:W-:Y:S02]  /*ac20*/  STS.128 [R205], R4 ;  /* 0x00000004cd007388 */ /* 0x0003e40000000c00 */
.L_x_1804:
[----:B------:R-:W-:Y:S05]  /*ac30*/  BSYNC B2 ;  /* 0x0000000000027941 */ /* 0x000fea0003800000 */
.L_x_1803:
[----:B------:R-:W-:Y:S05]  /*ac40*/  @P1 BRA `(.L_x_1802) ;  /* 0x0000000000b81947 */ /* 0x000fea0003800000 */
[----:B01----:R-:W0:Y:S01]  /*ac50*/  LDS.128 R4, [R205+0x4000] ;  /* 0x00400000cd047984 */ /* 0x003e220000000c00 */
[--C-:B------:R-:W-:Y:S02]  /*ac60*/  SHF.R.U64 R47, R40, 0x10, R41.reuse ;  /* 0x00000010282f7819 */ /* 0x100fe40000001229 */
[----:B------:R-:W-:Y:S02]  /*ac70*/  SHF.R.U32.HI R40, RZ, 0x10, R41 ;  /* 0x00000010ff287819 */ /* 0x000fe40000011629 */
[--C-:B------:R-:W-:Y:S02]  /*ac80*/  SHF.R.U64 R41, R44, 0x10, R45.reuse ;  /* 0x000000102c297819 */ /* 0x100fe4000000122d */
[----:B------:R-:W-:Y:S02]  /*ac90*/  SHF.R.U32.HI R44, RZ, 0x10, R45 ;  /* 0x00000010ff2c7819 */ /* 0x000fe4000001162d */
[----:B------:R-:W-:Y:S02]  /*aca0*/  PRMT R73, R73, 0x5410, R40 ;  /* 0x0000541049497816 */ /* 0x000fe40000000028 */
[----:B------:R-:W-:-:S02]  /*acb0*/  PRMT R71, R71, 0x5410, R44 ;  /* 0x0000541047477816 */ /* 0x000fc4000000002c */
[----:B------:R-:W-:Y:S01]  /*acc0*/  PRMT R70, R70, 0x5410, R41 ;  /* 0x0000541046467816 */ /* 0x000fe20000000029 */
[----:B------:R-:W-:Y:S01]  /*acd0*/  IMAD.U32 R46, R73, 0x10000, RZ ;  /* 0x00010000492e7824 */ /* 0x000fe200078e00ff */
[----:B------:R-:W-:Y:S01]  /*ace0*/  PRMT R72, R72, 0x5410, R47 ;  /* 0x0000541048487816 */ /* 0x000fe2000000002f */
[C---:B------:R-:W-:Y:S01]  /*acf0*/  IMAD.U32 R47, R71.reuse, 0x10000, RZ ;  /* 0x00010000472f7824 */ /* 0x040fe200078e00ff */
[----:B------:R-:W-:Y:S02]  /*ad00*/  LOP3.LUT R71, R71, 0xffff0000, RZ, 0xc0, !PT ;  /* 0xffff000047477812 */ /* 0x000fe400078ec0ff */
[----:B------:R-:W-:Y:S02]  /*ad10*/  LOP3.LUT R73, R73, 0xffff0000, RZ, 0xc0, !PT ;  /* 0xffff000049497812 */ /* 0x000fe400078ec0ff */
[C---:B0-----:R-:W-:Y:S01]  /*ad20*/  LOP3.LUT R41, R6.reuse, 0xffff0000, RZ, 0xc0, !PT ;  /* 0xffff000006297812 */ /* 0x041fe200078ec0ff */
[----:B------:R-:W-:Y:S01]  /*ad30*/  IMAD.U32 R40, R6, 0x10000, RZ ;  /* 0x0001000006287824 */ /* 0x000fe200078e00ff */
[C---:B------:R-:W-:Y:S01]  /*ad40*/  LOP3.LUT R45, R7.reuse, 0xffff0000, RZ, 0xc0, !PT ;  /* 0xffff0000072d7812 */ /* 0x040fe200078ec0ff */
[----:B------:R-:W-:-:S02]  /*ad50*/  IMAD.U32 R44, R7, 0x10000, RZ ;  /* 0x00010000072c7824 */ /* 0x000fc400078e00ff */
[CC--:B------:R-:W-:Y:S01]  /*ad60*/  FMUL.FTZ R48, R41.reuse, R46.reuse ;  /* 0x0000002e29307220 */ /* 0x0c0fe20000410000 */
[----:B------:R-:W-:Y:S01]  /*ad70*/  FMUL.FTZ R49, R41, R47 ;  /* 0x0000002f29317220 */ /* 0x000fe20000410000 */
[C---:B------:R-:W-:Y:S01]  /*ad80*/  FMUL.FTZ R41, R45.reuse, R71 ;  /* 0x000000472d297220 */ /* 0x040fe20000410000 */
[----:B------:R-:W-:Y:S02]  /*ad90*/  IMAD.U32 R6, R4, 0x10000, RZ ;  /* 0x0001000004067824 */ /* 0x000fe400078e00ff */
[----:B------:R-:W-:Y:S01]  /*ada0*/  FFMA.FTZ R75, R40, R47, R48 ;  /* 0x0000002f284b7223 */ /* 0x000fe20000010030 */
[-C--:B------:R-:W-:Y:S01]  /*adb0*/  FMUL.FTZ R47, R45, R73.reuse ;  /* 0x000000492d2f7220 */ /* 0x080fe20000410000 */
[----:B------:R-:W-:Y:S01]  /*adc0*/  FFMA.FTZ R73, R44, R73, -R41 ;  /* 0x000000492c497223 */ /* 0x000fe20000010829 */
[C---:B------:R-:W-:Y:S01]  /*add0*/  IMAD.U32 R7, R5.reuse, 0x10000, RZ ;  /* 0x0001000005077824 */ /* 0x040fe200078e00ff */
[----:B------:R-:W-:Y:S01]  /*ade0*/  LOP3.LUT R4, R4, 0xffff0000, RZ, 0xc0, !PT ;  /* 0xffff000004047812 */ /* 0x000fe200078ec0ff */
[----:B------:R-:W-:Y:S01]  /*adf0*/  IMAD.U32 R45, R70, 0x10000, RZ ;  /* 0x00010000462d7824 */ /* 0x000fe200078e00ff */
[----:B------:R-:W-:Y:S01]  /*ae00*/  LOP3.LUT R5, R5, 0xffff0000, RZ, 0xc0, !PT ;  /* 0xffff000005057812 */ /* 0x000fe200078ec0ff */
[----:B------:R-:W-:Y:S01]  /*ae10*/  IMAD.U32 R41, R72, 0x10000, RZ ;  /* 0x0001000048297824 */ /* 0x000fe200078e00ff */
[----:B------:R-:W-:Y:S01]  /*ae20*/  LOP3.LUT R70, R70, 0xffff0000, RZ, 0xc0, !PT ;  /* 0xffff000046467812 */ /* 0x000fe200078ec0ff */
[----:B------:R-:W-:Y:S01]  /*ae30*/  FFMA.FTZ R46, R40, R46, -R49 ;  /* 0x0000002e282e7223 */ /* 0x000fe20000010831 */
        /* <DEDUP_REMOVED lines=15> */
.L_x_1802:
[----:B------:R-:W-:Y:S05]  /*af30*/  BSYNC B1 ;  /* 0x0000000000017941 */ /* 0x000fea0003800000 */
.L_x_1801:
[----:B------:R-:W-:Y:S01]  /*af40*/  ISETP.GE.AND P0, PT, R212, R0, PT ;  /* 0x00000000d400720c */ /* 0x000fe20003f06270 */
[----:B------:R-:W-:-:S12]  /*af50*/  BSSY B1, `(.L_x_1805) ;  /* 0x0000065000017945 */ /* 0x000fd80003800000 */
[----:B------:R-:W-:Y:S05]  /*af60*/  @P0 BRA `(.L_x_1806) ;  /* 0x00000004008c0947 */ /* 0x000fea0003800000 */
[----:B-12---:R-:W1:Y:S01]  /*af70*/  LDC R4, c[0x0][0x3f4] ;  /* 0x0000fd00ff047b82 */ /* 0x006e620000000800 */
[----:B------:R-:W-:Y:S01]  /*af80*/  BSSY B2, `(.L_x_1807) ;  /* 0x0000032000027945 */ /* 0x000fe20003800000 */
[-C--:B-1----:R-:W-:Y:S02]  /*af90*/  ISETP.GE.AND P0, PT, R18, R4.reuse, PT ;  /* 0x000000041200720c */ /* 0x082fe40003f06270 */
[----:B------:R-:W-:-:S11]  /*afa0*/  ISETP.GE.AND P1, PT, R185, R4, PT ;  /* 0x00000004b900720c */ /* 0x000fd60003f26270 */
[----:B------:R-:W-:Y:S05]  /*afb0*/  @P0 BRA `(.L_x_1808) ;  /* 0x0000000000b80947 */ /* 0x000fea0003800000 */
[----:B0-----:R-:W0:Y:S01]  /*afc0*/  LDS.128 R4, [R205+0x1000] ;  /* 0x00100000cd047984 */ /* 0x001e220000000c00 */
[----:B------:R-:W-:Y:S02]  /*afd0*/  SHF.R.U64 R40, R36, 0x10, R37 ;  /* 0x0000001024287819 */ /* 0x000fe40000001225 */
[----:B------:R-:W-:Y:S02]  /*afe0*/  SHF.R.U64 R36, R38, 0x10, R39 ;  /* 0x0000001026247819 */ /* 0x000fe40000001227 */
[----:B------:R-:W-:Y:S02]  /*aff0*/  SHF.R.U32.HI R37, RZ, 0x10, R37 ;  /* 0x00000010ff257819 */ /* 0x000fe40000011625 */
        /* <DEDUP_REMOVED lines=13> */
[C---:B------:R-:W-:Y:S01]  /*b0d0*/  FMUL.FTZ R44, R37.reuse, R40 ;  /* 0x00000028252c7220 */ /* 0x040fe20000410000 */
[-C--:B------:R-:W-:Y:S01]  /*b0e0*/  FMUL.FTZ R45, R37, R41.reuse ;  /* 0x00000029252d7220 */ /* 0x080fe20000410000 */
[----:B------:R-:W-:Y:S01]  /*b0f0*/  FMUL.FTZ R37, R39, R66 ;  /* 0x0000004227257220 */ /* 0x000fe20000410000 */
[----:B------:R-:W-:Y:S02]  /*b100*/  IMAD.U32 R6, R4, 0x10000, RZ ;  /* 0x0001000004067824 */ /* 0x000fe400078e00ff */
[C---:B------:R-:W-:Y:S01]  /*b110*/  FFMA.FTZ R47, R36.reuse, R41, R44 ;  /* 0x00000029242f7223 */ /* 0x040fe2000001002c */
[----:B------:R-:W-:Y:S02]  /*b120*/  IMAD.U32 R7, R5, 0x10000, RZ ;  /* 0x0001000005077824 */ /* 0x000fe400078e00ff */
[----:B------:R-:W-:Y:S01]  /*b130*/  FFMA.FTZ R46, R36, R40, -R45 ;  /* 0x00000028242e7223 */ /* 0x000fe2000001082d */
[-C--:B------:R-:W-:Y:S01]  /*b140*/  FMUL.FTZ R41, R39, R68.reuse ;  /* 0x0000004427297220 */ /* 0x080fe20000410000 */
[----:B------:R-:W-:Y:S01]  /*b150*/  LOP3.LUT R4, R4, 0xffff0000, RZ, 0xc0, !PT ;  /* 0xffff000004047812 */ /* 0x000fe200078ec0ff */
[C---:B------:R-:W-:Y:S01]  /*b160*/  FFMA.FTZ R68, R38.reuse, R68, -R37 ;  /* 0x0000004426447223 */ /* 0x040fe20000010825 */
[----:B------:R-:W-:Y:S01]  /*b170*/  LOP3.LUT R5, R5, 0xffff0000, RZ, 0xc0, !PT ;  /* 0xffff000005057812 */ /* 0x000fe200078ec0ff */
[C---:B------:R-:W-:Y:S01]  /*b180*/  IMAD.U32 R39, R67.reuse, 0x10000, RZ ;  /* 0x0001000043277824 */ /* 0x040fe200078e00ff */
[----:B------:R-:W-:Y:S01]  /*b190*/  LOP3.LUT R40, R67, 0xffff0000, RZ, 0xc0, !PT ;  /* 0xffff000043287812 */ /* 0x000fe200078ec0ff */
[C---:B------:R-:W-:Y:S01]  /*b1a0*/  IMAD.U32 R37, R69.reuse, 0x10000, RZ ;  /* 0x0001000045257824 */ /* 0x040fe200078e00ff */
        /* <DEDUP_REMOVED lines=15> */
.L_x_1808:
[----:B------:R-:W-:Y:S05]  /*b2a0*/  BSYNC B2 ;  /* 0x0000000000027941 */ /* 0x000fea0003800000 */
.L_x_1807:
[----:B------:R-:W-:Y:S05]  /*b2b0*/  @P1 BRA `(.L_x_1806) ;  /* 0x0000000000b81947 */ /* 0x000fea0003800000 */
[----:B01----:R-:W0:Y:S01]  /*b2c0*/  LDS.128 R4, [R205+0x5000] ;  /* 0x00500000cd047984 */ /* 0x003e220000000c00 */
        /* <DEDUP_REMOVED lines=45> */
.L_x_1806:
[----:B------:R-:W-:Y:S05]  /*b5a0*/  BSYNC B1 ;  /* 0x0000000000017941 */ /* 0x000fea0003800000 */
.L_x_1805:
[----:B------:R-:W-:Y:S01]  /*b5b0*/  ISETP.GE.AND P0, PT, R211, R0, PT ;  /* 0x00000000d300720c */ /* 0x000fe20003f06270 */
[----:B------:R-:W-:-:S12]  /*b5c0*/  BSSY B1, `(.L_x_1809) ;  /* 0x0000065000017945 */ /* 0x000fd80003800000 */
[----:B------:R-:W-:Y:S05]  /*b5d0*/  @P0 BRA `(.L_x_1810) ;  /* 0x00000004008c0947 */ /* 0x000fea0003800000 */
[----:B-123--:R-:W1:Y:S01]  /*b5e0*/  LDC R4, c[0x0][0x3f4] ;  /* 0x0000fd00ff047b82 */ /* 0x00ee620000000800 */
[----:B------:R-:W-:Y:S01]  /*b5f0*/  BSSY B2, `(.L_x_1811) ;  /* 0x0000032000027945 */ /* 0x000fe20003800000 */
[-C--:B-1----:R-:W-:Y:S02]  /*b600*/  ISETP.GE.AND P0, PT, R18, R4.reuse, PT ;  /* 0x000000041200720c */ /* 0x082fe40003f06270 */
[----:B------:R-:W-:-:S11]  /*b610*/  ISETP.GE.AND P1, PT, R185, R4, PT ;  /* 0x00000004b900720c */ /* 0x000fd60003f26270 */
[----:B------:R-:W-:Y:S05]  /*b620*/  @P0 BRA `(.L_x_1812) ;  /* 0x0000000000b80947 */ /* 0x000fea0003800000 */
[----:B0-----:R-:W0:Y:S01]  /*b630*/  LDS.128 R4, [R205+0x2000] ;  /* 0x00200000cd047984 */ /* 0x001e220000000c00 */
        /* <DEDUP_REMOVED lines=45> */
.L_x_1812:
[----:B------:R-:W-:Y:S05]  /*b910*/  BSYNC B2 ;  /* 0x0000000000027941 */ /* 0x000fea0003800000 */
.L_x_1811:
        /* <DEDUP_REMOVED lines=9> */
[C---:B------:R-:W-:Y:S01]  /*b9b0*/  IMAD.U32 R28, R52.reuse, 0x10000, RZ ;  /* 0x00010000341c7824 */ /* 0x040fe200078e00ff */
[----:B------:R-:W-:Y:S01]  /*b9c0*/  LOP3.LUT R52, R52, 0xffff0000, RZ, 0xc0, !PT ;  /* 0xffff000034347812 */ /* 0x000fe200078ec0ff */
[C---:B------:R-:W-:Y:S01]  /*b9d0*/  IMAD.U32 R29, R50.reuse, 0x10000, RZ ;  /* 0x00010000321d7824 */ /* 0x040fe200078e00ff */
[----:B------:R-:W-:Y:S02]  /*b9e0*/  LOP3.LUT R50, R50, 0xffff0000, RZ, 0xc0, !PT ;  /* 0xffff000032327812 */ /* 0x000fe400078ec0ff */
[----:B------:R-:W-:Y:S02]  /*b9f0*/  PRMT R51, R51, 0x5410, R24 ;  /* 0x0000541033337816 */ /* 0x000fe40000000018 */
        /* <DEDUP_REMOVED lines=33> */
.L_x_1810:
[----:B------:R-:W-:Y:S05]  /*bc10*/  BSYNC B1 ;  /* 0x0000000000017941 */ /* 0x000fea0003800000 */
.L_x_1809:
[----:B------:R-:W-:-:S13]  /*bc20*/  ISETP.GE.AND P0, PT, R210, R0, PT ;  /* 0x00000000d200720c */ /* 0x000fda0003f06270 */
[----:B------:R-:W-:Y:S05]  /*bc30*/  @P0 BRA `(.L_x_1813) ;  /* 0x0000002c00700947 */ /* 0x000fea0003800000 */
[----:B------:R-:W5:Y:S01]  /*bc40*/  LDC R0, c[0x0][0x3f4] ;  /* 0x0000fd00ff007b82 */ /* 0x000f620000000800 */
[----:B------:R-:W-:Y:S01]  /*bc50*/  BSSY B1, `(.L_x_1814) ;  /* 0x0000032000017945 */ /* 0x000fe20003800000 */
[-C--:B-----5:R-:W-:Y:S02]  /*bc60*/  ISETP.GE.AND P0, PT, R18, R0.reuse, PT ;  /* 0x000000001200720c */ /* 0x0a0fe40003f06270 */
[----:B------:R-:W-:-:S11]  /*bc70*/  ISETP.GE.AND P1, PT, R185, R0, PT ;  /* 0x00000000b900720c */ /* 0x000fd60003f26270 */
[----:B------:R-:W-:Y:S05]  /*bc80*/  @P0 BRA `(.L_x_1815) ;  /* 0x0000000000b80947 */ /* 0x000fea0003800000 */
[----:B01234-:R-:W0:Y:S01]  /*bc90*/  LDS.128 R4, [R205+0x3000] ;  /* 0x00300000cd047984 */ /* 0x01fe220000000c00 */
[--C-:B------:R-:W-:Y:S02]  /*bca0*/  SHF.R.U64 R21, R12, 0x10, R13.reuse ;  /* 0x000000100c157819 */ /* 0x100fe4000000120d */
[----:B------:R-:W-:Y:S02]  /*bcb0*/  SHF.R.U32.HI R12, RZ, 0x10, R13 ;  /* 0x00000010ff0c7819 */ /* 0x000fe4000001160d */
[--C-:B------:R-:W-:Y:S02]  /*bcc0*/  SHF.R.U64 R13, R26, 0x10, R27.reuse ;  /* 0x000000101a0d7819 */ /* 0x100fe4000000121b */
[----:B------:R-:W-:Y:S02]  /*bcd0*/  SHF.R.U32.HI R26, RZ, 0x10, R27 ;  /* 0x00000010ff1a7819 */ /* 0x000fe4000001161b */
[----:B------:R-:W-:Y:S02]  /*bce0*/  PRMT R65, R65, 0x5410, R12 ;  /* 0x0000541041417816 */ /* 0x000fe4000000000c */
[----:B------:R-:W-:-:S02]  /*bcf0*/  PRMT R63, R63, 0x5410, R26 ;  /* 0x000054103f3f7816 */ /* 0x000fc4000000001a */
[----:B------:R-:W-:Y:S02]  /*bd00*/  PRMT R62, R62, 0x5410, R13 ;  /* 0x000054103e3e7816 */ /* 0x000fe4000000000d */
[----:B------:R-:W-:Y:S01]  /*bd10*/  PRMT R64, R64, 0x5410, R21 ;  /* 0x0000541040407816 */ /* 0x000fe20000000015 */
[C---:B------:R-:W-:Y:S01]  /*bd20*/  IMAD.U32 R24, R63.reuse, 0x10000, RZ ;  /* 0x000100003f187824 */ /* 0x040fe200078e00ff */
[----:B------:R-:W-:Y:S01]  /*bd30*/  LOP3.LUT R63, R63, 0xffff0000, RZ, 0xc0, !PT ;  /* 0xffff00003f3f7812 */ /* 0x000fe200078ec0ff */
[C---:B------:R-:W-:Y:S01]  /*bd40*/  IMAD.U32 R21, R65.reuse, 0x10000, RZ ;  /* 0x0001000041157824 */ /* 0x040fe200078e00ff */
[----:B------:R-:W-:Y:S02]  /*bd50*/  LOP3.LUT R65, R65, 0xffff0000, RZ, 0xc0, !PT ;  /* 0xffff000041417812 */ /* 0x000fe400078ec0ff */
[C---:B0-----:R-:W-:Y:S01]  /*bd60*/  LOP3.LUT R13, R6.reuse, 0xffff0000, RZ, 0xc0, !PT ;  /* 0xffff0000060d7812 */ /* 0x041fe200078ec0ff */
[C---:B------:R-:W-:Y:S01]  /*bd70*/  IMAD.U32 R20, R7.reuse, 0x10000, RZ ;  /* 0x0001000007147824 */ /* 0x040fe200078e00ff */
[----:B------:R-:W-:Y:S01]  /*bd80*/  LOP3.LUT R7, R7, 0xffff0000, RZ, 0xc0, !PT ;  /* 0xffff000007077812 */ /* 0x000fe200078ec0ff */
[----:B------:R-:W-:-:S02]  /*bd90*/  IMAD.U32 R12, R6, 0x10000, RZ ;  /* 0x00010000060c7824 */ /* 0x000fc400078e00ff */
[CC--:B------:R-:W-:Y:S01]  /*bda0*/  FMUL.FTZ R25, R13.reuse, R24.reuse ;  /* 0x000000180d197220 */ /* 0x0c0fe20000410000 */
[----:B------:R-:W-:Y:S01]  /*bdb0*/  FMUL.FTZ R13, R13, R21 ;  /* 0x000000150d0d7220 */ /* 0x000fe20000410000 */
[C---:B------:R-:W-:Y:S01]  /*bdc0*/  FMUL.FTZ R27, R7.reuse, R63 ;  /* 0x0000003f071b7220 */ /* 0x040fe20000410000 */
[----:B------:R-:W-:Y:S02]  /*bdd0*/  IMAD.U32 R0, R4, 0x10000, RZ ;  /* 0x0001000004007824 */ /* 0x000fe400078e00ff */
[C---:B------:R-:W-:Y:S01]  /*bde0*/  FFMA.FTZ R26, R12.reuse, R21, -R25 ;  /* 0x000000150c1a7223 */ /* 0x040fe20000010819 */
[----:B------:R-:W-:Y:S01]  /*bdf0*/  FFMA.FTZ R29, R12, R24, R13 ;  /* 0x000000180c1d7223 */ /* 0x000fe2000001000d */
[-C--:B------:R-:W-:Y:S01]  /*be00*/  FMUL.FTZ R21, R7, R65.reuse ;  /* 0x0000004107157220 */ /* 0x080fe20000410000 */
        /* <DEDUP_REMOVED lines=22> */
.L_x_1815:
[----:B------:R-:W-:Y:S05]  /*bf70*/  BSYNC B1 ;  /* 0x0000000000017941 */ /* 0x000fea0003800000 */
.L_x_1814:
[----:B------:R-:W-:Y:S05]  /*bf80*/  @P1 BRA `(.L_x_1813) ;  /* 0x00000028009c1947 */ /* 0x000fea0003800000 */
[----:B01234-:R-:W0:Y:S01]  /*bf90*/  LDS.128 R4, [R205+0x7000] ;  /* 0x00700000cd047984 */ /* 0x01fe220000000c00 */
        /* <DEDUP_REMOVED lines=11> */
[----:B------:R-:W-:Y:S01]  /*c050*/  PRMT R15, R15, 0x5410, R0 ;  /* 0x000054100f0f7816 */ /* 0x000fe20000000000 */
        /* <DEDUP_REMOVED lines=11> */
[----:B------:R-:W-:Y:S01]  /*c110*/  FFMA.FTZ R20, R8, R13, R6 ;  /* 0x0000000d08147223 */ /* 0x000fe20000010006 */
[-C--:B------:R-:W-:Y:S01]  /*c120*/  FMUL.FTZ R8, R7, R10.reuse ;  /* 0x0000000a07087220 */ /* 0x080fe20000410000 */
[C---:B------:R-:W-:Y:S01]  /*c130*/  IMAD.U32 R7, R12.reuse, 0x10000, RZ ;  /* 0x000100000c077824 */ /* 0x040fe200078e00ff */
[----:B------:R-:W-:Y:S01]  /*c140*/  LOP3.LUT R5, R5, 0xffff0000, RZ, 0xc0, !PT ;  /* 0xffff000005057812 */ /* 0x000fe200078ec0ff */
[----:B------:R-:W-:Y:S01]  /*c150*/  IMAD.U32 R6, R15, 0x10000, RZ ;  /* 0x000100000f067824 */ /* 0x000fe200078e00ff */
[----:B------:R-:W-:Y:S01]  /*c160*/  LOP3.LUT R12, R12, 0xffff0000, RZ, 0xc0, !PT ;  /* 0xffff00000c0c7812 */ /* 0x000fe200078ec0ff */
[----:B------:R-:W-:Y:S01]  /*c170*/  FFMA.FTZ R24, R9, R10, -R24 ;  /* 0x0000000a09187223 */ /* 0x000fe20000010818 */
[----:B------:R-:W-:Y:S01]  /*c180*/  LOP3.LUT R15, R15, 0xffff0000, RZ, 0xc0, !PT ;  /* 0xffff00000f0f7812 */ /* 0x000fe200078ec0ff */
[----:B------:R-:W-:Y:S01]  /*c190*/  FFMA.FTZ R11, R9, R14, R8 ;  /* 0x0000000e090b7223 */ /* 0x000fe20000010008 */
[C---:B------:R-:W-:Y:S01]  /*c1a0*/  FMUL.FTZ R9, R3.reuse, R7 ;  /* 0x0000000703097220 */ /* 0x040fe20000410000 */
[----:B------:R-:W-:Y:S01]  /*c1b0*/  FMUL.FTZ R8, R3, R6 ;  /* 0x0000000603087220 */ /* 0x000fe20000410000 */
        /* <DEDUP_REMOVED lines=10> */
[----:B------:R0:W-:Y:S01]  /*c260*/  STS.128 [R205+0x7000], R4 ;  /* 0x00700004cd007388 */ /* 0x0001e20000000c00 */
[----:B------:R-:W-:Y:S05]  /*c270*/  BRA `(.L_x_1813) ;  /* 0x0000002400e07947 */ /* 0x000fea0003800000 */
.L_x_1786:
[----:B------:R-:W1:Y:S01]  /*c280*/  LDC R0, c[0x0][0x448] ;  /* 0x00011200ff007b82 */ /* 0x000e620000000800 */
[----:B------:R-:W-:Y:S01]  /*c290*/  ULDC.64 UR4, c[0x0][0x3f8] ;  /* 0x0000fe0000047ab9 */ /* 0x000fe20000000a00 */
[----:B------:R-:W-:Y:S01]  /*c2a0*/  ULDC.64 UR6, c[0x0][0x408] ;  /* 0x0001020000067ab9 */ /* 0x000fe20000000a00 */
        /* <DEDUP_REMOVED lines=24> */
[----:B------:R-:W1:Y:S01]  /*c430*/  LDC R56, c[0x0][0x3f4] ;  /* 0x0000fd00ff387b82 */ /* 0x000e620000000800 */
[----:B------:R-:W2:Y:S01]  /*c440*/  SHFL.IDX PT, R4, R32, RZ, 0x181f ;  /* 0x00181fff20047589 */ /* 0x000ea200000e0000 */
[----:B------:R-:W-:-:S03]  /*c450*/  IMAD R0, R187, R0, RZ ;  /* 0x00000000bb007224 */ /* 0x000fc600078e02ff */
[----:B------:R-:W3:Y:S04]  /*c460*/  SHFL.IDX PT, R3, R35, RZ, 0x181f ;  /* 0x00181fff23037589 */ /* 0x000ee800000e0000 */
[----:B------:R-:W4:Y:S04]  /*c470*/  SHFL.IDX PT, R14, R34, RZ, 0x181f ;  /* 0x00181fff220e7589 */ /* 0x000f2800000e0000 */
[----:B------:R-:W5:Y:S01]  /*c480*/  SHFL.IDX PT, R5, R33, RZ, 0x181f ;  /* 0x00181fff21057589 */ /* 0x000f6200000e0000 */
[----:B-1----:R-:W-:-:S04]  /*c490*/  ISETP.GE.AND P0, PT, R16, R56, PT ;  /* 0x000000381000720c */ /* 0x002fc80003f06270 */
[----:B------:R-:W-:-:S13]  /*c4a0*/  ISETP.GE.OR P1, PT, R57, R0, P0 ;  /* 0x000000003900720c */ /* 0x000fda0000726670 */
[C---:B------:R-:W-:Y:S01]  /*c4b0*/  @!P1 IMAD.SHL.U32 R7, R16.reuse, 0x2, RZ ;  /* 0x0000000210079824 */ /* 0x040fe200078e00ff */
[----:B------:R-:W-:-:S04]  /*c4c0*/  @!P1 SHF.L.U64.HI R6, R16, 0x1, R17 ;  /* 0x0000000110069819 */ /* 0x000fc80000010211 */
[----:B--2---:R-:W-:-:S05]  /*c4d0*/  @!P1 IADD3 R4, P2, R4, R7, RZ ;  /* 0x0000000704049210 */ /* 0x004fca0007f5e0ff */
[----:B---3--:R-:W-:Y:S02]  /*c4e0*/  @!P1 IMAD.X R3, R3, 0x1, R6, P2 ;  /* 0x0000000103039824 */ /* 0x008fe400010e0606 */
[----:B------:R-:W-:Y:S02]  /*c4f0*/  @!P1 IMAD.MOV.U32 R24, RZ, RZ, R4 ;  /* 0x000000ffff189224 */ /* 0x000fe400078e0004 */
[----:B------:R-:W-:-:S06]  /*c500*/  @!P1 IMAD.MOV.U32 R25, RZ, RZ, R3 ;  /* 0x000000ffff199224 */ /* 0x000fcc00078e0003 */
[----:B------:R-:W2:Y:S01]  /*c510*/  @!P1 LD.E.128 R24, desc[UR38][R24.64] ;  /* 0x0000002618189980 */ /* 0x000ea2000c101d00 */
[----:B----4-:R-:W-:-:S05]  /*c520*/  @!P1 IADD3 R14, P2, R14, R7, RZ ;  /* 0x000000070e0e9210 */ /* 0x010fca0007f5e0ff */
[----:B-----5:R-:W-:Y:S02]  /*c530*/  @!P1 IMAD.X R5, R5, 0x1, R6, P2 ;  /* 0x0000000105059824 */ /* 0x020fe400010e0606 */
[----:B------:R-:W-:-:S06]  /*c540*/  @!P1 IMAD.MOV.U32 R4, RZ, RZ, R14 ;  /* 0x000000ffff049224 */ /* 0x000fcc00078e000e */
[----:B------:R-:W3:Y:S01]  /*c550*/  @!P1 LD.E.128 R4, desc[UR38][R4.64] ;  /* 0x0000002604049980 */ /* 0x000ee2000c101d00 */
[----:B------:R-:W-:Y:S02]  /*c560*/  CS2R R48, SRZ ;  /* 0x0000000000307805 */ /* 0x000fe4000001ff00 */
[----:B------:R-:W-:Y:S02]  /*c570*/  CS2R R50, SRZ ;  /* 0x0000000000327805 */ /* 0x000fe4000001ff00 */
[----:B------:R-:W-:Y:S01]  /*c580*/  CS2R R20, SRZ ;  /* 0x0000000000147805 */ /* 0x000fe2000001ff00 */
[----:B------:R1:W4:Y:S01]  /*c590*/  SHFL.IDX PT, R9, R33, 0x1, 0x181f ;  /* 0x00381f0021097f89 */ /* 0x00032200000e0000 */
[----:B------:R-:W-:-:S03]  /*c5a0*/  CS2R R36, SRZ ;  /* 0x0000000000247805 */ /* 0x000fc6000001ff00 */
[----:B------:R1:W0:Y:S01]  /*c5b0*/  SHFL.IDX PT, R14, R34, 0x1, 0x181f ;  /* 0x00381f00220e7f89 */ /* 0x00022200000e0000 */
[----:B--2---:R-:W-:Y:S02]  /*c5c0*/  @!P1 IMAD.MOV.U32 R48, RZ, RZ, R24 ;  /* 0x000000ffff309224 */ /* 0x004fe400078e0018 */
[----:B------:R-:W-:Y:S01]  /*c5d0*/  @!P1 IMAD.MOV.U32 R49, RZ, RZ, R25 ;  /* 0x000000ffff319224 */ /* 0x000fe200078e0019 */
[----:B------:R-:W-:Y:S01]  /*c5e0*/  CS2R R24, SRZ ;  /* 0x0000000000187805 */ /* 0x000fe2000001ff00 */
[----:B------:R-:W-:Y:S02]  /*c5f0*/  IMAD.MOV.U32 R3, RZ, RZ, R48 ;  /* 0x000000ffff037224 */ /* 0x000fe400078e0030 */
[----:B------:R-:W-:Y:S02]  /*c600*/  IMAD.MOV.U32 R8, RZ, RZ, R49 ;  /* 0x000000ffff087224 */ /* 0x000fe400078e0031 */
[----:B------:R-:W-:Y:S01]  /*c610*/  @!P1 IMAD.MOV.U32 R50, RZ, RZ, R26 ;  /* 0x000000ffff329224 */ /* 0x000fe200078e001a */
[----:B------:R-:W-:Y:S01]  /*c620*/  PRMT R46, R46, 0x5410, R3 ;  /* 0x000054102e2e7816 */ /* 0x000fe20000000003 */
[----:B------:R-:W-:Y:S01]  /*c630*/  @!P1 IMAD.MOV.U32 R51, RZ, RZ, R27 ;  /* 0x000000ffff339224 */ /* 0x000fe200078e001b */
[----:B------:R-:W-:Y:S01]  /*c640*/  PRMT R83, R8, 0x7610, R83 ;  /* 0x0000761008537816 */ /* 0x000fe20000000053 */
[----:B------:R1:W2:Y:S01]  /*c650*/  SHFL.IDX PT, R3, R35, 0x1, 0x181f ;  /* 0x00381f0023037f89 */ /* 0x0002a200000e0000 */
[----:B------:R-:W-:-:S02]  /*c660*/  IMAD.MOV.U32 R10, RZ, RZ, R50 ;  /* 0x000000ffff0a7224 */ /* 0x000fc400078e0032 */
[----:B------:R-:W-:Y:S01]  /*c670*/  IMAD.MOV.U32 R11, RZ, RZ, R51 ;  /* 0x000000ffff0b7224 */ /* 0x000fe200078e0033 */
[----:B------:R1:W0:Y:S01]  /*c680*/  SHFL.IDX PT, R8, R32, 0x1, 0x181f ;  /* 0x00381f0020087f89 */ /* 0x00022200000e0000 */
[----:B---3--:R-:W-:Y:S01]  /*c690*/  @!P1 IMAD.MOV.U32 R20, RZ, RZ, R4 ;  /* 0x000000ffff149224 */ /* 0x008fe200078e0004 */
[----:B------:R-:W-:Y:S01]  /*c6a0*/  PRMT R43, R10, 0x7610, R43 ;  /* 0x000076100a2b7816 */ /* 0x000fe2000000002b */
[----:B------:R-:W-:Y:S01]  /*c6b0*/  @!P1 IMAD.MOV.U32 R21, RZ, RZ, R5 ;  /* 0x000000ffff159224 */ /* 0x000fe200078e0005 */
[----:B------:R-:W-:Y:S01]  /*c6c0*/  PRMT R44, R11, 0x7610, R44 ;  /* 0x000076100b2c7816 */ /* 0x000fe2000000002c */
[----:B------:R-:W-:Y:S02]  /*c6d0*/  @!P1 IMAD.MOV.U32 R36, RZ, RZ, R6 ;  /* 0x000000ffff249224 */ /* 0x000fe400078e0006 */
[----:B------:R-:W-:Y:S02]  /*c6e0*/  @!P1 IMAD.MOV.U32 R37, RZ, RZ, R7 ;  /* 0x000000ffff259224 */ /* 0x000fe400078e0007 */
[----:B------:R-:W-:-:S02]  /*c6f0*/  IMAD.MOV.U32 R4, RZ, RZ, R20 ;  /* 0x000000ffff047224 */ /* 0x000fc400078e0014 */
[----:B------:R-:W-:Y:S02]  /*c700*/  IMAD.MOV.U32 R5, RZ, RZ, R21 ;  /* 0x000000ffff057224 */ /* 0x000fe400078e0015 */
[----:B------:R-:W-:Y:S01]  /*c710*/  IMAD.MOV.U32 R6, RZ, RZ, R36 ;  /* 0x000000ffff067224 */ /* 0x000fe200078e0024 */
[----:B------:R-:W-:Y:S01]  /*c720*/  PRMT R43, R43, 0x5410, R4 ;  /* 0x000054102b2b7816 */ /* 0x000fe20000000004 */
[----:B------:R-:W-:Y:S01]  /*c730*/  IMAD.MOV.U32 R7, RZ, RZ, R37 ;  /* 0x000000ffff077224 */ /* 0x000fe200078e0025 */
[----:B------:R-:W-:Y:S02]  /*c740*/  PRMT R44, R44, 0x5410, R5 ;  /* 0x000054102c2c7816 */ /* 0x000fe40000000005 */
[----:B------:R-:W-:Y:S02]  /*c750*/  PRMT R45, R45, 0x5410, R6 ;  /* 0x000054102d2d7816 */ /* 0x000fe40000000006 */
[----:B-12-4-:R-:W-:-:S07]  /*c760*/  PRMT R81, R7, 0x7610, R81 ;  /* 0x0000761007517816 */ /* 0x016fce0000000051 */
.L_x_2139:
[----:B------:R-:W-:Y:S01]  /*c770*/  VIADD R5, R57, 0x20 ;  /* 0x0000002039057836 */ /* 0x000fe20000000000 */
[----:B------:R-:W-:Y:S01]  /*c780*/  BSSY B1, `(.L_x_1817) ;  /* 0x0000012000017945 */ /* 0x000fe20003800000 */
[----:B------:R-:W-:Y:S02]  /*c790*/  CS2R R26, SRZ ;  /* 0x00000000001a7805 */ /* 0x000fe4000001ff00 */
[----:B------:R-:W-:Y:S02]  /*c7a0*/  CS2R R6, SRZ ;  /* 0x0000000000067805 */ /* 0x000fe4000001ff00 */
[----:B------:R-:W-:Y:S02]  /*c7b0*/  ISETP.GE.AND P1, PT, R5, R0, PT ;  /* 0x000000000500720c */ /* 0x000fe40003f26270 */
[----:B------:R-:W-:-:S11]  /*c7c0*/  CS2R R4, SRZ ;  /* 0x0000000000047805 */ /* 0x000fd6000001ff00 */
[----:B------:R-:W-:Y:S05]  /*c7d0*/  @P1 BRA `(.L_x_1818) ;  /* 0x0000000000301947 */ /* 0x000fea0003800000 */
[----:B------:R-:W-:Y:S02]  /*c7e0*/  CS2R R26, SRZ ;  /* 0x00000000001a7805 */ /* 0x000fe4000001ff00 */
[----:B------:R-:W-:Y:S02]  /*c7f0*/  CS2R R4, SRZ ;  /* 0x0000000000047805 */ /* 0x000fe4000001ff00 */
[----:B------:R-:W-:Y:S01]  /*c800*/  CS2R R6, SRZ ;  /* 0x0000000000067805 */ /* 0x000fe2000001ff00 */
[----:B------:R-:W-:Y:S06]  /*c810*/  @P0 BRA `(.L_x_1818) ;  /* 0x0000000000200947 */ /* 0x000fec0003800000 */
[C---:B------:R-:W-:Y:S01]  /*c820*/  IMAD.SHL.U32 R15, R16.reuse, 0x2, RZ ;  /* 0x00000002100f7824 */ /* 0x040fe200078e00ff */
[----:B------:R-:W-:-:S04]  /*c830*/  SHF.L.U64.HI R6, R16, 0x1, R17 ;  /* 0x0000000110067819 */ /* 0x000fc80000010211 */
[-C--:B0-----:R-:W-:Y:S02]  /*c840*/  IADD3 R4, P1, R8, R15.reuse, RZ ;  /* 0x0000000f08047210 */ /* 0x081fe40007f3e0ff */
[----:B------:R-:W-:-:S03]  /*c850*/  IADD3 R14, P2, R14, R15, RZ ;  /* 0x0000000f0e0e7210 */ /* 0x000fc60007f5e0ff */
[--C-:B------:R-:W-:Y:S02]  /*c860*/  IMAD.X R5, R3, 0x1, R6.reuse, P1 ;  /* 0x0000000103057824 */ /* 0x100fe400008e0606 */
[----:B------:R-:W-:-:S04]  /*c870*/  IMAD.X R15, R9, 0x1, R6, P2 ;  /* 0x00000001090f7824 */ /* 0x000fc800010e0606 */
[----:B------:R-:W5:Y:S04]  /*c880*/  LD.E.128 R4, desc[UR38][R4.64] ;  /* 0x0000002604047980 */ /* 0x000f68000c101d00 */
[----:B------:R1:W5:Y:S02]  /*c890*/  LD.E.128 R24, desc[UR38][R14.64] ;  /* 0x000000260e187980 */ /* 0x000364000c101d00 */
.L_x_1818:
[----:B------:R-:W-:Y:S05]  /*c8a0*/  BSYNC B1 ;  /* 0x0000000000017941 */ /* 0x000fea0003800000 */
.L_x_1817:
[----:B-----5:R-:W-:Y:S01]  /*c8b0*/  IMAD.MOV.U32 R3, RZ, RZ, R24 ;  /* 0x000000ffff037224 */ /* 0x020fe200078e0018 */
[----:B------:R-:W-:Y:S01]  /*c8c0*/  UMOV UR4, 0xffffffff ;  /* 0xffffffff00047882 */ /* 0x000fe20000000000 */
[----:B0-----:R-:W-:Y:S02]  /*c8d0*/  IMAD.MOV.U32 R8, RZ, RZ, R25 ;  /* 0x000000ffff087224 */ /* 0x001fe400078e0019 */
        /* <DEDUP_REMOVED lines=15> */
[----:B------:R-:W0:Y:S01]  /*c9d0*/  SHFL.IDX PT, R8, R32, 0x2, 0x181f ;  /* 0x00581f0020087f89 */ /* 0x000e2200000e0000 */
[----:B------:R-:W-:-:S03]  /*c9e0*/  VIADD R9, R57, 0x40 ;  /* 0x0000004039097836 */ /* 0x000fc60000000000 */
[----:B------:R-:W2:Y:S02]  /*c9f0*/  SHFL.IDX PT, R3, R35, 0x2, 0x181f ;  /* 0x00581f0023037f89 */ /* 0x000ea400000e0000 */
[----:B------:R-:W-:Y:S02]  /*ca00*/  ISETP.GE.OR P1, PT, R9, R0, P0 ;  /* 0x000000000900720c */ /* 0x000fe40000726670 */
[----:B-1----:R-:W1:Y:S04]  /*ca10*/  SHFL.IDX PT, R14, R34, 0x2, 0x181f ;  /* 0x00581f00220e7f89 */ /* 0x002e6800000e0000 */
[----:B------:R-:W3:Y:S07]  /*ca20*/  SHFL.IDX PT, R28, R33, 0x2, 0x181f ;  /* 0x00581f00211c7f89 */ /* 0x000eee00000e0000 */
[C---:B------:R-:W-:Y:S01]  /*ca30*/  @!P1 IMAD.SHL.U32 R31, R16.reuse, 0x2, RZ ;  /* 0x00000002101f9824 */ /* 0x040fe200078e00ff */
[----:B------:R-:W-:-:S04]  /*ca40*/  @!P1 SHF.L.U64.HI R29, R16, 0x1, R17 ;  /* 0x00000001101d9819 */ /* 0x000fc80000010211 */
[----:B0-----:R-:W-:-:S05]  /*ca50*/  @!P1 IADD3 R8, P2, R8, R31, RZ ;  /* 0x0000001f08089210 */ /* 0x001fca0007f5e0ff */
[----:B--2---:R-:W-:-:S06]  /*ca60*/  @!P1 IMAD.X R9, R3, 0x1, R29, P2 ;  /* 0x0000000103099824 */ /* 0x004fcc00010e061d */
[----:B------:R-:W2:Y:S01]  /*ca70*/  @!P1 LD.E.128 R8, desc[UR38][R8.64] ;  /* 0x0000002608089980 */ /* 0x000ea2000c101d00 */
[----:B-1----:R-:W-:-:S05]  /*ca80*/  @!P1 IADD3 R14, P2, R14, R31, RZ ;  /* 0x0000001f0e0e9210 */ /* 0x002fca0007f5e0ff */
[----:B---3--:R-:W-:-:S04]  /*ca90*/  @!P1 IMAD.X R3, R28, 0x1, R29, P2 ;  /* 0x000000011c039824 */ /* 0x008fc800010e061d */
[----:B------:R-:W-:-:S05]  /*caa0*/  @!P1 IMAD.MOV.U32 R15, RZ, RZ, R3 ;  /* 0x000000ffff0f9224 */ /* 0x000fca00078e0003 */
[----:B------:R-:W3:Y:S01]  /*cab0*/  @!P1 LD.E.128 R28, desc[UR38][R14.64] ;  /* 0x000000260e1c9980 */ /* 0x000ee2000c101d00 */
[----:B------:R-:W-:Y:S02]  /*cac0*/  CS2R R52, SRZ ;  /* 0x0000000000347805 */ /* 0x000fe4000001ff00 */
[----:B------:R-:W-:Y:S02]  /*cad0*/  CS2R R54, SRZ ;  /* 0x0000000000367805 */ /* 0x000fe4000001ff00 */
[----:B------:R-:W-:Y:S01]  /*cae0*/  CS2R R38, SRZ ;  /* 0x0000000000267805 */ /* 0x000fe2000001ff00 */
[----:B------:R-:W0:Y:S01]  /*caf0*/  SHFL.IDX PT, R32, R32, 0x3, 0x181f ;  /* 0x00781f0020207f89 */ /* 0x000e2200000e0000 */
[----:B------:R-:W-:-:S03]  /*cb00*/  CS2R R40, SRZ ;  /* 0x0000000000287805 */ /* 0x000fc6000001ff00 */
[----:B------:R-:W1:Y:S04]  /*cb10*/  SHFL.IDX PT, R34, R34, 0x3, 0x181f ;  /* 0x00781f0022227f89 */ /* 0x000e6800000e0000 */
[----:B------:R-:W4:Y:S01]  /*cb20*/  SHFL.IDX PT, R33, R33, 0x3, 0x181f ;  /* 0x00781f0021217f89 */ /* 0x000f2200000e0000 */
[----:B--2---:R-:W-:Y:S02]  /*cb30*/  @!P1 IMAD.MOV.U32 R52, RZ, RZ, R8 ;  /* 0x000000ffff349224 */ /* 0x004fe400078e0008 */
[----:B------:R-:W-:Y:S02]  /*cb40*/  @!P1 IMAD.MOV.U32 R54, RZ, RZ, R10 ;  /* 0x000000ffff369224 */ /* 0x000fe400078e000a */
[----:B------:R-:W-:Y:S02]  /*cb50*/  IMAD.MOV.U32 R3, RZ, RZ, R52 ;  /* 0x000000ffff037224 */ /* 0x000fe400078e0034 */
[----:B------:R-:W-:-:S02]  /*cb60*/  @!P1 IMAD.MOV.U32 R55, RZ, RZ, R11 ;  /* 0x000000ffff379224 */ /* 0x000fc400078e000b */
[----:B------:R-:W-:Y:S01]  /*cb70*/  @!P1 IMAD.MOV.U32 R53, RZ, RZ, R9 ;  /* 0x000000ffff359224 */ /* 0x000fe200078e0009 */
[----:B------:R-:W-:Y:S01]  /*cb80*/  PRMT R65, R3, 0x7610, R65 ;  /* 0x0000761003417816 */ /* 0x000fe20000000041 */
[----:B------:R-:W-:Y:S01]  /*cb90*/  IMAD.MOV.U32 R8, RZ, RZ, R54 ;  /* 0x000000ffff087224 */ /* 0x000fe200078e0036 */
[----:B------:R2:W0:Y:S01]  /*cba0*/  SHFL.IDX PT, R3, R35, 0x3, 0x181f ;  /* 0x00781f0023037f89 */ /* 0x00042200000e0000 */
[----:B------:R-:W-:Y:S02]  /*cbb0*/  IMAD.MOV.U32 R9, RZ, RZ, R55 ;  /* 0x000000ffff097224 */ /* 0x000fe400078e0037 */
[----:B------:R-:W-:Y:S01]  /*cbc0*/  IMAD.MOV.U32 R12, RZ, RZ, R53 ;  /* 0x000000ffff0c7224 */ /* 0x000fe200078e0035 */
[----:B------:R-:W-:Y:S01]  /*cbd0*/  PRMT R45, R8, 0x7610, R45 ;  /* 0x00007610082d7816 */ /* 0x000fe2000000002d */
[----:B---3--:R-:W-:Y:S01]  /*cbe0*/  @!P1 IMAD.MOV.U32 R38, RZ, RZ, R28 ;  /* 0x000000ffff269224 */ /* 0x008fe200078e001c */
[----:B------:R-:W-:Y:S01]  /*cbf0*/  PRMT R46, R9, 0x7610, R46 ;  /* 0x00007610092e7816 */ /* 0x000fe2000000002e */
[----:B------:R-:W-:Y:S01]  /*cc00*/  @!P1 IMAD.MOV.U32 R39, RZ, RZ, R29 ;  /* 0x000000ffff279224 */ /* 0x000fe200078e001d */
[----:B------:R-:W-:Y:S01]  /*cc10*/  PRMT R66, R12, 0x7610, R66 ;  /* 0x000076100c427816 */ /* 0x000fe20000000042 */
[----:B------:R-:W-:-:S02]  /*cc20*/  @!P1 IMAD.MOV.U32 R40, RZ, RZ, R30 ;  /* 0x000000ffff289224 */ /* 0x000fc400078e001e */
[----:B------:R-:W-:Y:S02]  /*cc30*/  @!P1 IMAD.MOV.U32 R41, RZ, RZ, R31 ;  /* 0x000000ffff299224 */ /* 0x000fe400078e001f */
[----:B------:R-:W-:Y:S02]  /*cc40*/  IMAD.MOV.U32 R8, RZ, RZ, R38 ;  /* 0x000000ffff087224 */ /* 0x000fe400078e0026 */
[----:B------:R-:W-:Y:S02]  /*cc50*/  IMAD.MOV.U32 R9, RZ, RZ, R39 ;  /* 0x000000ffff097224 */ /* 0x000fe400078e0027 */
[----:B------:R-:W-:Y:S01]  /*cc60*/  IMAD.MOV.U32 R10, RZ, RZ, R40 ;  /* 0x000000ffff0a7224 */ /* 0x000fe200078e0028 */
[----:B------:R-:W-:Y:S01]  /*cc70*/  PRMT R72, R8, 0x7610, R72 ;  /* 0x0000761008487816 */ /* 0x000fe20000000048 */
[----:B------:R-:W-:Y:S01]  /*cc80*/  IMAD.MOV.U32 R11, RZ, RZ, R41 ;  /* 0x000000ffff0b7224 */ /* 0x000fe200078e0029 */
[----:B------:R-:W-:Y:S02]  /*cc90*/  PRMT R73, R9, 0x7610, R73 ;  /* 0x0000761009497816 */ /* 0x000fe40000000049 */
[----:B------:R-:W-:-:S02]  /*cca0*/  CS2R R8, SRZ ;  /* 0x0000000000087805 */ /* 0x000fc4000001ff00 */
[----:B------:R-:W-:Y:S02]  /*ccb0*/  PRMT R74, R10, 0x7610, R74 ;  /* 0x000076100a4a7816 */ /* 0x000fe4000000004a */
[----:B012-4-:R-:W-:-:S07]  /*ccc0*/  PRMT R75, R11, 0x7610, R75 ;  /* 0x000076100b4b7816 */ /* 0x017fce000000004b */
.L_x_2149:
[----:B------:R-:W-:Y:S01]  /*ccd0*/  VIADD R57, R57, 0x60 ;  /* 0x0000006039397836 */ /* 0x000fe20000000000 */
[----:B------:R-:W-:Y:S01]  /*cce0*/  LEA.HI R10, R213, R213, RZ, 0x1 ;  /* 0x000000d5d50a7211 */ /* 0x000fe200078f08ff */
[----:B------:R-:W-:Y:S01]  /*ccf0*/  BSSY B1, `(.L_x_1820) ;  /* 0x0000015000017945 */ /* 0x000fe20003800000 */
[----:B------:R-:W-:Y:S02]  /*cd00*/  CS2R R12, SRZ ;  /* 0x00000000000c7805 */ /* 0x000fe4000001ff00 */
[----:B------:R-:W-:Y:S02]  /*cd10*/  CS2R R14, SRZ ;  /* 0x00000000000e7805 */ /* 0x000fe4000001ff00 */
[----:B------:R-:W-:Y:S02]  /*cd20*/  ISETP.GE.AND P1, PT, R57, R0, PT ;  /* 0x000000003900720c */ /* 0x000fe40003f26270 */
[----:B------:R-:W-:-:S05]  /*cd30*/  LOP3.LUT R10, R10, 0xfffffffe, RZ, 0xc0, !PT ;  /* 0xfffffffe0a0a7812 */ /* 0x000fca00078ec0ff */
[----:B------:R-:W-:Y:S01]  /*cd40*/  IMAD.IADD R29, R213, 0x1, -R10 ;  /* 0x00000001d51d7824 */ /* 0x000fe200078e0a0a */
[----:B------:R-:W-:-:S04]  /*cd50*/  CS2R R10, SRZ ;  /* 0x00000000000a7805 */ /* 0x000fc8000001ff00 */
[----:B------:R-:W-:Y:S01]  /*cd60*/  SHF.L.U32 R29, R29, 0x1f, RZ ;  /* 0x0000001f1d1d7819 */ /* 0x000fe200000006ff */
[----:B------:R-:W-:Y:S06]  /*cd70*/  @P1 BRA `(.L_x_1821) ;  /* 0x0000000000301947 */ /* 0x000fec0003800000 */
[----:B------:R-:W-:Y:S02]  /*cd80*/  CS2R R10, SRZ ;  /* 0x00000000000a7805 */ /* 0x000fe4000001ff00 */
[----:B------:R-:W-:Y:S02]  /*cd90*/  CS2R R12, SRZ ;  /* 0x00000000000c7805 */ /* 0x000fe4000001ff00 */
[----:B------:R-:W-:Y:S01]  /*cda0*/  CS2R R14, SRZ ;  /* 0x00000000000e7805 */ /* 0x000fe2000001ff00 */
[----:B------:R-:W-:Y:S06]  /*cdb0*/  @P0 BRA `(.L_x_1821) ;  /* 0x0000000000200947 */ /* 0x000fec0003800000 */
[C---:B------:R-:W-:Y:S01]  /*cdc0*/  IMAD.SHL.U32 R9, R16.reuse, 0x2, RZ ;  /* 0x0000000210097824 */ /* 0x040fe200078e00ff */
[----:B------:R-:W-:-:S04]  /*cdd0*/  SHF.L.U64.HI R10, R16, 0x1, R17 ;  /* 0x00000001100a7819 */ /* 0x000fc80000010211 */
[-C--:B------:R-:W-:Y:S02]  /*cde0*/  IADD3 R12, P1, R32, R9.reuse, RZ ;  /* 0x00000009200c7210 */ /* 0x080fe40007f3e0ff */
[----:B------:R-:W-:-:S03]  /*cdf0*/  IADD3 R8, P2, R34, R9, RZ ;  /* 0x0000000922087210 */ /* 0x000fc60007f5e0ff */
[--C-:B------:R-:W-:Y:S02]  /*ce00*/  IMAD.X R13, R3, 0x1, R10.reuse, P1 ;  /* 0x00000001030d7824 */ /* 0x100fe400008e060a */
[----:B------:R-:W-:-:S04]  /*ce10*/  IMAD.X R9, R33, 0x1, R10, P2 ;  /* 0x0000000121097824 */ /* 0x000fc800010e060a */
[----:B------:R-:W5:Y:S04]  /*ce20*/  LD.E.128 R12, desc[UR38][R12.64] ;  /* 0x000000260c0c7980 */ /* 0x000f68000c101d00 */
[----:B------:R-:W5:Y:S02]  /*ce30*/  LD.E.128 R8, desc[UR38][R8.64] ;  /* 0x0000002608087980 */ /* 0x000f64000c101d00 */
.L_x_1821:
[----:B------:R-:W-:Y:S05]  /*ce40*/  BSYNC B1 ;  /* 0x0000000000017941 */ /* 0x000fea0003800000 */
.L_x_1820:
[----:B------:R-:W0:Y:S01]  /*ce50*/  SYNCS.PHASECHK.TRANS64.TRYWAIT P4, [R2+URZ+0x28800], R29 ;  /* 0x0288001d020075a7 */ /* 0x000e22000808017f */
[----:B------:R-:W-:Y:S01]  /*ce60*/  VIADDMNMX R0, R0, -R193, 0x80, PT ;  /* 0x0000008000007446 */ /* 0x000fe200038009c1 */
[----:B-----5:R-:W-:Y:S01]  /*ce70*/  IMAD.MOV.U32 R3, RZ, RZ, R8 ;  /* 0x000000ffff037224 */ /* 0x020fe200078e0008 */
[----:B------:R-:W-:Y:S01]  /*ce80*/  BSSY B1, `(.L_x_1822) ;  /* 0x0000013000017945 */ /* 0x000fe20003800000 */
[----:B------:R-:W-:Y:S01]  /*ce90*/  IMAD.MOV.U32 R28, RZ, RZ, R9 ;  /* 0x000000ffff1c7224 */ /* 0x000fe200078e0009 */
[-C--:B------:R-:W-:Y:S01]  /*cea0*/  ISETP.GE.OR P3, PT, R23, R0.reuse, P0 ;  /* 0x000000001700720c */ /* 0x080fe20000766670 */
[----:B------:R-:W-:Y:S01]  /*ceb0*/  IMAD.MOV.U32 R30, RZ, RZ, R13 ;  /* 0x000000ffff1e7224 */ /* 0x000fe200078e000d */
[-C--:B------:R-:W-:Y:S02]  /*cec0*/  ISETP.GE.OR P2, PT, R212, R0.reuse, P0 ;  /* 0x00000000d400720c */ /* 0x080fe40000746670 */
[-C--:B------:R-:W-:Y:S02]  /*ced0*/  ISETP.GE.OR P1, PT, R211, R0.reuse, P0 ;  /* 0x00000000d300720c */ /* 0x080fe40000726670 */
[----:B------:R-:W-:Y:S01]  /*cee0*/  ISETP.GE.OR P0, PT, R210, R0, P0 ;  /* 0x00000000d200720c */ /* 0x000fe20000706670 */
        /* <DEDUP_REMOVED lines=11> */
[----:B0-----:R-:W-:Y:S06]  /*cfa0*/  @!P4 BRA `(.L_x_1823) ;  /* 0x000001b000b4c947 */ /* 0x001fec0003800000 */
.L_x_2150:
[----:B------:R-:W-:Y:S05]  /*cfb0*/  BSYNC B1 ;  /* 0x0000000000017941 */ /* 0x000fea0003800000 */
.L_x_1822:
[----:B------:R-:W-:Y:S04]  /*cfc0*/  BSSY B1, `(.L_x_1824) ;  /* 0x0000069000017945 */ /* 0x000fe80003800000 */
[----:B------:R-:W-:Y:S05]  /*cfd0*/  @P3 BRA `(.L_x_1825) ;  /* 0x00000004009c3947 */ /* 0x000fea0003800000 */
[----:B------:R-:W-:Y:S02]  /*cfe0*/  LEA.HI R28, R56, R207, RZ, 0x1d ;  /* 0x000000cf381c7211 */ /* 0x000fe400078fe8ff */
[----:B------:R-:W-:Y:S02]  /*cff0*/  SHF.R.U64 R48, R48, 0x10, R49 ;  /* 0x0000001030307819 */ /* 0x000fe40000001231 */
[----:B------:R-:W-:Y:S01]  /*d000*/  SHF.R.S32.HI R31, RZ, 0x1f, R28 ;  /* 0x0000001fff1f7819 */ /* 0x000fe2000001141c */
[----:B0-----:R-:W-:Y:S01]  /*d010*/  IMAD.SHL.U32 R29, R28, 0x8, RZ ;  /* 0x000000081c1d7824 */ /* 0x001fe200078e00ff */
[----:B------:R-:W-:Y:S02]  /*d020*/  SHF.R.U64 R80, R20, 0x10, R21 ;  /* 0x0000001014507819 */ /* 0x000fe40000001215 */
[----:B------:R-:W-:Y:S02]  /*d030*/  LEA.HI R31, R31, R28, RZ, 0x3 ;  /* 0x0000001c1f1f7211 */ /* 0x000fe400078f18ff */
[----:B------:R-:W-:-:S02]  /*d040*/  LOP3.LUT R30, R29, 0x38, RZ, 0xc0, !PT ;  /* 0x000000381d1e7812 */ /* 0x000fc400078ec0ff */
[----:B------:R-:W-:Y:S01]  /*d050*/  SHF.R.U64 R78, R50, 0x10, R51 ;  /* 0x00000010324e7819 */ /* 0x000fe20000001233 */
[----:B------:R-:W-:Y:S01]  /*d060*/  IMAD.SHL.U32 R31, R31, 0x400, RZ ;  /* 0x000004001f1f7824 */ /* 0x000fe200078e00ff */
[----:B------:R-:W-:Y:S02]  /*d070*/  LOP3.LUT R30, R30, 0x1c0, R225, 0xf8, !PT ;  /* 0x000001c01e1e7812 */ /* 0x000fe400078ef8e1 */
[----:B------:R-:W-:Y:S02]  /*d080*/  SHF.R.U32.HI R85, RZ, 0x10, R37 ;  /* 0x00000010ff557819 */ /* 0x000fe40000011625 */
[----:B------:R-:W-:Y:S02]  /*d090*/  LOP3.LUT R30, R30, R203, RZ, 0x3c, !PT ;  /* 0x000000cb1e1e7212 */ /* 0x000fe400078e3cff */
[----:B------:R-:W-:Y:S02]  /*d0a0*/  LOP3.LUT R31, R31, 0x7fffe000, RZ, 0xc0, !PT ;  /* 0x7fffe0001f1f7812 */ /* 0x000fe400078ec0ff */
[----:B------:R-:W-:-:S02]  /*d0b0*/  PRMT R50, R46, 0x5432, R48 ;  /* 0x000054322e327816 */ /* 0x000fc40000000030 */
[----:B------:R-:W-:Y:S02]  /*d0c0*/  IADD3 R33, R30, R31, R204 ;  /* 0x0000001f1e217210 */ /* 0x000fe40007ffe0cc */
[----:B------:R-:W0:Y:S01]  /*d0d0*/  LDS.128 R28, [R205] ;  /* 0x00000000cd1c7984 */ /* 0x000e220000000c00 */
[----:B------:R-:W-:Y:S02]  /*d0e0*/  PRMT R80, R43, 0x5432, R80 ;  /* 0x000054322b507816 */ /* 0x000fe40000000050 */
[----:B------:R-:W-:Y:S01]  /*d0f0*/  IMAD R76, R33, 0x2, R2 ;  /* 0x00000002214c7824 */ /* 0x000fe200078e0202 */
[----:B------:R-:W-:Y:S02]  /*d100*/  SHF.R.U32.HI R77, RZ, 0x10, R49 ;  /* 0x00000010ff4d7819 */ /* 0x000fe40000011631 */
[----:B------:R-:W-:Y:S02]  /*d110*/  SHF.R.U32.HI R82, RZ, 0x10, R21 ;  /* 0x00000010ff527819 */ /* 0x000fe40000011615 */
[----:B------:R-:W1:Y:S01]  /*d120*/  LDS.128 R32, [R76+0x10400] ;  /* 0x010400004c207984 */ /* 0x000e620000000c00 */
[----:B------:R-:W-:Y:S01]  /*d130*/  SHF.R.U32.HI R79, RZ, 0x10, R51 ;  /* 0x00000010ff4f7819 */ /* 0x000fe20000011633 */
[----:B------:R-:W-:Y:S01]  /*d140*/  IMAD.U32 R51, R50, 0x10000, RZ ;  /* 0x0001000032337824 */ /* 0x000fe200078e00ff */
[----:B------:R-:W-:-:S02]  /*d150*/  PRMT R78, R43, 0x5410, R78 ;  /* 0x000054102b4e7816 */ /* 0x000fc4000000004e */
[----:B------:R-:W-:Y:S01]  /*d160*/  PRMT R85, R81, 0x5410, R85 ;  /* 0x0000541051557816 */ /* 0x000fe20000000055 */
[----:B------:R-:W-:Y:S01]  /*d170*/  IMAD.U32 R81, R80, 0x10000, RZ ;  /* 0x0001000050517824 */ /* 0x000fe200078e00ff */
[----:B------:R-:W-:Y:S02]  /*d180*/  PRMT R77, R83, 0x5410, R77 ;  /* 0x00005410534d7816 */ /* 0x000fe4000000004d */
[C---:B------:R-:W-:Y:S01]  /*d190*/  PRMT R82, R44.reuse, 0x5432, R82 ;  /* 0x000054322c527816 */ /* 0x040fe20000000052 */
[----:B------:R-:W-:Y:S01]  /*d1a0*/  IMAD.U32 R86, R85, 0x10000, RZ ;  /* 0x0001000055567824 */ /* 0x000fe200078e00ff */
[----:B------:R-:W-:Y:S02]  /*d1b0*/  PRMT R79, R44, 0x5410, R79 ;  /* 0x000054102c4f7816 */ /* 0x000fe4000000004f */
[----:B------:R-:W-:Y:S01]  /*d1c0*/  SHF.R.U64 R84, R36, 0x10, R37 ;  /* 0x0000001024547819 */ /* 0x000fe20000001225 */
[----:B------:R-:W-:Y:S01]  /*d1d0*/  IMAD.U32 R83, R82, 0x10000, RZ ;  /* 0x0001000052537824 */ /* 0x000fe200078e00ff */
[----:B------:R-:W-:-:S02]  /*d1e0*/  LOP3.LUT R80, R80, 0xffff0000, RZ, 0xc0, !PT ;  /* 0xffff000050507812 */ /* 0x000fc400078ec0ff */
[----:B------:R-:W-:Y:S02]  /*d1f0*/  LOP3.LUT R50, R50, 0xffff0000, RZ, 0xc0, !PT ;  /* 0xffff000032327812 */ /* 0x000fe400078ec0ff */
[----:B------:R-:W-:Y:S02]  /*d200*/  PRMT R84, R45, 0x5432, R84 ;  /* 0x000054322d547816 */ /* 0x000fe40000000054 */
[----:B------:R-:W-:Y:S01]  /*d210*/  LOP3.LUT R82, R82, 0xffff0000, RZ, 0xc0, !PT ;  /* 0xffff000052527812 */ /* 0x000fe200078ec0ff */
        /* <DEDUP_REMOVED lines=14> */
[C---:B------:R-:W-:Y:S01]  /*d300*/  IMAD.U32 R43, R77.reuse, 0x10000, RZ ;  /* 0x000100004d2b7824 */ /* 0x040fe200078e00ff */
[----:B------:R-:W-:Y:S01]  /*d310*/  LOP3.LUT R77, R77, 0xffff0000, RZ, 0xc0, !PT ;  /* 0xffff00004d4d7812 */ /* 0x000fe200078ec0ff */
[----:B------:R-:W-:-:S02]  /*d320*/  IMAD.U32 R49, R35, 0x10000, RZ ;  /* 0x0001000023317824 */ /* 0x000fc400078e00ff */
[C---:B------:R-:W-:Y:S01]  /*d330*/  FFMA.FTZ R87, R20.reuse, R51, -R87 ;  /* 0x0000003314577223 */ /* 0x040fe20000010857 */
[----:B------:R-:W-:Y:S01]  /*d340*/  FFMA.FTZ R89, R20, R81, R89 ;  /* 0x0000005114597223 */ /* 0x000fe20000010059 */
[C---:B------:R-:W-:Y:S01]  /*d350*/  FMUL.FTZ R51, R44.reuse, R83 ;  /* 0x000000532c337220 */ /* 0x040fe20000410000 */
[----:B------:R-:W-:Y:S02]  /*d360*/  IMAD.U32 R20, R79, 0x10000, RZ ;  /* 0x000100004f147824 */ /* 0x000fe400078e00ff */
[-C--:B------:R-:W-:Y:S01]  /*d370*/  FMUL.FTZ R81, R44, R43.reuse ;  /* 0x0000002b2c517220 */ /* 0x080fe20000410000 */
[C---:B------:R-:W-:Y:S01]  /*d380*/  FMUL.FTZ R44, R49.reuse, R86 ;  /* 0x00000056312c7220 */ /* 0x040fe20000410000 */
[C---:B------:R-:W-:Y:S01]  /*d390*/  FFMA.FTZ R51, R36.reuse, R43, -R51 ;  /* 0x0000002b24337223 */ /* 0x040fe20000010833 */
[-C--:B------:R-:W-:Y:S01]  /*d3a0*/  FMUL.FTZ R49, R49, R20.reuse ;  /* 0x0000001431317220 */ /* 0x080fe20000410000 */
[----:B------:R-:W-:Y:S01]  /*d3b0*/  FFMA.FTZ R81, R36, R83, R81 ;  /* 0x0000005324517223 */ /* 0x000fe20000010051 */
[----:B------:R-:W-:Y:S01]  /*d3c0*/  FFMA.FTZ R43, R37, R20, -R44 ;  /* 0x00000014252b7223 */ /* 0x000fe2000001082c */
[C---:B------:R-:W-:Y:S01]  /*d3d0*/  FMUL.FTZ R20, R32.reuse, R80 ;  /* 0x0000005020147220 */ /* 0x040fe20000410000 */
[----:B------:R-:W-:Y:S01]  /*d3e0*/  FMUL.FTZ R36, R32, R50 ;  /* 0x0000003220247220 */ /* 0x000fe20000410000 */
[----:B------:R-:W-:-:S02]  /*d3f0*/  IMAD.U32 R48, R34, 0x10000, RZ ;  /* 0x0001000022307824 */ /* 0x000fc400078e00ff */
[----:B------:R-:W-:Y:S01]  /*d400*/  FFMA.FTZ R49, R37, R86, R49 ;  /* 0x0000005625317223 */ /* 0x000fe20000010031 */
[----:B------:R-:W-:Y:S02]  /*d410*/  IMAD.U32 R32, R84, 0x10000, RZ ;  /* 0x0001000054207824 */ /* 0x000fe400078e00ff */
[----:B------:R-:W-:Y:S01]  /*d420*/  FMUL.FTZ R37, R33, R82 ;  /* 0x0000005221257220 */ /* 0x000fe20000410000 */
[----:B------:R-:W-:Y:S01]  /*d430*/  FFMA.FTZ R50, R21, R50, -R20 ;  /* 0x0000003215327223 */ /* 0x000fe20000010814 */
[-C--:B------:R-:W-:Y:S01]  /*d440*/  FMUL.FTZ R33, R33, R77.reuse ;  /* 0x0000004d21217220 */ /* 0x080fe20000410000 */
[----:B------:R-:W-:Y:S02]  /*d450*/  IMAD.U32 R20, R78, 0x10000, RZ ;  /* 0x000100004e147824 */ /* 0x000fe400078e00ff */
[----:B------:R-:W-:Y:S01]  /*d460*/  FFMA.FTZ R36, R21, R80, R36 ;  /* 0x0000005015247223 */ /* 0x000fe20000010024 */
[----:B------:R-:W-:Y:S01]  /*d470*/  FMUL.FTZ R80, R48, R32 ;  /* 0x0000002030507220 */ /* 0x000fe20000410000 */
[----:B------:R-:W-:Y:S01]  /*d480*/  FFMA.FTZ R82, R28, R82, R33 ;  /* 0x000000521c527223 */ /* 0x000fe20000010021 */
[----:B------:R-:W-:Y:S01]  /*d490*/  LOP3.LUT R34, R34, 0xffff0000, RZ, 0xc0, !PT ;  /* 0xffff000022227812 */ /* 0x000fe200078ec0ff */
[----:B------:R-:W-:Y:S01]  /*d4a0*/  FFMA.FTZ R44, R28, R77, -R37 ;  /* 0x0000004d1c2c7223 */ /* 0x000fe20000010825 */
[-C--:B------:R-:W-:Y:S01]  /*d4b0*/  FMUL.FTZ R48, R48, R20.reuse ;  /* 0x0000001430307220 */ /* 0x080fe20000410000 */
[----:B------:R-:W-:Y:S01]  /*d4c0*/  LOP3.LUT R33, R84, 0xffff0000, RZ, 0xc0, !PT ;  /* 0xffff000054217812 */ /* 0x000fe200078ec0ff */
[----:B------:R-:W-:Y:S01]  /*d4d0*/  FFMA.FTZ R80, R29, R20, -R80 ;  /* 0x000000141d507223 */ /* 0x000fe20000010850 */
[----:B------:R-:W-:Y:S01]  /*d4e0*/  LOP3.LUT R35, R35, 0xffff0000, RZ, 0xc0, !PT ;  /* 0xffff000023237812 */ /* 0x000fe200078ec0ff */
[----:B------:R-:W-:Y:S01]  /*d4f0*/  FFMA.FTZ R48, R29, R32, R48 ;  /* 0x000000201d307223 */ /* 0x000fe20000010030 */
[----:B------:R-:W-:Y:S01]  /*d500*/  LOP3.LUT R21, R78, 0xffff0000, RZ, 0xc0, !PT ;  /* 0xffff00004e157812 */ /* 0x000fe200078ec0ff */
[----:B------:R-:W-:Y:S01]  /*d510*/  FMUL.FTZ R29, R34, R33 ;  /* 0x00000021221d7220 */ /* 0x000fe20000410000 */
[----:B------:R-:W-:-:S02]  /*d520*/  LOP3.LUT R28, R85, 0xffff0000, RZ, 0xc0, !PT ;  /* 0xffff0000551c7812 */ /* 0x000fc400078ec0ff */
[----:B------:R-:W-:Y:S01]  /*d530*/  LOP3.LUT R20, R79, 0xffff0000, RZ, 0xc0, !PT ;  /* 0xffff00004f147812 */ /* 0x000fe200078ec0ff */
[-C--:B------:R-:W-:Y:S01]  /*d540*/  FMUL.FTZ R34, R34, R21.reuse ;  /* 0x0000001522227220 */ /* 0x080fe20000410000 */
[----:B------:R-:W-:Y:S01]  /*d550*/  FFMA.FTZ R21, R30, R21, -R29 ;  /* 0x000000151e157223 */ /* 0x000fe2000001081d */
[C---:B------:R-:W-:Y:S01]  /*d560*/  FMUL.FTZ R32, R35.reuse, R28 ;  /* 0x0000001c23207220 */ /* 0x040fe20000410000 */
[----:B------:R-:W-:Y:S01]  /*d570*/  F2FP.BF16.F32.PACK_AB R29, R44, R51 ;  /* 0x000000332c1d723e */ /* 0x000fe200000010ff */
[-C--:B------:R-:W-:Y:S01]  /*d580*/  FMUL.FTZ R37, R35, R20.reuse ;  /* 0x0000001423257220 */ /* 0x080fe20000410000 */
[----:B------:R-:W-:Y:S01]  /*d590*/  FFMA.FTZ R35, R30, R33, R34 ;  /* 0x000000211e237223 */ /* 0x000fe20000010022 */
[----:B------:R-:W-:Y:S01]  /*d5a0*/  FFMA.FTZ R20, R31, R20, -R32 ;  /* 0x000000141f147223 */ /* 0x000fe20000010820 */
        /* <DEDUP_REMOVED lines=8> */
[----:B------:R-:W-:-:S05]  /*d630*/  F2FP.BF16.F32.PACK_AB R35, R78, R49 ;  /* 0x000000314e23723e */ /* 0x000fca00000010ff */
[----:B------:R1:W-:Y:S02]  /*d640*/  STS.128 [R76+0x10400], R32 ;  /* 0x010400204c007388 */ /* 0x0003e40000000c00 */
.L_x_1825:
[----:B------:R-:W-:Y:S05]  /*d650*/  BSYNC B1 ;  /* 0x0000000000017941 */ /* 0x000fea0003800000 */
.L_x_1824:
[----:B------:R-:W-:Y:S04]  /*d660*/  BSSY B1, `(.L_x_1826) ;  /* 0x0000068000017945 */ /* 0x000fe80003800000 */
[----:B------:R-:W-:Y:S05]  /*d670*/  @P2 BRA `(.L_x_1827) ;  /* 0x0000000400982947 */ /* 0x000fea0003800000 */
[----:B------:R-:W-:Y:S02]  /*d680*/  LEA.HI R20, R56, R207, RZ, 0x1d ;  /* 0x000000cf38147211 */ /* 0x000fe400078fe8ff */
[--C-:B------:R-:W-:Y:S02]  /*d690*/  SHF.R.U64 R36, R4, 0x10, R5.reuse ;  /* 0x0000001004247819 */ /* 0x100fe40000001205 */
[----:B------:R-:W-:Y:S01]  /*d6a0*/  SHF.R.S32.HI R21, RZ, 0x1f, R20 ;  /* 0x0000001fff157819 */ /* 0x000fe20000011414 */
[----:B-1----:R-:W-:Y:S01]  /*d6b0*/  IMAD.SHL.U32 R28, R20, 0x8, RZ ;  /* 0x00000008141c7824 */ /* 0x002fe200078e00ff */
[----:B------:R-:W-:Y:S02]  /*d6c0*/  SHF.R.U32.HI R5, RZ, 0x10, R5 ;  /* 0x00000010ff057819 */ /* 0x000fe40000011605 */
[----:B------:R-:W-:Y:S02]  /*d6d0*/  LEA.HI R20, R21, R20, RZ, 0x3 ;  /* 0x0000001415147211 */ /* 0x000fe400078f18ff */
[----:B------:R-:W-:-:S02]  /*d6e0*/  LOP3.LUT R21, R199, 0x38, R28, 0xf8, !PT ;  /* 0x00000038c7157812 */ /* 0x000fc400078ef81c */
[----:B0-----:R-:W0:Y:S01]  /*d6f0*/  LDS.128 R28, [R221] ;  /* 0x00000000dd1c7984 */ /* 0x001e220000000c00 */
[----:B------:R-:W-:Y:S01]  /*d700*/  IMAD.SHL.U32 R20, R20, 0x400, RZ ;  /* 0x0000040014147824 */ /* 0x000fe200078e00ff */
[----:B------:R-:W-:Y:S02]  /*d710*/  LOP3.LUT R21, R21, R228, RZ, 0x3c, !PT ;  /* 0x000000e415157212 */ /* 0x000fe400078e3cff */
[--C-:B------:R-:W-:Y:S02]  /*d720*/  SHF.R.U64 R4, R26, 0x10, R27.reuse ;  /* 0x000000101a047819 */ /* 0x100fe4000000121b */
[----:B------:R-:W-:Y:S02]  /*d730*/  LOP3.LUT R20, R20, 0x7fffe000, RZ, 0xc0, !PT ;  /* 0x7fffe00014147812 */ /* 0x000fe400078ec0ff */
[----:B------:R-:W-:Y:S02]  /*d740*/  SHF.R.U32.HI R27, RZ, 0x10, R27 ;  /* 0x00000010ff1b7819 */ /* 0x000fe4000001161b */
[----:B------:R-:W-:-:S02]  /*d750*/  IADD3 R21, R21, R20, R202 ;  /* 0x0000001415157210 */ /* 0x000fc40007ffe0ca */
[----:B------:R-:W-:Y:S02]  /*d760*/  SHF.R.U64 R20, R6, 0x10, R7 ;  /* 0x0000001006147819 */ /* 0x000fe40000001207 */
[----:B------:R-:W-:Y:S01]  /*d770*/  SHF.R.U64 R6, R24, 0x10, R25 ;  /* 0x0000001018067819 */ /* 0x000fe20000001219 */
[----:B------:R-:W-:Y:S01]  /*d780*/  IMAD R21, R21, 0x2, R2 ;  /* 0x0000000215157824 */ /* 0x000fe200078e0202 */
[----:B------:R-:W-:Y:S02]  /*d790*/  SHF.R.U32.HI R7, RZ, 0x10, R7 ;  /* 0x00000010ff077819 */ /* 0x000fe40000011607 */
[----:B------:R-:W-:Y:S02]  /*d7a0*/  SHF.R.U32.HI R25, RZ, 0x10, R25 ;  /* 0x00000010ff197819 */ /* 0x000fe40000011619 */
[----:B------:R-:W1:Y:S01]  /*d7b0*/  LDS.128 R32, [R21+0x10400] ;  /* 0x0104000015207984 */ /* 0x000e620000000c00 */
[----:B------:R-:W-:Y:S02]  /*d7c0*/  PRMT R47, R47, 0x5410, R6 ;  /* 0x000054102f2f7816 */ /* 0x000fe40000000006 */
[----:B------:R-:W-:-:S02]  /*d7d0*/  PRMT R61, R61, 0x5410, R36 ;  /* 0x000054103d3d7816 */ /* 0x000fc40000000024 */
[----:B------:R-:W-:Y:S01]  /*d7e0*/  PRMT R62, R62, 0x5410, R5 ;  /* 0x000054103e3e7816 */ /* 0x000fe20000000005 */
[----:B------:R-:W-:Y:S01]  /*d7f0*/  IMAD.U32 R37, R47, 0x10000, RZ ;  /* 0x000100002f257824 */ /* 0x000fe200078e00ff */
[----:B------:R-:W-:Y:S01]  /*d800*/  PRMT R63, R63, 0x5410, R20 ;  /* 0x000054103f3f7816 */ /* 0x000fe20000000014 */
[----:B------:R-:W-:Y:S01]  /*d810*/  IMAD.U32 R36, R61, 0x10000, RZ ;  /* 0x000100003d247824 */ /* 0x000fe200078e00ff */
[----:B------:R-:W-:Y:S02]  /*d820*/  PRMT R64, R64, 0x5410, R7 ;  /* 0x0000541040407816 */ /* 0x000fe40000000007 */
[----:B------:R-:W-:Y:S02]  /*d830*/  PRMT R58, R58, 0x5410, R25 ;  /* 0x000054103a3a7816 */ /* 0x000fe40000000019 */
[----:B------:R-:W-:Y:S02]  /*d840*/  PRMT R59, R59, 0x5410, R4 ;  /* 0x000054103b3b7816 */ /* 0x000fe40000000004 */
[----:B------:R-:W-:-:S02]  /*d850*/  PRMT R60, R60, 0x5410, R27 ;  /* 0x000054103c3c7816 */ /* 0x000fc4000000001b */
        /* <DEDUP_REMOVED lines=21> */
[----:B------:R-:W-:Y:S02]  /*d9b0*/  IMAD.U32 R25, R62, 0x10000, RZ ;  /* 0x000100003e197824 */ /* 0x000fe400078e00ff */
[----:B------:R-:W-:Y:S01]  /*d9c0*/  FFMA.FTZ R43, R4, R36, -R43 ;  /* 0x00000024042b7223 */ /* 0x000fe2000001082b */
[C---:B------:R-:W-:Y:S01]  /*d9d0*/  FMUL.FTZ R51, R27.reuse, R35 ;  /* 0x000000231b337220 */ /* 0x040fe20000410000 */
[----:B------:R-:W-:Y:S02]  /*d9e0*/  IMAD.U32 R36, R60, 0x10000, RZ ;  /* 0x000100003c247824 */ /* 0x000fe400078e00ff */
[----:B------:R-:W-:Y:S01]  /*d9f0*/  FFMA.FTZ R49, R4, R37, R49 ;  /* 0x0000002504317223 */ /* 0x000fe20000010031 */
[-C--:B------:R-:W-:Y:S01]  /*da00*/  FMUL.FTZ R27, R27, R25.reuse ;  /* 0x000000191b1b7220 */ /* 0x080fe20000410000 */
[----:B------:R-:W-:Y:S01]  /*da10*/  FFMA.FTZ R51, R6, R25, -R51 ;  /* 0x0000001906337223 */ /* 0x000fe20000010833 */
[----:B------:R-:W-:-:S02]  /*da20*/  IMAD.U32 R4, R64, 0x10000, RZ ;  /* 0x0001000040047824 */ /* 0x000fc400078e00ff */
[C---:B------:R-:W-:Y:S01]  /*da30*/  FMUL.FTZ R25, R33.reuse, R36 ;  /* 0x0000002421197220 */ /* 0x040fe20000410000 */
[----:B------:R-:W-:Y:S01]  /*da40*/  FFMA.FTZ R35, R6, R35, R27 ;  /* 0x0000002306237223 */ /* 0x000fe2000001001b */
[----:B------:R-:W-:Y:S01]  /*da50*/  LOP3.LUT R27, R58, 0xffff0000, RZ, 0xc0, !PT ;  /* 0xffff00003a1b7812 */ /* 0x000fe200078ec0ff */
[-C--:B------:R-:W-:Y:S01]  /*da60*/  FMUL.FTZ R33, R33, R4.reuse ;  /* 0x0000000421217220 */ /* 0x080fe20000410000 */
[----:B------:R-:W-:Y:S01]  /*da70*/  FFMA.FTZ R37, R24, R4, -R25 ;  /* 0x0000000418257223 */ /* 0x000fe20000010819 */
[----:B------:R-:W-:Y:S01]  /*da80*/  LOP3.LUT R25, R62, 0xffff0000, RZ, 0xc0, !PT ;  /* 0xffff00003e197812 */ /* 0x000fe200078ec0ff */
[----:B------:R-:W-:Y:S01]  /*da90*/  FMUL.FTZ R4, R26, R47 ;  /* 0x0000002f1a047220 */ /* 0x000fe20000410000 */
[----:B------:R-:W-:Y:S01]  /*daa0*/  FFMA.FTZ R48, R24, R36, R33 ;  /* 0x0000002418307223 */ /* 0x000fe20000010021 */
[C---:B------:R-:W-:Y:S01]  /*dab0*/  FMUL.FTZ R33, R32.reuse, R27 ;  /* 0x0000001b20217220 */ /* 0x040fe20000410000 */
[----:B------:R-:W-:Y:S02]  /*dac0*/  IMAD.U32 R6, R59, 0x10000, RZ ;  /* 0x000100003b067824 */ /* 0x000fe400078e00ff */
[----:B------:R-:W-:Y:S01]  /*dad0*/  FFMA.FTZ R24, R5, R61, -R4 ;  /* 0x0000003d05187223 */ /* 0x000fe20000010804 */
[----:B------:R-:W-:Y:S01]  /*dae0*/  FMUL.FTZ R36, R32, R25 ;  /* 0x0000001920247220 */ /* 0x000fe20000410000 */
[----:B------:R-:W-:-:S02]  /*daf0*/  IMAD.U32 R4, R63, 0x10000, RZ ;  /* 0x000100003f047824 */ /* 0x000fc400078e00ff */
[----:B------:R-:W-:Y:S01]  /*db00*/  FMUL.FTZ R26, R26, R61 ;  /* 0x0000003d1a1a7220 */ /* 0x000fe20000410000 */
[C---:B------:R-:W-:Y:S01]  /*db10*/  FFMA.FTZ R32, R28.reuse, R25, -R33 ;  /* 0x000000191c207223 */ /* 0x040fe20000010821 */
[----:B------:R-:W-:Y:S01]  /*db20*/  FFMA.FTZ R36, R28, R27, R36 ;  /* 0x0000001b1c247223 */ /* 0x000fe20000010024 */
[C---:B------:R-:W-:Y:S01]  /*db30*/  FMUL.FTZ R44, R29.reuse, R6 ;  /* 0x000000061d2c7220 */ /* 0x040fe20000410000 */
[-C--:B------:R-:W-:Y:S01]  /*db40*/  FMUL.FTZ R28, R29, R4.reuse ;  /* 0x000000041d1c7220 */ /* 0x080fe20000410000 */
[----:B------:R-:W-:Y:S01]  /*db50*/  LOP3.LUT R59, R59, 0xffff0000, RZ, 0xc0, !PT ;  /* 0xffff00003b3b7812 */ /* 0x000fe200078ec0ff */
[----:B------:R-:W-:Y:S01]  /*db60*/  FFMA.FTZ R26, R5, R47, R26 ;  /* 0x0000002f051a7223 */ /* 0x000fe2000001001a */
[----:B------:R-:W-:Y:S01]  /*db70*/  LOP3.LUT R63, R63, 0xffff0000, RZ, 0xc0, !PT ;  /* 0xffff00003f3f7812 */ /* 0x000fe200078ec0ff */
[C---:B------:R-:W-:Y:S01]  /*db80*/  FFMA.FTZ R44, R7.reuse, R4, -R44 ;  /* 0x00000004072c7223 */ /* 0x040fe2000001082c */
[----:B------:R-:W-:Y:S01]  /*db90*/  LOP3.LUT R25, R60, 0xffff0000, RZ, 0xc0, !PT ;  /* 0xffff00003c197812 */ /* 0x000fe200078ec0ff */
[----:B------:R-:W-:Y:S01]  /*dba0*/  FFMA.FTZ R28, R7, R6, R28 ;  /* 0x00000006071c7223 */ /* 0x000fe2000001001c */
[----:B------:R-:W-:Y:S01]  /*dbb0*/  LOP3.LUT R5, R64, 0xffff0000, RZ, 0xc0, !PT ;  /* 0xffff000040057812 */ /* 0x000fe200078ec0ff */
[C---:B------:R-:W-:Y:S01]  /*dbc0*/  FMUL.FTZ R7, R31.reuse, R59 ;  /* 0x0000003b1f077220 */ /* 0x040fe20000410000 */
[----:B------:R-:W-:Y:S01]  /*dbd0*/  FMUL.FTZ R4, R31, R63 ;  /* 0x0000003f1f047220 */ /* 0x000fe20000410000 */
[----:B------:R-:W-:-:S02]  /*dbe0*/  FMUL.FTZ R27, R34, R25 ;  /* 0x00000019221b7220 */ /* 0x000fc40000410000 */
[----:B------:R-:W-:Y:S01]  /*dbf0*/  FMUL.FTZ R34, R34, R5 ;  /* 0x0000000522227220 */ /* 0x000fe20000410000 */
[C---:B------:R-:W-:Y:S01]  /*dc00*/  FFMA.FTZ R7, R20.reuse, R63, -R7 ;  /* 0x0000003f14077223 */ /* 0x040fe20000010807 */
[----:B------:R-:W-:Y:S01]  /*dc10*/  FFMA.FTZ R59, R20, R59, R4 ;  /* 0x0000003b143b7223 */ /* 0x000fe20000010004 */
[C---:B------:R-:W-:Y:S01]  /*dc20*/  FFMA.FTZ R20, R30.reuse, R5, -R27 ;  /* 0x000000051e147223 */ /* 0x040fe2000001081b */
[----:B------:R-:W-:Y:S01]  /*dc30*/  FFMA.FTZ R27, R30, R25, R34 ;  /* 0x000000191e1b7223 */ /* 0x000fe20000010022 */
[----:B------:R-:W-:Y:S02]  /*dc40*/  F2FP.BF16.F32.PACK_AB R4, R24, R43 ;  /* 0x0000002b1804723e */ /* 0x000fe400000010ff */
[----:B------:R-:W-:Y:S02]  /*dc50*/  F2FP.BF16.F32.PACK_AB R6, R7, R44 ;  /* 0x0000002c0706723e */ /* 0x000fe400000010ff */
[----:B------:R-:W-:Y:S02]  /*dc60*/  F2FP.BF16.F32.PACK_AB R24, R26, R49 ;  /* 0x000000311a18723e */ /* 0x000fe400000010ff */
[----:B------:R-:W-:-:S02]  /*dc70*/  F2FP.BF16.F32.PACK_AB R5, R32, R51 ;  /* 0x000000332005723e */ /* 0x000fc400000010ff */
[----:B------:R-:W-:Y:S02]  /*dc80*/  F2FP.BF16.F32.PACK_AB R7, R20, R37 ;  /* 0x000000251407723e */ /* 0x000fe400000010ff */
[----:B------:R-:W-:Y:S02]  /*dc90*/  F2FP.BF16.F32.PACK_AB R25, R36, R35 ;  /* 0x000000232419723e */ /* 0x000fe400000010ff */
[----:B------:R-:W-:Y:S01]  /*dca0*/  F2FP.BF16.F32.PACK_AB R26, R59, R28 ;  /* 0x0000001c3b1a723e */ /* 0x000fe200000010ff */
[----:B------:R2:W-:Y:S01]  /*dcb0*/  STS.128 [R221], R4 ;  /* 0x00000004dd007388 */ /* 0x0005e20000000c00 */
[----:B------:R-:W-:-:S05]  /*dcc0*/  F2FP.BF16.F32.PACK_AB R27, R27, R48 ;  /* 0x000000301b1b723e */ /* 0x000fca00000010ff */
[----:B------:R2:W-:Y:S02]  /*dcd0*/  STS.128 [R21+0x10400], R24 ;  /* 0x0104001815007388 */ /* 0x0005e40000000c00 */
.L_x_1827:
[----:B------:R-:W-:Y:S05]  /*dce0*/  BSYNC B1 ;  /* 0x0000000000017941 */ /* 0x000fea0003800000 */
.L_x_1826:
[----:B------:R-:W-:Y:S04]  /*dcf0*/  BSSY B1, `(.L_x_1828) ;  /* 0x0000068000017945 */ /* 0x000fe80003800000 */
[----:B------:R-:W-:Y:S05]  /*dd00*/  @P1 BRA `(.L_x_1829) ;  /* 0x0000000400981947 */ /* 0x000fea0003800000 */
[----:B--2---:R-:W-:Y:S02]  /*dd10*/  LEA.HI R4, R56, R207, RZ, 0x1d ;  /* 0x000000cf38047211 */ /* 0x004fe400078fe8ff */
[----:B-1----:R-:W-:Y:S02]  /*dd20*/  SHF.R.U64 R31, R38, 0x10, R39 ;  /* 0x00000010261f7819 */ /* 0x002fe40000001227 */
[----:B------:R-:W-:Y:S01]  /*dd30*/  SHF.R.S32.HI R7, RZ, 0x1f, R4 ;  /* 0x0000001fff077819 */ /* 0x000fe20000011404 */
[----:B------:R-:W-:Y:S01]  /*dd40*/  IMAD.SHL.U32 R5, R4, 0x8, RZ ;  /* 0x0000000804057824 */ /* 0x000fe200078e00ff */
[----:B------:R-:W-:Y:S02]  /*dd50*/  SHF.R.U64 R28, R52, 0x10, R53 ;  /* 0x00000010341c7819 */ /* 0x000fe40000001235 */
[----:B------:R-:W-:Y:S02]  /*dd60*/  LEA.HI R7, R7, R4, RZ, 0x3 ;  /* 0x0000000407077211 */ /* 0x000fe400078f18ff */
[----:B------:R-:W-:-:S02]  /*dd70*/  LOP3.LUT R4, R198, 0x38, R5, 0xf8, !PT ;  /* 0x00000038c6047812 */ /* 0x000fc400078ef805 */
[----:B------:R-:W-:Y:S01]  /*dd80*/  SHF.R.U32.HI R38, RZ, 0x10, R39 ;  /* 0x00000010ff267819 */ /* 0x000fe20000011627 */
[----:B------:R-:W-:Y:S01]  /*dd90*/  IMAD.SHL.U32 R7, R7, 0x400, RZ ;  /* 0x0000040007077824 */ /* 0x000fe200078e00ff */
[----:B------:R-:W-:Y:S02]  /*dda0*/  LOP3.LUT R4, R4, R227, RZ, 0x3c, !PT ;  /* 0x000000e304047212 */ /* 0x000fe400078e3cff */
[----:B------:R-:W-:Y:S02]  /*ddb0*/  PRMT R72, R72, 0x5410, R31 ;  /* 0x0000541048487816 */ /* 0x000fe4000000001f */
[----:B------:R-:W-:Y:S02]  /*ddc0*/  LOP3.LUT R7, R7, 0x7fffe000, RZ, 0xc0, !PT ;  /* 0x7fffe00007077812 */ /* 0x000fe400078ec0ff */
[----:B------:R-:W-:Y:S01]  /*ddd0*/  PRMT R65, R65, 0x5410, R28 ;  /* 0x0000541041417816 */ /* 0x000fe2000000001c */
[----:B------:R-:W-:Y:S01]  /*dde0*/  IMAD.U32 R36, R72, 0x10000, RZ ;  /* 0x0001000048247824 */ /* 0x000fe200078e00ff */
[----:B------:R-:W-:-:S02]  /*ddf0*/  IADD3 R21, R4, R7, R201 ;  /* 0x0000000704157210 */ /* 0x000fc40007ffe0c9 */
[----:B------:R-:W1:Y:S01]  /*de00*/  LDS.128 R4, [R220] ;  /* 0x00000000dc047984 */ /* 0x000e620000000c00 */
[----:B------:R-:W-:Y:S01]  /*de10*/  SHF.R.U32.HI R53, RZ, 0x10, R53 ;  /* 0x00000010ff357819 */ /* 0x000fe20000011635 */
[----:B------:R-:W-:Y:S01]  /*de20*/  IMAD.U32 R35, R65, 0x10000, RZ ;  /* 0x0001000041237824 */ /* 0x000fe200078e00ff */
[----:B------:R-:W-:Y:S01]  /*de30*/  SHF.R.U64 R20, R54, 0x10, R55 ;  /* 0x0000001036147819 */ /* 0x000fe20000001237 */
[----:B------:R-:W-:Y:S01]  /*de40*/  IMAD R21, R21, 0x2, R2 ;  /* 0x0000000215157824 */ /* 0x000fe200078e0202 */
[--C-:B0-----:R-:W-:Y:S02]  /*de50*/  SHF.R.U64 R29, R40, 0x10, R41.reuse ;  /* 0x00000010281d7819 */ /* 0x101fe40000001229 */
[----:B------:R-:W-:Y:S02]  /*de60*/  PRMT R73, R73, 0x5410, R38 ;  /* 0x0000541049497816 */ /* 0x000fe40000000026 */
[----:B------:R-:W0:Y:S01]  /*de70*/  LDS.128 R24, [R21+0x10400] ;  /* 0x0104000015187984 */ /* 0x000e220000000c00 */
[----:B------:R-:W-:-:S02]  /*de80*/  SHF.R.U32.HI R40, RZ, 0x10, R41 ;  /* 0x00000010ff287819 */ /* 0x000fc40000011629 */
[----:B------:R-:W-:Y:S01]  /*de90*/  PRMT R66, R66, 0x5410, R53 ;  /* 0x0000541042427816 */ /* 0x000fe20000000035 */
[----:B------:R-:W-:Y:S01]  /*dea0*/  IMAD.U32 R37, R73, 0x10000, RZ ;  /* 0x0001000049257824 */ /* 0x000fe200078e00ff */
[----:B------:R-:W-:Y:S02]  /*deb0*/  PRMT R45, R45, 0x5410, R20 ;  /* 0x000054102d2d7816 */ /* 0x000fe40000000014 */
[----:B------:R-:W-:Y:S02]  /*dec0*/  SHF.R.U32.HI R55, RZ, 0x10, R55 ;  /* 0x00000010ff377819 */ /* 0x000fe40000011637 */
[----:B------:R-:W-:Y:S02]  /*ded0*/  PRMT R75, R75, 0x5410, R40 ;  /* 0x000054104b4b7816 */ /* 0x000fe40000000028 */
[----:B------:R-:W-:Y:S02]  /*dee0*/  PRMT R46, R46, 0x5410, R55 ;  /* 0x000054102e2e7816 */ /* 0x000fe40000000037 */
[----:B------:R-:W-:-:S02]  /*def0*/  LOP3.LUT R65, R65, 0xffff0000, RZ, 0xc0, !PT ;  /* 0xffff000041417812 */ /* 0x000fc400078ec0ff */
[----:B------:R-:W-:Y:S01]  /*df00*/  PRMT R74, R74, 0x5410, R29 ;  /* 0x000054104a4a7816 */ /* 0x000fe2000000001d */
        /* <DEDUP_REMOVED lines=12> */
[C---:B------:R-:W-:Y:S01]  /*dfd0*/  FMUL.FTZ R39, R31.reuse, R36 ;  /* 0x000000241f277220 */ /* 0x040fe20000410000 */
[----:B------:R-:W-:Y:S01]  /*dfe0*/  FMUL.FTZ R41, R31, R35 ;  /* 0x000000231f297220 */ /* 0x000fe20000410000 */
[----:B------:R-:W-:-:S02]  /*dff0*/  IMAD.U32 R31, R66, 0x10000, RZ ;  /* 0x00010000421f7824 */ /* 0x000fc400078e00ff */
[----:B------:R-:W-:Y:S01]  /*e000*/  FMUL.FTZ R43, R32, R37 ;  /* 0x00000025202b7220 */ /* 0x000fe20000410000 */
[----:B------:R-:W-:Y:S01]  /*e010*/  FFMA.FTZ R38, R20, R35, -R39 ;  /* 0x0000002314267223 */ /* 0x000fe20000010827 */
[----:B------:R-:W-:Y:S02]  /*e020*/  IMAD.U32 R34, R27, 0x10000, RZ ;  /* 0x000100001b227824 */ /* 0x000fe400078e00ff */
[-C--:B------:R-:W-:Y:S01]  /*e030*/  FMUL.FTZ R47, R32, R31.reuse ;  /* 0x0000001f202f7220 */ /* 0x080fe20000410000 */
[----:B------:R-:W-:Y:S02]  /*e040*/  IMAD.U32 R39, R75, 0x10000, RZ ;  /* 0x000100004b277824 */ /* 0x000fe400078e00ff */
[----:B------:R-:W-:Y:S01]  /*e050*/  FFMA.FTZ R43, R28, R31, -R43 ;  /* 0x0000001f1c2b7223 */ /* 0x000fe2000001082b */
[----:B------:R-:W-:Y:S01]  /*e060*/  IMAD.U32 R35, R46, 0x10000, RZ ;  /* 0x000100002e237824 */ /* 0x000fe200078e00ff */
[----:B------:R-:W-:Y:S01]  /*e070*/  LOP3.LUT R31, R72, 0xffff0000, RZ, 0xc0, !PT ;  /* 0xffff0000481f7812 */ /* 0x000fe200078ec0ff */
[----:B------:R-:W-:Y:S01]  /*e080*/  FMUL.FTZ R49, R34, R39 ;  /* 0x0000002722317220 */ /* 0x000fe20000410000 */
[----:B------:R-:W-:Y:S01]  /*e090*/  FFMA.FTZ R47, R28, R37, R47 ;  /* 0x000000251c2f7223 */ /* 0x000fe2000001002f */
[----:B------:R-:W-:Y:S01]  /*e0a0*/  LOP3.LUT R28, R73, 0xffff0000, RZ, 0xc0, !PT ;  /* 0xffff0000491c7812 */ /* 0x000fe200078ec0ff */
[-C--:B------:R-:W-:Y:S01]  /*e0b0*/  FMUL.FTZ R34, R34, R35.reuse ;  /* 0x0000002322227220 */ /* 0x080fe20000410000 */
[----:B------:R-:W-:Y:S01]  /*e0c0*/  FFMA.FTZ R49, R30, R35, -R49 ;  /* 0x000000231e317223 */ /* 0x000fe20000010831 */
[----:B------:R-:W-:Y:S01]  /*e0d0*/  LOP3.LUT R66, R66, 0xffff0000, RZ, 0xc0, !PT ;  /* 0xffff000042427812 */ /* 0x000fe200078ec0ff */
[C---:B------:R-:W-:Y:S01]  /*e0e0*/  FMUL.FTZ R35, R24.reuse, R31 ;  /* 0x0000001f18237220 */ /* 0x040fe20000410000 */
[----:B------:R-:W-:Y:S01]  /*e0f0*/  FMUL.FTZ R37, R24, R65 ;  /* 0x0000004118257220 */ /* 0x000fe20000410000 */
[----:B------:R-:W-:-:S02]  /*e100*/  IMAD.U32 R33, R26, 0x10000, RZ ;  /* 0x000100001a217824 */ /* 0x000fc400078e00ff */
[----:B------:R-:W-:Y:S01]  /*e110*/  FFMA.FTZ R41, R20, R36, R41 ;  /* 0x0000002414297223 */ /* 0x000fe20000010029 */
[----:B------:R-:W-:Y:S02]  /*e120*/  IMAD.U32 R24, R74, 0x10000, RZ ;  /* 0x000100004a187824 */ /* 0x000fe400078e00ff */
[----:B------:R-:W-:Y:S01]  /*e130*/  FFMA.FTZ R39, R30, R39, R34 ;  /* 0x000000271e277223 */ /* 0x000fe20000010022 */
[----:B------:R-:W-:Y:S01]  /*e140*/  FMUL.FTZ R32, R25, R28 ;  /* 0x0000001c19207220 */ /* 0x000fe20000410000 */
[C---:B------:R-:W-:Y:S01]  /*e150*/  FFMA.FTZ R35, R4.reuse, R65, -R35 ;  /* 0x0000004104237223 */ /* 0x040fe20000010823 */
[----:B------:R-:W-:Y:S02]  /*e160*/  IMAD.U32 R20, R45, 0x10000, RZ ;  /* 0x000100002d147824 */ /* 0x000fe400078e00ff */
[----:B------:R-:W-:Y:S01]  /*e170*/  FMUL.FTZ R25, R25, R66 ;  /* 0x0000004219197220 */ /* 0x000fe20000410000 */
[----:B------:R-:W-:Y:S01]  /*e180*/  FFMA.FTZ R30, R4, R31, R37 ;  /* 0x0000001f041e7223 */ /* 0x000fe20000010025 */
[----:B------:R-:W-:Y:S01]  /*e190*/  FMUL.FTZ R4, R33, R24 ;  /* 0x0000001821047220 */ /* 0x000fe20000410000 */
[C---:B------:R-:W-:Y:S01]  /*e1a0*/  FFMA.FTZ R32, R5.reuse, R66, -R32 ;  /* 0x0000004205207223 */ /* 0x040fe20000010820 */
[----:B------:R-:W-:Y:S01]  /*e1b0*/  FFMA.FTZ R28, R5, R28, R25 ;  /* 0x0000001c051c7223 */ /* 0x000fe20000010019 */
[-C--:B------:R-:W-:Y:S01]  /*e1c0*/  FMUL.FTZ R34, R33, R20.reuse ;  /* 0x0000001421227220 */ /* 0x080fe20000410000 */
[----:B------:R-:W-:Y:S01]  /*e1d0*/  LOP3.LUT R26, R26, 0xffff0000, RZ, 0xc0, !PT ;  /* 0xffff00001a1a7812 */ /* 0x000fe200078ec0ff */
[C---:B------:R-:W-:Y:S01]  /*e1e0*/  FFMA.FTZ R20, R29.reuse, R20, -R4 ;  /* 0x000000141d147223 */ /* 0x040fe20000010804 */
[----:B------:R-:W-:Y:S01]  /*e1f0*/  LOP3.LUT R5, R74, 0xffff0000, RZ, 0xc0, !PT ;  /* 0xffff00004a057812 */ /* 0x000fe200078ec0ff */
[----:B------:R-:W-:Y:S01]  /*e200*/  FFMA.FTZ R34, R29, R24, R34 ;  /* 0x000000181d227223 */ /* 0x000fe20000010022 */
[----:B------:R-:W-:-:S02]  /*e210*/  LOP3.LUT R27, R27, 0xffff0000, RZ, 0xc0, !PT ;  /* 0xffff00001b1b7812 */ /* 0x000fc400078ec0ff */
[----:B------:R-:W-:Y:S01]  /*e220*/  LOP3.LUT R45, R45, 0xffff0000, RZ, 0xc0, !PT ;  /* 0xffff00002d2d7812 */ /* 0x000fe200078ec0ff */
[----:B------:R-:W-:Y:S01]  /*e230*/  FMUL.FTZ R25, R26, R5 ;  /* 0x000000051a197220 */ /* 0x000fe20000410000 */
[----:B------:R-:W-:Y:S02]  /*e240*/  LOP3.LUT R4, R75, 0xffff0000, RZ, 0xc0, !PT ;  /* 0xffff00004b047812 */ /* 0x000fe400078ec0ff */
[----:B------:R-:W-:Y:S01]  /*e250*/  LOP3.LUT R46, R46, 0xffff0000, RZ, 0xc0, !PT ;  /* 0xffff00002e2e7812 */ /* 0x000fe200078ec0ff */
[-C--:B------:R-:W-:Y:S01]  /*e260*/  FMUL.FTZ R26, R26, R45.reuse ;  /* 0x0000002d1a1a7220 */ /* 0x080fe20000410000 */
[----:B------:R-:W-:Y:S01]  /*e270*/  FFMA.FTZ R45, R6, R45, -R25 ;  /* 0x0000002d062d7223 */ /* 0x000fe20000010819 */
[C---:B------:R-:W-:Y:S01]  /*e280*/  FMUL.FTZ R24, R27.reuse, R4 ;  /* 0x000000041b187220 */ /* 0x040fe20000410000 */
[----:B------:R-:W-:Y:S01]  /*e290*/  F2FP.BF16.F32.PACK_AB R25, R28, R47 ;  /* 0x0000002f1c19723e */ /* 0x000fe200000010ff */
[-C--:B------:R-:W-:Y:S01]  /*e2a0*/  FMUL.FTZ R29, R27, R46.reuse ;  /* 0x0000002e1b1d7220 */ /* 0x080fe20000410000 */
[----:B------:R-:W-:Y:S01]  /*e2b0*/  FFMA.FTZ R27, R6, R5, R26 ;  /* 0x00000005061b7223 */ /* 0x000fe2000001001a */
[C---:B------:R-:W-:Y:S01]  /*e2c0*/  FFMA.FTZ R46, R7.reuse, R46, -R24 ;  /* 0x0000002e072e7223 */ /* 0x040fe20000010818 */
[----:B------:R-:W-:Y:S01]  /*e2d0*/  F2FP.BF16.F32.PACK_AB R5, R32, R43 ;  /* 0x0000002b2005723e */ /* 0x000fe200000010ff */
[----:B------:R-:W-:Y:S01]  /*e2e0*/  FFMA.FTZ R36, R7, R4, R29 ;  /* 0x0000000407247223 */ /* 0x000fe2000001001d */
[----:B------:R-:W-:-:S02]  /*e2f0*/  F2FP.BF16.F32.PACK_AB R4, R35, R38 ;  /* 0x000000262304723e */ /* 0x000fc400000010ff */
[----:B------:R-:W-:Y:S02]  /*e300*/  F2FP.BF16.F32.PACK_AB R6, R45, R20 ;  /* 0x000000142d06723e */ /* 0x000fe400000010ff */
[----:B------:R-:W-:Y:S02]  /*e310*/  F2FP.BF16.F32.PACK_AB R26, R27, R34 ;  /* 0x000000221b1a723e */ /* 0x000fe400000010ff */
[----:B------:R-:W-:Y:S02]  /*e320*/  F2FP.BF16.F32.PACK_AB R7, R46, R49 ;  /* 0x000000312e07723e */ /* 0x000fe400000010ff */
[----:B------:R-:W-:Y:S02]  /*e330*/  F2FP.BF16.F32.PACK_AB R24, R30, R41 ;  /* 0x000000291e18723e */ /* 0x000fe400000010ff */
[----:B------:R-:W-:Y:S01]  /*e340*/  F2FP.BF16.F32.PACK_AB R27, R36, R39 ;  /* 0x00000027241b723e */ /* 0x000fe200000010ff */
[----:B------:R3:W-:Y:S04]  /*e350*/  STS.128 [R220], R4 ;  /* 0x00000004dc007388 */ /* 0x0007e80000000c00 */
[----:B------:R3:W-:Y:S02]  /*e360*/  STS.128 [R21+0x10400], R24 ;  /* 0x0104001815007388 */ /* 0x0007e40000000c00 */
.L_x_1829:
[----:B------:R-:W-:Y:S05]  /*e370*/  BSYNC B1 ;  /* 0x0000000000017941 */ /* 0x000fea0003800000 */
.L_x_1828:
[----:B------:R-:W-:Y:S01]  /*e380*/  PRMT R20, R3, 0x5410, R0 ;  /* 0x0000541003147816 */ /* 0x000fe20000000000 */
[----:B------:R-:W-:Y:S06]  /*e390*/  @P0 BRA `(.L_x_1813) ;  /* 0x0000000400980947 */ /* 0x000fec0003800000 */
[----:B------:R-:W-:Y:S01]  /*e3a0*/  LEA.HI R56, R56, R207, RZ, 0x1d ;  /* 0x000000cf38387211 */ /* 0x000fe200078fe8ff */
[----:B--23--:R-:W2:Y:S01]  /*e3b0*/  LDS.128 R4, [R219] ;  /* 0x00000000db047984 */ /* 0x00cea20000000c00 */
[--C-:B------:R-:W-:Y:S02]  /*e3c0*/  SHF.R.U64 R21, R12, 0x10, R13.reuse ;  /* 0x000000100c157819 */ /* 0x100fe4000000120d */
[----:B------:R-:W-:Y:S01]  /*e3d0*/  SHF.R.S32.HI R3, RZ, 0x1f, R56 ;  /* 0x0000001fff037819 */ /* 0x000fe20000011438 */
[----:B------:R-:W-:Y:S01]  /*e3e0*/  IMAD.SHL.U32 R0, R56, 0x8, RZ ;  /* 0x0000000838007824 */ /* 0x000fe200078e00ff */
[----:B------:R-:W-:Y:S02]  /*e3f0*/  SHF.R.U32.HI R12, RZ, 0x10, R13 ;  /* 0x00000010ff0c7819 */ /* 0x000fe4000001160d */
[----:B------:R-:W-:Y:S02]  /*e400*/  LEA.HI R56, R3, R56, RZ, 0x3 ;  /* 0x0000003803387211 */ /* 0x000fe400078f18ff */
[----:B------:R-:W-:-:S02]  /*e410*/  LOP3.LUT R3, R197, 0x38, R0, 0xf8, !PT ;  /* 0x00000038c5037812 */ /* 0x000fc400078ef800 */
[--C-:B------:R-:W-:Y:S01]  /*e420*/  SHF.R.U64 R0, R8, 0x10, R9.reuse ;  /* 0x0000001008007819 */ /* 0x100fe20000001209 */
[----:B------:R-:W-:Y:S01]  /*e430*/  IMAD.SHL.U32 R56, R56, 0x400, RZ ;  /* 0x0000040038387824 */ /* 0x000fe200078e00ff */
[----:B------:R-:W-:Y:S02]  /*e440*/  LOP3.LUT R3, R3, R226, RZ, 0x3c, !PT ;  /* 0x000000e203037212 */ /* 0x000fe400078e3cff */
[----:B------:R-:W-:Y:S02]  /*e450*/  SHF.R.U32.HI R8, RZ, 0x10, R9 ;  /* 0x00000010ff087819 */ /* 0x000fe40000011609 */
[----:B------:R-:W-:Y:S02]  /*e460*/  LOP3.LUT R56, R56, 0x7fffe000, RZ, 0xc0, !PT ;  /* 0x7fffe00038387812 */ /* 0x000fe400078ec0ff */
[----:B------:R-:W-:Y:S02]  /*e470*/  PRMT R57, R57, 0x5410, R0 ;  /* 0x0000541039397816 */ /* 0x000fe40000000000 */
[----:B------:R-:W-:-:S02]  /*e480*/  IADD3 R3, R3, R56, R200 ;  /* 0x0000003803037210 */ /* 0x000fc40007ffe0c8 */
[--C-:B------:R-:W-:Y:S02]  /*e490*/  SHF.R.U64 R9, R10, 0x10, R11.reuse ;  /* 0x000000100a097819 */ /* 0x100fe4000000120b */
[----:B------:R-:W-:Y:S01]  /*e4a0*/  SHF.R.U32.HI R10, RZ, 0x10, R11 ;  /* 0x00000010ff0a7819 */ /* 0x000fe2000001160b */
[----:B------:R-:W-:Y:S01]  /*e4b0*/  IMAD R3, R3, 0x2, R2 ;  /* 0x0000000203037824 */ /* 0x000fe200078e0202 */
[----:B------:R-:W-:Y:S02]  /*e4c0*/  PRMT R71, R71, 0x5410, R12 ;  /* 0x0000541047477816 */ /* 0x000fe4000000000c */
[--C-:B-1----:R-:W-:Y:S02]  /*e4d0*/  SHF.R.U64 R28, R14, 0x10, R15.reuse ;  /* 0x000000100e1c7819 */ /* 0x102fe4000000120f */
[----:B------:R-:W1:Y:S01]  /*e4e0*/  LDS.128 R24, [R3+0x10400] ;  /* 0x0104000003187984 */ /* 0x000e620000000c00 */
[----:B0-----:R-:W-:Y:S02]  /*e4f0*/  SHF.R.U32.HI R29, RZ, 0x10, R15 ;  /* 0x00000010ff1d7819 */ /* 0x001fe4000001160f */
[----:B------:R-:W-:-:S02]  /*e500*/  PRMT R70, R70, 0x5410, R21 ;  /* 0x0000541046467816 */ /* 0x000fc40000000015 */
[----:B------:R-:W-:Y:S02]  /*e510*/  PRMT R67, R67, 0x5410, R8 ;  /* 0x0000541043437816 */ /* 0x000fe40000000008 */
[----:B------:R-:W-:Y:S01]  /*e520*/  PRMT R28, R20, 0x5432, R28 ;  /* 0x00005432141c7816 */ /* 0x000fe2000000001c */
[----:B------:R-:W-:Y:S01]  /*e530*/  IMAD.U32 R21, R70, 0x10000, RZ ;  /* 0x0001000046157824 */ /* 0x000fe200078e00ff */
[----:B------:R-:W-:Y:S01]  /*e540*/  PRMT R29, R20, 0x5410, R29 ;  /* 0x00005410141d7816 */ /* 0x000fe2000000001d */
[----:B--2---:R-:W-:Y:S01]  /*e550*/  IMAD.U32 R0, R4, 0x10000, RZ ;  /* 0x0001000004007824 */ /* 0x004fe200078e00ff */
[----:B------:R-:W-:Y:S01]  /*e560*/  PRMT R69, R69, 0x5410, R10 ;  /* 0x0000541045457816 */ /* 0x000fe2000000000a */
[----:B------:R-:W-:Y:S01]  /*e570*/  IMAD.U32 R8, R5, 0x10000, RZ ;  /* 0x0001000005087824 */ /* 0x000fe200078e00ff */
[----:B------:R-:W-:Y:S01]  /*e580*/  PRMT R68, R68, 0x5410, R9 ;  /* 0x0000541044447816 */ /* 0x000fe20000000009 */
[----:B------:R-:W-:Y:S01]  /*e590*/  IMAD.U32 R10, R7, 0x10000, RZ ;  /* 0x00010000070a7824 */ /* 0x000fe200078e00ff */
[----:B------:R-:W-:Y:S01]  /*e5a0*/  LOP3.LUT R4, R4, 0xffff0000, RZ, 0xc0, !PT ;  /* 0xffff000004047812 */ /* 0x000fe200078ec0ff */
[----:B------:R-:W-:Y:S01]  /*e5b0*/  IMAD.U32 R9, R6, 0x10000, RZ ;  /* 0x0001000006097824 */ /* 0x000fe200078e00ff */
[----:B------:R-:W-:-:S02]  /*e5c0*/  LOP3.LUT R5, R5, 0xffff0000, RZ, 0xc0, !PT ;  /* 0xffff000005057812 */ /* 0x000fc400078ec0ff */
[----:B------:R-:W-:Y:S02]  /*e5d0*/  LOP3.LUT R6, R6, 0xffff0000, RZ, 0xc0, !PT ;  /* 0xffff000006067812 */ /* 0x000fe400078ec0ff */
[----:B------:R-:W-:Y:S01]  /*e5e0*/  LOP3.LUT R7, R7, 0xffff0000, RZ, 0xc0, !PT ;  /* 0xffff000007077812 */ /* 0x000fe200078ec0ff */
[C---:B-1----:R-:W-:Y:S01]  /*e5f0*/  IMAD.U32 R11, R24.reuse, 0x10000, RZ ;  /* 0x00010000180b7824 */ /* 0x042fe200078e00ff */
[----:B------:R-:W-:Y:S01]  /*e600*/  LOP3.LUT R12, R24, 0xffff0000, RZ, 0xc0, !PT ;  /* 0xffff0000180c7812 */ /* 0x000fe200078ec0ff */
[C---:B------:R-:W-:Y:S01]  /*e610*/  IMAD.U32 R13, R25.reuse, 0x10000, RZ ;  /* 0x00010000190d7824 */ /* 0x040fe200078e00ff */
[----:B------:R-:W-:Y:S01]  /*e620*/  LOP3.LUT R24, R25, 0xffff0000, RZ, 0xc0, !PT ;  /* 0xffff000019187812 */ /* 0x000fe200078ec0ff */
[----:B------:R-:W-:Y:S01]  /*e630*/  IMAD.U32 R25, R57, 0x10000, RZ ;  /* 0x0001000039197824 */ /* 0x000fe200078e00ff */
[C---:B------:R-:W-:Y:S01]  /*e640*/  LOP3.LUT R15, R26.reuse, 0xffff0000, RZ, 0xc0, !PT ;  /* 0xffff00001a0f7812 */ /* 0x040fe200078ec0ff */
[----:B------:R-:W-:Y:S01]  /*e650*/  IMAD.U32 R14, R26, 0x10000, RZ ;  /* 0x000100001a0e7824 */ /* 0x000fe200078e00ff */
[C---:B------:R-:W-:Y:S01]  /*e660*/  LOP3.LUT R26, R27.reuse, 0xffff0000, RZ, 0xc0, !PT ;  /* 0xffff00001b1a7812 */ /* 0x040fe200078ec0ff */
[----:B------:R-:W-:-:S02]  /*e670*/  IMAD.U32 R20, R27, 0x10000, RZ ;  /* 0x000100001b147824 */ /* 0x000fc400078e00ff */
[----:B------:R-:W-:Y:S01]  /*e680*/  FMUL.FTZ R31, R11, R25 ;  /* 0x000000190b1f7220 */ /* 0x000fe20000410000 */
[----:B------:R-:W-:Y:S02]  /*e690*/  IMAD.U32 R27, R67, 0x10000, RZ ;  /* 0x00010000431b7824 */ /* 0x000fe400078e00ff */
[-C--:B------:R-:W-:Y:S01]  /*e6a0*/  FMUL.FTZ R33, R11, R21.reuse ;  /* 0x000000150b217220 */ /* 0x080fe20000410000 */
[----:B------:R-:W-:Y:S02]  /*e6b0*/  IMAD.U32 R11, R71, 0x10000, RZ ;  /* 0x00010000470b7824 */ /* 0x000fe400078e00ff */
[----:B------:R-:W-:Y:S01]  /*e6c0*/  FFMA.FTZ R30, R0, R21, -R31 ;  /* 0x00000015001e7223 */ /* 0x000fe2000001081f */
[----:B------:R-:W-:Y:S01]  /*e6d0*/  FMUL.FTZ R35, R13, R27 ;  /* 0x0000001b0d237220 */ /* 0x000fe20000410000 */
[----:B------:R-:W-:Y:S02]  /*e6e0*/  IMAD.U32 R31, R69, 0x10000, RZ ;  /* 0x00010000451f7824 */ /* 0x000fe400078e00ff */
[----:B------:R-:W-:Y:S01]  /*e6f0*/  FMUL.FTZ R13, R13, R11 ;  /* 0x0000000b0d0d7220 */ /* 0x000fe20000410000 */
[----:B------:R-:W-:-:S02]  /*e700*/  IMAD.U32 R21, R29, 0x10000, RZ ;  /* 0x000100001d157824 */ /* 0x000fc400078e00ff */
[----:B------:R-:W-:Y:S01]  /*e710*/  FFMA.FTZ R35, R8, R11, -R35 ;  /* 0x0000000b08237223 */ /* 0x000fe20000010823 */
[----:B------:R-:W-:Y:S01]  /*e720*/  FMUL.FTZ R11, R20, R31 ;  /* 0x0000001f140b7220 */ /* 0x000fe20000410000 */
[----:B------:R-:W-:Y:S01]  /*e730*/  FFMA.FTZ R33, R0, R25, R33 ;  /* 0x0000001900217223 */ /* 0x000fe20000010021 */
[-C--:B------:R-:W-:Y:S01]  /*e740*/  FMUL.FTZ R0, R20, R21.reuse ;  /* 0x0000001514007220 */ /* 0x080fe20000410000 */
[----:B------:R-:W-:Y:S01]  /*e750*/  LOP3.LUT R57, R57, 0xffff0000, RZ, 0xc0, !PT ;  /* 0xffff000039397812 */ /* 0x000fe200078ec0ff */
[----:B------:R-:W-:Y:S01]  /*e760*/  FFMA.FTZ R20, R10, R21, -R11 ;  /* 0x000000150a147223 */ /* 0x000fe2000001080b */
[----:B------:R-:W-:Y:S01]  /*e770*/  LOP3.LUT R11, R70, 0xffff0000, RZ, 0xc0, !PT ;  /* 0xffff0000460b7812 */ /* 0x000fe200078ec0ff */
[----:B------:R-:W-:Y:S01]  /*e780*/  FFMA.FTZ R27, R8, R27, R13 ;  /* 0x0000001b081b7223 */ /* 0x000fe2000001000d */
[----:B------:R-:W-:Y:S01]  /*e790*/  LOP3.LUT R67, R67, 0xffff0000, RZ, 0xc0, !PT ;  /* 0xffff000043437812 */ /* 0x000fe200078ec0ff */
[C---:B------:R-:W-:Y:S01]  /*e7a0*/  FMUL.FTZ R13, R12.reuse, R57 ;  /* 0x000000390c0d7220 */ /* 0x040fe20000410000 */
[----:B------:R-:W-:Y:S01]  /*e7b0*/  LOP3.LUT R71, R71, 0xffff0000, RZ, 0xc0, !PT ;  /* 0xffff000047477812 */ /* 0x000fe200078ec0ff */
[----:B------:R-:W-:Y:S01]  /*e7c0*/  FMUL.FTZ R21, R12, R11 ;  /* 0x0000000b0c157220 */ /* 0x000fe20000410000 */
[----:B------:R-:W-:-:S02]  /*e7d0*/  IMAD.U32 R8, R68, 0x10000, RZ ;  /* 0x0001000044087824 */ /* 0x000fc400078e00ff */
[----:B------:R-:W-:Y:S01]  /*e7e0*/  FFMA.FTZ R31, R10, R31, R0 ;  /* 0x0000001f0a1f7223 */ /* 0x000fe20000010000 */
[----:B------:R-:W-:Y:S01]  /*e7f0*/  FFMA.FTZ R13, R4, R11, -R13 ;  /* 0x0000000b040d7223 */ /* 0x000fe2000001080d */
[----:B------:R-:W-:Y:S02]  /*e800*/  IMAD.U32 R0, R28, 0x10000, RZ ;  /* 0x000100001c007824 */ /* 0x000fe400078e00ff */
[----:B------:R-:W-:Y:S01]  /*e810*/  FMUL.FTZ R12, R24, R67 ;  /* 0x00000043180c7220 */ /* 0x000fe20000410000 */
[----:B------:R-:W-:Y:S01]  /*e820*/  FFMA.FTZ R10, R4, R57, R21 ;  /* 0x00000039040a7223 */ /* 0x000fe20000010015 */
[-C--:B------:R-:W-:Y:S01]  /*e830*/  FMUL.FTZ R24, R24, R71.reuse ;  /* 0x0000004718187220 */ /* 0x080fe20000410000 */
[----:B------:R-:W-:Y:S01]  /*e840*/  FMUL.FTZ R4, R14, R8 ;  /* 0x000000080e047220 */ /* 0x000fe20000410000 */
[----:B------:R-:W-:Y:S01]  /*e850*/  LOP3.LUT R68, R68, 0xffff0000, RZ, 0xc0, !PT ;  /* 0xffff000044447812 */ /* 0x000fe200078ec0ff */
[-C--:B------:R-:W-:Y:S01]  /*e860*/  FMUL.FTZ R14, R14, R0.reuse ;  /* 0x000000000e0e7220 */ /* 0x080fe20000410000 */
[----:B------:R-:W-:Y:S01]  /*e870*/  LOP3.LUT R69, R69, 0xffff0000, RZ, 0xc0, !PT ;  /* 0xffff000045457812 */ /* 0x000fe200078ec0ff */
[C---:B------:R-:W-:Y:S01]  /*e880*/  FFMA.FTZ R12, R5.reuse, R71, -R12 ;  /* 0x00000047050c7223 */ /* 0x040fe2000001080c */
[----:B------:R-:W-:Y:S01]  /*e890*/  LOP3.LUT R28, R28, 0xffff0000, RZ, 0xc0, !PT ;  /* 0xffff00001c1c7812 */ /* 0x000fe200078ec0ff */
[----:B------:R-:W-:Y:S01]  /*e8a0*/  FFMA.FTZ R24, R5, R67, R24 ;  /* 0x0000004305187223 */ /* 0x000fe20000010018 */
[----:B------:R-:W-:Y:S01]  /*e8b0*/  LOP3.LUT R29, R29, 0xffff0000, RZ, 0xc0, !PT ;  /* 0xffff00001d1d7812 */ /* 0x000fe200078ec0ff */
[----:B------:R-:W-:Y:S01]  /*e8c0*/  FFMA.FTZ R0, R9, R0, -R4 ;  /* 0x0000000009007223 */ /* 0x000fe20000010804 */
[C---:B------:R-:W-:Y:S01]  /*e8d0*/  FMUL.FTZ R5, R15.reuse, R68 ;  /* 0x000000440f057220 */ /* 0x040fe20000410000 */
[C---:B------:R-:W-:Y:S01]  /*e8e0*/  FMUL.FTZ R4, R26.reuse, R69 ;  /* 0x000000451a047220 */ /* 0x040fe20000410000 */
[-C--:B------:R-:W-:Y:S01]  /*e8f0*/  FMUL.FTZ R15, R15, R28.reuse ;  /* 0x0000001c0f0f7220 */ /* 0x080fe20000410000 */
[-C--:B------:R-:W-:Y:S01]  /*e900*/  FMUL.FTZ R26, R26, R29.reuse ;  /* 0x0000001d1a1a7220 */ /* 0x080fe20000410000 */
[C---:B------:R-:W-:Y:S01]  /*e910*/  FFMA.FTZ R11, R6.reuse, R28, -R5 ;  /* 0x0000001c060b7223 */ /* 0x040fe20000010805 */
        /* <DEDUP_REMOVED lines=10> */
[----:B------:R-:W-:Y:S01]  /*e9c0*/  F2FP.BF16.F32.PACK_AB R10, R15, R14 ;  /* 0x0000000e0f0a723e */ /* 0x000fe200000010ff */
[----:B------:R4:W-:Y:S01]  /*e9d0*/  STS.128 [R219], R4 ;  /* 0x00000004db007388 */ /* 0x0009e20000000c00 */
[----:B------:R-:W-:-:S05]  /*e9e0*/  F2FP.BF16.F32.PACK_AB R11, R26, R31 ;  /* 0x0000001f1a0b723e */ /* 0x000fca00000010ff */
[----:B------:R4:W-:Y:S02]  /*e9f0*/  STS.128 [R3+0x10400], R8 ;  /* 0x0104000803007388 */ /* 0x0009e40000000c00 */
.L_x_1813:
[----:B------:R-:W-:Y:S05]  /*ea00*/  BSYNC B0 ;  /* 0x0000000000007941 */ /* 0x000fea0003800000 */
.L_x_1785:
        /* <DEDUP_REMOVED lines=8> */
.L_x_1783:
[----:B------:R-:W-:-:S13]  /*ea90*/  ISETP.NE.AND P0, PT, R191, 0x3, PT ;  /* 0x00000003bf00780c */ /* 0x000fda0003f05270 */
[----:B------:R-:W-:Y:S05]  /*eaa0*/  @!P0 BRA `(.L_x_1830) ;  /* 0x0000000000048947 */ /* 0x000fea0003800000 */
[----:B------:R-:W-:Y:S01]  /*eab0*/  BPT.TRAP 0x1 ;  /* 0x000000040000795c */ /* 0x000fe20000300000 */
.L_x_1830:
[----:B----4-:R-:W-:Y:S01]  /*eac0*/  IMAD R8, R22, 0x8, R2 ;  /* 0x0000000816087824 */ /* 0x010fe200078e0202 */
[----:B-12---:R-:W-:-:S04]  /*ead0*/  SHF.L.U32 R3, R186, 0x1f, RZ ;  /* 0x0000001fba037819 */ /* 0x006fc800000006ff */
[----:B------:R1:W2:Y:S01]  /*eae0*/  SYNCS.PHASECHK.TRANS64.TRYWAIT P2, [R8+URZ+0x28830], R3 ;  /* 0x02883003080075a7 */ /* 0x0002a2000804017f */
[----:B------:R-:W-:Y:S05]  /*eaf0*/  @!P0 BRA `(.L_x_1831) ;  /* 0x0000000000048947 */ /* 0x000fea0003800000 */
[----:B------:R-:W-:Y:S01]  /*eb00*/  BPT.TRAP 0x1 ;  /* 0x000000040000795c */ /* 0x000fe20000300000 */
.L_x_1831:
[----:B------:R-:W4:Y:S02]  /*eb10*/  S2R R0, SR_TID.X ;  /* 0x0000000000007919 */ /* 0x000f240000002100 */
[----:B----4-:R-:W-:-:S04]  /*eb20*/  LOP3.LUT R0, R0, 0x7f, RZ, 0xc0, !PT ;  /* 0x0000007f00007812 */ /* 0x010fc800078ec0ff */
[----:B------:R-:W-:Y:S01]  /*eb30*/  ISETP.NE.AND P1, PT, R0, RZ, PT ;  /* 0x000000ff0000720c */ /* 0x000fe20003f25270 */
[----:B--2---:R-:W-:-:S12]  /*eb40*/  @P2 BRA `(.L_x_1832) ;  /* 0x0000000000082947 */ /* 0x004fd80003800000 */
[----:B------:R-:W2:Y:S02]  /*eb50*/  SYNCS.PHASECHK.TRANS64.TRYWAIT P2, [R8+URZ+0x28830], R3 ;  /* 0x02883003080075a7 */ /* 0x000ea4000804017f */
[----:B--2---:R-:W-:Y:S05]  /*eb60*/  @!P2 BRA `(.L_x_1833) ;  /* 0x0000019400d8a947 */ /* 0x004fea0003800000 */
.L_x_1832:
[----:B------:R-:W-:Y:S05]  /*eb70*/  WARPSYNC.ALL ;  /* 0x0000000000007948 */ /* 0x000fea0003800000 */
[----:B------:R-:W-:Y:S01]  /*eb80*/  VIADD R0, R2, 0x18400 ;  /* 0x0001840002007836 */ /* 0x000fe20000000000 */
[----:B------:R-:W-:Y:S01]  /*eb90*/  R2UR UR44, R42 ;  /* 0x000000002a2c72ca */ /* 0x000fe200000e0000 */
[----:B0--3--:R-:W-:Y:S01]  /*eba0*/  IMAD.MOV.U32 R7, RZ, RZ, 0x40000040 ;  /* 0x40000040ff077424 */ /* 0x009fe200078e00ff */
[----:B------:R-:W-:Y:S01]  /*ebb0*/  WARPGROUP.ARRIVE ;  /* 0x00000000000079c5 */ /* 0x000fe20000000000 */
[----:B------:R-:W-:Y:S01]  /*ebc0*/  UMOV UR45, 0x40000040 ;  /* 0x40000040002d7882 */ /* 0x000fe20000000000 */
[----:B------:R-:W-:Y:S01]  /*ebd0*/  SHF.R.U32.HI R0, RZ, 0x4, R0 ;  /* 0x00000004ff007819 */ /* 0x000fe20000011600 */
[----:B------:R-:W-:Y:S01]  /*ebe0*/  IMAD.MOV.U32 R11, RZ, RZ, 0x40000040 ;  /* 0x40000040ff0b7424 */ /* 0x000fe200078e00ff */
[----:B------:R-:W-:Y:S01]  /*ebf0*/  R2UR UR47, R7 ;  /* 0x00000000072f72ca */ /* 0x000fe200000e0000 */
[----:B------:R-:W-:Y:S01]  /*ec00*/  UMOV UR9, 0x40000040 ;  /* 0x4000004000097882 */ /* 0x000fe20000000000 */
[----:B------:R-:W-:Y:S01]  /*ec10*/  LOP3.LUT R0, R0, 0x3fff, RZ, 0xc0, !PT ;  /* 0x00003fff00007812 */ /* 0x000fe200078ec0ff */
[----:B------:R-:W-:Y:S01]  /*ec20*/  UMOV UR13, 0x40000040 ;  /* 0x40000040000d7882 */ /* 0x000fe20000000000 */
[----:B------:R-:W-:Y:S01]  /*ec30*/  R2UR UR11, R11 ;  /* 0x000000000b0b72ca */ /* 0x000fe200000e0000 */
[----:B------:R-:W-:Y:S01]  /*ec40*/  IMAD.MOV.U32 R11, RZ, RZ, 0x40000040 ;  /* 0x40000040ff0b7424 */ /* 0x000fe200078e00ff */
[----:B------:R-:W-:Y:S01]  /*ec50*/  LOP3.LUT R5, R0, 0x10000, RZ, 0xfc, !PT ;  /* 0x0001000000057812 */ /* 0x000fe200078efcff */
[----:B------:R-:W-:Y:S01]  /*ec60*/  ULOP3.LUT UR44, UR44, 0x10000, URZ, 0xfc, !UPT ;  /* 0x000100002c2c7892 */ /* 0x000fe2000f8efc3f */
[----:B------:R-:W-:Y:S01]  /*ec70*/  IMAD.MOV.U32 R7, RZ, RZ, 0x40000040 ;  /* 0x40000040ff077424 */ /* 0x000fe200078e00ff */
[----:B------:R-:W-:Y:S01]  /*ec80*/  UMOV UR17, 0x40000040 ;  /* 0x4000004000117882 */ /* 0x000fe20000000000 */
[----:B------:R-:W-:Y:S01]  /*ec90*/  R2UR UR15, R11 ;  /* 0x000000000b0f72ca */ /* 0x000fe200000e0000 */
[----:B------:R-:W-:Y:S01]  /*eca0*/  IMAD R6, R22, 0x800, R5 ;  /* 0x0000080016067824 */ /* 0x000fe200078e0205 */
[----:B------:R-:W-:Y:S01]  /*ecb0*/  UIADD3 UR8, UR44, 0x2, URZ ;  /* 0x000000022c087890 */ /* 0x000fe2000fffe03f */
[----:B------:R-:W-:Y:S01]  /*ecc0*/  IMAD.MOV.U32 R11, RZ, RZ, 0x40000040 ;  /* 0x40000040ff0b7424 */ /* 0x000fe200078e00ff */
[----:B------:R-:W-:Y:S01]  /*ecd0*/  UIADD3 UR12, UR44, 0x4, URZ ;  /* 0x000000042c0c7890 */ /* 0x000fe2000fffe03f */
[C---:B------:R-:W-:Y:S01]  /*ece0*/  VIADD R10, R6.reuse, 0x2 ;  /* 0x00000002060a7836 */ /* 0x040fe20000000000 */
[----:B------:R-:W-:Y:S01]  /*ecf0*/  R2UR UR46, R6 ;  /* 0x00000000062e72ca */ /* 0x000fe200000e0000 */
[----:B------:R-:W-:Y:S01]  /*ed00*/  UIADD3 UR16, UR44, 0x6, URZ ;  /* 0x000000062c107890 */ /* 0x000fe2000fffe03f */
[----:B------:R-:W-:Y:S01]  /*ed10*/  R2UR UR19, R11 ;  /* 0x000000000b1372ca */ /* 0x000fe200000e0000 */
[----:B------:R-:W-:Y:S01]  /*ed20*/  IMAD.MOV.U32 R11, RZ, RZ, 0x40000040 ;  /* 0x40000040ff0b7424 */ /* 0x000fe200078e00ff */
[----:B------:R-:W-:Y:S01]  /*ed30*/  R2UR UR10, R10 ;  /* 0x000000000a0a72ca */ /* 0x000fe200000e0000 */
[----:B------:R-:W-:Y:S01]  /*ed40*/  VIADD R10, R6, 0x4 ;  /* 0x00000004060a7836 */ /* 0x000fe20000000000 */
[----:B------:R-:W-:Y:S01]  /*ed50*/  UIADD3 UR20, UR44, 0x400, URZ ;  /* 0x000004002c147890 */ /* 0x000fe2000fffe03f */
[----:B------:R-:W-:Y:S01]  /*ed60*/  R2UR UR35, R7 ;  /* 0x00000000072372ca */ /* 0x000fe200000e0000 */
[----:B------:R-:W-:Y:S01]  /*ed70*/  UMOV UR21, 0x40000040 ;  /* 0x4000004000157882 */ /* 0x000fe20000000000 */
[----:B------:R-:W-:Y:S01]  /*ed80*/  R2UR UR23, R11 ;  /* 0x000000000b1772ca */ /* 0x000fe200000e0000 */
[----:B------:R-:W-:Y:S01]  /*ed90*/  IMAD.MOV.U32 R11, RZ, RZ, 0x40000040 ;  /* 0x40000040ff0b7424 */ /* 0x000fe200078e00ff */
[----:B------:R-:W-:Y:S01]  /*eda0*/  R2UR UR14, R10 ;  /* 0x000000000a0e72ca */ /* 0x000fe200000e0000 */
[----:B------:R-:W-:Y:S01]  /*edb0*/  VIADD R10, R6, 0x6 ;  /* 0x00000006060a7836 */ /* 0x000fe20000000000 */
[----:B------:R-:W-:Y:S01]  /*edc0*/  HGMMA.64x128x16.F32.BF16 R24, gdesc[UR44], RZ, !UPT, gsb0 ;  /* 0x01e000002c1879f0 */ /* 0x000fe2000c0018ff */
[----:B------:R-:W-:Y:S01]  /*edd0*/  UIADD3 UR24, UR44, 0x402, URZ ;  /* 0x000004022c187890 */ /* 0x000fe2000fffe03f */
[----:B------:R-:W-:Y:S01]  /*ede0*/  R2UR UR27, R11 ;  /* 0x000000000b1b72ca */ /* 0x000fe200000e0000 */
[----:B------:R-:W-:Y:S01]  /*edf0*/  UMOV UR25, 0x40000040 ;  /* 0x4000004000197882 */ /* 0x000fe20000000000 */
[----:B------:R-:W-:Y:S01]  /*ee00*/  R2UR UR18, R10 ;  /* 0x000000000a1272ca */ /* 0x000fe200000e0000 */
[----:B------:R-:W-:Y:S01]  /*ee10*/  VIADD R10, R6, 0x400 ;  /* 0x00000400060a7836 */ /* 0x000fe20000000000 */
[----:B------:R-:W-:Y:S01]  /*ee20*/  UIADD3 UR28, UR44, 0x404, URZ ;  /* 0x000004042c1c7890 */ /* 0x000fe2000fffe03f */
[----:B------:R-:W-:Y:S01]  /*ee30*/  IMAD.MOV.U32 R11, RZ, RZ, 0x40000040 ;  /* 0x40000040ff0b7424 */ /* 0x000fe200078e00ff */
[----:B------:R-:W-:Y:S01]  /*ee40*/  UMOV UR29, 0x40000040 ;  /* 0x40000040001d7882 */ /* 0x000fe20000000000 */
[----:B------:R-:W-:Y:S01]  /*ee50*/  UIADD3 UR32, UR44, 0x406, URZ ;  /* 0x000004062c207890 */ /* 0x000fe2000fffe03f */
[----:B------:R-:W-:Y:S01]  /*ee60*/  R2UR UR22, R10 ;  /* 0x000000000a1672ca */ /* 0x000fe200000e0000 */
[----:B------:R-:W-:Y:S01]  /*ee70*/  VIADD R10, R6, 0x402 ;  /* 0x00000402060a7836 */ /* 0x000fe20000000000 */
[----:B------:R-:W-:Y:S01]  /*ee80*/  R2UR UR31, R11 ;  /* 0x000000000b1f72ca */ /* 0x000fe200000e0000 */
[----:B------:R-:W-:Y:S01]  /*ee90*/  UMOV UR33, 0x40000040 ;  /* 0x4000004000217882 */ /* 0x000fe20000000000 */
[----:B------:R-:W-:Y:S01]  /*eea0*/  ULDC UR4, c[0x0][0x9d8] ;  /* 0x0002760000047ab9 */ /* 0x000fe20000000800 */
[----:B-12---:R-:W-:Y:S01]  /*eeb0*/  @!P1 VIADD R8, R8, 0x28840 ;  /* 0x0002884008089836 */ /* 0x006fe20000000000 */
[----:B------:R-:W-:Y:S01]  /*eec0*/  R2UR UR26, R10 ;  /* 0x000000000a1a72ca */ /* 0x000fe200000e0000 */
[C---:B------:R-:W-:Y:S01]  /*eed0*/  VIADD R10, R6.reuse, 0x404 ;  /* 0x00000404060a7836 */ /* 0x040fe20000000000 */
[----:B------:R-:W-:Y:S01]  /*eee0*/  ULDC UR50, c[0x0][0x9dc] ;  /* 0x0002770000327ab9 */ /* 0x000fe20000000800 */
[----:B------:R-:W-:Y:S01]  /*eef0*/  VIADD R6, R6, 0x406 ;  /* 0x0000040606067836 */ /* 0x000fe20000000000 */
[----:B------:R-:W-:Y:S01]  /*ef00*/  @!P1 PRMT R8, RZ, 0x654, R8 ;  /* 0x00000654ff089816 */ /* 0x000fe20000000008 */
[----:B------:R-:W-:Y:S01]  /*ef10*/  ULOP3.LUT UR50, URZ, UR50, URZ, 0x33, !UPT ;  /* 0x000000323f327292 */ /* 0x000fe2000f8e333f */
[----:B------:R-:W-:-:S02]  /*ef20*/  R2UR UR30, R10 ;  /* 0x000000000a1e72ca */ /* 0x000fc400000e0000 */
[----:B------:R-:W-:Y:S02]  /*ef30*/  R2UR UR34, R6 ;  /* 0x00000000062272ca */ /* 0x000fe400000e0000 */
[----:B------:R-:W0:Y:S02]  /*ef40*/  LDC R6, c[0x0][0x448] ;  /* 0x00011200ff067b82 */ /* 0x000e240000000800 */
[----:B0-----:R-:W-:Y:S01]  /*ef50*/  ISETP.NE.AND P2, PT, R6, 0x1, PT ;  /* 0x000000010600780c */ /* 0x001fe20003f45270 */
[----:B------:R-:W-:-:S12]  /*ef60*/  IMAD.IADD R6, R195, 0x1, R193 ;  /* 0x00000001c3067824 */ /* 0x000fd800078e02c1 */
[----:B------:R-:W0:Y:S02]  /*ef70*/  @P2 LDC R7, c[0x0][0x44c] ;  /* 0x00011300ff072b82 */ /* 0x000e240000000800 */
[----:B0-----:R-:W-:Y:S01]  /*ef80*/  @P2 IMAD.HI.U32 R7, R6, R7, RZ ;  /* 0x0000000706072227 */ /* 0x001fe200078e00ff */
[----:B------:R-:W-:Y:S02]  /*ef90*/  WARPGROUP.DEPBAR.LE gsb0, 0x0 ;  /* 0x00008000000079c5 */ /* 0x000fe40000010000 */
[----:B------:R-:W-:-:S06]  /*efa0*/  WARPGROUP.ARRIVE ;  /* 0x00000000000079c5 */ /* 0x000fcc0000000000 */
        /* <DEDUP_REMOVED lines=22> */
[----:B------:R-:W0:Y:S01]  /*f110*/  @P2 LDC R42, c[0x0][0x450] ;  /* 0x00011400ff2a2b82 */ /* 0x000e220000000800 */
[----:B------:R-:W-:Y:S02]  /*f120*/  IMAD.MOV.U32 R49, RZ, RZ, R6 ;  /* 0x000000ffff317224 */ /* 0x000fe400078e0006 */
        /* <DEDUP_REMOVED lines=22> */
[----:B0-----:R-:W-:Y:S01]  /*f290*/  @P2 SHF.R.U32.HI R49, RZ, R42, R7 ;  /* 0x0000002aff312219 */ /* 0x001fe20000011607 */
[----:B------:R-:W-:Y:S01]  /*f2a0*/  IMAD.MOV.U32 R42, RZ, RZ, -0x80 ;  /* 0xffffff80ff2a7424 */ /* 0x000fe200078e00ff */
[----:B------:R-:W0:Y:S01]  /*f2b0*/  LDC.64 R6, c[0x0][0x9e0] ;  /* 0x00027800ff067b82 */ /* 0x000e220000000a00 */
[----:B------:R-:W-:Y:S01]  /*f2c0*/  FMUL.FTZ R29, R29, UR4 ;  /* 0x000000041d1d7c20 */ /* 0x000fe20008410000 */
[----:B------:R-:W-:Y:S01]  /*f2d0*/  FMUL.FTZ R32, R32, UR4 ;  /* 0x0000000420207c20 */ /* 0x000fe20008410000 */
[----:B------:R-:W1:Y:S01]  /*f2e0*/  SHFL.IDX PT, R48, R49, RZ, 0x1c1f ;  /* 0x001c1fff31307589 */ /* 0x000e6200000e0000 */
[----:B------:R-:W-:-:S02]  /*f2f0*/  IMAD R55, R129, R42, 0x80 ;  /* 0x0000008081377424 */ /* 0x000fc400078e022a */
[----:B------:R-:W-:Y:S01]  /*f300*/  FMUL.FTZ R33, R33, UR4 ;  /* 0x0000000421217c20 */ /* 0x000fe20008410000 */
[----:B------:R-:W-:Y:S01]  /*f310*/  FMUL.FTZ R36, R36, UR4 ;  /* 0x0000000424247c20 */ /* 0x000fe20008410000 */
[----:B------:R-:W-:Y:S01]  /*f320*/  FMUL.FTZ R37, R37, UR4 ;  /* 0x0000000425257c20 */ /* 0x000fe20008410000 */
[----:B------:R-:W-:Y:S02]  /*f330*/  VIADD R44, R55, 0x1 ;  /* 0x00000001372c7836 */ /* 0x000fe40000000000 */
        /* <DEDUP_REMOVED lines=35> */
[----:B0-----:R-:W-:Y:S01]  /*f570*/  ISETP.GE.AND P3, PT, R7, 0x1, PT ;  /* 0x000000010700780c */ /* 0x001fe20003f66270 */
[----:B------:R-:W0:Y:S01]  /*f580*/  MUFU.TANH R4, R4 ;  /* 0x0000000400047308 */ /* 0x000e220000002400 */
[----:B------:R2:W-:Y:S01]  /*f590*/  @!P1 SYNCS.ARRIVE.TRANS64.RED.A1T0 RZ, [R8+URZ], RZ ;  /* 0x000000ff08ff99a7 */ /* 0x0005e2000810043f */
[----:B------:R-:W-:Y:S01]  /*f5a0*/  FMUL.FTZ R68, R68, UR4 ;  /* 0x0000000444447c20 */ /* 0x000fe20008410000 */
[----:B------:R-:W-:-:S05]  /*f5b0*/  IADD3 R45, -R187, R44, R188 ;  /* 0x0000002cbb2d7210 */ /* 0x000fca0007ffe1bc */
[----:B------:R-:W3:Y:S01]  /*f5c0*/  MUFU.TANH R9, R9 ;  /* 0x0000000900097308 */ /* 0x000ee20000002400 */
[----:B--2---:R-:W-:Y:S02]  /*f5d0*/  IMAD.IADD R8, R188, 0x1, R55 ;  /* 0x00000001bc087824 */ /* 0x004fe400078e0237 */
[----:B------:R-:W-:Y:S02]  /*f5e0*/  IMAD.IADD R57, R45, 0x1, R6 ;  /* 0x000000012d397824 */ /* 0x000fe400078e0206 */
[----:B------:R-:W-:Y:S02]  /*f5f0*/  IMAD R106, R189, -0x2, R8 ;  /* 0xfffffffebd6a7824 */ /* 0x000fe400078e0208 */
[----:B------:R-:W-:Y:S01]  /*f600*/  VIADD R59, R45, UR50 ;  /* 0x000000322d3b7c36 */ /* 0x000fe20008000000 */
[----:B------:R-:W2:Y:S02]  /*f610*/  MUFU.TANH R0, R0 ;  /* 0x0000000000007308 */ /* 0x000ea40000002400 */
[----:B-1----:R-:W-:Y:S01]  /*f620*/  VIADDMNMX R8, R48, R57, R106, PT ;  /* 0x0000003930087246 */ /* 0x002fe2000380016a */
[----:B------:R-:W-:-:S05]  /*f630*/  IMAD.IADD R51, R59, 0x1, R48 ;  /* 0x000000013b337824 */ /* 0x000fca00078e0230 */
[----:B------:R-:W1:Y:S08]  /*f640*/  MUFU.TANH R3, R3 ;  /* 0x0000000300037308 */ /* 0x000e700000002400 */
        /* <DEDUP_REMOVED lines=60> */
[----:B---3--:R-:W-:Y:S01]  /*fa10*/  LEA R68, R129, 0xffffff80, 0x7 ;  /* 0xffffff8081447811 */ /* 0x008fe200078e38ff */
[----:B-12-4-:R-:W-:Y:S06]  /*fa20*/  @!P3 BRA `(.L_x_1834) ;  /* 0x000000000050b947 */ /* 0x016fec0003800000 */
[----:B------:R-:W-:Y:S01]  /*fa30*/  IADD3 R48, -R187, R188, R48 ;  /* 0x000000bcbb307210 */ /* 0x000fe20007ffe130 */
[----:B------:R-:W-:Y:S03]  /*fa40*/  BSSY B0, `(.L_x_1835) ;  /* 0x000000e000007945 */ /* 0x000fe60003800000 */
[----:B------:R-:W-:-:S13]  /*fa50*/  ISETP.GT.AND P4, PT, R48, -0x1, PT ;  /* 0xffffffff3000780c */ /* 0x000fda0003f84270 */
        /* <DEDUP_REMOVED lines=8> */
.L_x_1836:
[----:B------:R-:W-:-:S13]  /*fae0*/  ISETP.NE.AND P4, PT, R7, 0x1, PT ;  /* 0x000000010700780c */ /* 0x000fda0003f85270 */
[----:B------:R-:W1:Y:S02]  /*faf0*/  @P4 LDC.64 R44, c[0x0][0x9e8] ;  /* 0x00027a00ff2c4b82 */ /* 0x000e640000000a00 */
[----:B-1----:R-:W-:-:S05]  /*fb00*/  @P4 IMAD.HI.U32 R44, R48, R44, RZ ;  /* 0x0000002c302c4227 */ /* 0x002fca00078e00ff */
[----:B------:R-:W-:-:S07]  /*fb10*/  @P4 SHF.R.U32.HI R48, RZ, R45, R44 ;  /* 0x0000002dff304219 */ /* 0x000fce000001162c */
.L_x_1837:
[----:B------:R-:W-:Y:S05]  /*fb20*/  BSYNC B0 ;  /* 0x0000000000007941 */ /* 0x000fea0003800000 */
.L_x_1835:
[----:B------:R-:W-:-:S04]  /*fb30*/  IMAD R48, R48, R7, -R68 ;  /* 0x0000000730307224 */ /* 0x000fc800078e0a44 */
[----:B------:R-:W-:-:S05]  /*fb40*/  IMAD R48, R189, -0x2, R48 ;  /* 0xfffffffebd307824 */ /* 0x000fca00078e0230 */
[----:B------:R-:W-:Y:S02]  /*fb50*/  VIMNMX R51, R51, R48, !PT ;  /* 0x0000003033337248 */ /* 0x000fe40007fe0100 */
[----:B------:R-:W-:-:S07]  /*fb60*/  VIADDMNMX R8, R48, R7, R8, PT ;  /* 0x0000000730087246 */ /* 0x000fce0003800108 */
.L_x_1834:
[C---:B------:R-:W-:Y:S02]  /*fb70*/  ISETP.GE.AND P4, PT, R55.reuse, 0x2, PT ;  /* 0x000000023700780c */ /* 0x040fe40003f86270 */
[----:B------:R-:W-:Y:S02]  /*fb80*/  ISETP.GE.AND P6, PT, R55, 0x9, PT ;  /* 0x000000093700780c */ /* 0x000fe40003fc6270 */
[----:B------:R-:W-:Y:S02]  /*fb90*/  ISETP.GT.AND P5, PT, R51, 0x1, !P4 ;  /* 0x000000013300780c */ /* 0x000fe400067a4270 */
[----:B------:R-:W-:Y:S02]  /*fba0*/  P2R R53, PR, RZ, 0x40 ;  /* 0x00000040ff357803 */ /* 0x000fe40000000000 */
[----:B------:R-:W-:-:S04]  /*fbb0*/  ISETP.LT.OR P5, PT, R8, 0x2, P5 ;  /* 0x000000020800780c */ /* 0x000fc80002fa1670 */
[----:B------:R-:W-:Y:S02]  /*fbc0*/  FSEL R136, R9, -INF , !P5 ;  /* 0xff80000009887808 */ /* 0x000fe40006800000 */
[----:B------:R-:W-:Y:S02]  /*fbd0*/  ISETP.GT.AND P5, PT, R51, 0x8, !P6 ;  /* 0x000000083300780c */ /* 0x000fe400077a4270 */
[----:B------:R-:W-:Y:S02]  /*fbe0*/  ISETP.GE.AND P6, PT, R55, 0xa, PT ;  /* 0x0000000a3700780c */ /* 0x000fe40003fc6270 */
[----:B------:R-:W-:Y:S02]  /*fbf0*/  ISETP.LT.OR P5, PT, R8, 0x9, P5 ;  /* 0x000000090800780c */ /* 0x000fe40002fa1670 */
[----:B------:R-:W-:Y:S02]  /*fc00*/  P2R R61, PR, RZ, 0x40 ;  /* 0x00000040ff3d7803 */ /* 0x000fe40000000000 */
[----:B------:R-:W-:-:S02]  /*fc10*/  FSEL R134, R28, -INF , !P5 ;  /* 0xff8000001c867808 */ /* 0x000fc40006800000 */
[----:B------:R-:W-:Y:S02]  /*fc20*/  ISETP.GT.AND P5, PT, R51, 0x9, !P6 ;  /* 0x000000093300780c */ /* 0x000fe400077a4270 */
[----:B------:R-:W-:Y:S02]  /*fc30*/  ISETP.GE.AND P6, PT, R55, 0x11, PT ;  /* 0x000000113700780c */ /* 0x000fe40003fc6270 */
[----:B------:R-:W-:Y:S02]  /*fc40*/  ISETP.LT.OR P5, PT, R8, 0xa, P5 ;  /* 0x0000000a0800780c */ /* 0x000fe40002fa1670 */
[----:B------:R-:W-:Y:S02]  /*fc50*/  P2R R63, PR, RZ, 0x40 ;  /* 0x00000040ff3f7803 */ /* 0x000fe40000000000 */
[----:B0-----:R-:W-:Y:S02]  /*fc60*/  FSEL R132, R29, -INF , !P5 ;  /* 0xff8000001d847808 */ /* 0x001fe40006800000 */
[----:B------:R-:W-:-:S02]  /*fc70*/  ISETP.GT.AND P5, PT, R51, 0x10, !P6 ;  /* 0x000000103300780c */ /* 0x000fc400077a4270 */
[----:B------:R-:W-:Y:S02]  /*fc80*/  ISETP.GE.AND P6, PT, R55, 0x12, PT ;  /* 0x000000123700780c */ /* 0x000fe40003fc6270 */
[----:B------:R-:W-:Y:S02]  /*fc90*/  ISETP.LT.OR P5, PT, R8, 0x11, P5 ;  /* 0x000000110800780c */ /* 0x000fe40002fa1670 */
[----:B------:R-:W-:Y:S02]  /*fca0*/  P2R R65, PR, RZ, 0x40 ;  /* 0x00000040ff417803 */ /* 0x000fe40000000000 */
[----:B------:R-:W-:Y:S02]  /*fcb0*/  FSEL R130, R32, -INF , !P5 ;  /* 0xff80000020827808 */ /* 0x000fe40006800000 */
[----:B------:R-:W-:Y:S02]  /*fcc0*/  ISETP.GT.AND P5, PT, R51, 0x11, !P6 ;  /* 0x000000113300780c */ /* 0x000fe400077a4270 */
[----:B------:R-:W-:-:S02]  /*fcd0*/  ISETP.GE.AND P6, PT, R55, 0x19, PT ;  /* 0x000000193700780c */ /* 0x000fc40003fc6270 */
[C---:B------:R-:W-:Y:S02]  /*fce0*/  ISETP.LT.OR P5, PT, R8.reuse, 0x12, P5 ;  /* 0x000000120800780c */ /* 0x040fe40002fa1670 */
[----:B------:R-:W-:Y:S02]  /*fcf0*/  P2R R67, PR, RZ, 0x40 ;  /* 0x00000040ff437803 */ /* 0x000fe40000000000 */
[----:B------:R-:W-:Y:S02]  /*fd00*/  FSEL R128, R33, -INF , !P5 ;  /* 0xff80000021807808 */ /* 0x000fe40006800000 */
[----:B------:R-:W-:Y:S02]  /*fd10*/  ISETP.GT.AND P5, PT, R51, 0x18, !P6 ;  /* 0x000000183300780c */ /* 0x000fe400077a4270 */
[----:B------:R-:W-:Y:S02]  /*fd20*/  ISETP.GE.AND P6, PT, R55, 0x1a, PT ;  /* 0x0000001a3700780c */ /* 0x000fe40003fc6270 */
[----:B------:R-:W-:-:S02]  /*fd30*/  ISETP.LT.OR P5, PT, R8, 0x19, P5 ;  /* 0x000000190800780c */ /* 0x000fc40002fa1670 */
[----:B------:R-:W-:Y:S02]  /*fd40*/  P2R R69, PR, RZ, 0x40 ;  /* 0x00000040ff457803 */ /* 0x000fe40000000000 */
[----:B------:R-:W-:Y:S02]  /*fd50*/  FSEL R126, R36, -INF , !P5 ;  /* 0xff800000247e7808 */ /* 0x000fe40006800000 */
[----:B------:R-:W-:Y:S02]  /*fd60*/  ISETP.GT.AND P5, PT, R51, 0x19, !P6 ;  /* 0x000000193300780c */ /* 0x000fe400077a4270 */
[----:B------:R-:W-:Y:S02]  /*fd70*/  ISETP.GE.AND P6, PT, R55, 0x21, PT ;  /* 0x000000213700780c */ /* 0x000fe40003fc6270 */
[----:B------:R-:W-:Y:S02]  /*fd80*/  ISETP.LT.OR P5, PT, R8, 0x1a, P5 ;  /* 0x0000001a0800780c */ /* 0x000fe40002fa1670 */
[----:B------:R-:W-:-:S02]  /*fd90*/  P2R R70, PR, RZ, 0x40 ;  /* 0x00000040ff467803 */ /* 0x000fc40000000000 */
        /* <DEDUP_REMOVED lines=10> */
[----:B------:R-:W-:Y:S02]  /*fe40*/  FSEL R120, R120, -INF , !P5 ;  /* 0xff80000078787808 */ /* 0x000fe40006800000 */
[----:B------:R-:W-:-:S02]  /*fe50*/  ISETP.GT.AND P5, PT, R51, 0x28, !P6 ;  /* 0x000000283300780c */ /* 0x000fc400077a4270 */
[----:B------:R-:W-:Y:S02]  /*fe60*/  ISETP.GE.AND P6, PT, R55, 0x2a, PT ;  /* 0x0000002a3700780c */ /* 0x000fe40003fc6270 */
[----:B------:R-:W-:Y:S02]  /*fe70*/  ISETP.LT.OR P5, PT, R8, 0x29, P5 ;  /* 0x000000290800780c */ /* 0x000fe40002fa1670 */
[----:B------:R-:W-:Y:S02]  /*fe80*/  P2R R74, PR, RZ, 0x40 ;  /* 0x00000040ff4a7803 */ /* 0x000fe40000000000 */
[----:B------:R-:W-:Y:S02]  /*fe90*/  FSEL R118, R118, -INF , !P5 ;  /* 0xff80000076767808 */ /* 0x000fe40006800000 */
[----:B------:R-:W-:Y:S02]  /*fea0*/  ISETP.GT.AND P5, PT, R51, 0x29, !P6 ;  /* 0x000000293300780c */ /* 0x000fe400077a4270 */
[----:B------:R-:W-:-:S02]  /*feb0*/  ISETP.GE.AND P6, PT, R55, 0x31, PT ;  /* 0x000000313700780c */ /* 0x000fc40003fc6270 */
[----:B------:R-:W-:Y:S02]  /*fec0*/  ISETP.LT.OR P5, PT, R8, 0x2a, P5 ;  /* 0x0000002a0800780c */ /* 0x000fe40002fa1670 */
        /* <DEDUP_REMOVED lines=69> */
[----:B------:R-:W-:-:S04]  /*10320*/  ISETP.LT.OR P5, PT, R8, 0x62, P5 ;  /* 0x000000620800780c */ /* 0x000fc80002fa1670 */
        /* <DEDUP_REMOVED lines=31> */
[----:B------:R-:W-:-:S04]  /*10520*/  ISETP.GT.AND P6, PT, R51, 0x79, !P6 ;  /* 0x000000793300780c */ /* 0x000fc800077c4270 */
[----:B------:R-:W-:Y:S02]  /*10530*/  ISETP.LT.OR P6, PT, R8, 0x7a, P6 ;  /* 0x0000007a0800780c */ /* 0x000fe400037c1670 */
[----:B------:R-:W0:Y:S02]  /*10540*/  SHFL.IDX PT, R8, R49, 0x1, 0x1c1f ;  /* 0x003c1f0031087f89 */ /* 0x000e2400000e0000 */
[----:B------:R-:W-:Y:S02]  /*10550*/  FSEL R4, R85, -INF , !P6 ;  /* 0xff80000055047808 */ /* 0x000fe40007000000 */
[----:B0-----:R-:W-:Y:S01]  /*10560*/  VIADDMNMX R106, R8, R57, R106, PT ;  /* 0x00000039086a7246 */ /* 0x001fe2000380016a */
[----:B------:R-:W-:Y:S01]  /*10570*/  IMAD.IADD R29, R59, 0x1, R8 ;  /* 0x000000013b1d7824 */ /* 0x000fe200078e0208 */
[----:B------:R-:W-:Y:S06]  /*10580*/  @!P3 BRA `(.L_x_1838) ;  /* 0x000000000050b947 */ /* 0x000fec0003800000 */
[----:B------:R-:W-:Y:S01]  /*10590*/  IADD3 R37, -R187, R188, R8 ;  /* 0x000000bcbb257210 */ /* 0x000fe20007ffe108 */
[----:B------:R-:W-:Y:S03]  /*105a0*/  BSSY B0, `(.L_x_1839) ;  /* 0x000000e000007945 */ /* 0x000fe60003800000 */
        /* <DEDUP_REMOVED lines=9> */
.L_x_1840:
[----:B------:R-:W-:-:S13]  /*10640*/  ISETP.NE.AND P6, PT, R7, 0x1, PT ;  /* 0x000000010700780c */ /* 0x000fda0003fc5270 */
[----:B------:R-:W0:Y:S02]  /*10650*/  @P6 LDC.64 R8, c[0x0][0x9e8] ;  /* 0x00027a00ff086b82 */ /* 0x000e240000000a00 */
[----:B0-----:R-:W-:-:S05]  /*10660*/  @P6 IMAD.HI.U32 R8, R37, R8, RZ ;  /* 0x0000000825086227 */ /* 0x001fca00078e00ff */
[----:B------:R-:W-:-:S07]  /*10670*/  @P6 SHF.R.U32.HI R37, RZ, R9, R8 ;  /* 0x00000009ff256219 */ /* 0x000fce0000011608 */
.L_x_1841:
[----:B------:R-:W-:Y:S05]  /*10680*/  BSYNC B0 ;  /* 0x0000000000007941 */ /* 0x000fea0003800000 */
.L_x_1839:
[----:B------:R-:W-:-:S04]  /*10690*/  IMAD R8, R37, R7, -R68 ;  /* 0x0000000725087224 */ /* 0x000fc800078e0a44 */
[----:B------:R-:W-:-:S05]  /*106a0*/  IMAD R8, R189, -0x2, R8 ;  /* 0xfffffffebd087824 */ /* 0x000fca00078e0208 */
[----:B------:R-:W-:Y:S02]  /*106b0*/  VIMNMX R29, R29, R8, !PT ;  /* 0x000000081d1d7248 */ /* 0x000fe40007fe0100 */
[----:B------:R-:W-:-:S07]  /*106c0*/  VIADDMNMX R106, R8, R7, R106, PT ;  /* 0x00000007086a7246 */ /* 0x000fce000380016a */
.L_x_1838:
[----:B------:R-:W-:Y:S01]  /*106d0*/  ISETP.GT.AND P4, PT, R29, 0x1, !P4 ;  /* 0x000000011d00780c */ /* 0x000fe20006784270 */
[----:B------:R-:W-:Y:S01]  /*106e0*/  ULDC UR4, c[0x0][0x988] ;  /* 0x0002620000047ab9 */ /* 0x000fe20000000800 */
[----:B------:R-:W-:Y:S01]  /*106f0*/  ISETP.NE.AND P6, PT, R69, RZ, PT ;  /* 0x000000ff4500720c */ /* 0x000fe20003fc5270 */
[----:B------:R-:W-:Y:S01]  /*10700*/  IMAD.U32 R59, RZ, RZ, UR4 ;  /* 0x00000004ff3b7e24 */ /* 0x000fe2000f8e00ff */
[----:B------:R-:W-:Y:S02]  /*10710*/  ISETP.LT.OR P4, PT, R106, 0x2, P4 ;  /* 0x000000026a00780c */ /* 0x000fe40002781670 */
[----:B------:R-:W-:Y:S02]  /*10720*/  ISETP.GT.AND P5, PT, R29, 0x78, !P5 ;  /* 0x000000781d00780c */ /* 0x000fe40006fa4270 */
[----:B------:R-:W-:Y:S02]  /*10730*/  FSEL R86, R3, -INF , !P4 ;  /* 0xff80000003567808 */ /* 0x000fe40006000000 */
[----:B------:R-:W-:-:S02]  /*10740*/  ISETP.NE.AND P4, PT, R53, RZ, PT ;  /* 0x000000ff3500720c */ /* 0x000fc40003f85270 */
[----:B------:R-:W-:Y:S01]  /*10750*/  FMNMX.FTZ R3, R33, R136, !PT ;  /* 0x0000008821037209 */ /* 0x000fe20007810000 */
[----:B------:R-:W0:Y:S01]  /*10760*/  @P2 LDC R53, c[0x0][0x450] ;  /* 0x00011400ff352b82 */ /* 0x000e220000000800 */
        /* <DEDUP_REMOVED lines=33> */
[----:B------:R-:W-:Y:S02]  /*10980*/  ISETP.GT.AND P4, PT, R29, 0x19, !P6 ;  /* 0x000000191d00780c */ /* 0x000fe40007784270 */
[----:B------:R-:W-:-:S02]  /*10990*/  ISETP.NE.AND P6, PT, R78, RZ, PT ;  /* 0x000000ff4e00720c */ /* 0x000fc40003fc5270 */
        /* <DEDUP_REMOVED lines=38> */
[----:B------:R-:W-:Y:S01]  /*10c00*/  ISETP.NE.AND P4, PT, R79, RZ, PT ;  /* 0x000000ff4f00720c */ /* 0x000fe20003f85270 */
[----:B------:R-:W1:Y:S01]  /*10c10*/  SHFL.BFLY PT, R10, R3, 0x2, 0x1f ;  /* 0x0c401f00030a7f89 */ /* 0x000e6200000e0000 */
[----:B------:R-:W-:Y:S02]  /*10c20*/  ISETP.LT.OR P5, PT, R106, 0x79, P5 ;  /* 0x000000796a00780c */ /* 0x000fe40002fa1670 */
[----:B------:R-:W-:Y:S02]  /*10c30*/  ISETP.GT.AND P4, PT, R29, 0x31, !P4 ;  /* 0x000000311d00780c */ /* 0x000fe40006784270 */
[----:B------:R-:W-:-:S02]  /*10c40*/  FSEL R42, R42, -INF , !P5 ;  /* 0xff8000002a2a7808 */ /* 0x000fc40006800000 */
[----:B------:R-:W-:-:S04]  /*10c50*/  ISETP.LT.OR P4, PT, R106, 0x32, P4 ;  /* 0x000000326a00780c */ /* 0x000fc80002781670 */
[----:B------:R-:W-:Y:S02]  /*10c60*/  FSEL R74, R27, -INF , !P4 ;  /* 0xff8000001b4a7808 */ /* 0x000fe40006000000 */
[----:B------:R-:W-:-:S04]  /*10c70*/  ISETP.NE.AND P4, PT, R83, RZ, PT ;  /* 0x000000ff5300720c */ /* 0x000fc80003f85270 */
[----:B------:R-:W-:-:S04]  /*10c80*/  ISETP.GT.AND P4, PT, R29, 0x38, !P4 ;  /* 0x000000381d00780c */ /* 0x000fc80006784270 */
[----:B------:R-:W-:Y:S02]  /*10c90*/  ISETP.LT.OR P4, PT, R106, 0x39, P4 ;  /* 0x000000396a00780c */ /* 0x000fe40002781670 */
[----:B-1----:R-:W-:Y:S02]  /*10ca0*/  FMNMX.FTZ R10, R3, R10, !PT ;  /* 0x0000000a030a7209 */ /* 0x002fe40007810000 */
[----:B------:R-:W-:Y:S02]  /*10cb0*/  FSEL R30, R30, -INF , !P4 ;  /* 0xff8000001e1e7808 */ /* 0x000fe40006000000 */
[----:B------:R-:W-:Y:S01]  /*10cc0*/  ISETP.NE.AND P4, PT, R87, RZ, PT ;  /* 0x000000ff5700720c */ /* 0x000fe20003f85270 */
[----:B------:R-:W1:Y:S03]  /*10cd0*/  SHFL.BFLY PT, R11, R10, 0x1, 0x1f ;  /* 0x0c201f000a0b7f89 */ /* 0x000e6600000e0000 */
[----:B------:R-:W-:-:S04]  /*10ce0*/  ISETP.GT.AND P4, PT, R29, 0x39, !P4 ;  /* 0x000000391d00780c */ /* 0x000fc80006784270 */
        /* <DEDUP_REMOVED lines=8> */
[----:B------:R-:W-:-:S03]  /*10d70*/  FMUL.FTZ R9, R11, R59 ;  /* 0x0000003b0b097220 */ /* 0x000fc60000410000 */
        /* <DEDUP_REMOVED lines=58> */
[-CC-:B------:R-:W-:Y:S01]  /*11120*/  FFMA.FTZ R182, R134, R59.reuse, -R49.reuse ;  /* 0x0000003b86b67223 */ /* 0x180fe20000010831 */
[-CC-:B------:R-:W-:Y:S01]  /*11130*/  FFMA.FTZ R9, R132, R59.reuse, -R49.reuse ;  /* 0x0000003b84097223 */ /* 0x180fe20000010831 */
[----:B------:R-:W-:Y:S01]  /*11140*/  FSEL R47, R0, -INF , !P4 ;  /* 0xff800000002f7808 */ /* 0x000fe20006000000 */
[----:B------:R-:W-:Y:S01]  /*11150*/  MUFU.EX2 R180, R180 ;  /* 0x000000b400b47308 */ /* 0x000fe20000000800 */
[----:B------:R-:W-:Y:S01]  /*11160*/  ISETP.GT.AND P4, PT, R29, 0x79, !P6 ;  /* 0x000000791d00780c */ /* 0x000fe20007784270 */
[-CC-:B------:R-:W-:Y:S01]  /*11170*/  FFMA.FTZ R154, R28, R59.reuse, -R49.reuse ;  /* 0x0000003b1c9a7223 */ /* 0x180fe20000010831 */
[----:B------:R-:W-:Y:S01]  /*11180*/  FMNMX.FTZ R13, R47, R86, !PT ;  /* 0x000000562f0d7209 */ /* 0x000fe20007810000 */
[-CC-:B------:R-:W-:Y:S01]  /*11190*/  FFMA.FTZ R176, R130, R59.reuse, -R49.reuse ;  /* 0x0000003b82b07223 */ /* 0x180fe20000010831 */
[----:B------:R-:W-:Y:S01]  /*111a0*/  ISETP.LT.OR P4, PT, R106, 0x7a, P4 ;  /* 0x0000007a6a00780c */ /* 0x000fe20002781670 */
[--C-:B------:R-:W-:Y:S01]  /*111b0*/  FFMA.FTZ R128, R128, R59, -R49.reuse ;  /* 0x0000003b80807223 */ /* 0x100fe20000010831 */
[----:B------:R-:W-:Y:S01]  /*111c0*/  FMNMX.FTZ R13, R8, R13, !PT ;  /* 0x0000000d080d7209 */ /* 0x000fe20007810000 */
[----:B------:R-:W1:Y:S01]  /*111d0*/  MUFU.EX2 R3, R3 ;  /* 0x0000000300037308 */ /* 0x000e620000000800 */
[----:B------:R-:W-:Y:S01]  /*111e0*/  FSEL R0, R43, -INF , !P4 ;  /* 0xff8000002b007808 */ /* 0x000fe20006000000 */
[--C-:B------:R-:W-:Y:S01]  /*111f0*/  FFMA.FTZ R178, R126, R59, -R49.reuse ;  /* 0x0000003b7eb27223 */ /* 0x100fe20000010831 */
[----:B------:R-:W-:Y:S01]  /*11200*/  FMNMX.FTZ R13, R84, R13, !PT ;  /* 0x0000000d540d7209 */ /* 0x000fe20007810000 */
[-CC-:B------:R-:W-:Y:S01]  /*11210*/  FFMA.FTZ R124, R124, R59.reuse, -R49.reuse ;  /* 0x0000003b7c7c7223 */ /* 0x180fe20000010831 */
[-CC-:B------:R-:W-:Y:S01]  /*11220*/  FFMA.FTZ R172, R122, R59.reuse, -R49.reuse ;  /* 0x0000003b7aac7223 */ /* 0x180fe20000010831 */
[--C-:B------:R-:W-:Y:S01]  /*11230*/  FFMA.FTZ R120, R120, R59, -R49.reuse ;  /* 0x0000003b78787223 */ /* 0x100fe20000010831 */
[----:B------:R-:W-:Y:S01]  /*11240*/  FMNMX.FTZ R15, R68, R13, !PT ;  /* 0x0000000d440f7209 */ /* 0x000fe20007810000 */
[----:B------:R-:W2:Y:S01]  /*11250*/  MUFU.EX2 R182, R182 ;  /* 0x000000b600b67308 */ /* 0x000ea20000000800 */
[-CC-:B------:R-:W-:Y:S01]  /*11260*/  FFMA.FTZ R174, R118, R59.reuse, -R49.reuse ;  /* 0x0000003b76ae7223 */ /* 0x180fe20000010831 */
[--C-:B------:R-:W-:Y:S01]  /*11270*/  FFMA.FTZ R116, R116, R59, -R49.reuse ;  /* 0x0000003b74747223 */ /* 0x100fe20000010831 */
[----:B------:R-:W-:Y:S01]  /*11280*/  FMNMX.FTZ R15, R82, R15, !PT ;  /* 0x0000000f520f7209 */ /* 0x000fe20007810000 */
[-CC-:B------:R-:W-:Y:S01]  /*11290*/  FFMA.FTZ R168, R114, R59.reuse, -R49.reuse ;  /* 0x0000003b72a87223 */ /* 0x180fe20000010831 */
[-CC-:B------:R-:W-:Y:S01]  /*112a0*/  FFMA.FTZ R102, R102, R59.reuse, -R49.reuse ;  /* 0x0000003b66667223 */ /* 0x180fe20000010831 */
[--C-:B------:R-:W-:Y:S01]  /*112b0*/  FFMA.FTZ R170, R92, R59, -R49.reuse ;  /* 0x0000003b5caa7223 */ /* 0x100fe20000010831 */
[----:B------:R-:W-:Y:S01]  /*112c0*/  FMNMX.FTZ R15, R14, R15, !PT ;  /* 0x0000000f0e0f7209 */ /* 0x000fe20007810000 */
[----:B------:R-:W3:Y:S01]  /*112d0*/  MUFU.EX2 R9, R9 ;  /* 0x0000000900097308 */ /* 0x000ee20000000800 */
[-CC-:B------:R-:W-:Y:S01]  /*112e0*/  FFMA.FTZ R66, R66, R59.reuse, -R49.reuse ;  /* 0x0000003b42427223 */ /* 0x180fe20000010831 */
[--C-:B------:R-:W-:Y:S01]  /*112f0*/  FFMA.FTZ R164, R88, R59, -R49.reuse ;  /* 0x0000003b58a47223 */ /* 0x100fe20000010831 */
[----:B------:R-:W-:Y:S01]  /*11300*/  FMNMX.FTZ R15, R80, R15, !PT ;  /* 0x0000000f500f7209 */ /* 0x000fe20007810000 */
[-CC-:B------:R-:W-:Y:S01]  /*11310*/  FFMA.FTZ R29, R64, R59.reuse, -R49.reuse ;  /* 0x0000003b401d7223 */ /* 0x180fe20000010831 */
        /* <DEDUP_REMOVED lines=14> */
[----:B------:R-:W-:Y:S01]  /*11400*/  FMNMX.FTZ R21, R76, R21, !PT ;  /* 0x000000154c157209 */ /* 0x000fe20007810000 */
[----:B------:R-:W0:Y:S03]  /*11410*/  @P2 LDC R44, c[0x0][0x44c] ;  /* 0x00011300ff2c2b82 */ /* 0x000e260000000800 */
[----:B------:R-:W-:-:S03]  /*11420*/  FMNMX.FTZ R25, R26, R21, !PT ;  /* 0x000000151a197209 */ /* 0x000fc60007810000 */
[----:B------:R-:W4:Y:S01]  /*11430*/  MUFU.EX2 R13, R128 ;  /* 0x00000080000d7308 */ /* 0x000f220000000800 */
[----:B------:R-:W-:-:S04]  /*11440*/  FMNMX.FTZ R25, R74, R25, !PT ;  /* 0x000000194a197209 */ /* 0x000fc80007810000 */
[----:B------:R-:W-:-:S03]  /*11450*/  FMNMX.FTZ R25, R30, R25, !PT ;  /* 0x000000191e197209 */ /* 0x000fc60007810000 */
[----:B------:R-:W4:Y:S01]  /*11460*/  MUFU.EX2 R178, R178 ;  /* 0x000000b200b27308 */ /* 0x000f220000000800 */
[----:B------:R-:W-:-:S04]  /*11470*/  FMNMX.FTZ R25, R72, R25, !PT ;  /* 0x0000001948197209 */ /* 0x000fc80007810000 */
[----:B------:R-:W-:-:S03]  /*11480*/  FMNMX.FTZ R27, R70, R25, !PT ;  /* 0x00000019461b7209 */ /* 0x000fc60007810000 */
[----:B------:R-:W4:Y:S01]  /*11490*/  MUFU.EX2 R15, R124 ;  /* 0x0000007c000f7308 */ /* 0x000f220000000800 */
[----:B------:R-:W-:Y:S01]  /*114a0*/  FMNMX.FTZ R27, R12, R27, !PT ;  /* 0x0000001b0c1b7209 */ /* 0x000fe20007810000 */
[----:B0-----:R-:W-:-:S03]  /*114b0*/  @P2 IMAD.HI.U32 R44, R193, R44, RZ ;  /* 0x0000002cc12c2227 */ /* 0x001fc600078e00ff */
[----:B------:R-:W-:-:S03]  /*114c0*/  FMNMX.FTZ R27, R38, R27, !PT ;  /* 0x0000001b261b7209 */ /* 0x000fc60007810000 */
[----:B------:R-:W0:Y:S01]  /*114d0*/  MUFU.EX2 R172, R172 ;  /* 0x000000ac00ac7308 */ /* 0x000e220000000800 */
        /* <DEDUP_REMOVED lines=18> */
[----:B------:R-:W-:Y:S01]  /*11600*/  FMNMX.FTZ R10, R0, R33, !PT ;  /* 0x00000021000a7209 */ /* 0x000fe20007810000 */
[----:B------:R-:W-:-:S04]  /*11610*/  FFMA.FTZ R33, R58, R59, -R49 ;  /* 0x0000003b3a217223 */ /* 0x000fc80000010831 */
[----:B------:R-:W1:Y:S02]  /*11620*/  SHFL.BFLY PT, R39, R10, 0x2, 0x1f ;  /* 0x0c401f000a277f89 */ /* 0x000e6400000e0000 */
[----:B------:R-:W-:Y:S08]  /*11630*/  MUFU.EX2 R31, R66 ;  /* 0x00000042001f7308 */ /* 0x000ff00000000800 */
[----:B------:R-:W-:Y:S08]  /*11640*/  MUFU.EX2 R164, R164 ;  /* 0x000000a400a47308 */ /* 0x000ff00000000800 */
[----:B------:R-:W-:Y:S01]  /*11650*/  MUFU.EX2 R29, R29 ;  /* 0x0000001d001d7308 */ /* 0x000fe20000000800 */
[----:B-1----:R-:W-:Y:S01]  /*11660*/  FMNMX.FTZ R45, R10, R39, !PT ;  /* 0x000000270a2d7209 */ /* 0x002fe20007810000 */
[----:B------:R-:W-:-:S06]  /*11670*/  FFMA.FTZ R39, R48, R59, -R49 ;  /* 0x0000003b30277223 */ /* 0x000fcc0000010831 */
[----:B------:R-:W-:Y:S01]  /*11680*/  MUFU.EX2 R166, R166 ;  /* 0x000000a600a67308 */ /* 0x000fe20000000800 */
[----:B------:R-:W1:Y:S07]  /*11690*/  SHFL.BFLY PT, R10, R45, 0x1, 0x1f ;  /* 0x0c201f002d0a7f89 */ /* 0x000e6e00000e0000 */
[----:B------:R-:W-:Y:S08]  /*116a0*/  MUFU.EX2 R33, R33 ;  /* 0x0000002100217308 */ /* 0x000ff00000000800 */
[----:B------:R-:W-:Y:S08]  /*116b0*/  MUFU.EX2 R160, R160 ;  /* 0x000000a000a07308 */ /* 0x000ff00000000800 */
[----:B------:R-:W-:Y:S01]  /*116c0*/  MUFU.EX2 R35, R35 ;  /* 0x0000002300237308 */ /* 0x000fe20000000800 */
[----:B-1----:R-:W-:Y:S01]  /*116d0*/  FMNMX.FTZ R10, R45, R10, !PT ;  /* 0x0000000a2d0a7209 */ /* 0x002fe20007810000 */
[----:B------:R-:W-:-:S03]  /*116e0*/  FFMA.FTZ R45, R4, R59, -R49 ;  /* 0x0000003b042d7223 */ /* 0x000fc60000010831 */
[C---:B------:R-:W-:Y:S01]  /*116f0*/  FSETP.NEU.FTZ.AND P4, PT, R10.reuse, -INF , PT ;  /* 0xff8000000a00780b */ /* 0x040fe20003f9d000 */
[----:B------:R-:W-:Y:S02]  /*11700*/  FMUL.FTZ R28, R10, R59 ;  /* 0x0000003b0a1c7220 */ /* 0x000fe40000410000 */
[----:B------:R-:W-:Y:S03]  /*11710*/  MUFU.EX2 R162, R162 ;  /* 0x000000a200a27308 */ /* 0x000fe60000000800 */
[----:B------:R-:W-:-:S05]  /*11720*/  FSEL R49, R28, RZ, P4 ;  /* 0x000000ff1c317208 */ /* 0x000fca0002000000 */
[----:B------:R-:W-:Y:S01]  /*11730*/  MUFU.EX2 R37, R37 ;  /* 0x0000002500257308 */ /* 0x000fe20000000800 */
[-CC-:B------:R-:W-:Y:S01]  /*11740*/  FFMA.FTZ R181, R47, R59.reuse, -R49.reuse ;  /* 0x0000003b2fb57223 */ /* 0x180fe20000010831 */
[-C--:B------:R-:W-:Y:S01]  /*11750*/  FFMA.FTZ R4, R86, R59.reuse, -R49 ;  /* 0x0000003b56047223 */ /* 0x080fe20000010831 */
[----:B------:R-:W-:Y:S01]  /*11760*/  FADD.FTZ R47, R180, R3 ;  /* 0x00000003b42f7221 */ /* 0x000fe20000010000 */
[-CC-:B------:R-:W-:Y:S01]  /*11770*/  FFMA.FTZ R183, R8, R59.reuse, -R49.reuse ;  /* 0x0000003b08b77223 */ /* 0x180fe20000010831 */
[-CC-:B------:R-:W-:Y:S01]  /*11780*/  FFMA.FTZ R8, R84, R59.reuse, -R49.reuse ;  /* 0x0000003b54087223 */ /* 0x180fe20000010831 */
[-C--:B------:R-:W-:Y:S01]  /*11790*/  FFMA.FTZ R177, R68, R59.reuse, -R49 ;  /* 0x0000003b44b17223 */ /* 0x080fe20000010831 */
[----:B--2---:R-:W-:Y:S01]  /*117a0*/  FADD.FTZ R32, R182, R47 ;  /* 0x0000002fb6207221 */ /* 0x004fe20000010000 */
[----:B------:R-:W-:Y:S01]  /*117b0*/  MUFU.EX2 R181, R181 ;  /* 0x000000b500b57308 */ /* 0x000fe20000000800 */
[-CC-:B------:R-:W-:Y:S01]  /*117c0*/  FFMA.FTZ R28, R82, R59.reuse, -R49.reuse ;  /* 0x0000003b521c7223 */ /* 0x180fe20000010831 */
[-CC-:B------:R-:W-:Y:S01]  /*117d0*/  FFMA.FTZ R179, R14, R59.reuse, -R49.reuse ;  /* 0x0000003b0eb37223 */ /* 0x180fe20000010831 */
[----:B---3--:R-:W-:Y:S01]  /*117e0*/  FADD.FTZ R47, R9, R32 ;  /* 0x00000020092f7221 */ /* 0x008fe20000010000 */
[-CC-:B------:R-:W-:Y:S01]  /*117f0*/  FFMA.FTZ R14, R80, R59.reuse, -R49.reuse ;  /* 0x0000003b500e7223 */ /* 0x180fe20000010831 */
[-CC-:B------:R-:W-:Y:S01]  /*11800*/  FFMA.FTZ R173, R20, R59.reuse, -R49.reuse ;  /* 0x0000003b14ad7223 */ /* 0x180fe20000010831 */
[-C--:B------:R-:W-:Y:S01]  /*11810*/  FFMA.FTZ R20, R78, R59.reuse, -R49 ;  /* 0x0000003b4e147223 */ /* 0x080fe20000010831 */
[----:B----4-:R-:W-:Y:S01]  /*11820*/  FADD.FTZ R32, R176, R47 ;  /* 0x0000002fb0207221 */ /* 0x010fe20000010000 */
[----:B------:R-:W1:Y:S01]  /*11830*/  MUFU.EX2 R4, R4 ;  /* 0x0000000400047308 */ /* 0x000e620000000800 */
[-CC-:B------:R-:W-:Y:S01]  /*11840*/  FFMA.FTZ R175, R24, R59.reuse, -R49.reuse ;  /* 0x0000003b18af7223 */ /* 0x180fe20000010831 */
[-CC-:B------:R-:W-:Y:S01]  /*11850*/  FFMA.FTZ R24, R76, R59.reuse, -R49.reuse ;  /* 0x0000003b4c187223 */ /* 0x180fe20000010831 */
[----:B------:R-:W-:Y:S01]  /*11860*/  FADD.FTZ R47, R13, R32 ;  /* 0x000000200d2f7221 */ /* 0x000fe20000010000 */
[-CC-:B------:R-:W-:Y:S01]  /*11870*/  FFMA.FTZ R169, R26, R59.reuse, -R49.reuse ;  /* 0x0000003b1aa97223 */ /* 0x180fe20000010831 */
[-CC-:B------:R-:W-:Y:S01]  /*11880*/  FFMA.FTZ R26, R74, R59.reuse, -R49.reuse ;  /* 0x0000003b4a1a7223 */ /* 0x180fe20000010831 */
[-C--:B------:R-:W-:Y:S01]  /*11890*/  FFMA.FTZ R171, R30, R59.reuse, -R49 ;  /* 0x0000003b1eab7223 */ /* 0x080fe20000010831 */
[----:B------:R-:W-:Y:S01]  /*118a0*/  FADD.FTZ R36, R178, R47 ;  /* 0x0000002fb2247221 */ /* 0x000fe20000010000 */
[----:B------:R-:W2:Y:S01]  /*118b0*/  MUFU.EX2 R183, R183 ;  /* 0x000000b700b77308 */ /* 0x000ea20000000800 */
[-CC-:B------:R-:W-:Y:S01]  /*118c0*/  FFMA.FTZ R30, R72, R59.reuse, -R49.reuse ;  /* 0x0000003b481e7223 */ /* 0x180fe20000010831 */
[-CC-:B------:R-:W-:Y:S01]  /*118d0*/  FFMA.FTZ R165, R70, R59.reuse, -R49.reuse ;  /* 0x0000003b46a57223 */ /* 0x180fe20000010831 */
[----:B------:R-:W-:Y:S01]  /*118e0*/  FADD.FTZ R51, R15, R36 ;  /* 0x000000240f337221 */ /* 0x000fe20000010000 */
[-CC-:B------:R-:W-:Y:S01]  /*118f0*/  FFMA.FTZ R12, R12, R59.reuse, -R49.reuse ;  /* 0x0000003b0c0c7223 */ /* 0x180fe20000010831 */
[-CC-:B------:R-:W-:Y:S01]  /*11900*/  FFMA.FTZ R167, R38, R59.reuse, -R49.reuse ;  /* 0x0000003b26a77223 */ /* 0x180fe20000010831 */
[-C--:B------:R-:W-:Y:S01]  /*11910*/  FFMA.FTZ R34, R34, R59.reuse, -R49 ;  /* 0x0000003b22227223 */ /* 0x080fe20000010831 */
[----:B0-----:R-:W-:Y:S01]  /*11920*/  FADD.FTZ R36, R172, R51 ;  /* 0x00000033ac247221 */ /* 0x001fe20000010000 */
[----:B------:R-:W0:Y:S01]  /*11930*/  MUFU.EX2 R8, R8 ;  /* 0x0000000800087308 */ /* 0x000e220000000800 */
[----:B-1----:R-:W-:Y:S01]  /*11940*/  FADD.FTZ R32, R181, R4 ;  /* 0x00000004b5207221 */ /* 0x002fe20000010000 */
[-CC-:B------:R-:W-:Y:S01]  /*11950*/  FFMA.FTZ R40, R40, R59.reuse, -R49.reuse ;  /* 0x0000003b28287223 */ /* 0x180fe20000010831 */
[----:B------:R-:W-:Y:S01]  /*11960*/  FADD.FTZ R51, R21, R36 ;  /* 0x0000002415337221 */ /* 0x000fe20000010000 */
[-CC-:B------:R-:W-:Y:S01]  /*11970*/  FFMA.FTZ R90, R90, R59.reuse, -R49.reuse ;  /* 0x0000003b5a5a7223 */ /* 0x180fe20000010831 */
[----:B------:R-:W-:Y:S01]  /*11980*/  F2FP.BF16.F32.PACK_AB R180, R3, R180 ;  /* 0x000000b403b4723e */ /* 0x000fe200000010ff */
[-C--:B------:R-:W-:Y:S01]  /*11990*/  FFMA.FTZ R94, R94, R59.reuse, -R49 ;  /* 0x0000003b5e5e7223 */ /* 0x080fe20000010831 */
[----:B------:R-:W-:Y:S01]  /*119a0*/  FADD.FTZ R36, R174, R51 ;  /* 0x00000033ae247221 */ /* 0x000fe20000010000 */
[----:B------:R-:W1:Y:S01]  /*119b0*/  MUFU.EX2 R177, R177 ;  /* 0x000000b100b17308 */ /* 0x000e620000000800 */
[----:B--2---:R-:W-:Y:S01]  /*119c0*/  FADD.FTZ R47, R183, R32 ;  /* 0x00000020b72f7221 */ /* 0x004fe20000010000 */
[----:B------:R-:W-:Y:S01]  /*119d0*/  F2FP.BF16.F32.PACK_AB R182, R9, R182 ;  /* 0x000000b609b6723e */ /* 0x000fe200000010ff */
[----:B------:R-:W-:Y:S01]  /*119e0*/  FADD.FTZ R51, R25, R36 ;  /* 0x0000002419337221 */ /* 0x000fe20000010000 */
[-CC-:B------:R-:W-:Y:S01]  /*119f0*/  FFMA.FTZ R96, R96, R59.reuse, -R49.reuse ;  /* 0x0000003b60607223 */ /* 0x180fe20000010831 */
[-CC-:B------:R-:W-:Y:S01]  /*11a00*/  FFMA.FTZ R98, R98, R59.reuse, -R49.reuse ;  /* 0x0000003b62627223 */ /* 0x180fe20000010831 */
[-C--:B------:R-:W-:Y:S01]  /*11a10*/  FFMA.FTZ R100, R100, R59.reuse, -R49 ;  /* 0x0000003b64647223 */ /* 0x080fe20000010831 */
[----:B------:R-:W-:Y:S01]  /*11a20*/  FADD.FTZ R36, R168, R51 ;  /* 0x00000033a8247221 */ /* 0x000fe20000010000 */
[----:B------:R-:W2:Y:S01]  /*11a30*/  MUFU.EX2 R28, R28 ;  /* 0x0000001c001c7308 */ /* 0x000ea20000000800 */
[----:B0-----:R-:W-:Y:S01]  /*11a40*/  FADD.FTZ R32, R8, R47 ;  /* 0x0000002f08207221 */ /* 0x001fe20000010000 */
[-CC-:B------:R-:W-:Y:S01]  /*11a50*/  FFMA.FTZ R104, R104, R59.reuse, -R49.reuse ;  /* 0x0000003b68687223 */ /* 0x180fe20000010831 */
[----:B------:R-:W-:Y:S01]  /*11a60*/  FADD.FTZ R51, R27, R36 ;  /* 0x000000241b337221 */ /* 0x000fe20000010000 */
[-CC-:B------:R-:W-:Y:S01]  /*11a70*/  FFMA.FTZ R108, R108, R59.reuse, -R49.reuse ;  /* 0x0000003b6c6c7223 */ /* 0x180fe20000010831 */
[-CC-:B------:R-:W-:Y:S01]  /*11a80*/  FFMA.FTZ R110, R110, R59.reuse, -R49.reuse ;  /* 0x0000003b6e6e7223 */ /* 0x180fe20000010831 */
[-C--:B------:R-:W-:Y:S01]  /*11a90*/  FFMA.FTZ R112, R112, R59.reuse, -R49 ;  /* 0x0000003b70707223 */ /* 0x080fe20000010831 */
[----:B------:R-:W-:Y:S01]  /*11aa0*/  FADD.FTZ R36, R170, R51 ;  /* 0x00000033aa247221 */ /* 0x000fe20000010000 */
[----:B------:R-:W0:Y:S01]  /*11ab0*/  MUFU.EX2 R179, R179 ;  /* 0x000000b300b37308 */ /* 0x000e220000000800 */
[----:B-1----:R-:W-:Y:S01]  /*11ac0*/  FADD.FTZ R47, R177, R32 ;  /* 0x00000020b12f7221 */ /* 0x002fe20000010000 */
[-CC-:B------:R-:W-:Y:S01]  /*11ad0*/  FFMA.FTZ R42, R42, R59.reuse, -R49.reuse ;  /* 0x0000003b2a2a7223 */ /* 0x180fe20000010831 */
[----:B------:R-:W-:Y:S01]  /*11ae0*/  FADD.FTZ R51, R31, R36 ;  /* 0x000000241f337221 */ /* 0x000fe20000010000 */
[----:B------:R-:W-:Y:S01]  /*11af0*/  FFMA.FTZ R0, R0, R59, -R49 ;  /* 0x0000003b00007223 */ /* 0x000fe20000010831 */
[----:B------:R-:W-:Y:S01]  /*11b00*/  F2FP.BF16.F32.PACK_AB R181, R4, R181 ;  /* 0x000000b504b5723e */ /* 0x000fe200000010ff */
[----:B------:R-:W-:-:S02]  /*11b10*/  IMAD.MOV.U32 R38, RZ, RZ, R193 ;  /* 0x000000ffff267224 */ /* 0x000fc400078e00c1 */
[----:B------:R-:W-:Y:S01]  /*11b20*/  FADD.FTZ R36, R164, R51 ;  /* 0x00000033a4247221 */ /* 0x000fe20000010000 */
[----:B------:R-:W1:Y:S01]  /*11b30*/  MUFU.EX2 R14, R14 ;  /* 0x0000000e000e7308 */ /* 0x000e620000000800 */
[----:B--2---:R-:W-:Y:S01]  /*11b40*/  FADD.FTZ R32, R28, R47 ;  /* 0x0000002f1c207221 */ /* 0x004fe20000010000 */
[----:B------:R-:W-:Y:S01]  /*11b50*/  @P2 SHF.R.U32.HI R38, RZ, R53, R44 ;  /* 0x00000035ff262219 */ /* 0x000fe2000001162c */
[----:B------:R-:W-:Y:S01]  /*11b60*/  FADD.FTZ R51, R29, R36 ;  /* 0x000000241d337221 */ /* 0x000fe20000010000 */
[----:B------:R-:W-:Y:S02]  /*11b70*/  F2FP.BF16.F32.PACK_AB R176, R13, R176 ;  /* 0x000000b00db0723e */ /* 0x000fe400000010ff */
[----:B------:R-:W-:Y:S01]  /*11b80*/  F2FP.BF16.F32.PACK_AB R178, R15, R178 ;  /* 0x000000b20fb2723e */ /* 0x000fe200000010ff */
[----:B------:R-:W-:Y:S01]  /*11b90*/  FADD.FTZ R36, R166, R51 ;  /* 0x00000033a6247221 */ /* 0x000fe20000010000 */
[----:B------:R-:W2:Y:S01]  /*11ba0*/  MUFU.EX2 R173, R173 ;  /* 0x000000ad00ad7308 */ /* 0x000ea20000000800 */
[----:B0-----:R-:W-:Y:S01]  /*11bb0*/  FADD.FTZ R47, R179, R32 ;  /* 0x00000020b32f7221 */ /* 0x001fe20000010000 */
[----:B------:R-:W-:-:S02]  /*11bc0*/  IMAD.IADD R127, R127, 0x1, R38 ;  /* 0x000000017f7f7824 */ /* 0x000fc400078e0226 */
[----:B------:R-:W-:Y:S01]  /*11bd0*/  FADD.FTZ R51, R33, R36 ;  /* 0x0000002421337221 */ /* 0x000fe20000010000 */
[----:B------:R-:W-:Y:S02]  /*11be0*/  F2FP.BF16.F32.PACK_AB R172, R21, R172 ;  /* 0x000000ac15ac723e */ /* 0x000fe400000010ff */
[----:B------:R-:W-:Y:S01]  /*11bf0*/  F2FP.BF16.F32.PACK_AB R174, R25, R174 ;  /* 0x000000ae19ae723e */ /* 0x000fe200000010ff */
[----:B------:R-:W-:Y:S01]  /*11c00*/  FADD.FTZ R36, R160, R51 ;  /* 0x00000033a0247221 */ /* 0x000fe20000010000 */
[----:B------:R-:W0:Y:S01]  /*11c10*/  MUFU.EX2 R20, R20 ;  /* 0x0000001400147308 */ /* 0x000e220000000800 */
[----:B-1----:R-:W-:Y:S01]  /*11c20*/  FADD.FTZ R32, R14, R47 ;  /* 0x0000002f0e207221 */ /* 0x002fe20000010000 */
[----:B------:R-:W-:Y:S01]  /*11c30*/  F2FP.BF16.F32.PACK_AB R168, R27, R168 ;  /* 0x000000a81ba8723e */ /* 0x000fe200000010ff */
[----:B------:R-:W-:Y:S01]  /*11c40*/  IMAD.IADD R6, R127, 0x1, R6 ;  /* 0x000000017f067824 */ /* 0x000fe200078e0206 */
[----:B------:R-:W-:Y:S02]  /*11c50*/  F2FP.BF16.F32.PACK_AB R170, R31, R170 ;  /* 0x000000aa1faa723e */ /* 0x000fe400000010ff */
[----:B------:R-:W-:-:S02]  /*11c60*/  F2FP.BF16.F32.PACK_AB R164, R29, R164 ;  /* 0x000000a41da4723e */ /* 0x000fc400000010ff */
[----:B------:R-:W1:Y:S01]  /*11c70*/  MUFU.EX2 R175, R175 ;  /* 0x000000af00af7308 */ /* 0x000e620000000800 */
[----:B--2---:R-:W-:Y:S01]  /*11c80*/  FADD.FTZ R47, R173, R32 ;  /* 0x00000020ad2f7221 */ /* 0x004fe20000010000 */
[----:B------:R-:W-:Y:S02]  /*11c90*/  F2FP.BF16.F32.PACK_AB R166, R33, R166 ;  /* 0x000000a621a6723e */ /* 0x000fe400000010ff */
[----:B------:R-:W-:Y:S02]  /*11ca0*/  F2FP.BF16.F32.PACK_AB R160, R35, R160 ;  /* 0x000000a023a0723e */ /* 0x000fe400000010ff */
[----:B------:R-:W-:Y:S02]  /*11cb0*/  F2FP.BF16.F32.PACK_AB R183, R8, R183 ;  /* 0x000000b708b7723e */ /* 0x000fe400000010ff */
[----:B------:R-:W2:Y:S01]  /*11cc0*/  MUFU.EX2 R24, R24 ;  /* 0x0000001800187308 */ /* 0x000ea20000000800 */
[----:B0-----:R-:W-:Y:S01]  /*11cd0*/  FADD.FTZ R32, R20, R47 ;  /* 0x0000002f14207221 */ /* 0x001fe20000010000 */
[----:B------:R-:W-:-:S02]  /*11ce0*/  F2FP.BF16.F32.PACK_AB R177, R28, R177 ;  /* 0x000000b11cb1723e */ /* 0x000fc400000010ff */
[----:B------:R-:W-:Y:S02]  /*11cf0*/  F2FP.BF16.F32.PACK_AB R179, R14, R179 ;  /* 0x000000b30eb3723e */ /* 0x000fe400000010ff */
[----:B------:R-:W-:Y:S02]  /*11d00*/  F2FP.BF16.F32.PACK_AB R173, R20, R173 ;  /* 0x000000ad14ad723e */ /* 0x000fe400000010ff */
        /* <DEDUP_REMOVED lines=14> */
[----:B------:R-:W-:Y:S01]  /*11df0*/  FADD.FTZ R47, R35, R36 ;  /* 0x00000024232f7221 */ /* 0x000fe20000010000 */
[----:B------:R-:W-:-:S03]  /*11e00*/  F2FP.BF16.F32.PACK_AB R171, R30, R171 ;  /* 0x000000ab1eab723e */ /* 0x000fc600000010ff */
[----:B------:R-:W-:Y:S01]  /*11e10*/  FADD.FTZ R36, R162, R47 ;  /* 0x0000002fa2247221 */ /* 0x000fe20000010000 */
[----:B------:R-:W-:Y:S01]  /*11e20*/  F2FP.BF16.F32.PACK_AB R162, R37, R162 ;  /* 0x000000a225a2723e */ /* 0x000fe200000010ff */
[----:B------:R-:W0:Y:S01]  /*11e30*/  MUFU.EX2 R167, R167 ;  /* 0x000000a700a77308 */ /* 0x000e220000000800 */
[----:B-1----:R-:W-:Y:S01]  /*11e40*/  FADD.FTZ R3, R165, R32 ;  /* 0x00000020a5037221 */ /* 0x002fe20000010000 */
[----:B------:R-:W-:-:S06]  /*11e50*/  FADD.FTZ R9, R37, R36 ;  /* 0x0000002425097221 */ /* 0x000fcc0000010000 */
        /* <DEDUP_REMOVED lines=47> */
[----:B------:R1:W2:Y:S01]  /*12150*/  MUFU.EX2 R155, R0 ;  /* 0x00000000009b7308 */ /* 0x0002a20000000800 */
[C---:B0-----:R-:W-:Y:S01]  /*12160*/  FADD.FTZ R9, R153.reuse, R4 ;  /* 0x0000000499097221 */ /* 0x041fe20000010000 */
[----:B------:R-:W-:Y:S01]  /*12170*/  F2FP.BF16.F32.PACK_AB R153, R153, R110 ;  /* 0x0000006e9999723e */ /* 0x000fe200000010ff */
[----:B------:R-:W-:-:S05]  /*12180*/  VIADD R4, R129, 0xfffffffe ;  /* 0xfffffffe81047836 */ /* 0x000fca0000000000 */
[----:B------:R-:W0:Y:S01]  /*12190*/  MUFU.EX2 R45, R45 ;  /* 0x0000002d002d7308 */ /* 0x000e220000000800 */
[----:B-1----:R-:W-:-:S04]  /*121a0*/  FADD.FTZ R0, R42, R9 ;  /* 0x000000092a007221 */ /* 0x002fc80000010000 */
[C---:B--2---:R-:W-:Y:S01]  /*121b0*/  FADD.FTZ R0, R155.reuse, R0 ;  /* 0x000000009b007221 */ /* 0x044fe20000010000 */
[----:B------:R-:W-:Y:S01]  /*121c0*/  F2FP.BF16.F32.PACK_AB R155, R155, R42 ;  /* 0x0000002a9b9b723e */ /* 0x000fe200000010ff */
[C---:B0-----:R-:W-:Y:S01]  /*121d0*/  FADD.FTZ R3, R45.reuse, R36 ;  /* 0x000000242d037221 */ /* 0x041fe20000010000 */
[----:B------:R-:W-:Y:S01]  /*121e0*/  F2FP.BF16.F32.PACK_AB R154, R45, R154 ;  /* 0x0000009a2d9a723e */ /* 0x000fe200000010ff */
        /* <DEDUP_REMOVED lines=12> */
.L_x_1844:
[----:B------:R-:W-:-:S13]  /*122b0*/  ISETP.NE.AND P4, PT, R7, 0x1, PT ;  /* 0x000000010700780c */ /* 0x000fda0003f85270 */
[----:B------:R-:W0:Y:S02]  /*122c0*/  @P4 LDC.64 R12, c[0x0][0x9e8] ;  /* 0x00027a00ff0c4b82 */ /* 0x000e240000000a00 */
[----:B0-----:R-:W-:-:S05]  /*122d0*/  @P4 IMAD.HI.U32 R12, R8, R12, RZ ;  /* 0x0000000c080c4227 */ /* 0x001fca00078e00ff */
[----:B------:R-:W-:-:S07]  /*122e0*/  @P4 SHF.R.U32.HI R8, RZ, R13, R12 ;  /* 0x0000000dff084219 */ /* 0x000fce000001160c */
.L_x_1845:
[----:B------:R-:W-:Y:S05]  /*122f0*/  BSYNC B0 ;  /* 0x0000000000007941 */ /* 0x000fea0003800000 */
.L_x_1843:
[----:B------:R-:W-:-:S05]  /*12300*/  IMAD R7, R8, R7, R7 ;  /* 0x0000000708077224 */ /* 0x000fca00078e0207 */
[----:B------:R-:W-:-:S07]  /*12310*/  VIMNMX R6, R6, R7, PT ;  /* 0x0000000706067248 */ /* 0x000fce0003fe0100 */
.L_x_1842:
[----:B------:R-:W-:Y:S01]  /*12320*/  SHF.R.S32.HI R7, RZ, 0x1f, R6 ;  /* 0x0000001fff077819 */ /* 0x000fe20000011406 */
[----:B------:R-:W-:Y:S01]  /*12330*/  ULDC UR4, c[0x0][0x9e4] ;  /* 0x0002790000047ab9 */ /* 0x000fe20000000800 */
[----:B------:R-:W-:Y:S01]  /*12340*/  ULDC UR5, c[0x0][0x9e4] ;  /* 0x0002790000057ab9 */ /* 0x000fe20000000800 */
[----:B------:R-:W-:Y:S01]  /*12350*/  ULDC UR7, c[0x0][0x9d8] ;  /* 0x0002760000077ab9 */ /* 0x000fe20000000800 */
[----:B------:R-:W-:Y:S01]  /*12360*/  LEA.HI R7, R7, R6, RZ, 0x7 ;  /* 0x0000000607077211 */ /* 0x000fe200078f38ff */
[----:B------:R-:W-:Y:S01]  /*12370*/  ULDC UR49, c[0x0][0x9d8] ;  /* 0x0002760000317ab9 */ /* 0x000fe20000000800 */
[----:B------:R-:W-:Y:S01]  /*12380*/  ULDC UR37, c[0x0][0x9d8] ;  /* 0x0002760000257ab9 */ /* 0x000fe20000000800 */
[----:B------:R-:W-:Y:S01]  /*12390*/  ULDC UR48, c[0x0][0x9e0] ;  /* 0x0002780000307ab9 */ /* 0x000fe20000000800 */
[----:B------:R-:W-:Y:S01]  /*123a0*/  SHF.R.S32.HI R7, RZ, 0x7, R7 ;  /* 0x00000007ff077819 */ /* 0x000fe20000011407 */
[----:B------:R-:W-:Y:S01]  /*123b0*/  ULDC UR6, c[0x0][0x9e0] ;  /* 0x0002780000067ab9 */ /* 0x000fe20000000800 */
[----:B------:R-:W-:-:S02]  /*123c0*/  CS2R R150, SRZ ;  /* 0x0000000000967805 */ /* 0x000fc4000001ff00 */
[----:B------:R-:W-:Y:S02]  /*123d0*/  CS2R R148, SRZ ;  /* 0x0000000000947805 */ /* 0x000fe4000001ff00 */
[----:B------:R-:W-:Y:S02]  /*123e0*/  VIMNMX R12, R196, R7, !PT ;  /* 0x00000007c40c7248 */ /* 0x000fe40007fe0100 */
[----:B------:R-:W-:Y:S02]  /*123f0*/  CS2R R146, SRZ ;  /* 0x0000000000927805 */ /* 0x000fe4000001ff00 */
[----:B------:R-:W-:Y:S02]  /*12400*/  CS2R R144, SRZ ;  /* 0x0000000000907805 */ /* 0x000fe4000001ff00 */
[----:B------:R-:W-:Y:S02]  /*12410*/  CS2R R142, SRZ ;  /* 0x00000000008e7805 */ /* 0x000fe4000001ff00 */
[----:B------:R-:W-:-:S02]  /*12420*/  ISETP.GE.AND P4, PT, R4, R12, PT ;  /* 0x0000000c0400720c */ /* 0x000fc40003f86270 */
        /* <DEDUP_REMOVED lines=13> */
[----:B-----5:R-:W-:Y:S02]  /*12500*/  CS2R R114, SRZ ;  /* 0x0000000000727805 */ /* 0x020fe4000001ff00 */
        /* <DEDUP_REMOVED lines=12> */
[----:B------:R-:W-:Y:S01]  /*125d0*/  CS2R R88, SRZ ;  /* 0x0000000000587805 */ /* 0x000fe2000001ff00 */
[----:B------:R-:W-:Y:S06]  /*125e0*/  @!P4 BRA `(.L_x_1846) ;  /* 0x0000003800a0c947 */ /* 0x000fec0003800000 */
[----:B------:R-:W-:-:S07]  /*125f0*/  IMAD.MOV.U32 R151, RZ, RZ, RZ ;  /* 0x000000ffff977224 */ /* 0x000fce00078e00ff */
.L_x_1864:
[----:B------:R-:W-:Y:S01]  /*12600*/  VIADD R13, R22, 0x1 ;  /* 0x00000001160d7836 */ /* 0x000fe20000000000 */
[----:B------:R-:W-:Y:S05]  /*12610*/  YIELD ;  /* 0x0000000000007946 */ /* 0x000fea0003800000 */
[----:B------:R-:W-:-:S04]  /*12620*/  ISETP.NE.AND P4, PT, R13, 0x2, PT ;  /* 0x000000020d00780c */ /* 0x000fc80003f85270 */
[----:B------:R-:W-:Y:S02]  /*12630*/  SEL R7, RZ, 0x1, P4 ;  /* 0x00000001ff077807 */ /* 0x000fe40002000000 */
[----:B------:R-:W-:Y:S02]  /*12640*/  SEL R13, R13, RZ, P4 ;  /* 0x000000ff0d0d7207 */ /* 0x000fe40002000000 */
[----:B------:R-:W-:Y:S02]  /*12650*/  ISETP.NE.AND P4, PT, R194, RZ, PT ;  /* 0x000000ffc200720c */ /* 0x000fe40003f85270 */
[----:B------:R-:W-:-:S11]  /*12660*/  LOP3.LUT R14, R186, R7, RZ, 0x3c, !PT ;  /* 0x00000007ba0e7212 */ /* 0x000fd600078e3cff */
[----:B------:R-:W-:Y:S05]  /*12670*/  @P4 BRA `(.L_x_1847) ;  /* 0x0000000000304947 */ /* 0x000fea0003800000 */
[----:B------:R-:W-:Y:S05]  /*12680*/  @!P0 BRA `(.L_x_1848) ;  /* 0x0000000000048947 */ /* 0x000fea0003800000 */
[----:B------:R-:W-:Y:S01]  /*12690*/  BPT.TRAP 0x1 ;  /* 0x000000040000795c */ /* 0x000fe20000300000 */
.L_x_1848:
[----:B------:R-:W-:Y:S01]  /*126a0*/  IMAD R7, R13, 0x8, R2 ;  /* 0x000000080d077824 */ /* 0x000fe200078e0202 */
[----:B------:R-:W-:-:S04]  /*126b0*/  SHF.L.U32 R6, R14, 0x1f, RZ ;  /* 0x0000001f0e067819 */ /* 0x000fc800000006ff */
[----:B------:R0:W1:Y:S01]  /*126c0*/  SYNCS.PHASECHK.TRANS64.TRYWAIT P5, [R7+URZ+0x28830], R6 ;  /* 0x02883006070075a7 */ /* 0x00006200080a017f */
[----:B------:R-:W-:Y:S05]  /*126d0*/  @!P0 BRA `(.L_x_1849) ;  /* 0x0000000000048947 */ /* 0x000fea0003800000 */
[----:B------:R-:W-:Y:S01]  /*126e0*/  BPT.TRAP 0x1 ;  /* 0x000000040000795c */ /* 0x000fe20000300000 */
.L_x_1849:
[----:B------:R-:W-:Y:S04]  /*126f0*/  BSSY B0, `(.L_x_1847) ;  /* 0x0000004000007945 */ /* 0x000fe80003800000 */
[----:B-1----:R-:W-:Y:S05]  /*12700*/  @P5 BRA `(.L_x_1850) ;  /* 0x0000000000085947 */ /* 0x002fea0003800000 */
[----:B------:R-:W1:Y:S02]  /*12710*/  SYNCS.PHASECHK.TRANS64.TRYWAIT P5, [R7+URZ+0x28830], R6 ;  /* 0x02883006070075a7 */ /* 0x000e6400080a017f */
[----:B-1----:R-:W-:Y:S05]  /*12720*/  @!P5 BRA `(.L_x_1851) ;  /* 0x0000015800fcd947 */ /* 0x002fea0003800000 */
.L_x_1850:
[----:B------:R-:W-:Y:S05]  /*12730*/  BSYNC B0 ;  /* 0x0000000000007941 */ /* 0x000fea0003800000 */
.L_x_1847:
[----:B------:R-:W2:Y:S01]  /*12740*/  S2R R8, SR_TID.X ;  /* 0x0000000000087919 */ /* 0x000ea20000002100 */
[----:B01----:R-:W-:Y:S01]  /*12750*/  IMAD.MOV.U32 R7, RZ, RZ, 0x40000040 ;  /* 0x40000040ff077424 */ /* 0x003fe200078e00ff */
[----:B------:R-:W-:Y:S05]  /*12760*/  WARPSYNC.ALL ;  /* 0x0000000000007948 */ /* 0x000fea0003800000 */
[----:B------:R-:W-:Y:S01]  /*12770*/  R2UR UR47, R7 ;  /* 0x00000000072f72ca */ /* 0x000fe200000e0000 */
[----:B------:R-:W-:Y:S02]  /*12780*/  IMAD R6, R13, 0x800, R5 ;  /* 0x000008000d067824 */ /* 0x000fe400078e0205 */
[----:B------:R-:W-:-:S03]  /*12790*/  IMAD.MOV.U32 R9, RZ, RZ, 0x40000040 ;  /* 0x40000040ff097424 */ /* 0x000fc600078e00ff */
[----:B------:R-:W-:Y:S02]  /*127a0*/  R2UR UR46, R6 ;  /* 0x00000000062e72ca */ /* 0x000fe400000e0000 */
[----:B------:R-:W-:Y:S01]  /*127b0*/  R2UR UR11, R9 ;  /* 0x00000000090b72ca */ /* 0x000fe200000e0000 */
[----:B------:R-:W-:-:S05]  /*127c0*/  IMAD.MOV.U32 R9, RZ, RZ, 0x40000040 ;  /* 0x40000040ff097424 */ /* 0x000fca00078e00ff */
[----:B------:R-:W-:Y:S01]  /*127d0*/  R2UR UR15, R9 ;  /* 0x00000000090f72ca */ /* 0x000fe200000e0000 */
[----:B------:R-:W-:-:S05]  /*127e0*/  IMAD.MOV.U32 R9, RZ, RZ, 0x40000040 ;  /* 0x40000040ff097424 */ /* 0x000fca00078e00ff */
[----:B------:R-:W-:Y:S01]  /*127f0*/  R2UR UR19, R9 ;  /* 0x00000000091372ca */ /* 0x000fe200000e0000 */
[----:B------:R-:W-:Y:S01]  /*12800*/  IMAD.MOV.U32 R9, RZ, RZ, 0x40000040 ;  /* 0x40000040ff097424 */ /* 0x000fe200078e00ff */
[----:B--2---:R-:W-:-:S04]  /*12810*/  SHF.R.U32.HI R8, RZ, 0x7, R8 ;  /* 0x00000007ff087819 */ /* 0x004fc80000011608 */
[----:B------:R-:W-:Y:S01]  /*12820*/  R2UR UR23, R9 ;  /* 0x00000000091772ca */ /* 0x000fe200000e0000 */
[----:B------:R-:W-:Y:S02]  /*12830*/  IMAD.MOV.U32 R9, RZ, RZ, 0x40000040 ;  /* 0x40000040ff097424 */ /* 0x000fe400078e00ff */
[----:B------:R-:W-:Y:S02]  /*12840*/  VIADD R7, R8, 0x8 ;  /* 0x0000000808077836 */ /* 0x000fe40000000000 */
[----:B------:R-:W-:Y:S01]  /*12850*/  VIADD R8, R6, 0x2 ;  /* 0x0000000206087836 */ /* 0x000fe20000000000 */
[----:B------:R-:W-:Y:S01]  /*12860*/  R2UR UR27, R9 ;  /* 0x00000000091b72ca */ /* 0x000fe200000e0000 */
[----:B------:R-:W-:Y:S01]  /*12870*/  IMAD.MOV.U32 R9, RZ, RZ, 0x40000040 ;  /* 0x40000040ff097424 */ /* 0x000fe200078e00ff */
[----:B------:R0:W-:Y:S02]  /*12880*/  BAR.SYNC.DEFER_BLOCKING R7, 0x100 ;  /* 0x000400070000751d */ /* 0x0001e40000010000 */
[----:B------:R-:W-:Y:S01]  /*12890*/  R2UR UR10, R8 ;  /* 0x00000000080a72ca */ /* 0x000fe200000e0000 */
[----:B------:R-:W-:Y:S01]  /*128a0*/  VIADD R8, R6, 0x4 ;  /* 0x0000000406087836 */ /* 0x000fe20000000000 */
[----:B------:R-:W-:-:S04]  /*128b0*/  R2UR UR31, R9 ;  /* 0x00000000091f72ca */ /* 0x000fc800000e0000 */
[----:B------:R-:W-:Y:S01]  /*128c0*/  R2UR UR14, R8 ;  /* 0x00000000080e72ca */ /* 0x000fe200000e0000 */
[----:B------:R-:W-:Y:S02]  /*128d0*/  VIADD R8, R6, 0x6 ;  /* 0x0000000606087836 */ /* 0x000fe40000000000 */
[----:B0-----:R-:W-:-:S03]  /*128e0*/  IMAD.MOV.U32 R7, RZ, RZ, 0x40000040 ;  /* 0x40000040ff077424 */ /* 0x001fc600078e00ff */
[----:B------:R-:W-:Y:S01]  /*128f0*/  R2UR UR18, R8 ;  /* 0x00000000081272ca */ /* 0x000fe200000e0000 */
[----:B------:R-:W-:Y:S01]  /*12900*/  VIADD R8, R6, 0x400 ;  /* 0x0000040006087836 */ /* 0x000fe20000000000 */
[----:B------:R-:W-:-:S04]  /*12910*/  R2UR UR35, R7 ;  /* 0x00000000072372ca */ /* 0x000fc800000e0000 */
[----:B------:R-:W-:Y:S01]  /*12920*/  R2UR UR22, R8 ;  /* 0x00000000081672ca */ /* 0x000fe200000e0000 */
[----:B------:R-:W-:Y:S01]  /*12930*/  VIADD R8, R6, 0x402 ;  /* 0x0000040206087836 */ /* 0x000fe20000000000 */
[----:B------:R-:W-:-:S04]  /*12940*/  WARPGROUP.ARRIVE ;  /* 0x00000000000079c5 */ /* 0x000fc80000000000 */
[----:B------:R-:W-:Y:S01]  /*12950*/  R2UR UR26, R8 ;  /* 0x00000000081a72ca */ /* 0x000fe200000e0000 */
[C---:B------:R-:W-:Y:S02]  /*12960*/  VIADD R8, R6.reuse, 0x404 ;  /* 0x0000040406087836 */ /* 0x040fe40000000000 */
[----:B------:R-:W-:Y:S01]  /*12970*/  VIADD R6, R6, 0x406 ;  /* 0x0000040606067836 */ /* 0x000fe20000000000 */
[----:B------:R-:W-:Y:S02]  /*12980*/  HGMMA.64x128x16.F32.BF16 R24, gdesc[UR44], RZ, !UPT, gsb0 ;  /* 0x01e000002c1879f0 */ /* 0x000fe4000c0018ff */
[----:B------:R-:W-:Y:S02]  /*12990*/  R2UR UR30, R8 ;  /* 0x00000000081e72ca */ /* 0x000fe400000e0000 */
[----:B------:R-:W-:Y:S01]  /*129a0*/  R2UR UR34, R6 ;  /* 0x00000000062272ca */ /* 0x000fe200000e0000 */
        /* <DEDUP_REMOVED lines=22> */
[----:B------:R-:W-:Y:S05]  /*12b10*/  @P4 BRA `(.L_x_1852) ;  /* 0x0000000000284947 */ /* 0x000fea0003800000 */
[----:B------:R-:W-:Y:S05]  /*12b20*/  @!P0 BRA `(.L_x_1853) ;  /* 0x0000000000048947 */ /* 0x000fea0003800000 */
[----:B------:R-:W-:Y:S01]  /*12b30*/  BPT.TRAP 0x1 ;  /* 0x000000040000795c */ /* 0x000fe20000300000 */
.L_x_1853:
[----:B------:R-:W-:Y:S01]  /*12b40*/  SHF.L.U32 R6, R186, 0x1f, RZ ;  /* 0x0000001fba067819 */ /* 0x000fe200000006ff */
[----:B------:R-:W-:-:S04]  /*12b50*/  IMAD R7, R22, 0x8, R2 ;  /* 0x0000000816077824 */ /* 0x000fc800078e0202 */
[----:B------:R0:W1:Y:S01]  /*12b60*/  SYNCS.PHASECHK.TRANS64.TRYWAIT P4, [R7+URZ+0x28850], R6 ;  /* 0x02885006070075a7 */ /* 0x000062000808017f */
[----:B------:R-:W-:Y:S05]  /*12b70*/  @!P0 BRA `(.L_x_1854) ;  /* 0x0000000000048947 */ /* 0x000fea0003800000 */
[----:B------:R-:W-:Y:S01]  /*12b80*/  BPT.TRAP 0x1 ;  /* 0x000000040000795c */ /* 0x000fe20000300000 */
.L_x_1854:
[----:B-1----:R-:W-:Y:S05]  /*12b90*/  @P4 BRA `(.L_x_1852) ;  /* 0x0000000000084947 */ /* 0x002fea0003800000 */
[----:B------:R-:W1:Y:S02]  /*12ba0*/  SYNCS.PHASECHK.TRANS64.TRYWAIT P4, [R7+URZ+0x28850], R6 ;  /* 0x02885006070075a7 */ /* 0x000e64000808017f */
[----:B-1----:R-:W-:Y:S05]  /*12bb0*/  @!P4 BRA `(.L_x_1855) ;  /* 0x0000015400ecc947 */ /* 0x002fea0003800000 */
.L_x_1852:
[----:B01----:R-:W-:Y:S01]  /*12bc0*/  VIADD R6, R2, 0x400 ;  /* 0x0000040002067836 */ /* 0x003fe20000000000 */
[----:B------:R-:W-:Y:S05]  /*12bd0*/  WARPSYNC.ALL ;  /* 0x0000000000007948 */ /* 0x000fea0003800000 */
[----:B------:R-:W-:Y:S01]  /*12be0*/  SHF.R.U32.HI R6, RZ, 0x4, R6 ;  /* 0x00000004ff067819 */ /* 0x000fe20000011606 */
[----:B------:R-:W-:Y:S01]  /*12bf0*/  WARPGROUP.ARRIVE ;  /* 0x00000000000079c5 */ /* 0x000fe20000000000 */
[----:B------:R-:W-:Y:S02]  /*12c00*/  IMAD.MOV.U32 R9, RZ, RZ, 0x40000040 ;  /* 0x40000040ff097424 */ /* 0x000fe400078e00ff */
[----:B------:R-:W-:Y:S01]  /*12c10*/  FMUL.FTZ R20, R27, UR49 ;  /* 0x000000311b147c20 */ /* 0x000fe20008410000 */
[----:B------:R-:W-:Y:S01]  /*12c20*/  LOP3.LUT R6, R6, 0x3fff, RZ, 0xc0, !PT ;  /* 0x00003fff06067812 */ /* 0x000fe200078ec0ff */
[----:B------:R-:W-:Y:S01]  /*12c30*/  FMUL.FTZ R27, R28, UR49 ;  /* 0x000000311c1b7c20 */ /* 0x000fe20008410000 */
[----:B------:R-:W-:Y:S01]  /*12c40*/  FMUL.FTZ R28, R29, UR49 ;  /* 0x000000311d1c7c20 */ /* 0x000fe20008410000 */
[----:B------:R-:W-:Y:S01]  /*12c50*/  FMUL.FTZ R29, R34, UR49 ;  /* 0x00000031221d7c20 */ /* 0x000fe20008410000 */
[----:B------:R-:W-:Y:S01]  /*12c60*/  LOP3.LUT R7, R6, 0x4000000, RZ, 0xfc, !PT ;  /* 0x0400000006077812 */ /* 0x000fe200078efcff */
[----:B------:R-:W-:Y:S01]  /*12c70*/  FMUL.FTZ R34, R36, UR49 ;  /* 0x0000003124227c20 */ /* 0x000fe20008410000 */
[----:B------:R-:W-:Y:S01]  /*12c80*/  FMUL.FTZ R36, R39, UR49 ;  /* 0x0000003127247c20 */ /* 0x000fe20008410000 */
[----:B------:R-:W-:Y:S01]  /*12c90*/  FMUL.FTZ R39, R40, UR49 ;  /* 0x0000003128277c20 */ /* 0x000fe20008410000 */
[----:B------:R-:W-:Y:S01]  /*12ca0*/  FMUL.FTZ R40, R41, UR49 ;  /* 0x0000003129287c20 */ /* 0x000fe20008410000 */
[----:B------:R-:W-:Y:S01]  /*12cb0*/  IMAD R6, R22, 0x800, R7 ;  /* 0x0000080016067824 */ /* 0x000fe200078e0207 */
[----:B------:R-:W0:Y:S01]  /*12cc0*/  S2R R186, SR_TID.X ;  /* 0x0000000000ba7919 */ /* 0x000e220000002100 */
[----:B------:R-:W-:-:S02]  /*12cd0*/  IMAD.MOV.U32 R7, RZ, RZ, 0x40000040 ;  /* 0x40000040ff077424 */ /* 0x000fc400078e00ff */
[----:B------:R-:W-:Y:S01]  /*12ce0*/  FMUL.FTZ R41, R46, UR49 ;  /* 0x000000312e297c20 */ /* 0x000fe20008410000 */
[C---:B------:R-:W-:Y:S01]  /*12cf0*/  VIADD R8, R6.reuse, 0x80 ;  /* 0x0000008006087836 */ /* 0x040fe20000000000 */
[----:B------:R-:W-:Y:S01]  /*12d00*/  R2UR UR10, R6 ;  /* 0x00000000060a72ca */ /* 0x000fe200000e0000 */
[----:B------:R-:W-:Y:S01]  /*12d10*/  FMUL.FTZ R46, R51, UR49 ;  /* 0x00000031332e7c20 */ /* 0x000fe20008410000 */
[----:B------:R-:W-:Y:S01]  /*12d20*/  R2UR UR11, R7 ;  /* 0x00000000070b72ca */ /* 0x000fe200000e0000 */
[----:B------:R-:W-:Y:S02]  /*12d30*/  IMAD.MOV.U32 R7, RZ, RZ, 0x40000040 ;  /* 0x40000040ff077424 */ /* 0x000fe400078e00ff */
[----:B------:R-:W-:Y:S01]  /*12d40*/  FMUL.FTZ R51, R53, UR49 ;  /* 0x0000003135337c20 */ /* 0x000fe20008410000 */
[----:B------:R-:W-:Y:S01]  /*12d50*/  FMUL.FTZ R53, R59, UR49 ;  /* 0x000000313b357c20 */ /* 0x000fe20008410000 */
[----:B------:R-:W-:Y:S01]  /*12d60*/  FMUL.FTZ R59, R66, UR49 ;  /* 0x00000031423b7c20 */ /* 0x000fe20008410000 */
[----:B------:R-:W-:Y:S01]  /*12d70*/  FMUL.FTZ R66, R75, UR49 ;  /* 0x000000314b427c20 */ /* 0x000fe20008410000 */
[----:B------:R-:W-:-:S02]  /*12d80*/  IMAD.IADD R75, R195, 0x1, R193 ;  /* 0x00000001c34b7824 */ /* 0x000fc400078e02c1 */
        /* <DEDUP_REMOVED lines=10> */
[----:B------:R-:W-:-:S02]  /*12e30*/  IMAD.MOV.U32 R9, RZ, RZ, 0x40000040 ;  /* 0x40000040ff097424 */ /* 0x000fc400078e00ff */
        /* <DEDUP_REMOVED lines=22> */
[----:B0-----:R-:W-:Y:S01]  /*12fa0*/  SHF.R.U32.HI R186, RZ, 0x7, R186 ;  /* 0x00000007ffba7819 */ /* 0x001fe200000116ba */
        /* <DEDUP_REMOVED lines=19> */
[----:B------:R-:W-:Y:S01]  /*130e0*/  R2UR UR10, R8 ;  /* 0x00000000080a72ca */ /* 0x000fe200000e0000 */
[----:B------:R-:W-:Y:S01]  /*130f0*/  VIADD R8, R6, 0x180 ;  /* 0x0000018006087836 */ /* 0x000fe20000000000 */
[----:B------:R-:W-:Y:S01]  /*13100*/  R2UR UR11, R9 ;  /* 0x00000000090b72ca */ /* 0x000fe200000e0000 */
[----:B------:R-:W-:-:S03]  /*13110*/  IMAD.MOV.U32 R9, RZ, RZ, 0x40000040 ;  /* 0x40000040ff097424 */ /* 0x000fc600078e00ff */
        /* <DEDUP_REMOVED lines=20> */
[----:B------:R-:W-:-:S03]  /*13260*/  FMUL.FTZ R176, R81, UR49 ;  /* 0x0000003151b07c20 */ /* 0x000fc60008410000 */
        /* <DEDUP_REMOVED lines=19> */
[----:B------:R-:W-:-:S04]  /*133a0*/  FMUL.FTZ R172, R84, UR49 ;  /* 0x0000003154ac7c20 */ /* 0x000fc80008410000 */
[----:B------:R-:W-:Y:S01]  /*133b0*/  HGMMA.64x128x16.F32.BF16 R88, R168, gdesc[UR8].tnspB, R88, gsb0 ;  /* 0x41e00008a8587df0 */ /* 0x000fe20008001858 */
[----:B------:R-:W-:Y:S01]  /*133c0*/  R2UR UR10, R8 ;  /* 0x00000000080a72ca */ /* 0x000fe200000e0000 */
[----:B------:R-:W-:Y:S01]  /*133d0*/  VIADD R8, R6, 0x280 ;  /* 0x0000028006087836 */ /* 0x000fe20000000000 */
[----:B------:R-:W-:Y:S01]  /*133e0*/  R2UR UR11, R9 ;  /* 0x00000000090b72ca */ /* 0x000fe200000e0000 */
[----:B------:R-:W-:Y:S01]  /*133f0*/  IMAD.MOV.U32 R9, RZ, RZ, 0x40000040 ;  /* 0x40000040ff097424 */ /* 0x000fe200078e00ff */
        /* <DEDUP_REMOVED lines=8> */
[C---:B------:R-:W-:Y:S01]  /*13480*/  VIADD R8, R6.reuse, 0x300 ;  /* 0x0000030006087836 */ /* 0x040fe20000000000 */
[----:B------:R-:W-:Y:S01]  /*13490*/  R2UR UR11, R9 ;  /* 0x00000000090b72ca */ /* 0x000fe200000e0000 */
[----:B------:R-:W-:Y:S01]  /*134a0*/  IMAD.MOV.U32 R9, RZ, RZ, 0x40000040 ;  /* 0x40000040ff097424 */ /* 0x000fe200078e00ff */
[----:B------:R-:W0:Y:S01]  /*134b0*/  MUFU.TANH R168, R168 ;  /* 0x000000a800a87308 */ /* 0x000e220000002400 */
[----:B------:R-:W-:-:S07]  /*134c0*/  VIADD R6, R6, 0x380 ;  /* 0x0000038006067836 */ /* 0x000fce0000000000 */
[----:B------:R-:W0:Y:S01]  /*134d0*/  MUFU.TANH R170, R170 ;  /* 0x000000aa00aa7308 */ /* 0x000e220000002400 */
[----:B------:R-:W-:Y:S02]  /*134e0*/  WARPGROUP.DEPBAR.LE gsb0, 0x0 ;  /* 0x00008000000079c5 */ /* 0x000fe40000010000 */
[----:B------:R-:W-:Y:S01]  /*134f0*/  WARPGROUP.ARRIVE ;  /* 0x00000000000079c5 */ /* 0x000fe20000000000 */
[----:B------:R-:W-:Y:S01]  /*13500*/  FMUL.FTZ R166, R73, UR49 ;  /* 0x0000003149a67c20 */ /* 0x000fe20008410000 */
[----:B------:R-:W-:Y:S02]  /*13510*/  IMAD.SHL.U32 R73, R4, 0x80, RZ ;  /* 0x0000008004497824 */ /* 0x000fe400078e00ff */
[----:B------:R-:W-:Y:S01]  /*13520*/  FMUL.FTZ R164, R72, UR49 ;  /* 0x0000003148a47c20 */ /* 0x000fe20008410000 */
[----:B------:R-:W-:Y:S01]  /*13530*/  FMUL.FTZ R72, R87, UR49 ;  /* 0x0000003157487c20 */ /* 0x000fe20008410000 */
[----:B------:R-:W-:Y:S01]  /*13540*/  HGMMA.64x128x16.F32.BF16 R88, R160, gdesc[UR8].tnspB, R88, gsb0 ;  /* 0x41e00008a0587df0 */ /* 0x000fe20008001858 */
[----:B------:R-:W-:Y:S01]  /*13550*/  R2UR UR10, R8 ;  /* 0x00000000080a72ca */ /* 0x000fe200000e0000 */
[----:B------:R-:W-:Y:S01]  /*13560*/  FMUL.FTZ R8, R55, UR49 ;  /* 0x0000003137087c20 */ /* 0x000fe20008410000 */
[----:B------:R-:W-:Y:S01]  /*13570*/  R2UR UR11, R9 ;  /* 0x00000000090b72ca */ /* 0x000fe200000e0000 */
[----:B------:R-:W-:Y:S01]  /*13580*/  FMUL.FTZ R55, R62, UR49 ;  /* 0x000000313e377c20 */ /* 0x000fe20008410000 */
[----:B------:R-:W-:Y:S01]  /*13590*/  FMUL.FTZ R62, R64, UR49 ;  /* 0x00000031403e7c20 */ /* 0x000fe20008410000 */
[----:B------:R-:W-:Y:S01]  /*135a0*/  FMUL.FTZ R64, R71, UR49 ;  /* 0x0000003147407c20 */ /* 0x000fe20008410000 */
[----:B------:R-:W-:Y:S01]  /*135b0*/  FMUL.FTZ R9, R56, UR49 ;  /* 0x0000003138097c20 */ /* 0x000fe20008410000 */
[----:B------:R-:W5:Y:S01]  /*135c0*/  @P2 LDC R71, c[0x0][0x450] ;  /* 0x00011400ff472b82 */ /* 0x000f620000000800 */
[----:B------:R-:W-:Y:S01]  /*135d0*/  FMUL.FTZ R56, R63, UR49 ;  /* 0x000000313f387c20 */ /* 0x000fe20008410000 */
[----:B------:R-:W-:Y:S01]  /*135e0*/  FMUL.FTZ R63, R70, UR49 ;  /* 0x00000031463f7c20 */ /* 0x000fe20008410000 */
[----:B------:R-:W-:Y:S01]  /*135f0*/  IADD3 R74, -R73, 0x1, RZ ;  /* 0x00000001494a7810 */ /* 0x000fe20007ffe1ff */
[----:B------:R-:W-:Y:S01]  /*13600*/  FMUL.FTZ R70, R82, UR49 ;  /* 0x0000003152467c20 */ /* 0x000fe20008410000 */
[----:B------:R-:W0:Y:S03]  /*13610*/  MUFU.TANH R8, R8 ;  /* 0x0000000800087308 */ /* 0x000e260000002400 */
[----:B------:R-:W-:-:S05]  /*13620*/  IMAD R74, R189, -0x2, R74 ;  /* 0xfffffffebd4a7824 */ /* 0x000fca00078e024a */
[----:B------:R-:W0:Y:S01]  /*13630*/  MUFU.TANH R9, R9 ;  /* 0x0000000900097308 */ /* 0x000e220000002400 */
[----:B------:R-:W-:-:S05]  /*13640*/  IADD3 R74, -R187, R74, R188 ;  /* 0x0000004abb4a7210 */ /* 0x000fca0007ffe1bc */
[----:B------:R-:W-:Y:S02]  /*13650*/  VIADD R77, R74, UR48 ;  /* 0x000000304a4d7c36 */ /* 0x000fe40008000000 */
        /* <DEDUP_REMOVED lines=10> */
[----:B------:R-:W-:-:S06]  /*13700*/  WARPGROUP.ARRIVE ;  /* 0x00000000000079c5 */ /* 0x000fcc0000000000 */
[----:B------:R-:W-:Y:S01]  /*13710*/  HGMMA.64x128x16.F32.BF16 R88, R156, gdesc[UR8].tnspB, R88, gsb0 ;  /* 0x41e000089c587df0 */ /* 0x000fe20008001858 */
[----:B------:R-:W-:Y:S02]  /*13720*/  R2UR UR10, R6 ;  /* 0x00000000060a72ca */ /* 0x000fe400000e0000 */
[----:B------:R-:W-:Y:S01]  /*13730*/  R2UR UR11, R7 ;  /* 0x00000000070b72ca */ /* 0x000fe200000e0000 */
[----:B------:R-:W1:Y:S01]  /*13740*/  @P2 LDC R6, c[0x0][0x44c] ;  /* 0x00011300ff062b82 */ /* 0x000e620000000800 */
[----:B------:R-:W-:-:S04]  /*13750*/  @!P1 IMAD R7, R13, 0x8, R2 ;  /* 0x000000080d079824 */ /* 0x000fc800078e0202 */
[----:B------:R-:W-:-:S05]  /*13760*/  @!P1 VIADD R7, R7, 0x28840 ;  /* 0x0002884007079836 */ /* 0x000fca0000000000 */
[----:B------:R-:W-:Y:S01]  /*13770*/  @!P1 PRMT R7, RZ, 0x654, R7 ;  /* 0x00000654ff079816 */ /* 0x000fe20000000007 */
[----:B-1----:R-:W-:-:S05]  /*13780*/  @P2 IMAD.HI.U32 R6, R75, R6, RZ ;  /* 0x000000064b062227 */ /* 0x002fca00078e00ff */
[----:B-----5:R-:W-:Y:S01]  /*13790*/  @P2 SHF.R.U32.HI R75, RZ, R71, R6 ;  /* 0x00000047ff4b2219 */ /* 0x020fe20000011606 */
[----:B------:R-:W-:Y:S01]  /*137a0*/  FMUL.FTZ R71, R86, UR49 ;  /* 0x0000003156477c20 */ /* 0x000fe20008410000 */
[----:B------:R-:W-:-:S03]  /*137b0*/  IADD3 R6, -R186, 0xb, RZ ;  /* 0x0000000bba067810 */ /* 0x000fc60007ffe1ff */
[----:B------:R-:W1:Y:S02]  /*137c0*/  SHFL.IDX PT, R76, R75, RZ, 0x1c1f ;  /* 0x001c1fff4b4c7589 */ /* 0x000e6400000e0000 */
[----:B------:R-:W0:Y:S01]  /*137d0*/  MUFU.TANH R71, R71 ;  /* 0x0000004700477308 */ /* 0x000e220000002400 */
[--C-:B-1----:R-:W-:Y:S01]  /*137e0*/  IMAD.IADD R81, R77, 0x1, R76.reuse ;  /* 0x000000014d517824 */ /* 0x102fe200078e024c */
[----:B------:R-:W-:Y:S02]  /*137f0*/  WARPGROUP.DEPBAR.LE gsb0, 0x0 ;  /* 0x00008000000079c5 */ /* 0x000fe40000010000 */
[----:B------:R-:W-:Y:S01]  /*13800*/  WARPGROUP.ARRIVE ;  /* 0x00000000000079c5 */ /* 0x000fe20000000000 */
[----:B------:R-:W-:Y:S01]  /*13810*/  FMUL.FTZ R158, R68, UR49 ;  /* 0x00000031449e7c20 */ /* 0x000fe20008410000 */
[----:B------:R-:W-:Y:S01]  /*13820*/  FMUL.FTZ R157, R69, UR49 ;  /* 0x00000031459d7c20 */ /* 0x000fe20008410000 */
[----:B------:R-:W-:Y:S01]  /*13830*/  FMUL.FTZ R68, R79, UR49 ;  /* 0x000000314f447c20 */ /* 0x000fe20008410000 */
[----:B------:R-:W-:Y:S01]  /*13840*/  FMUL.FTZ R69, R83, UR49 ;  /* 0x0000003153457c20 */ /* 0x000fe20008410000 */
[----:B------:R-:W-:Y:S01]  /*13850*/  VIADD R79, R74, UR50 ;  /* 0x000000324a4f7c36 */ /* 0x000fe20008000000 */
[----:B------:R-:W-:Y:S01]  /*13860*/  HGMMA.64x128x16.F32.BF16 R88, R152, gdesc[UR8].tnspB, R88, gsb0 ;  /* 0x41e0000898587df0 */ /* 0x000fe20008001858 */
[----:B------:R-:W1:Y:S02]  /*13870*/  MUFU.TANH R158, R158 ;  /* 0x0000009e009e7308 */ /* 0x000e640000002400 */
[----:B------:R-:W-:-:S06]  /*13880*/  IMAD.IADD R83, R79, 0x1, R76 ;  /* 0x000000014f537824 */ /* 0x000fcc00078e024c */
[----:B------:R-:W0:Y:S08]  /*13890*/  MUFU.TANH R157, R157 ;  /* 0x0000009d009d7308 */ /* 0x000e300000002400 */
[----:B------:R-:W0:Y:S08]  /*138a0*/  MUFU.TANH R68, R68 ;  /* 0x0000004400447308 */ /* 0x000e300000002400 */
[----:B------:R-:W0:Y:S01]  /*138b0*/  MUFU.TANH R69, R69 ;  /* 0x0000004500457308 */ /* 0x000e220000002400 */
[----:B------:R-:W-:-:S02]  /*138c0*/  WARPGROUP.DEPBAR.LE gsb0, 0x0 ;  /* 0x00008000000079c5 */ /* 0x000fc40000010000 */
[----:B------:R0:W-:Y:S06]  /*138d0*/  BAR.ARV R6, 0x100 ;  /* 0x000400060000751d */ /* 0x0001ec0000002000 */
[----:B------:R0:W-:Y:S01]  /*138e0*/  @!P1 SYNCS.ARRIVE.TRANS64.RED.A1T0 RZ, [R7+URZ], RZ ;  /* 0x000000ff07ff99a7 */ /* 0x0001e2000810043f */
[----:B-1234-:R-:W-:Y:S05]  /*138f0*/  @!P3 BRA `(.L_x_1856) ;  /* 0x000000000058b947 */ /* 0x01efea0003800000 */
[----:B------:R-:W-:Y:S01]  /*13900*/  IADD3 R74, -R187, R188, R76 ;  /* 0x000000bcbb4a7210 */ /* 0x000fe20007ffe14c */
[----:B------:R-:W-:Y:S03]  /*13910*/  BSSY B0, `(.L_x_1857) ;  /* 0x0000010000007945 */ /* 0x000fe60003800000 */
[----:B------:R-:W-:-:S13]  /*13920*/  ISETP.GT.AND P4, PT, R74, -0x1, PT ;  /* 0xffffffff4a00780c */ /* 0x000fda0003f84270 */
[----:B------:R-:W-:Y:S05]  /*13930*/  @P4 BRA `(.L_x_1858) ;  /* 0x0000000000204947 */ /* 0x000fea0003800000 */
[----:B------:R-:W-:Y:S01]  /*13940*/  IMAD.U32 R76, RZ, RZ, UR4 ;  /* 0x00000004ff4c7e24 */ /* 0x000fe2000f8e00ff */
[----:B------:R-:W-:-:S04]  /*13950*/  LOP3.LUT R85, RZ, R74, RZ, 0x33, !PT ;  /* 0x0000004aff557212 */ /* 0x000fc800078e33ff */
[----:B------:R-:W-:-:S13]  /*13960*/  ISETP.NE.AND P4, PT, R76, 0x1, PT ;  /* 0x000000014c00780c */ /* 0x000fda0003f85270 */
[----:B0-----:R-:W0:Y:S02]  /*13970*/  @P4 LDC.64 R6, c[0x0][0x9e8] ;  /* 0x00027a00ff064b82 */ /* 0x001e240000000a00 */
[----:B0-----:R-:W-:-:S05]  /*13980*/  @P4 IMAD.HI.U32 R6, R85, R6, RZ ;  /* 0x0000000655064227 */ /* 0x001fca00078e00ff */
[----:B------:R-:W-:-:S04]  /*13990*/  @P4 SHF.R.U32.HI R85, RZ, R7, R6 ;  /* 0x00000007ff554219 */ /* 0x000fc80000011606 */
[----:B------:R-:W-:Y:S01]  /*139a0*/  LOP3.LUT R74, RZ, R85, RZ, 0x33, !PT ;  /* 0x00000055ff4a7212 */ /* 0x000fe200078e33ff */
[----:B------:R-:W-:Y:S06]  /*139b0*/  BRA `(.L_x_1859) ;  /* 0x0000000000147947 */ /* 0x000fec0003800000 */
.L_x_1858:
[----:B------:R-:W-:-:S05]  /*139c0*/  IMAD.U32 R76, RZ, RZ, UR4 ;  /* 0x00000004ff4c7e24 */ /* 0x000fca000f8e00ff */
[----:B------:R-:W-:-:S13]  /*139d0*/  ISETP.NE.AND P4, PT, R76, 0x1, PT ;  /* 0x000000014c00780c */ /* 0x000fda0003f85270 */
[----:B0-----:R-:W0:Y:S02]  /*139e0*/  @P4 LDC.64 R6, c[0x0][0x9e8] ;  /* 0x00027a00ff064b82 */ /* 0x001e240000000a00 */
[----:B0-----:R-:W-:-:S05]  /*139f0*/  @P4 IMAD.HI.U32 R6, R74, R6, RZ ;  /* 0x000000064a064227 */ /* 0x001fca00078e00ff */
[----:B------:R-:W-:-:S07]  /*13a00*/  @P4 SHF.R.U32.HI R74, RZ, R7, R6 ;  /* 0x00000007ff4a4219 */ /* 0x000fce0000011606 */
.L_x_1859:
[----:B------:R-:W-:Y:S05]  /*13a10*/  BSYNC B0 ;  /* 0x0000000000007941 */ /* 0x000fea0003800000 */
.L_x_1857:
[----:B------:R-:W-:-:S04]  /*13a20*/  IMAD R74, R74, R76, -R73 ;  /* 0x0000004c4a4a7224 */ /* 0x000fc800078e0a49 */
[----:B------:R-:W-:-:S05]  /*13a30*/  IMAD R74, R189, -0x2, R74 ;  /* 0xfffffffebd4a7824 */ /* 0x000fca00078e024a */
[----:B------:R-:W-:Y:S02]  /*13a40*/  VIADDMNMX R81, R74, R76, R81, PT ;  /* 0x0000004c4a517246 */ /* 0x000fe40003800151 */
[----:B------:R-:W-:-:S07]  /*13a50*/  VIMNMX R83, R83, R74, !PT ;  /* 0x0000004a53537248 */ /* 0x000fce0007fe0100 */
.L_x_1856:
[----:B------:R-:W-:Y:S01]  /*13a60*/  ISETP.GT.AND P4, PT, R4, -0x1, PT ;  /* 0xffffffff0400780c */ /* 0x000fe20003f84270 */
[----:B0-----:R-:W0:Y:S03]  /*13a70*/  SHFL.IDX PT, R6, R75, 0x1, 0x1c1f ;  /* 0x003c1f004b067f89 */ /* 0x001e2600000e0000 */
[----:B------:R-:W-:-:S04]  /*13a80*/  ISETP.GT.AND P5, PT, R83, RZ, P4 ;  /* 0x000000ff5300720c */ /* 0x000fc800027a4270 */
[----:B------:R-:W-:-:S04]  /*13a90*/  ISETP.LT.OR P5, PT, R81, 0x1, P5 ;  /* 0x000000015100780c */ /* 0x000fc80002fa1670 */
[----:B------:R-:W-:Y:S02]  /*13aa0*/  FSEL R74, R21, -INF , !P5 ;  /* 0xff800000154a7808 */ /* 0x000fe40006800000 */
[----:B------:R-:W-:-:S04]  /*13ab0*/  ISETP.GT.AND P5, PT, R83, 0x1, P4 ;  /* 0x000000015300780c */ /* 0x000fc800027a4270 */
[----:B------:R-:W-:-:S04]  /*13ac0*/  ISETP.LT.OR P5, PT, R81, 0x2, P5 ;  /* 0x000000025100780c */ /* 0x000fc80002fa1670 */
[----:B------:R-:W-:Y:S02]  /*13ad0*/  FSEL R24, R24, -INF , !P5 ;  /* 0xff80000018187808 */ /* 0x000fe40006800000 */
[----:B------:R-:W-:Y:S01]  /*13ae0*/  ISETP.GT.AND P5, PT, R83, 0x8, P4 ;  /* 0x000000085300780c */ /* 0x000fe200027a4270 */
[----:B0-----:R-:W-:-:S03]  /*13af0*/  IMAD.IADD R21, R77, 0x1, R6 ;  /* 0x000000014d157824 */ /* 0x001fc600078e0206 */
[----:B------:R-:W-:-:S04]  /*13b00*/  ISETP.LT.OR P5, PT, R81, 0x9, P5 ;  /* 0x000000095100780c */ /* 0x000fc80002fa1670 */
[----:B------:R-:W-:Y:S02]  /*13b10*/  FSEL R76, R27, -INF , !P5 ;  /* 0xff8000001b4c7808 */ /* 0x000fe40006800000 */
[----:B------:R-:W-:-:S04]  /*13b20*/  ISETP.GT.AND P5, PT, R83, 0x9, P4 ;  /* 0x000000095300780c */ /* 0x000fc800027a4270 */
        /* <DEDUP_REMOVED lines=40> */
[----:B------:R-:W-:Y:S01]  /*13db0*/  FSEL R154, R9, -INF , !P5 ;  /* 0xff800000099a7808 */ /* 0x000fe20006800000 */
[----:B------:R-:W-:Y:S01]  /*13dc0*/  IMAD.IADD R9, R79, 0x1, R6 ;  /* 0x000000014f097824 */ /* 0x000fe200078e0206 */
        /* <DEDUP_REMOVED lines=45> */
[----:B------:R-:W-:Y:S08]  /*140a0*/  @!P3 BRA `(.L_x_1860) ;  /* 0x000000000058b947 */ /* 0x000ff00003800000 */
[----:B------:R-:W-:Y:S01]  /*140b0*/  IADD3 R27, -R187, R188, R6 ;  /* 0x000000bcbb1b7210 */ /* 0x000fe20007ffe106 */
[----:B------:R-:W-:Y:S03]  /*140c0*/  BSSY B0, `(.L_x_1861) ;  /* 0x0000010000007945 */ /* 0x000fe60003800000 */
        /* <DEDUP_REMOVED lines=10> */
.L_x_1862:
[----:B------:R-:W-:-:S05]  /*14170*/  IMAD.U32 R180, RZ, RZ, UR4 ;  /* 0x00000004ffb47e24 */ /* 0x000fca000f8e00ff */
[----:B------:R-:W-:-:S13]  /*14180*/  ISETP.NE.AND P5, PT, R180, 0x1, PT ;  /* 0x00000001b400780c */ /* 0x000fda0003fa5270 */
[----:B------:R-:W0:Y:S02]  /*14190*/  @P5 LDC.64 R6, c[0x0][0x9e8] ;  /* 0x00027a00ff065b82 */ /* 0x000e240000000a00 */
[----:B0-----:R-:W-:-:S05]  /*141a0*/  @P5 IMAD.HI.U32 R6, R27, R6, RZ ;  /* 0x000000061b065227 */ /* 0x001fca00078e00ff */
[----:B------:R-:W-:-:S07]  /*141b0*/  @P5 SHF.R.U32.HI R27, RZ, R7, R6 ;  /* 0x00000007ff1b5219 */ /* 0x000fce0000011606 */
.L_x_1863:
[----:B------:R-:W-:Y:S05]  /*141c0*/  BSYNC B0 ;  /* 0x0000000000007941 */ /* 0x000fea0003800000 */
.L_x_1861:
[----:B------:R-:W-:-:S04]  /*141d0*/  IMAD R6, R27, R180, -R73 ;  /* 0x000000b41b067224 */ /* 0x000fc800078e0a49 */
[----:B------:R-:W-:-:S05]  /*141e0*/  IMAD R6, R189, -0x2, R6 ;  /* 0xfffffffebd067824 */ /* 0x000fca00078e0206 */
[----:B------:R-:W-:Y:S02]  /*141f0*/  VIADDMNMX R21, R6, R180, R21, PT ;  /* 0x000000b406157246 */ /* 0x000fe40003800115 */
[----:B------:R-:W-:-:S07]  /*14200*/  VIMNMX R9, R9, R6, !PT ;  /* 0x0000000609097248 */ /* 0x000fce0007fe0100 */
.L_x_1860:
[----:B------:R-:W-:Y:S01]  /*14210*/  ISETP.GT.AND P5, PT, R9, 0x1, P4 ;  /* 0x000000010900780c */ /* 0x000fe200027a4270 */
[----:B------:R-:W-:Y:S01]  /*14220*/  @!P1 IMAD R61, R22, 0x8, R2 ;  /* 0x00000008163d9824 */ /* 0x000fe200078e0202 */
[----:B------:R-:W-:Y:S02]  /*14230*/  FMNMX.FTZ R7, R74, R11, !PT ;  /* 0x0000000b4a077209 */ /* 0x000fe40007810000 */
[----:B------:R-:W-:Y:S02]  /*14240*/  ISETP.LT.OR P5, PT, R21, 0x2, P5 ;  /* 0x000000021500780c */ /* 0x000fe40002fa1670 */
[----:B------:R-:W-:Y:S02]  /*14250*/  FMNMX.FTZ R7, R24, R7, !PT ;  /* 0x0000000718077209 */ /* 0x000fe40007810000 */
[----:B------:R-:W-:Y:S02]  /*14260*/  FSEL R20, R20, -INF , !P5 ;  /* 0xff80000014147808 */ /* 0x000fe40006800000 */
[----:B------:R-:W-:-:S02]  /*14270*/  ISETP.GT.AND P5, PT, R9, 0x8, P4 ;  /* 0x000000080900780c */ /* 0x000fc400027a4270 */
[----:B------:R-:W-:Y:S02]  /*14280*/  FMNMX.FTZ R7, R76, R7, !PT ;  /* 0x000000074c077209 */ /* 0x000fe40007810000 */
[----:B------:R-:W-:Y:S02]  /*14290*/  ISETP.LT.OR P5, PT, R21, 0x9, P5 ;  /* 0x000000091500780c */ /* 0x000fe40002fa1670 */
[----:B------:R-:W-:Y:S02]  /*142a0*/  FMNMX.FTZ R7, R28, R7, !PT ;  /* 0x000000071c077209 */ /* 0x000fe40007810000 */
[----:B------:R-:W-:Y:S02]  /*142b0*/  FSEL R180, R25, -INF , !P5 ;  /* 0xff80000019b47808 */ /* 0x000fe40006800000 */
[----:B------:R-:W-:Y:S02]  /*142c0*/  ISETP.GT.AND P5, PT, R9, 0x9, P4 ;  /* 0x000000090900780c */ /* 0x000fe400027a4270 */
[----:B------:R-:W-:-:S02]  /*142d0*/  FMNMX.FTZ R7, R78, R7, !PT ;  /* 0x000000074e077209 */ /* 0x000fc40007810000 */
[----:B------:R-:W-:Y:S02]  /*142e0*/  ISETP.LT.OR P5, PT, R21, 0xa, P5 ;  /* 0x0000000a1500780c */ /* 0x000fe40002fa1670 */
[----:B------:R-:W-:Y:S02]  /*142f0*/  FMNMX.FTZ R7, R32, R7, !PT ;  /* 0x0000000720077209 */ /* 0x000fe40007810000 */
[----:B------:R-:W-:Y:S02]  /*14300*/  FSEL R26, R26, -INF , !P5 ;  /* 0xff8000001a1a7808 */ /* 0x000fe40006800000 */
[----:B------:R-:W-:Y:S02]  /*14310*/  ISETP.GT.AND P5, PT, R9, 0x10, P4 ;  /* 0x000000100900780c */ /* 0x000fe400027a4270 */
[----:B------:R-:W-:Y:S02]  /*14320*/  FMNMX.FTZ R7, R34, R7, !PT ;  /* 0x0000000722077209 */ /* 0x000fe40007810000 */
[----:B------:R-:W-:-:S02]  /*14330*/  ISETP.LT.OR P5, PT, R21, 0x11, P5 ;  /* 0x000000111500780c */ /* 0x000fc40002fa1670 */
[----:B------:R-:W-:Y:S02]  /*14340*/  FMNMX.FTZ R7, R80, R7, !PT ;  /* 0x0000000750077209 */ /* 0x000fe40007810000 */
[----:B------:R-:W-:Y:S02]  /*14350*/  FSEL R182, R29, -INF , !P5 ;  /* 0xff8000001db67808 */ /* 0x000fe40006800000 */
[----:B------:R-:W-:Y:S02]  /*14360*/  ISETP.GT.AND P5, PT, R9, 0x11, P4 ;  /* 0x000000110900780c */ /* 0x000fe400027a4270 */
[----:B------:R-:W-:Y:S02]  /*14370*/  FMNMX.FTZ R7, R82, R7, !PT ;  /* 0x0000000752077209 */ /* 0x000fe40007810000 */
[----:B------:R-:W-:Y:S02]  /*14380*/  ISETP.LT.OR P5, PT, R21, 0x12, P5 ;  /* 0x000000121500780c */ /* 0x000fe40002fa1670 */
[----:B------:R-:W-:-:S02]  /*14390*/  FMNMX.FTZ R7, R40, R7, !PT ;  /* 0x0000000728077209 */ /* 0x000fc40007810000 */
[----:B------:R-:W-:Y:S02]  /*143a0*/  FSEL R30, R30, -INF , !P5 ;  /* 0xff8000001e1e7808 */ /* 0x000fe40006800000 */
[----:B------:R-:W-:Y:S02]  /*143b0*/  ISETP.GT.AND P5, PT, R9, 0x18, P4 ;  /* 0x000000180900780c */ /* 0x000fe400027a4270 */
[----:B------:R-:W-:Y:S02]  /*143c0*/  FMNMX.FTZ R7, R84, R7, !PT ;  /* 0x0000000754077209 */ /* 0x000fe40007810000 */
[----:B------:R-:W-:Y:S02]  /*143d0*/  ISETP.LT.OR P5, PT, R21, 0x19, P5 ;  /* 0x000000191500780c */ /* 0x000fe40002fa1670 */
[----:B------:R-:W-:Y:S02]  /*143e0*/  FMNMX.FTZ R7, R44, R7, !PT ;  /* 0x000000072c077209 */ /* 0x000fe40007810000 */
[----:B------:R-:W-:-:S02]  /*143f0*/  FSEL R186, R33, -INF , !P5 ;  /* 0xff80000021ba7808 */ /* 0x000fc40006800000 */
[----:B------:R-:W-:Y:S02]  /*14400*/  ISETP.GT.AND P5, PT, R9, 0x19, P4 ;  /* 0x000000190900780c */ /* 0x000fe400027a4270 */
        /* <DEDUP_REMOVED lines=49> */
[----:B------:R-:W-:Y:S01]  /*14720*/  ISETP.GT.AND P5, PT, R9, 0x41, P4 ;  /* 0x000000410900780c */ /* 0x000fe200027a4270 */
[----:B------:R-:W0:Y:S03]  /*14730*/  SHFL.BFLY PT, R6, R25, 0x2, 0x1f ;  /* 0x0c401f0019067f89 */ /* 0x000e2600000e0000 */
[----:B------:R-:W-:-:S04]  /*14740*/  ISETP.LT.OR P5, PT, R21, 0x42, P5 ;  /* 0x000000421500780c */ /* 0x000fc80002fa1670 */
[----:B------:R-:W-:Y:S02]  /*14750*/  FSEL R53, R53, -INF , !P5 ;  /* 0xff80000035357808 */ /* 0x000fe40006800000 */
[----:B------:R-:W-:-:S04]  /*14760*/  ISETP.GT.AND P5, PT, R9, 0x48, P4 ;  /* 0x000000480900780c */ /* 0x000fc800027a4270 */
[----:B------:R-:W-:-:S04]  /*14770*/  ISETP.LT.OR P5, PT, R21, 0x49, P5 ;  /* 0x000000491500780c */ /* 0x000fc80002fa1670 */
[----:B------:R-:W-:Y:S02]  /*14780*/  FSEL R55, R55, -INF , !P5 ;  /* 0xff80000037377808 */ /* 0x000fe40006800000 */
[----:B------:R-:W-:-:S04]  /*14790*/  ISETP.GT.AND P5, PT, R9, 0x49, P4 ;  /* 0x000000490900780c */ /* 0x000fc800027a4270 */
[----:B------:R-:W-:Y:S02]  /*147a0*/  ISETP.LT.OR P5, PT, R21, 0x4a, P5 ;  /* 0x0000004a1500780c */ /* 0x000fe40002fa1670 */
[----:B0-----:R-:W-:Y:S02]  /*147b0*/  FMNMX.FTZ R27, R25, R6, !PT ;  /* 0x00000006191b7209 */ /* 0x001fe40007810000 */
[----:B------:R-:W-:Y:S02]  /*147c0*/  FSEL R56, R56, -INF , !P5 ;  /* 0xff80000038387808 */ /* 0x000fe40006800000 */
[----:B------:R-:W-:Y:S01]  /*147d0*/  ISETP.GT.AND P5, PT, R9, 0x50, P4 ;  /* 0x000000500900780c */ /* 0x000fe200027a4270 */
[----:B------:R-:W0:Y:S03]  /*147e0*/  SHFL.BFLY PT, R6, R27, 0x1, 0x1f ;  /* 0x0c201f001b067f89 */ /* 0x000e2600000e0000 */
[----:B------:R-:W-:-:S04]  /*147f0*/  ISETP.LT.OR P5, PT, R21, 0x51, P5 ;  /* 0x000000511500780c */ /* 0x000fc80002fa1670 */
[----:B------:R-:W-:Y:S02]  /*14800*/  FSEL R7, R59, -INF , !P5 ;  /* 0xff8000003b077808 */ /* 0x000fe40006800000 */
[----:B------:R-:W-:Y:S01]  /*14810*/  ISETP.GT.AND P5, PT, R9, 0x51, P4 ;  /* 0x000000510900780c */ /* 0x000fe200027a4270 */
[----:B------:R-:W1:Y:S03]  /*14820*/  LDC R59, c[0x0][0x988] ;  /* 0x00026200ff3b7b82 */ /* 0x000e660000000800 */
[----:B------:R-:W-:-:S04]  /*14830*/  ISETP.LT.OR P5, PT, R21, 0x52, P5 ;  /* 0x000000521500780c */ /* 0x000fc80002fa1670 */
[----:B------:R-:W-:Y:S02]  /*14840*/  FSEL R60, R60, -INF , !P5 ;  /* 0xff8000003c3c7808 */ /* 0x000fe40006800000 */
[----:B------:R-:W-:-:S04]  /*14850*/  ISETP.GT.AND P5, PT, R9, 0x58, P4 ;  /* 0x000000580900780c */ /* 0x000fc800027a4270 */
[----:B------:R-:W-:Y:S02]  /*14860*/  ISETP.LT.OR P5, PT, R21, 0x59, P5 ;  /* 0x000000591500780c */ /* 0x000fe40002fa1670 */
[----:B0-----:R-:W-:Y:S02]  /*14870*/  FMNMX.FTZ R6, R27, R6, !PT ;  /* 0x000000061b067209 */ /* 0x001fe40007810000 */
[----:B------:R-:W-:Y:S02]  /*14880*/  FSEL R63, R63, -INF , !P5 ;  /* 0xff8000003f3f7808 */ /* 0x000fe40006800000 */
[----:B------:R-:W-:-:S04]  /*14890*/  ISETP.GT.AND P5, PT, R9, 0x59, P4 ;  /* 0x000000590900780c */ /* 0x000fc800027a4270 */
[----:B------:R-:W-:Y:S01]  /*148a0*/  ISETP.LT.OR P5, PT, R21, 0x5a, P5 ;  /* 0x0000005a1500780c */ /* 0x000fe20002fa1670 */
[----:B-1----:R-:W-:-:S03]  /*148b0*/  FMUL.FTZ R49, R6, R59 ;  /* 0x0000003b06317220 */ /* 0x002fc60000410000 */
        /* <DEDUP_REMOVED lines=22> */
[C---:B------:R-:W-:Y:S02]  /*14a20*/  ISETP.GT.AND P5, PT, R9.reuse, RZ, P4 ;  /* 0x000000ff0900720c */ /* 0x040fe400027a4270 */
[----:B------:R-:W-:Y:S02]  /*14a30*/  ISETP.GT.AND P4, PT, R9, 0x79, P4 ;  /* 0x000000790900780c */ /* 0x000fe40002784270 */
[C---:B------:R-:W-:Y:S02]  /*14a40*/  ISETP.LT.OR P5, PT, R21.reuse, 0x1, P5 ;  /* 0x000000011500780c */ /* 0x040fe40002fa1670 */
[----:B------:R-:W-:Y:S02]  /*14a50*/  ISETP.LT.OR P4, PT, R21, 0x7a, P4 ;  /* 0x0000007a1500780c */ /* 0x000fe40002781670 */
[----:B------:R-:W-:-:S02]  /*14a60*/  FSEL R51, R15, -INF , !P5 ;  /* 0xff8000000f337808 */ /* 0x000fc40006800000 */
[----:B------:R-:W-:Y:S02]  /*14a70*/  FSETP.NEU.FTZ.AND P5, PT, R6, -INF , PT ;  /* 0xff8000000600780b */ /* 0x000fe40003fbd000 */
[----:B------:R-:W-:Y:S02]  /*14a80*/  FMNMX.FTZ R27, R51, R10, !PT ;  /* 0x0000000a331b7209 */ /* 0x000fe40007810000 */
[----:B------:R-:W-:Y:S02]  /*14a90*/  FSEL R49, R49, RZ, P5 ;  /* 0x000000ff31317208 */ /* 0x000fe40002800000 */
[----:B------:R-:W-:Y:S02]  /*14aa0*/  FMNMX.FTZ R29, R20, R27, !PT ;  /* 0x0000001b141d7209 */ /* 0x000fe40007810000 */
[----:B------:R-:W-:Y:S01]  /*14ab0*/  FSEL R72, R72, -INF , !P4 ;  /* 0xff80000048487808 */ /* 0x000fe20006000000 */
[--C-:B------:R-:W-:Y:S01]  /*14ac0*/  FFMA.FTZ R15, R24, R59, -R49.reuse ;  /* 0x0000003b180f7223 */ /* 0x100fe20000010831 */
[----:B------:R-:W-:Y:S01]  /*14ad0*/  FMNMX.FTZ R29, R180, R29, !PT ;  /* 0x0000001db41d7209 */ /* 0x000fe20007810000 */
[-CC-:B------:R-:W-:Y:S01]  /*14ae0*/  FFMA.FTZ R24, R34, R59.reuse, -R49.reuse ;  /* 0x0000003b22187223 */ /* 0x180fe20000010831 */
[-CC-:B------:R-:W-:Y:S01]  /*14af0*/  FFMA.FTZ R43, R50, R59.reuse, -R49.reuse ;  /* 0x0000003b322b7223 */ /* 0x180fe20000010831 */
[--C-:B------:R-:W-:Y:S01]  /*14b00*/  FFMA.FTZ R74, R74, R59, -R49.reuse ;  /* 0x0000003b4a4a7223 */ /* 0x100fe20000010831 */
[----:B------:R-:W-:Y:S01]  /*14b10*/  FMNMX.FTZ R29, R26, R29, !PT ;  /* 0x0000001d1a1d7209 */ /* 0x000fe20007810000 */
[-CC-:B------:R-:W-:Y:S01]  /*14b20*/  FFMA.FTZ R25, R76, R59.reuse, -R49.reuse ;  /* 0x0000003b4c197223 */ /* 0x180fe20000010831 */
[----:B------:R-:W-:Y:S01]  /*14b30*/  MUFU.EX2 R15, R15 ;  /* 0x0000000f000f7308 */ /* 0x000fe20000000800 */
[--C-:B------:R-:W-:Y:S01]  /*14b40*/  FFMA.FTZ R28, R28, R59, -R49.reuse ;  /* 0x0000003b1c1c7223 */ /* 0x100fe20000010831 */
[----:B------:R-:W-:Y:S01]  /*14b50*/  FMNMX.FTZ R29, R182, R29, !PT ;  /* 0x0000001db61d7209 */ /* 0x000fe20007810000 */
[-CC-:B------:R-:W-:Y:S01]  /*14b60*/  FFMA.FTZ R78, R78, R59.reuse, -R49.reuse ;  /* 0x0000003b4e4e7223 */ /* 0x180fe20000010831 */
[-CC-:B------:R-:W-:Y:S01]  /*14b70*/  FFMA.FTZ R32, R32, R59.reuse, -R49.reuse ;  /* 0x0000003b20207223 */ /* 0x180fe20000010831 */
[--C-:B------:R-:W-:Y:S01]  /*14b80*/  FFMA.FTZ R34, R80, R59, -R49.reuse ;  /* 0x0000003b50227223 */ /* 0x100fe20000010831 */
[----:B------:R-:W-:Y:S01]  /*14b90*/  FMNMX.FTZ R31, R30, R29, !PT ;  /* 0x0000001d1e1f7209 */ /* 0x000fe20007810000 */
[-CC-:B------:R-:W-:Y:S01]  /*14ba0*/  FFMA.FTZ R82, R82, R59.reuse, -R49.reuse ;  /* 0x0000003b52527223 */ /* 0x180fe20000010831 */
[----:B------:R0:W-:Y:S01]  /*14bb0*/  MUFU.EX2 R29, R24 ;  /* 0x00000018001d7308 */ /* 0x0001e20000000800 */
        /* <DEDUP_REMOVED lines=22> */
[----:B------:R-:W-:Y:S01]  /*14d20*/  FFMA.FTZ R47, R176, R59, -R49 ;  /* 0x0000003bb02f7223 */ /* 0x000fe20000010831 */
[----:B------:R-:W-:Y:S02]  /*14d30*/  MUFU.EX2 R28, R28 ;  /* 0x0000001c001c7308 */ /* 0x000fe40000000800 */
[----:B------:R-:W-:-:S04]  /*14d40*/  FMNMX.FTZ R33, R234, R33, !PT ;  /* 0x00000021ea217209 */ /* 0x000fc80007810000 */
[----:B------:R-:W-:Y:S02]  /*14d50*/  FMNMX.FTZ R35, R46, R33, !PT ;  /* 0x000000212e237209 */ /* 0x000fe40007810000 */
[----:B------:R-:W-:Y:S02]  /*14d60*/  MUFU.EX2 R27, R78 ;  /* 0x0000004e001b7308 */ /* 0x000fe40000000800 */
[----:B------:R-:W-:-:S04]  /*14d70*/  FMNMX.FTZ R35, R236, R35, !PT ;  /* 0x00000023ec237209 */ /* 0x000fc80007810000 */
[----:B------:R-:W-:Y:S02]  /*14d80*/  FMNMX.FTZ R35, R8, R35, !PT ;  /* 0x0000002308237209 */ /* 0x000fe40007810000 */
[----:B------:R-:W1:Y:S02]  /*14d90*/  MUFU.EX2 R32, R32 ;  /* 0x0000002000207308 */ /* 0x000e640000000800 */
[----:B0-----:R-:W-:Y:S01]  /*14da0*/  FMNMX.FTZ R24, R52, R35, !PT ;  /* 0x0000002334187209 */ /* 0x001fe20007810000 */
[----:B------:R-:W-:-:S03]  /*14db0*/  FFMA.FTZ R35, R86, R59, -R49 ;  /* 0x0000003b56237223 */ /* 0x000fc60000010831 */
[----:B------:R-:W-:Y:S02]  /*14dc0*/  FMNMX.FTZ R24, R53, R24, !PT ;  /* 0x0000001835187209 */ /* 0x000fe40007810000 */
[----:B------:R-:W0:Y:S02]  /*14dd0*/  MUFU.EX2 R34, R34 ;  /* 0x0000002200227308 */ /* 0x000e240000000800 */
[----:B------:R-:W-:-:S04]  /*14de0*/  FMNMX.FTZ R37, R55, R24, !PT ;  /* 0x0000001837257209 */ /* 0x000fc80007810000 */
[----:B------:R-:W-:Y:S02]  /*14df0*/  FMNMX.FTZ R24, R56, R37, !PT ;  /* 0x0000002538187209 */ /* 0x000fe40007810000 */
[----:B------:R-:W-:Y:S01]  /*14e00*/  MUFU.EX2 R31, R82 ;  /* 0x00000052001f7308 */ /* 0x000fe20000000800 */
[----:B-1----:R-:W-:Y:S02]  /*14e10*/  F2FP.BF16.F32.PACK_AB R176, R32, R27 ;  /* 0x0000001b20b0723e */ /* 0x002fe400000010ff */
[----:B------:R-:W-:-:S04]  /*14e20*/  FMNMX.FTZ R37, R7, R24, !PT ;  /* 0x0000001807257209 */ /* 0x000fc80007810000 */
[----:B------:R-:W-:Y:S01]  /*14e30*/  FMNMX.FTZ R24, R60, R37, !PT ;  /* 0x000000253c187209 */ /* 0x000fe20007810000 */
[----:B------:R-:W-:Y:S01]  /*14e40*/  MUFU.EX2 R40, R40 ;  /* 0x0000002800287308 */ /* 0x000fe20000000800 */
[----:B0-----:R-:W-:Y:S02]  /*14e50*/  F2FP.BF16.F32.PACK_AB R178, R34, R29 ;  /* 0x0000001d22b2723e */ /* 0x001fe400000010ff */
        /* <DEDUP_REMOVED lines=8> */
[----:B------:R-:W0:Y:S03]  /*14ee0*/  MUFU.EX2 R44, R44 ;  /* 0x0000002c002c7308 */ /* 0x000e260000000800 */
[----:B------:R-:W-:Y:S01]  /*14ef0*/  FMNMX.FTZ R24, R70, R41, !PT ;  /* 0x0000002946187209 */ /* 0x000fe20007810000 */
[-CC-:B------:R-:W-:Y:S01]  /*14f00*/  FFMA.FTZ R41, R158, R59.reuse, -R49.reuse ;  /* 0x0000003b9e297223 */ /* 0x180fe20000010831 */
[----:B------:R-:W-:Y:S02]  /*14f10*/  FFMA.FTZ R158, R168, R59, -R49 ;  /* 0x0000003ba89e7223 */ /* 0x000fe40000010831 */
[----:B------:R-:W-:Y:S01]  /*14f20*/  FMNMX.FTZ R24, R69, R24, !PT ;  /* 0x0000001845187209 */ /* 0x000fe20007810000 */
[----:B------:R-:W-:Y:S03]  /*14f30*/  MUFU.EX2 R35, R35 ;  /* 0x0000002300237308 */ /* 0x000fe60000000800 */
[----:B------:R-:W-:-:S04]  /*14f40*/  FMNMX.FTZ R21, R71, R24, !PT ;  /* 0x0000001847157209 */ /* 0x000fc80007810000 */
[----:B------:R-:W-:Y:S01]  /*14f50*/  FMNMX.FTZ R24, R72, R21, !PT ;  /* 0x0000001548187209 */ /* 0x000fe20007810000 */
[----:B------:R-:W-:Y:S01]  /*14f60*/  FFMA.FTZ R21, R62, R59, -R49 ;  /* 0x0000003b3e157223 */ /* 0x000fe20000010831 */
[----:B------:R-:W-:Y:S01]  /*14f70*/  FSEL R62, R6, RZ, P5 ;  /* 0x000000ff063e7208 */ /* 0x000fe20002800000 */
[----:B------:R-:W1:Y:S01]  /*14f80*/  MUFU.EX2 R48, R48 ;  /* 0x0000003000307308 */ /* 0x000e620000000800 */
[----:B0-----:R-:W-:Y:S01]  /*14f90*/  F2FP.BF16.F32.PACK_AB R174, R44, R33 ;  /* 0x000000212cae723e */ /* 0x001fe200000010ff */
[----:B------:R-:W0:Y:S02]  /*14fa0*/  SHFL.BFLY PT, R43, R24, 0x2, 0x1f ;  /* 0x0c401f00182b7f89 */ /* 0x000e2400000e0000 */
[----:B------:R-:W-:-:S04]  /*14fb0*/  FADD.FTZ R62, -R62, R11 ;  /* 0x0000000b3e3e7221 */ /* 0x000fc80000010100 */
[----:B------:R-:W-:Y:S01]  /*14fc0*/  FMUL.FTZ R11, R62, R59 ;  /* 0x0000003b3e0b7220 */ /* 0x000fe20000410000 */
[----:B------:R-:W-:Y:S08]  /*14fd0*/  MUFU.EX2 R50, R50 ;  /* 0x0000003200327308 */ /* 0x000ff00000000800 */
[----:B------:R-:W2:Y:S01]  /*14fe0*/  MUFU.EX2 R11, R11 ;  /* 0x0000000b000b7308 */ /* 0x000ea20000000800 */
[----:B-1----:R-:W-:-:S07]  /*14ff0*/  F2FP.BF16.F32.PACK_AB R168, R48, R35 ;  /* 0x0000002330a8723e */ /* 0x002fce00000010ff */
[----:B------:R1:W3:Y:S01]  /*15000*/  MUFU.EX2 R39, R154 ;  /* 0x0000009a00277308 */ /* 0x0002e20000000800 */
[----:B0-----:R-:W-:Y:S01]  /*15010*/  FMNMX.FTZ R57, R24, R43, !PT ;  /* 0x0000002b18397209 */ /* 0x001fe20007810000 */
[----:B------:R-:W-:-:S04]  /*15020*/  FFMA.FTZ R43, R166, R59, -R49 ;  /* 0x0000003ba62b7223 */ /* 0x000fc80000010831 */
[----:B------:R-:W0:Y:S02]  /*15030*/  SHFL.BFLY PT, R24, R57, 0x1, 0x1f ;  /* 0x0c201f0039187f89 */ /* 0x000e2400000e0000 */
[----:B------:R-:W4:Y:S01]  /*15040*/  MUFU.EX2 R54, R54 ;  /* 0x0000003600367308 */ /* 0x000f220000000800 */
[----:B--2---:R-:W-:Y:S01]  /*15050*/  FFMA.FTZ R62, R11, R3, R74 ;  /* 0x000000030b3e7223 */ /* 0x004fe2000001004a */
[-CC-:B-1----:R-:W-:Y:S01]  /*15060*/  FFMA.FTZ R154, R172, R59.reuse, -R49.reuse ;  /* 0x0000003bac9a7223 */ /* 0x182fe20000010831 */
[----:B------:R-:W-:Y:S01]  /*15070*/  FFMA.FTZ R49, R170, R59, -R49 ;  /* 0x0000003baa317223 */ /* 0x000fe20000010831 */
[----:B------:R-:W-:Y:S01]  /*15080*/  F2FP.BF16.F32.PACK_AB R172, R40, R31 ;  /* 0x0000001f28ac723e */ /* 0x000fe200000010ff */
        /* <DEDUP_REMOVED lines=17> */
[----:B0-----:R-:W-:Y:S01]  /*151a0*/  FMNMX.FTZ R24, R57, R24, !PT ;  /* 0x0000001839187209 */ /* 0x001fe20007810000 */
[----:B------:R-:W-:Y:S01]  /*151b0*/  FMUL.FTZ R108, R108, R11 ;  /* 0x0000000b6c6c7220 */ /* 0x000fe20000410000 */
[----:B------:R-:W-:Y:S01]  /*151c0*/  MUFU.EX2 R21, R21 ;  /* 0x0000001500157308 */ /* 0x000fe20000000800 */
[----:B------:R-:W-:Y:S01]  /*151d0*/  FADD.FTZ R3, R29, R62 ;  /* 0x0000003e1d037221 */ /* 0x000fe20000010000 */
[C---:B------:R-:W-:Y:S01]  /*151e0*/  FSETP.NEU.FTZ.AND P4, PT, R24.reuse, -INF , PT ;  /* 0xff8000001800780b */ /* 0x040fe20003f9d000 */
[----:B------:R-:W-:Y:S01]  /*151f0*/  FMUL.FTZ R57, R24, R59 ;  /* 0x0000003b18397220 */ /* 0x000fe20000410000 */
[-C--:B------:R-:W-:Y:S01]  /*15200*/  FMUL.FTZ R109, R109, R11.reuse ;  /* 0x0000000b6d6d7220 */ /* 0x080fe20000410000 */
[----:B------:R-:W-:Y:S01]  /*15210*/  FADD.FTZ R62, R34, R3 ;  /* 0x00000003223e7221 */ /* 0x000fe20000010000 */
[-C--:B------:R-:W-:Y:S01]  /*15220*/  FMUL.FTZ R112, R112, R11.reuse ;  /* 0x0000000b70707220 */ /* 0x080fe20000410000 */
[-C--:B------:R-:W-:Y:S01]  /*15230*/  FMUL.FTZ R113, R113, R11.reuse ;  /* 0x0000000b71717220 */ /* 0x080fe20000410000 */
[----:B------:R-:W-:Y:S01]  /*15240*/  FSEL R57, R57, RZ, P4 ;  /* 0x000000ff39397208 */ /* 0x000fe20002000000 */
[----:B------:R-:W-:Y:S01]  /*15250*/  FADD.FTZ R3, R31, R62 ;  /* 0x0000003e1f037221 */ /* 0x000fe20000010000 */
[----:B------:R-:W-:Y:S01]  /*15260*/  MUFU.EX2 R160, R160 ;  /* 0x000000a000a07308 */ /* 0x000fe20000000800 */
[-C--:B------:R-:W-:Y:S01]  /*15270*/  FMUL.FTZ R116, R116, R11.reuse ;  /* 0x0000000b74747220 */ /* 0x080fe20000410000 */
[----:B------:R-:W-:Y:S01]  /*15280*/  FMUL.FTZ R117, R117, R11 ;  /* 0x0000000b75757220 */ /* 0x000fe20000410000 */
[----:B------:R-:W-:Y:S01]  /*15290*/  FADD.FTZ R62, R40, R3 ;  /* 0x00000003283e7221 */ /* 0x000fe20000010000 */
[-CC-:B------:R-:W-:Y:S01]  /*152a0*/  FFMA.FTZ R181, R51, R59.reuse, -R57.reuse ;  /* 0x0000003b33b57223 */ /* 0x180fe20000010839 */
[----:B------:R-:W-:Y:S01]  /*152b0*/  FSEL R3, R24, RZ, P4 ;  /* 0x000000ff18037208 */ /* 0x000fe20002000000 */
[-CC-:B------:R-:W-:Y:S01]  /*152c0*/  FFMA.FTZ R22, R8, R59.reuse, -R57.reuse ;  /* 0x0000003b08167223 */ /* 0x180fe20000010839 */
[----:B------:R-:W-:Y:S01]  /*152d0*/  FADD.FTZ R51, R33, R62 ;  /* 0x0000003e21337221 */ /* 0x000fe20000010000 */
[-CC-:B------:R-:W-:Y:S01]  /*152e0*/  FFMA.FTZ R20, R20, R59.reuse, -R57.reuse ;  /* 0x0000003b14147223 */ /* 0x180fe20000010839 */
[-C--:B------:R-:W-:Y:S01]  /*152f0*/  FFMA.FTZ R183, R180, R59.reuse, -R57 ;  /* 0x0000003bb4b77223 */ /* 0x080fe20000010839 */
[----:B------:R-:W-:Y:S01]  /*15300*/  FADD.FTZ R8, -R3, R10 ;  /* 0x0000000a03087221 */ /* 0x000fe20000010100 */
[----:B------:R-:W-:Y:S01]  /*15310*/  FADD.FTZ R62, R44, R51 ;  /* 0x000000332c3e7221 */ /* 0x000fe20000010000 */
[----:B------:R-:W-:Y:S01]  /*15320*/  MUFU.EX2 R181, R181 ;  /* 0x000000b500b57308 */ /* 0x000fe20000000800 */
[-CC-:B------:R-:W-:Y:S01]  /*15330*/  FFMA.FTZ R26, R26, R59.reuse, -R57.reuse ;  /* 0x0000003b1a1a7223 */ /* 0x180fe20000010839 */
[-C--:B------:R-:W-:Y:S01]  /*15340*/  FMUL.FTZ R8, R8, R59.reuse ;  /* 0x0000003b08087220 */ /* 0x080fe20000410000 */
[----:B------:R-:W-:Y:S01]  /*15350*/  FADD.FTZ R3, R35, R62 ;  /* 0x0000003e23037221 */ /* 0x000fe20000010000 */
[-CC-:B------:R-:W-:Y:S01]  /*15360*/  FFMA.FTZ R177, R182, R59.reuse, -R57.reuse ;  /* 0x0000003bb6b17223 */ /* 0x180fe20000010839 */
[-CC-:B------:R-:W-:Y:S01]  /*15370*/  FFMA.FTZ R165, R52, R59.reuse, -R57.reuse ;  /* 0x0000003b34a57223 */ /* 0x180fe20000010839 */
[-C--:B------:R-:W-:Y:S01]  /*15380*/  FFMA.FTZ R30, R30, R59.reuse, -R57 ;  /* 0x0000003b1e1e7223 */ /* 0x080fe20000010839 */
[----:B------:R-:W-:Y:S01]  /*15390*/  FADD.FTZ R62, R48, R3 ;  /* 0x00000003303e7221 */ /* 0x000fe20000010000 */
[----:B------:R-:W0:Y:S01]  /*153a0*/  MUFU.EX2 R8, R8 ;  /* 0x0000000800087308 */ /* 0x000e220000000800 */
[-CC-:B------:R-:W-:Y:S01]  /*153b0*/  FFMA.FTZ R161, R7, R59.reuse, -R57.reuse ;  /* 0x0000003b07a17223 */ /* 0x180fe20000010839 */
[-CC-:B------:R-:W-:Y:S01]  /*153c0*/  FFMA.FTZ R179, R186, R59.reuse, -R57.reuse ;  /* 0x0000003bbab37223 */ /* 0x180fe20000010839 */
[----:B------:R-:W-:Y:S01]  /*153d0*/  FADD.FTZ R3, R37, R62 ;  /* 0x0000003e25037221 */ /* 0x000fe20000010000 */
[-CC-:B------:R-:W-:Y:S01]  /*153e0*/  FFMA.FTZ R36, R36, R59.reuse, -R57.reuse ;  /* 0x0000003b24247223 */ /* 0x180fe20000010839 */
[-CC-:B------:R-:W-:Y:S01]  /*153f0*/  FFMA.FTZ R173, R230, R59.reuse, -R57.reuse ;  /* 0x0000003be6ad7223 */ /* 0x180fe20000010839 */
[-CC-:B------:R-:W-:Y:S01]  /*15400*/  FFMA.FTZ R38, R38, R59.reuse, -R57.reuse ;  /* 0x0000003b26267223 */ /* 0x180fe20000010839 */
[--C-:B------:R-:W-:Y:S01]  /*15410*/  FFMA.FTZ R175, R232, R59, -R57.reuse ;  /* 0x0000003be8af7223 */ /* 0x100fe20000010839 */
[----:B------:R1:W-:Y:S01]  /*15420*/  MUFU.EX2 R10, R22 ;  /* 0x00000016000a7308 */ /* 0x0003e20000000800 */
[----:B------:R-:W-:Y:S01]  /*15430*/  F2FP.BF16.F32.PACK_AB R182, R28, R25 ;  /* 0x000000191cb6723e */ /* 0x000fe200000010ff */
[-CC-:B------:R-:W-:Y:S01]  /*15440*/  FFMA.FTZ R42, R42, R59.reuse, -R57.reuse ;  /* 0x0000003b2a2a7223 */ /* 0x180fe20000010839 */
[-CC-:B------:R-:W-:Y:S01]  /*15450*/  FFMA.FTZ R169, R234, R59.reuse, -R57.reuse ;  /* 0x0000003beaa97223 */ /* 0x180fe20000010839 */
[-CC-:B------:R-:W-:Y:S01]  /*15460*/  FFMA.FTZ R46, R46, R59.reuse, -R57.reuse ;  /* 0x0000003b2e2e7223 */ /* 0x180fe20000010839 */
[-CC-:B------:R-:W-:Y:S01]  /*15470*/  FFMA.FTZ R171, R236, R59.reuse, -R57.reuse ;  /* 0x0000003becab7223 */ /* 0x180fe20000010839 */
[-CC-:B------:R-:W-:Y:S01]  /*15480*/  FFMA.FTZ R53, R53, R59.reuse, -R57.reuse ;  /* 0x0000003b35357223 */ /* 0x180fe20000010839 */
[-C--:B------:R-:W-:Y:S01]  /*15490*/  FFMA.FTZ R167, R55, R59.reuse, -R57 ;  /* 0x0000003b37a77223 */ /* 0x080fe20000010839 */
[----:B------:R-:W2:Y:S01]  /*154a0*/  MUFU.EX2 R20, R20 ;  /* 0x0000001400147308 */ /* 0x000ea20000000800 */
[----:B-1----:R-:W-:Y:S01]  /*154b0*/  FADD.FTZ R22, R50, R3 ;  /* 0x0000000332167221 */ /* 0x002fe20000010000 */
[-CC-:B------:R-:W-:Y:S01]  /*154c0*/  FFMA.FTZ R56, R56, R59.reuse, -R57.reuse ;  /* 0x0000003b38387223 */ /* 0x180fe20000010839 */
[-CC-:B------:R-:W-:Y:S01]  /*154d0*/  FFMA.FTZ R60, R60, R59.reuse, -R57.reuse ;  /* 0x0000003b3c3c7223 */ /* 0x180fe20000010839 */
[-CC-:B------:R-:W-:Y:S01]  /*154e0*/  FFMA.FTZ R63, R63, R59.reuse, -R57.reuse ;  /* 0x0000003b3f3f7223 */ /* 0x180fe20000010839 */
[----:B---3--:R-:W-:Y:S01]  /*154f0*/  FADD.FTZ R3, R39, R22 ;  /* 0x0000001627037221 */ /* 0x008fe20000010000 */
[-CC-:B------:R-:W-:Y:S01]  /*15500*/  FFMA.FTZ R64, R64, R59.reuse, -R57.reuse ;  /* 0x0000003b40407223 */ /* 0x180fe20000010839 */
[-C--:B------:R-:W-:Y:S01]  /*15510*/  FFMA.FTZ R65, R65, R59.reuse, -R57 ;  /* 0x0000003b41417223 */ /* 0x080fe20000010839 */
[----:B------:R-:W1:Y:S01]  /*15520*/  MUFU.EX2 R183, R183 ;  /* 0x000000b700b77308 */ /* 0x000e620000000800 */
[----:B----4-:R-:W-:Y:S01]  /*15530*/  FADD.FTZ R52, R54, R3 ;  /* 0x0000000336347221 */ /* 0x010fe20000010000 */
[----:B0-----:R-:W-:Y:S01]  /*15540*/  FFMA.FTZ R3, R8, R0, R181 ;  /* 0x0000000008037223 */ /* 0x001fe200000100b5 */
[-CC-:B------:R-:W-:Y:S01]  /*15550*/  FFMA.FTZ R66, R66, R59.reuse, -R57.reuse ;  /* 0x0000003b42427223 */ /* 0x180fe20000010839 */
[-CC-:B------:R-:W-:Y:S01]  /*15560*/  FFMA.FTZ R67, R67, R59.reuse, -R57.reuse ;  /* 0x0000003b43437223 */ /* 0x180fe20000010839 */
[----:B------:R-:W-:Y:S01]  /*15570*/  FADD.FTZ R7, R9, R52 ;  /* 0x0000003409077221 */ /* 0x000fe20000010000 */
[-CC-:B------:R-:W-:Y:S01]  /*15580*/  FFMA.FTZ R68, R68, R59.reuse, -R57.reuse ;  /* 0x0000003b44447223 */ /* 0x180fe20000010839 */
[-C--:B------:R-:W-:Y:S01]  /*15590*/  FFMA.FTZ R70, R70, R59.reuse, -R57 ;  /* 0x0000003b46467223 */ /* 0x080fe20000010839 */
[----:B------:R-:W0:Y:S01]  /*155a0*/  MUFU.EX2 R26, R26 ;  /* 0x0000001a001a7308 */ /* 0x000e220000000800 */
[----:B------:R-:W-:Y:S01]  /*155b0*/  FADD.FTZ R52, R58, R7 ;  /* 0x000000073a347221 */ /* 0x000fe20000010000 */
[----:B--2---:R-:W-:Y:S01]  /*155c0*/  FADD.FTZ R0, R20, R3 ;  /* 0x0000000314007221 */ /* 0x004fe20000010000 */
[-CC-:B------:R-:W-:Y:S01]  /*155d0*/  FFMA.FTZ R69, R69, R59.reuse, -R57.reuse ;  /* 0x0000003b45457223 */ /* 0x180fe20000010839 */
[-CC-:B------:R-:W-:Y:S01]  /*155e0*/  FFMA.FTZ R71, R71, R59.reuse, -R57.reuse ;  /* 0x0000003b47477223 */ /* 0x180fe20000010839 */
[----:B------:R-:W-:Y:S01]  /*155f0*/  FADD.FTZ R7, R21, R52 ;  /* 0x0000003415077221 */ /* 0x000fe20000010000 */
[----:B------:R-:W-:Y:S01]  /*15600*/  FFMA.FTZ R57, R72, R59, -R57 ;  /* 0x0000003b48397223 */ /* 0x000fe20000010839 */
[----:B------:R-:W-:Y:S01]  /*15610*/  ISETP.GT.AND P4, PT, R4, R12, PT ;  /* 0x0000000c0400720c */ /* 0x000fe20003f84270 */
[----:B------:R-:W2:Y:S01]  /*15620*/  MUFU.EX2 R41, R41 ;  /* 0x0000002900297308 */ /* 0x000ea20000000800 */
[----:B-1----:R-:W-:Y:S01]  /*15630*/  FADD.FTZ R3, R183, R0 ;  /* 0x00000000b7037221 */ /* 0x002fe20000010000 */
[----:B------:R-:W-:Y:S01]  /*15640*/  FADD.FTZ R62, R160, R7 ;  /* 0x00000007a03e7221 */ /* 0x000fe20000010000 */
[----:B------:R-:W-:-:S02]  /*15650*/  @!P1 VIADD R51, R61, 0x28860 ;  /* 0x000288603d339836 */ /* 0x000fc40000000000 */
[-C--:B------:R-:W-:Y:S01]  /*15660*/  FMUL.FTZ R120, R120, R11.reuse ;  /* 0x0000000b78787220 */ /* 0x080fe20000410000 */
[-C--:B------:R-:W-:Y:S01]  /*15670*/  FMUL.FTZ R121, R121, R11.reuse ;  /* 0x0000000b79797220 */ /* 0x080fe20000410000 */
[-C--:B------:R-:W-:Y:S01]  /*15680*/  FMUL.FTZ R124, R124, R11.reuse ;  /* 0x0000000b7c7c7220 */ /* 0x080fe20000410000 */
[-C--:B------:R-:W-:Y:S01]  /*15690*/  FMUL.FTZ R125, R125, R11.reuse ;  /* 0x0000000b7d7d7220 */ /* 0x080fe20000410000 */
[----:B------:R-:W1:Y:S01]  /*156a0*/  MUFU.EX2 R177, R177 ;  /* 0x000000b100b17308 */ /* 0x000e620000000800 */
[----:B0-----:R-:W-:Y:S01]  /*156b0*/  FADD.FTZ R52, R26, R3 ;  /* 0x000000031a347221 */ /* 0x001fe20000010000 */
[----:B------:R-:W-:Y:S01]  /*156c0*/  @!P1 PRMT R51, RZ, 0x654, R51 ;  /* 0x00000654ff339816 */ /* 0x000fe20000000033 */
[-C--:B------:R-:W-:Y:S01]  /*156d0*/  FMUL.FTZ R128, R128, R11.reuse ;  /* 0x0000000b80807220 */ /* 0x080fe20000410000 */
[-C--:B------:R-:W-:Y:S01]  /*156e0*/  FMUL.FTZ R129, R129, R11.reuse ;  /* 0x0000000b81817220 */ /* 0x080fe20000410000 */
[-C--:B------:R-:W-:Y:S01]  /*156f0*/  FMUL.FTZ R132, R132, R11.reuse ;  /* 0x0000000b84847220 */ /* 0x080fe20000410000 */
[----:B------:R0:W-:Y:S01]  /*15700*/  @!P1 SYNCS.ARRIVE.TRANS64.RED.A1T0 RZ, [R51+URZ], RZ ;  /* 0x000000ff33ff99a7 */ /* 0x0001e2000810043f */
[-C--:B------:R-:W-:Y:S01]  /*15710*/  FMUL.FTZ R133, R133, R11.reuse ;  /* 0x0000000b85857220 */ /* 0x080fe20000410000 */
[----:B------:R-:W3:Y:S01]  /*15720*/  MUFU.EX2 R162, R162 ;  /* 0x000000a200a27308 */ /* 0x000ee20000000800 */
        /* <DEDUP_REMOVED lines=10> */
[----:B------:R-:W-:Y:S01]  /*157d0*/  FMUL.FTZ R149, R149, R11 ;  /* 0x0000000b95957220 */ /* 0x000fe20000410000 */
[----:B------:R-:W-:Y:S01]  /*157e0*/  F2FP.BF16.F32.PACK_AB R180, R15, R74 ;  /* 0x0000004a0fb4723e */ /* 0x000fe200000010ff */
[----:B------:R-:W-:Y:S01]  /*157f0*/  VIADD R4, R4, 0xffffffff ;  /* 0xffffffff04047836 */ /* 0x000fe20000000000 */
[----:B------:R-:W-:Y:S01]  /*15800*/  F2FP.BF16.F32.PACK_AB R170, R50, R37 ;  /* 0x0000002532aa723e */ /* 0x000fe200000010ff */
[-C--:B------:R-:W-:Y:S01]  /*15810*/  FMUL.FTZ R90, R90, R8.reuse ;  /* 0x000000085a5a7220 */ /* 0x080fe20000410000 */
[----:B------:R-:W1:Y:S01]  /*15820*/  MUFU.EX2 R156, R156 ;  /* 0x0000009c009c7308 */ /* 0x000e620000000800 */
[----:B---3--:R-:W-:Y:S01]  /*15830*/  FADD.FTZ R7, R162, R7 ;  /* 0x00000007a2077221 */ /* 0x008fe20000010000 */
[----:B------:R-:W-:Y:S01]  /*15840*/  F2FP.BF16.F32.PACK_AB R164, R54, R39 ;  /* 0x0000002736a4723e */ /* 0x000fe200000010ff */
[-C--:B------:R-:W-:Y:S01]  /*15850*/  FMUL.FTZ R91, R91, R8.reuse ;  /* 0x000000085b5b7220 */ /* 0x080fe20000410000 */
[----:B------:R-:W-:Y:S01]  /*15860*/  F2FP.BF16.F32.PACK_AB R166, R58, R9 ;  /* 0x000000093aa6723e */ /* 0x000fe200000010ff */
[-C--:B------:R-:W-:Y:S01]  /*15870*/  FMUL.FTZ R94, R94, R8.reuse ;  /* 0x000000085e5e7220 */ /* 0x080fe20000410000 */
[----:B------:R-:W-:Y:S01]  /*15880*/  F2FP.BF16.F32.PACK_AB R160, R160, R21 ;  /* 0x00000015a0a0723e */ /* 0x000fe200000010ff */
[-C--:B------:R-:W-:Y:S01]  /*15890*/  FMUL.FTZ R95, R95, R8.reuse ;  /* 0x000000085f5f7220 */ /* 0x080fe20000410000 */
[----:B------:R-:W3:Y:S01]  /*158a0*/  MUFU.EX2 R179, R179 ;  /* 0x000000b300b37308 */ /* 0x000ee20000000800 */
[----:B--2---:R-:W-:Y:S01]  /*158b0*/  FADD.FTZ R28, R30, R3 ;  /* 0x000000031e1c7221 */ /* 0x004fe20000010000 */
[----:B------:R-:W-:Y:S01]  /*158c0*/  F2FP.BF16.F32.PACK_AB R162, R162, R41 ;  /* 0x00000029a2a2723e */ /* 0x000fe200000010ff */
[-C--:B------:R-:W-:Y:S01]  /*158d0*/  FMUL.FTZ R98, R98, R8.reuse ;  /* 0x0000000862627220 */ /* 0x080fe20000410000 */
[----:B------:R-:W-:Y:S01]  /*158e0*/  F2FP.BF16.F32.PACK_AB R181, R20, R181 ;  /* 0x000000b514b5723e */ /* 0x000fe200000010ff */
[-C--:B------:R-:W-:Y:S01]  /*158f0*/  FMUL.FTZ R99, R99, R8.reuse ;  /* 0x0000000863637220 */ /* 0x080fe20000410000 */
[----:B------:R-:W-:Y:S01]  /*15900*/  F2FP.BF16.F32.PACK_AB R183, R26, R183 ;  /* 0x000000b71ab7723e */ /* 0x000fe200000010ff */
[-C--:B------:R-:W-:Y:S01]  /*15910*/  FMUL.FTZ R102, R102, R8.reuse ;  /* 0x0000000866667220 */ /* 0x080fe20000410000 */
[----:B------:R-:W2:Y:S01]  /*15920*/  MUFU.EX2 R43, R43 ;  /* 0x0000002b002b7308 */ /* 0x000ea20000000800 */
[----:B-1----:R-:W-:Y:S01]  /*15930*/  FADD.FTZ R32, R156, R7 ;  /* 0x000000079c207221 */ /* 0x002fe20000010000 */
[----:B------:R-:W-:Y:S01]  /*15940*/  F2FP.BF16.F32.PACK_AB R177, R30, R177 ;  /* 0x000000b11eb1723e */ /* 0x000fe200000010ff */
[-C--:B------:R-:W-:Y:S01]  /*15950*/  FMUL.FTZ R103, R103, R8.reuse ;  /* 0x0000000867677220 */ /* 0x080fe20000410000 */
[-C--:B------:R-:W-:Y:S01]  /*15960*/  FMUL.FTZ R106, R106, R8.reuse ;  /* 0x000000086a6a7220 */ /* 0x080fe20000410000 */
[-C--:B------:R-:W-:Y:S01]  /*15970*/  FMUL.FTZ R107, R107, R8.reuse ;  /* 0x000000086b6b7220 */ /* 0x080fe20000410000 */
[-C--:B------:R-:W-:Y:S01]  /*15980*/  FMUL.FTZ R110, R110, R8.reuse ;  /* 0x000000086e6e7220 */ /* 0x080fe20000410000 */
[-C--:B------:R-:W-:Y:S01]  /*15990*/  FMUL.FTZ R111, R111, R8.reuse ;  /* 0x000000086f6f7220 */ /* 0x080fe20000410000 */
[----:B------:R-:W1:Y:S01]  /*159a0*/  MUFU.EX2 R36, R36 ;  /* 0x0000002400247308 */ /* 0x000e620000000800 */
[----:B---3--:R-:W-:Y:S01]  /*159b0*/  FADD.FTZ R3, R179, R28 ;  /* 0x0000001cb3037221 */ /* 0x008fe20000010000 */
[-C--:B------:R-:W-:Y:S01]  /*159c0*/  FMUL.FTZ R114, R114, R8.reuse ;  /* 0x0000000872727220 */ /* 0x080fe20000410000 */
[-C--:B------:R-:W-:Y:S01]  /*159d0*/  FMUL.FTZ R115, R115, R8.reuse ;  /* 0x0000000873737220 */ /* 0x080fe20000410000 */
[-C--:B------:R-:W-:Y:S01]  /*159e0*/  FMUL.FTZ R118, R118, R8.reuse ;  /* 0x0000000876767220 */ /* 0x080fe20000410000 */
[-C--:B------:R-:W-:Y:S01]  /*159f0*/  FMUL.FTZ R119, R119, R8.reuse ;  /* 0x0000000877777220 */ /* 0x080fe20000410000 */
[-C--:B------:R-:W-:Y:S01]  /*15a00*/  FMUL.FTZ R122, R122, R8.reuse ;  /* 0x000000087a7a7220 */ /* 0x080fe20000410000 */
[----:B------:R-:W-:Y:S01]  /*15a10*/  FMUL.FTZ R123, R123, R8 ;  /* 0x000000087b7b7220 */ /* 0x000fe20000410000 */
[----:B------:R-:W3:Y:S01]  /*15a20*/  MUFU.EX2 R158, R158 ;  /* 0x0000009e009e7308 */ /* 0x000ee20000000800 */
[C---:B--2---:R-:W-:Y:S01]  /*15a30*/  FADD.FTZ R7, R43.reuse, R32 ;  /* 0x000000202b077221 */ /* 0x044fe20000010000 */
[----:B------:R-:W-:Y:S01]  /*15a40*/  F2FP.BF16.F32.PACK_AB R156, R43, R156 ;  /* 0x0000009c2b9c723e */ /* 0x000fe200000010ff */
[-C--:B------:R-:W-:Y:S01]  /*15a50*/  FMUL.FTZ R126, R126, R8.reuse ;  /* 0x000000087e7e7220 */ /* 0x080fe20000410000 */
[-C--:B------:R-:W-:Y:S01]  /*15a60*/  FMUL.FTZ R127, R127, R8.reuse ;  /* 0x000000087f7f7220 */ /* 0x080fe20000410000 */
[-C--:B------:R-:W-:Y:S01]  /*15a70*/  FMUL.FTZ R130, R130, R8.reuse ;  /* 0x0000000882827220 */ /* 0x080fe20000410000 */
[-C--:B------:R-:W-:Y:S01]  /*15a80*/  FMUL.FTZ R131, R131, R8.reuse ;  /* 0x0000000883837220 */ /* 0x080fe20000410000 */
[-C--:B------:R-:W-:Y:S01]  /*15a90*/  FMUL.FTZ R134, R134, R8.reuse ;  /* 0x0000000886867220 */ /* 0x080fe20000410000 */
[----:B------:R-:W2:Y:S01]  /*15aa0*/  MUFU.EX2 R173, R173 ;  /* 0x000000ad00ad7308 */ /* 0x000ea20000000800 */
[C---:B-1----:R-:W-:Y:S01]  /*15ab0*/  FADD.FTZ R32, R36.reuse, R3 ;  /* 0x0000000324207221 */ /* 0x042fe20000010000 */
        /* <DEDUP_REMOVED lines=11> */
[----:B------:R-:W-:Y:S01]  /*15b70*/  FMUL.FTZ R151, R151, R8 ;  /* 0x0000000897977220 */ /* 0x000fe20000410000 */
[----:B------:R-:W-:-:S02]  /*15b80*/  IMAD.MOV.U32 R186, RZ, RZ, R14 ;  /* 0x000000ffffba7224 */ /* 0x000fc400078e000e */
[----:B------:R-:W3:Y:S01]  /*15b90*/  MUFU.EX2 R38, R38 ;  /* 0x0000002600267308 */ /* 0x000ee20000000800 */
[----:B--2---:R-:W-:Y:S01]  /*15ba0*/  FADD.FTZ R3, R173, R32 ;  /* 0x00000020ad037221 */ /* 0x004fe20000010000 */
[----:B------:R-:W-:-:S06]  /*15bb0*/  IMAD.MOV.U32 R11, RZ, RZ, R6 ;  /* 0x000000ffff0b7224 */ /* 0x000fcc00078e0006 */
[----:B------:R-:W2:Y:S01]  /*15bc0*/  MUFU.EX2 R152, R152 ;  /* 0x0000009800987308 */ /* 0x000ea20000000800 */
[C---:B-1----:R-:W-:Y:S01]  /*15bd0*/  FADD.FTZ R7, R45.reuse, R34 ;  /* 0x000000222d077221 */ /* 0x042fe20000010000 */
[----:B------:R-:W-:-:S06]  /*15be0*/  F2FP.BF16.F32.PACK_AB R158, R45, R158 ;  /* 0x0000009e2d9e723e */ /* 0x000fcc00000010ff */
[----:B------:R-:W1:Y:S01]  /*15bf0*/  MUFU.EX2 R175, R175 ;  /* 0x000000af00af7308 */ /* 0x000e620000000800 */
[C---:B---3--:R-:W-:Y:S01]  /*15c00*/  FADD.FTZ R32, R38.reuse, R3 ;  /* 0x0000000326207221 */ /* 0x048fe20000010000 */
[----:B------:R-:W-:-:S06]  /*15c10*/  F2FP.BF16.F32.PACK_AB R173, R38, R173 ;  /* 0x000000ad26ad723e */ /* 0x000fcc00000010ff */
[----:B------:R-:W3:Y:S01]  /*15c20*/  MUFU.EX2 R47, R47 ;  /* 0x0000002f002f7308 */ /* 0x000ee20000000800 */
[----:B--2---:R-:W-:-:S07]  /*15c30*/  FADD.FTZ R34, R152, R7 ;  /* 0x0000000798227221 */ /* 0x004fce0000010000 */
[----:B------:R-:W2:Y:S01]  /*15c40*/  MUFU.EX2 R42, R42 ;  /* 0x0000002a002a7308 */ /* 0x000ea20000000800 */
[----:B-1----:R-:W-:-:S07]  /*15c50*/  FADD.FTZ R3, R175, R32 ;  /* 0x00000020af037221 */ /* 0x002fce0000010000 */
[----:B------:R-:W1:Y:S01]  /*15c60*/  MUFU.EX2 R154, R154 ;  /* 0x0000009a009a7308 */ /* 0x000e620000000800 */
[C---:B---3--:R-:W-:Y:S01]  /*15c70*/  FADD.FTZ R7, R47.reuse, R34 ;  /* 0x000000222f077221 */ /* 0x048fe20000010000 */
[----:B------:R-:W-:-:S06]  /*15c80*/  F2FP.BF16.F32.PACK_AB R152, R47, R152 ;  /* 0x000000982f98723e */ /* 0x000fcc00000010ff */
[----:B------:R-:W3:Y:S01]  /*15c90*/  MUFU.EX2 R169, R169 ;  /* 0x000000a900a97308 */ /* 0x000ee20000000800 */
[C---:B--2---:R-:W-:Y:S01]  /*15ca0*/  FADD.FTZ R32, R42.reuse, R3 ;  /* 0x000000032a207221 */ /* 0x044fe20000010000 */
[----:B------:R-:W-:-:S06]  /*15cb0*/  F2FP.BF16.F32.PACK_AB R175, R42, R175 ;  /* 0x000000af2aaf723e */ /* 0x000fcc00000010ff */
[----:B------:R-:W2:Y:S01]  /*15cc0*/  MUFU.EX2 R46, R46 ;  /* 0x0000002e002e7308 */ /* 0x000ea20000000800 */
[----:B-1----:R-:W-:-:S07]  /*15cd0*/  FADD.FTZ R34, R154, R7 ;  /* 0x000000079a227221 */ /* 0x002fce0000010000 */
[----:B------:R-:W1:Y:S01]  /*15ce0*/  MUFU.EX2 R171, R171 ;  /* 0x000000ab00ab7308 */ /* 0x000e620000000800 */
[----:B---3--:R-:W-:-:S07]  /*15cf0*/  FADD.FTZ R7, R169, R32 ;  /* 0x00000020a9077221 */ /* 0x008fce0000010000 */
[----:B------:R-:W3:Y:S01]  /*15d00*/  MUFU.EX2 R165, R165 ;  /* 0x000000a500a57308 */ /* 0x000ee20000000800 */
[C---:B--2---:R-:W-:Y:S01]  /*15d10*/  FADD.FTZ R32, R46.reuse, R7 ;  /* 0x000000072e207221 */ /* 0x044fe20000010000 */
[----:B------:R-:W-:-:S06]  /*15d20*/  F2FP.BF16.F32.PACK_AB R169, R46, R169 ;  /* 0x000000a92ea9723e */ /* 0x000fcc00000010ff */
[----:B------:R-:W2:Y:S01]  /*15d30*/  MUFU.EX2 R22, R53 ;  /* 0x0000003500167308 */ /* 0x000ea20000000800 */
[----:B-1----:R-:W-:Y:S01]  /*15d40*/  FADD.FTZ R7, R171, R32 ;  /* 0x00000020ab077221 */ /* 0x002fe20000010000 */
[----:B------:R-:W-:-:S03]  /*15d50*/  F2FP.BF16.F32.PACK_AB R171, R10, R171 ;  /* 0x000000ab0aab723e */ /* 0x000fc600000010ff */
[----:B------:R-:W-:Y:S01]  /*15d60*/  FADD.FTZ R32, R10, R7 ;  /* 0x000000070a207221 */ /* 0x000fe20000010000 */
[----:B------:R-:W-:Y:S02]  /*15d70*/  IMAD.MOV.U32 R10, RZ, RZ, R24 ;  /* 0x000000ffff0a7224 */ /* 0x000fe400078e0018 */
[----:B------:R-:W1:Y:S01]  /*15d80*/  MUFU.EX2 R167, R167 ;  /* 0x000000a700a77308 */ /* 0x000e620000000800 */
[----:B---3--:R-:W-:-:S07]  /*15d90*/  FADD.FTZ R7, R165, R32 ;  /* 0x00000020a5077221 */ /* 0x008fce0000010000 */
[----:B------:R-:W3:Y:S01]  /*15da0*/  MUFU.EX2 R0, R56 ;  /* 0x0000003800007308 */ /* 0x000ee20000000800 */
[C---:B--2---:R-:W-:Y:S01]  /*15db0*/  FADD.FTZ R32, R22.reuse, R7 ;  /* 0x0000000716207221 */ /* 0x044fe20000010000 */
[----:B------:R-:W-:Y:S01]  /*15dc0*/  F2FP.BF16.F32.PACK_AB R165, R22, R165 ;  /* 0x000000a516a5723e */ /* 0x000fe200000010ff */
[----:B------:R-:W-:-:S05]  /*15dd0*/  IMAD.MOV.U32 R22, RZ, RZ, R13 ;  /* 0x000000ffff167224 */ /* 0x000fca00078e000d */
        /* <DEDUP_REMOVED lines=11> */
[C---:B---3--:R-:W-:Y:S01]  /*15e90*/  FADD.FTZ R7, R28.reuse, R7 ;  /* 0x000000071c077221 */ /* 0x048fe20000010000 */
[----:B------:R-:W-:-:S06]  /*15ea0*/  F2FP.BF16.F32.PACK_AB R161, R28, R161 ;  /* 0x000000a11ca1723e */ /* 0x000fcc00000010ff */
[----:B------:R-:W3:Y:S01]  /*15eb0*/  MUFU.EX2 R34, R65 ;  /* 0x0000004100227308 */ /* 0x000ee20000000800 */
[----:B--2---:R-:W-:-:S07]  /*15ec0*/  FADD.FTZ R7, R40, R7 ;  /* 0x0000000728077221 */ /* 0x004fce0000010000 */
[----:B------:R-:W2:Y:S01]  /*15ed0*/  MUFU.EX2 R66, R66 ;  /* 0x0000004200427308 */ /* 0x000ea20000000800 */
[C---:B-1----:R-:W-:Y:S01]  /*15ee0*/  FADD.FTZ R7, R64.reuse, R7 ;  /* 0x0000000740077221 */ /* 0x042fe20000010000 */
[----:B------:R-:W-:-:S06]  /*15ef0*/  F2FP.BF16.F32.PACK_AB R163, R64, R40 ;  /* 0x0000002840a3723e */ /* 0x000fcc00000010ff */
[----:B------:R-:W1:Y:S01]  /*15f00*/  MUFU.EX2 R44, R67 ;  /* 0x00000043002c7308 */ /* 0x000e620000000800 */
[----:B---3--:R-:W-:-:S07]  /*15f10*/  FADD.FTZ R7, R34, R7 ;  /* 0x0000000722077221 */ /* 0x008fce0000010000 */
        /* <DEDUP_REMOVED lines=12> */
[----:B------:R-:W-:-:S03]  /*15fe0*/  F2FP.BF16.F32.PACK_AB R153, R69, R70 ;  /* 0x000000464599723e */ /* 0x000fc600000010ff */
[----:B---3--:R-:W-:-:S04]  /*15ff0*/  FADD.FTZ R7, R32, R7 ;  /* 0x0000000720077221 */ /* 0x008fc80000010000 */
[C---:B--2---:R-:W-:Y:S01]  /*16000*/  FADD.FTZ R0, R57.reuse, R7 ;  /* 0x0000000739007221 */ /* 0x044fe20000010000 */
[----:B------:R-:W-:Y:S01]  /*16010*/  F2FP.BF16.F32.PACK_AB R155, R57, R32 ;  /* 0x00000020399b723e */ /* 0x000fe200000010ff */
[----:B0-----:R-:W-:Y:S06]  /*16020*/  @P4 BRA `(.L_x_1864) ;  /* 0xffffffc400744947 */ /* 0x001fec000383ffff */
[----:B------:R-:W-:Y:S02]  /*16030*/  IMAD.MOV.U32 R10, RZ, RZ, R24 ;  /* 0x000000ffff0a7224 */ /* 0x000fe400078e0018 */
[----:B------:R-:W-:Y:S02]  /*16040*/  IMAD.MOV.U32 R11, RZ, RZ, R6 ;  /* 0x000000ffff0b7224 */ /* 0x000fe400078e0006 */
[----:B------:R-:W-:Y:S02]  /*16050*/  IMAD.MOV.U32 R22, RZ, RZ, R13 ;  /* 0x000000ffff167224 */ /* 0x000fe400078e000d */
[----:B------:R-:W-:-:S07]  /*16060*/  IMAD.MOV.U32 R186, RZ, RZ, R14 ;  /* 0x000000ffffba7224 */ /* 0x000fce00078e000e */
.L_x_1846:
[----:B------:R-:W0:Y:S01]  /*16070*/  LDC R6, c[0x0][0x448] ;  /* 0x00011200ff067b82 */ /* 0x000e220000000800 */
[----:B------:R-:W-:Y:S01]  /*16080*/  IADD3 R9, R188, 0x1, -R187 ;  /* 0x00000001bc097810 */ /* 0x000fe20007ffe8bb */
[----:B------:R-:W-:-:S06]  /*16090*/  ULDC UR10, c[0x0][0x9dc] ;  /* 0x00027700000a7ab9 */ /* 0x000fcc0000000800 */
[----:B------:R-:W1:Y:S01]  /*160a0*/  LDC R13, c[0x0][0x9e4] ;  /* 0x00027900ff0d7b82 */ /* 0x000e620000000800 */
[----:B0-----:R-:W-:Y:S01]  /*160b0*/  ISETP.NE.AND P4, PT, R6, 0x1, PT ;  /* 0x000000010600780c */ /* 0x001fe20003f85270 */
[----:B------:R-:W-:Y:S01]  /*160c0*/  VIADD R6, R193, 0x7f ;  /* 0x0000007fc1067836 */ /* 0x000fe20000000000 */
[----:B-1----:R-:W-:-:S11]  /*160d0*/  ISETP.GE.AND P5, PT, R13, 0x1, PT ;  /* 0x000000010d00780c */ /* 0x002fd60003fa6270 */
[----:B------:R-:W0:Y:S08]  /*160e0*/  @P4 LDC R7, c[0x0][0x44c] ;  /* 0x00011300ff074b82 */ /* 0x000e300000000800 */
[----:B------:R-:W1:Y:S01]  /*160f0*/  @P4 LDC R8, c[0x0][0x450] ;  /* 0x00011400ff084b82 */ /* 0x000e620000000800 */
[----:B0-----:R-:W-:-:S05]  /*16100*/  @P4 IMAD.HI.U32 R7, R6, R7, RZ ;  /* 0x0000000706074227 */ /* 0x001fca00078e00ff */
        /* <DEDUP_REMOVED lines=14> */
.L_x_1867:
[----:B------:R-:W-:-:S13]  /*161f0*/  ISETP.NE.AND P2, PT, R13, 0x1, PT ;  /* 0x000000010d00780c */ /* 0x000fda0003f45270 */
[----:B------:R-:W0:Y:S02]  /*16200*/  @P2 LDC.64 R8, c[0x0][0x9e8] ;  /* 0x00027a00ff082b82 */ /* 0x000e240000000a00 */
[----:B0-----:R-:W-:-:S05]  /*16210*/  @P2 IMAD.HI.U32 R8, R6, R8, RZ ;  /* 0x0000000806082227 */ /* 0x001fca00078e00ff */
[----:B------:R-:W-:-:S07]  /*16220*/  @P2 SHF.R.U32.HI R6, RZ, R9, R8 ;  /* 0x00000009ff062219 */ /* 0x000fce0000011608 */
.L_x_1868:
[----:B------:R-:W-:Y:S05]  /*16230*/  BSYNC B0 ;  /* 0x0000000000007941 */ /* 0x000fea0003800000 */
.L_x_1866:
[----:B------:R-:W-:-:S05]  /*16240*/  IMAD R6, R6, R13, RZ ;  /* 0x0000000d06067224 */ /* 0x000fca00078e02ff */
[----:B------:R-:W-:-:S07]  /*16250*/  VIMNMX R7, R7, R6, !PT ;  /* 0x0000000607077248 */ /* 0x000fce0007fe0100 */
.L_x_1865:
[----:B------:R-:W-:-:S05]  /*16260*/  VIADD R7, R7, 0x7f ;  /* 0x0000007f07077836 */ /* 0x000fca0000000000 */
[----:B------:R-:W-:-:S04]  /*16270*/  SHF.R.S32.HI R6, RZ, 0x1f, R7 ;  /* 0x0000001fff067819 */ /* 0x000fc80000011407 */
[----:B------:R-:W-:-:S04]  /*16280*/  LEA.HI R6, R6, R7, RZ, 0x7 ;  /* 0x0000000706067211 */ /* 0x000fc800078f38ff */
[----:B------:R-:W-:-:S04]  /*16290*/  SHF.R.S32.HI R7, RZ, 0x7, R6 ;  /* 0x00000007ff077819 */ /* 0x000fc80000011406 */
[----:B------:R-:W-:-:S04]  /*162a0*/  VIMNMX R14, R196, R7, !PT ;  /* 0x00000007c40e7248 */ /* 0x000fc80007fe0100 */
[----:B------:R-:W-:-:S13]  /*162b0*/  ISETP.GE.AND P2, PT, R4, R14, PT ;  /* 0x0000000e0400720c */ /* 0x000fda0003f46270 */
[----:B------:R-:W-:Y:S05]  /*162c0*/  @!P2 BRA `(.L_x_1869) ;  /* 0x000000280084a947 */ /* 0x000fea0003800000 */
[----:B------:R-:W-:Y:S02]  /*162d0*/  IMAD.MOV.U32 R13, RZ, RZ, R10 ;  /* 0x000000ffff0d7224 */ /* 0x000fe400078e000a */
[----:B------:R-:W-:Y:S02]  /*162e0*/  IMAD.MOV.U32 R12, RZ, RZ, R11 ;  /* 0x000000ffff0c7224 */ /* 0x000fe400078e000b */
[----:B------:R-:W-:Y:S02]  /*162f0*/  IMAD.MOV.U32 R20, RZ, RZ, R186 ;  /* 0x000000ffff147224 */ /* 0x000fe400078e00ba */
[----:B------:R-:W-:-:S07]  /*16300*/  IMAD.MOV.U32 R15, RZ, RZ, R22 ;  /* 0x000000ffff0f7224 */ /* 0x000fce00078e0016 */
.L_x_1879:
        /* <DEDUP_REMOVED lines=10> */
.L_x_1871:
[----:B------:R-:W-:Y:S01]  /*163b0*/  IMAD R6, R22, 0x8, R2 ;  /* 0x0000000816067824 */ /* 0x000fe200078e0202 */
[----:B------:R-:W-:-:S04]  /*163c0*/  SHF.L.U32 R7, R186, 0x1f, RZ ;  /* 0x0000001fba077819 */ /* 0x000fc800000006ff */
[----:B------:R0:W1:Y:S01]  /*163d0*/  SYNCS.PHASECHK.TRANS64.TRYWAIT P3, [R6+URZ+0x28830], R7 ;  /* 0x02883007060075a7 */ /* 0x000062000806017f */
[----:B------:R-:W-:Y:S05]  /*163e0*/  @!P0 BRA `(.L_x_1872) ;  /* 0x0000000000048947 */ /* 0x000fea0003800000 */
[----:B------:R-:W-:Y:S01]  /*163f0*/  BPT.TRAP 0x1 ;  /* 0x000000040000795c */ /* 0x000fe20000300000 */
.L_x_1872:
[----:B------:R-:W-:Y:S04]  /*16400*/  BSSY B0, `(.L_x_1870) ;  /* 0x0000004000007945 */ /* 0x000fe80003800000 */
[----:B-1----:R-:W-:Y:S05]  /*16410*/  @P3 BRA `(.L_x_1873) ;  /* 0x0000000000083947 */ /* 0x002fea0003800000 */
[----:B------:R-:W1:Y:S02]  /*16420*/  SYNCS.PHASECHK.TRANS64.TRYWAIT P3, [R6+URZ+0x28830], R7 ;  /* 0x02883007060075a7 */ /* 0x000e64000806017f */
[----:B-1----:R-:W-:Y:S05]  /*16430*/  @!P3 BRA `(.L_x_1874) ;  /* 0x0000011c00e0b947 */ /* 0x002fea0003800000 */
.L_x_1873:
[----:B------:R-:W-:Y:S05]  /*16440*/  BSYNC B0 ;  /* 0x0000000000007941 */ /* 0x000fea0003800000 */
.L_x_1870:
        /* <DEDUP_REMOVED lines=64> */
.L_x_1876:
[----:B------:R-:W-:Y:S01]  /*16850*/  SHF.L.U32 R6, R20, 0x1f, RZ ;  /* 0x0000001f14067819 */ /* 0x000fe200000006ff */
[----:B------:R-:W-:-:S04]  /*16860*/  IMAD R7, R15, 0x8, R2 ;  /* 0x000000080f077824 */ /* 0x000fc800078e0202 */
[----:B------:R0:W1:Y:S01]  /*16870*/  SYNCS.PHASECHK.TRANS64.TRYWAIT P2, [R7+URZ+0x28850], R6 ;  /* 0x02885006070075a7 */ /* 0x000062000804017f */
[----:B------:R-:W-:Y:S05]  /*16880*/  @!P0 BRA `(.L_x_1877) ;  /* 0x0000000000048947 */ /* 0x000fea0003800000 */
[----:B------:R-:W-:Y:S01]  /*16890*/  BPT.TRAP 0x1 ;  /* 0x000000040000795c */ /* 0x000fe20000300000 */
.L_x_1877:
[----:B-1----:R-:W-:Y:S05]  /*168a0*/  @P2 BRA `(.L_x_1875) ;  /* 0x0000000000082947 */ /* 0x002fea0003800000 */
[----:B------:R-:W1:Y:S02]  /*168b0*/  SYNCS.PHASECHK.TRANS64.TRYWAIT P2, [R7+URZ+0x28850], R6 ;  /* 0x02885006070075a7 */ /* 0x000e64000804017f */
[----:B-1----:R-:W-:Y:S05]  /*168c0*/  @!P2 BRA `(.L_x_1878) ;  /* 0x0000011800d0a947 */ /* 0x002fea0003800000 */
.L_x_1875:
[----:B01----:R-:W-:Y:S01]  /*168d0*/  VIADD R6, R2, 0x400 ;  /* 0x0000040002067836 */ /* 0x003fe20000000000 */
[----:B------:R-:W-:Y:S05]  /*168e0*/  WARPSYNC.ALL ;  /* 0x0000000000007948 */ /* 0x000fea0003800000 */
[----:B------:R-:W-:-:S04]  /*168f0*/  SHF.R.U32.HI R6, RZ, 0x4, R6 ;  /* 0x00000004ff067819 */ /* 0x000fc80000011606 */
[----:B------:R-:W-:-:S04]  /*16900*/  LOP3.LUT R6, R6, 0x3fff, RZ, 0xc0, !PT ;  /* 0x00003fff06067812 */ /* 0x000fc800078ec0ff */
[----:B------:R-:W-:-:S05]  /*16910*/  LOP3.LUT R6, R6, 0x4000000, RZ, 0xfc, !PT ;  /* 0x0400000006067812 */ /* 0x000fca00078efcff */
[----:B------:R-:W-:Y:S01]  /*16920*/  IMAD R6, R15, 0x800, R6 ;  /* 0x000008000f067824 */ /* 0x000fe200078e0206 */
[----:B------:R-:W-:Y:S01]  /*16930*/  WARPGROUP.ARRIVE ;  /* 0x00000000000079c5 */ /* 0x000fe20000000000 */
[----:B------:R-:W-:Y:S02]  /*16940*/  IMAD.MOV.U32 R7, RZ, RZ, 0x40000040 ;  /* 0x40000040ff077424 */ /* 0x000fe400078e00ff */
[----:B------:R-:W-:Y:S01]  /*16950*/  FMUL.FTZ R21, R24, UR37 ;  /* 0x0000002518157c20 */ /* 0x000fe20008410000 */
[C---:B------:R-:W-:Y:S01]  /*16960*/  VIADD R8, R6.reuse, 0x80 ;  /* 0x0000008006087836 */ /* 0x040fe20000000000 */
[----:B------:R-:W-:Y:S01]  /*16970*/  R2UR UR10, R6 ;  /* 0x00000000060a72ca */ /* 0x000fe200000e0000 */
[----:B------:R-:W-:Y:S01]  /*16980*/  IMAD.MOV.U32 R9, RZ, RZ, 0x40000040 ;  /* 0x40000040ff097424 */ /* 0x000fe200078e00ff */
[----:B------:R-:W-:Y:S01]  /*16990*/  R2UR UR11, R7 ;  /* 0x00000000070b72ca */ /* 0x000fe200000e0000 */
        /* <DEDUP_REMOVED lines=12> */
[----:B------:R-:W-:Y:S01]  /*16a60*/  HGMMA.64x128x16.F32.BF16 R88, R180, gdesc[UR8].tnspB, R88, gsb0 ;  /* 0x41e00008b4587df0 */ /* 0x000fe20008001858 */
[----:B------:R-:W-:Y:S01]  /*16a70*/  R2UR UR10, R8 ;  /* 0x00000000080a72ca */ /* 0x000fe200000e0000 */
[----:B------:R-:W-:Y:S01]  /*16a80*/  VIADD R8, R6, 0x100 ;  /* 0x0000010006087836 */ /* 0x000fe20000000000 */
[----:B------:R-:W-:Y:S01]  /*16a90*/  R2UR UR11, R9 ;  /* 0x00000000090b72ca */ /* 0x000fe200000e0000 */
[----:B------:R-:W-:Y:S01]  /*16aa0*/  IMAD.MOV.U32 R9, RZ, RZ, 0x40000040 ;  /* 0x40000040ff097424 */ /* 0x000fe200078e00ff */
[----:B------:R-:W2:Y:S01]  /*16ab0*/  MUFU.TANH R10, R10 ;  /* 0x0000000a000a7308 */ /* 0x000ea20000002400 */
        /* <DEDUP_REMOVED lines=8> */
[----:B0-----:R-:W-:Y:S01]  /*16b40*/  FMNMX.FTZ R60, R21, R12, !PT ;  /* 0x0000000c153c7209 */ /* 0x001fe20007810000 */
[----:B------:R-:W-:Y:S01]  /*16b50*/  FMUL.FTZ R32, R36, UR37 ;  /* 0x0000002524207c20 */ /* 0x000fe20008410000 */
[----:B------:R-:W-:Y:S01]  /*16b60*/  FMUL.FTZ R33, R38, UR37 ;  /* 0x0000002526217c20 */ /* 0x000fe20008410000 */
[----:B------:R-:W-:Y:S01]  /*16b70*/  FMUL.FTZ R38, R40, UR37 ;  /* 0x0000002528267c20 */ /* 0x000fe20008410000 */
[----:B-1----:R-:W-:Y:S01]  /*16b80*/  FMNMX.FTZ R11, R7, R60, !PT ;  /* 0x0000003c070b7209 */ /* 0x002fe20007810000 */
[----:B------:R-:W-:Y:S01]  /*16b90*/  FMUL.FTZ R29, R34, UR37 ;  /* 0x00000025221d7c20 */ /* 0x000fe20008410000 */
[----:B------:R-:W-:Y:S01]  /*16ba0*/  FMUL.FTZ R34, R39, UR37 ;  /* 0x0000002527227c20 */ /* 0x000fe20008410000 */
[----:B------:R-:W0:Y:S01]  /*16bb0*/  MUFU.TANH R28, R28 ;  /* 0x0000001c001c7308 */ /* 0x000e220000002400 */
[----:B--2---:R-:W-:Y:S01]  /*16bc0*/  FMNMX.FTZ R11, R10, R11, !PT ;  /* 0x0000000b0a0b7209 */ /* 0x004fe20007810000 */
[----:B------:R-:W-:Y:S01]  /*16bd0*/  FMUL.FTZ R39, R41, UR37 ;  /* 0x0000002529277c20 */ /* 0x000fe20008410000 */
[----:B------:R-:W-:Y:S01]  /*16be0*/  FMUL.FTZ R41, R44, UR37 ;  /* 0x000000252c297c20 */ /* 0x000fe20008410000 */
[----:B------:R-:W-:Y:S01]  /*16bf0*/  FMUL.FTZ R36, R42, UR37 ;  /* 0x000000252a247c20 */ /* 0x000fe20008410000 */
[----:B------:R-:W-:Y:S01]  /*16c00*/  FMUL.FTZ R42, R45, UR37 ;  /* 0x000000252d2a7c20 */ /* 0x000fe20008410000 */
[----:B------:R-:W-:Y:S01]  /*16c10*/  FMUL.FTZ R40, R46, UR37 ;  /* 0x000000252e287c20 */ /* 0x000fe20008410000 */
[----:B------:R-:W-:Y:S01]  /*16c20*/  FMUL.FTZ R46, R48, UR37 ;  /* 0x00000025302e7c20 */ /* 0x000fe20008410000 */
[----:B------:R-:W1:Y:S01]  /*16c30*/  MUFU.TANH R30, R30 ;  /* 0x0000001e001e7308 */ /* 0x000e620000002400 */
[----:B---3--:R-:W-:Y:S01]  /*16c40*/  FMNMX.FTZ R11, R26, R11, !PT ;  /* 0x0000000b1a0b7209 */ /* 0x008fe20007810000 */
        /* <DEDUP_REMOVED lines=21> */
[----:B------:R-:W1:Y:S01]  /*16da0*/  LDC R59, c[0x0][0x988] ;  /* 0x00026200ff3b7b82 */ /* 0x000e620000000800 */
[----:B------:R-:W3:Y:S01]  /*16db0*/  MUFU.TANH R38, R38 ;  /* 0x0000002600267308 */ /* 0x000ee20000002400 */
[----:B------:R-:W-:Y:S01]  /*16dc0*/  FMUL.FTZ R70, R70, UR37 ;  /* 0x0000002546467c20 */ /* 0x000fe20008410000 */
[----:B------:R-:W-:Y:S01]  /*16dd0*/  FMUL.FTZ R74, R74, UR37 ;  /* 0x000000254a4a7c20 */ /* 0x000fe20008410000 */
[----:B------:R-:W-:Y:S01]  /*16de0*/  FMUL.FTZ R78, R78, UR37 ;  /* 0x000000254e4e7c20 */ /* 0x000fe20008410000 */
[----:B------:R-:W-:Y:S01]  /*16df0*/  FMUL.FTZ R230, R79, UR37 ;  /* 0x000000254fe67c20 */ /* 0x000fe20008410000 */
[----:B------:R-:W-:Y:S01]  /*16e00*/  FMUL.FTZ R82, R82, UR37 ;  /* 0x0000002552527c20 */ /* 0x000fe20008410000 */
[----:B------:R-:W-:Y:S01]  /*16e10*/  FMUL.FTZ R232, R83, UR37 ;  /* 0x0000002553e87c20 */ /* 0x000fe20008410000 */
[----:B------:R-:W-:Y:S01]  /*16e20*/  FMUL.FTZ R86, R86, UR37 ;  /* 0x0000002556567c20 */ /* 0x000fe20008410000 */
[----:B------:R-:W4:Y:S01]  /*16e30*/  MUFU.TANH R39, R39 ;  /* 0x0000002700277308 */ /* 0x000f220000002400 */
[----:B------:R-:W-:Y:S01]  /*16e40*/  FMUL.FTZ R234, R87, UR37 ;  /* 0x0000002557ea7c20 */ /* 0x000fe20008410000 */
[----:B------:R-:W5:Y:S01]  /*16e50*/  S2R R231, SR_TID.X ;  /* 0x0000000000e77919 */ /* 0x000f620000002100 */
[----:B------:R-:W-:Y:S01]  /*16e60*/  @!P1 IMAD R15, R15, 0x8, R2 ;  /* 0x000000080f0f9824 */ /* 0x000fe200078e0202 */
[C---:B------:R-:W-:Y:S01]  /*16e70*/  ISETP.GT.AND P2, PT, R4.reuse, R14, PT ;  /* 0x0000000e0400720c */ /* 0x040fe20003f44270 */
[----:B------:R-:W-:-:S02]  /*16e80*/  VIADD R4, R4, 0xffffffff ;  /* 0xffffffff04047836 */ /* 0x000fc40000000000 */
[----:B------:R-:W-:Y:S01]  /*16e90*/  @!P1 VIADD R15, R15, 0x28860 ;  /* 0x000288600f0f9836 */ /* 0x000fe20000000000 */
[----:B------:R-:W4:Y:S04]  /*16ea0*/  MUFU.TANH R41, R41 ;  /* 0x0000002900297308 */ /* 0x000f280000002400 */
[----:B------:R-:W-:-:S04]  /*16eb0*/  @!P1 PRMT R15, RZ, 0x654, R15 ;  /* 0x00000654ff0f9816 */ /* 0x000fc8000000000f */
[----:B------:R-:W1:Y:S08]  /*16ec0*/  MUFU.TANH R42, R42 ;  /* 0x0000002a002a7308 */ /* 0x000e700000002400 */
[----:B------:R-:W1:Y:S08]  /*16ed0*/  MUFU.TANH R46, R46 ;  /* 0x0000002e002e7308 */ /* 0x000e700000002400 */
[----:B------:R-:W1:Y:S01]  /*16ee0*/  MUFU.TANH R47, R47 ;  /* 0x0000002f002f7308 */ /* 0x000e620000002400 */
[----:B-----5:R-:W-:-:S07]  /*16ef0*/  SHF.R.U32.HI R231, RZ, 0x7, R231 ;  /* 0x00000007ffe77819 */ /* 0x020fce00000116e7 */
        /* <DEDUP_REMOVED lines=9> */
[----:B------:R-:W-:-:S03]  /*16f90*/  FMUL.FTZ R182, R75, UR37 ;  /* 0x000000254bb67c20 */ /* 0x000fc60008410000 */
[----:B------:R-:W5:Y:S01]  /*16fa0*/  MUFU.TANH R60, R60 ;  /* 0x0000003c003c7308 */ /* 0x000f620000002400 */
[----:B------:R-:W-:Y:S01]  /*16fb0*/  HGMMA.64x128x16.F32.BF16 R88, R176, gdesc[UR8].tnspB, R88, gsb0 ;  /* 0x41e00008b0587df0 */ /* 0x000fe20008001858 */
[----:B------:R-:W-:Y:S02]  /*16fc0*/  R2UR UR10, R8 ;  /* 0x00000000080a72ca */ /* 0x000fe400000e0000 */
[----:B------:R-:W-:Y:S02]  /*16fd0*/  R2UR UR11, R9 ;  /* 0x00000000090b72ca */ /* 0x000fe400000e0000 */
[----:B--2---:R-:W-:Y:S02]  /*16fe0*/  FMNMX.FTZ R8, R32, R11, !PT ;  /* 0x0000000b20087209 */ /* 0x004fe40007810000 */
[----:B------:R-:W2:Y:S02]  /*16ff0*/  MUFU.TANH R62, R62 ;  /* 0x0000003e003e7308 */ /* 0x000ea40000002400 */
[----:B0-----:R-:W-:-:S04]  /*17000*/  FMNMX.FTZ R9, R35, R8, !PT ;  /* 0x0000000823097209 */ /* 0x001fc80007810000 */
[----:B---3--:R-:W-:Y:S02]  /*17010*/  FMNMX.FTZ R8, R38, R9, !PT ;  /* 0x0000000926087209 */ /* 0x008fe40007810000 */
[----:B------:R-:W0:Y:S02]  /*17020*/  MUFU.TANH R64, R64 ;  /* 0x0000004000407308 */ /* 0x000e240000002400 */
[----:B----4-:R-:W-:-:S04]  /*17030*/  FMNMX.FTZ R8, R39, R8, !PT ;  /* 0x0000000827087209 */ /* 0x010fc80007810000 */
[----:B------:R-:W-:Y:S02]  /*17040*/  FMNMX.FTZ R9, R41, R8, !PT ;  /* 0x0000000829097209 */ /* 0x000fe40007810000 */
[----:B------:R-:W3:Y:S02]  /*17050*/  MUFU.TANH R68, R68 ;  /* 0x0000004400447308 */ /* 0x000ee40000002400 */
[----:B-1----:R-:W-:-:S04]  /*17060*/  FMNMX.FTZ R9, R42, R9, !PT ;  /* 0x000000092a097209 */ /* 0x002fc80007810000 */
[----:B------:R-:W-:Y:S02]  /*17070*/  FMNMX.FTZ R8, R46, R9, !PT ;  /* 0x000000092e087209 */ /* 0x000fe40007810000 */
[----:B------:R-:W1:Y:S02]  /*17080*/  MUFU.TANH R72, R72 ;  /* 0x0000004800487308 */ /* 0x000e640000002400 */
[----:B------:R-:W-:-:S04]  /*17090*/  FMNMX.FTZ R9, R47, R8, !PT ;  /* 0x000000082f097209 */ /* 0x000fc80007810000 */
[----:B-----5:R-:W-:Y:S02]  /*170a0*/  FMNMX.FTZ R8, R50, R9, !PT ;  /* 0x0000000932087209 */ /* 0x020fe40007810000 */
[----:B------:R-:W-:Y:S02]  /*170b0*/  MUFU.TANH R76, R76 ;  /* 0x0000004c004c7308 */ /* 0x000fe40000002400 */
[----:B------:R-:W-:-:S04]  /*170c0*/  FMNMX.FTZ R9, R51, R8, !PT ;  /* 0x0000000833097209 */ /* 0x000fc80007810000 */
[----:B------:R-:W-:Y:S02]  /*170d0*/  FMNMX.FTZ R8, R54, R9, !PT ;  /* 0x0000000936087209 */ /* 0x000fe40007810000 */
[----:B------:R-:W-:Y:S02]  /*170e0*/  MUFU.TANH R20, R20 ;  /* 0x0000001400147308 */ /* 0x000fe40000002400 */
[----:B------:R-:W-:-:S04]  /*170f0*/  FMNMX.FTZ R8, R55, R8, !PT ;  /* 0x0000000837087209 */ /* 0x000fc80007810000 */
[----:B------:R-:W-:Y:S01]  /*17100*/  FMNMX.FTZ R9, R57, R8, !PT ;  /* 0x0000000839097209 */ /* 0x000fe20007810000 */
[----:B------:R-:W-:Y:S01]  /*17110*/  VIADD R8, R6, 0x180 ;  /* 0x0000018006087836 */ /* 0x000fe20000000000 */
[----:B------:R-:W-:Y:S02]  /*17120*/  MUFU.TANH R24, R24 ;  /* 0x0000001800187308 */ /* 0x000fe40000002400 */
[----:B------:R-:W-:-:S04]  /*17130*/  FMNMX.FTZ R9, R58, R9, !PT ;  /* 0x000000093a097209 */ /* 0x000fc80007810000 */
[----:B------:R-:W-:Y:S02]  /*17140*/  FMNMX.FTZ R9, R60, R9, !PT ;  /* 0x000000093c097209 */ /* 0x000fe40007810000 */
[----:B------:R-:W-:Y:S02]  /*17150*/  MUFU.TANH R25, R25 ;  /* 0x0000001900197308 */ /* 0x000fe40000002400 */
[----:B--2---:R-:W-:-:S04]  /*17160*/  FMNMX.FTZ R9, R62, R9, !PT ;  /* 0x000000093e097209 */ /* 0x004fc80007810000 */
[----:B0-----:R-:W-:Y:S02]  /*17170*/  FMNMX.FTZ R9, R64, R9, !PT ;  /* 0x0000000940097209 */ /* 0x001fe40007810000 */
[----:B------:R-:W-:Y:S02]  /*17180*/  MUFU.TANH R27, R27 ;  /* 0x0000001b001b7308 */ /* 0x000fe40000002400 */
[----:B---3--:R-:W-:-:S04]  /*17190*/  FMNMX.FTZ R9, R68, R9, !PT ;  /* 0x0000000944097209 */ /* 0x008fc80007810000 */
[----:B-1----:R-:W-:Y:S02]  /*171a0*/  FMNMX.FTZ R9, R72, R9, !PT ;  /* 0x0000000948097209 */ /* 0x002fe40007810000 */
        /* <DEDUP_REMOVED lines=14> */
[----:B------:R-:W-:Y:S01]  /*17290*/  MUFU.TANH R44, R44 ;  /* 0x0000002c002c7308 */ /* 0x000fe20000002400 */
[----:B------:R-:W-:Y:S01]  /*172a0*/  HGMMA.64x128x16.F32.BF16 R88, R172, gdesc[UR8].tnspB, R88, gsb0 ;  /* 0x41e00008ac587df0 */ /* 0x000fe20008001858 */
[----:B------:R-:W-:-:S06]  /*172b0*/  R2UR UR10, R8 ;  /* 0x00000000080a72ca */ /* 0x000fcc00000e0000 */
        /* <DEDUP_REMOVED lines=18> */
[----:B------:R-:W-:Y:S01]  /*173e0*/  FMUL.FTZ R172, R73, UR37 ;  /* 0x0000002549ac7c20 */ /* 0x000fe20008410000 */
[----:B------:R-:W-:Y:S01]  /*173f0*/  FMUL.FTZ R174, R77, UR37 ;  /* 0x000000254dae7c20 */ /* 0x000fe20008410000 */
[----:B------:R-:W-:-:S03]  /*17400*/  WARPGROUP.ARRIVE ;  /* 0x00000000000079c5 */ /* 0x000fc60000000000 */
[----:B------:R-:W-:Y:S08]  /*17410*/  MUFU.TANH R82, R82 ;  /* 0x0000005200527308 */ /* 0x000ff00000002400 */
[----:B------:R-:W0:Y:S08]  /*17420*/  MUFU.TANH R172, R172 ;  /* 0x000000ac00ac7308 */ /* 0x000e300000002400 */
[----:B------:R-:W1:Y:S08]  /*17430*/  MUFU.TANH R174, R174 ;  /* 0x000000ae00ae7308 */ /* 0x000e700000002400 */
[----:B------:R-:W-:Y:S01]  /*17440*/  MUFU.TANH R232, R232 ;  /* 0x000000e800e87308 */ /* 0x000fe20000002400 */
[----:B0-----:R-:W-:-:S04]  /*17450*/  FMNMX.FTZ R9, R172, R9, !PT ;  /* 0x00000009ac097209 */ /* 0x001fc80007810000 */
[----:B------:R-:W-:Y:S01]  /*17460*/  FMNMX.FTZ R11, R76, R9, !PT ;  /* 0x000000094c0b7209 */ /* 0x000fe20007810000 */
[----:B------:R-:W-:Y:S02]  /*17470*/  IMAD.MOV.U32 R9, RZ, RZ, 0x40000040 ;  /* 0x40000040ff097424 */ /* 0x000fe400078e00ff */
[----:B------:R-:W-:Y:S01]  /*17480*/  MUFU.TANH R86, R86 ;  /* 0x0000005600567308 */ /* 0x000fe20000002400 */
[----:B-1----:R-:W-:Y:S02]  /*17490*/  FMNMX.FTZ R11, R174, R11, !PT ;  /* 0x0000000bae0b7209 */ /* 0x002fe40007810000 */
[----:B------:R-:W-:Y:S01]  /*174a0*/  R2UR UR11, R9 ;  /* 0x00000000090b72ca */ /* 0x000fe200000e0000 */
[----:B------:R-:W-:Y:S01]  /*174b0*/  IMAD.MOV.U32 R9, RZ, RZ, 0x40000040 ;  /* 0x40000040ff097424 */ /* 0x000fe200078e00ff */
[----:B------:R-:W-:-:S03]  /*174c0*/  FMNMX.FTZ R11, R176, R11, !PT ;  /* 0x0000000bb00b7209 */ /* 0x000fc60007810000 */
[----:B------:R-:W-:Y:S01]  /*174d0*/  MUFU.TANH R234, R234 ;  /* 0x000000ea00ea7308 */ /* 0x000fe20000002400 */
[----:B------:R-:W-:-:S04]  /*174e0*/  FMNMX.FTZ R11, R80, R11, !PT ;  /* 0x0000000b500b7209 */ /* 0x000fc80007810000 */
[----:B------:R-:W-:-:S03]  /*174f0*/  FMNMX.FTZ R11, R178, R11, !PT ;  /* 0x0000000bb20b7209 */ /* 0x000fc60007810000 */
[----:B------:R-:W-:Y:S01]  /*17500*/  HGMMA.64x128x16.F32.BF16 R88, R168, gdesc[UR8].tnspB, R88, gsb0 ;  /* 0x41e00008a8587df0 */ /* 0x000fe20008001858 */
[----:B------:R-:W-:Y:S02]  /*17510*/  FMNMX.FTZ R11, R84, R11, !PT ;  /* 0x0000000b540b7209 */ /* 0x000fe40007810000 */
[----:B------:R-:W-:Y:S01]  /*17520*/  R2UR UR11, R9 ;  /* 0x00000000090b72ca */ /* 0x000fe200000e0000 */
[----:B------:R-:W-:Y:S02]  /*17530*/  IMAD.MOV.U32 R9, RZ, RZ, 0x40000040 ;  /* 0x40000040ff097424 */ /* 0x000fe400078e00ff */
[----:B------:R-:W0:Y:S02]  /*17540*/  SHFL.BFLY PT, R8, R11, 0x2, 0x1f ;  /* 0x0c401f000b087f89 */ /* 0x000e2400000e0000 */
[----:B0-----:R-:W-:-:S05]  /*17550*/  FMNMX.FTZ R8, R11, R8, !PT ;  /* 0x000000080b087209 */ /* 0x001fca0007810000 */
[----:B------:R-:W0:Y:S02]  /*17560*/  SHFL.BFLY PT, R11, R8, 0x1, 0x1f ;  /* 0x0c201f00080b7f89 */ /* 0x000e2400000e0000 */
[----:B0-----:R-:W-:-:S05]  /*17570*/  FMNMX.FTZ R11, R8, R11, !PT ;  /* 0x0000000b080b7209 */ /* 0x001fca0007810000 */
[C---:B------:R-:W-:Y:S01]  /*17580*/  FADD.FTZ R8, -R11.reuse, R12 ;  /* 0x0000000c0b087221 */ /* 0x040fe20000010100 */
[----:B------:R-:W-:-:S03]  /*17590*/  FMUL.FTZ R61, R11, R59 ;  /* 0x0000003b0b3d7220 */ /* 0x000fc60000410000 */
[-C--:B------:R-:W-:Y:S01]  /*175a0*/  FMUL.FTZ R12, R8, R59.reuse ;  /* 0x0000003b080c7220 */ /* 0x080fe20000410000 */
[----:B------:R-:W-:Y:S02]  /*175b0*/  VIADD R8, R6, 0x200 ;  /* 0x0000020006087836 */ /* 0x000fe40000000000 */
[--C-:B------:R-:W-:Y:S01]  /*175c0*/  FFMA.FTZ R236, R7, R59, -R61.reuse ;  /* 0x0000003b07ec7223 */ /* 0x100fe2000001083d */
[----:B------:R-:W-:Y:S01]  /*175d0*/  FMNMX.FTZ R7, R20, R13, !PT ;  /* 0x0000000d14077209 */ /* 0x000fe20007810000 */
[-CC-:B------:R-:W-:Y:S01]  /*175e0*/  FFMA.FTZ R63, R10, R59.reuse, -R61.reuse ;  /* 0x0000003b0a3f7223 */ /* 0x180fe2000001083d */
[-CC-:B------:R-:W-:Y:S01]  /*175f0*/  FFMA.FTZ R65, R32, R59.reuse, -R61.reuse ;  /* 0x0000003b20417223 */ /* 0x180fe2000001083d */
[----:B------:R-:W-:Y:S01]  /*17600*/  R2UR UR10, R8 ;  /* 0x00000000080a72ca */ /* 0x000fe200000e0000 */
[--C-:B------:R-:W-:Y:S01]  /*17610*/  FFMA.FTZ R32, R38, R59, -R61.reuse ;  /* 0x0000003b26207223 */ /* 0x100fe2000001083d */
[----:B------:R-:W-:Y:S01]  /*17620*/  FMNMX.FTZ R8, R24, R7, !PT ;  /* 0x0000000718087209 */ /* 0x000fe20007810000 */
[-CC-:B------:R-:W-:Y:S01]  /*17630*/  FFMA.FTZ R38, R50, R59.reuse, -R61.reuse ;  /* 0x0000003b32267223 */ /* 0x180fe2000001083d */
[-CC-:B------:R-:W-:Y:S01]  /*17640*/  FFMA.FTZ R21, R21, R59.reuse, -R61.reuse ;  /* 0x0000003b15157223 */ /* 0x180fe2000001083d */
[-CC-:B------:R-:W-:Y:S01]  /*17650*/  FFMA.FTZ R26, R26, R59.reuse, -R61.reuse ;  /* 0x0000003b1a1a7223 */ /* 0x180fe2000001083d */
[----:B------:R-:W-:Y:S01]  /*17660*/  FMNMX.FTZ R8, R25, R8, !PT ;  /* 0x0000000819087209 */ /* 0x000fe20007810000 */
[-CC-:B------:R-:W-:Y:S01]  /*17670*/  FFMA.FTZ R39, R39, R59.reuse, -R61.reuse ;  /* 0x0000003b27277223 */ /* 0x180fe2000001083d */
[-CC-:B------:R-:W-:Y:S01]  /*17680*/  FFMA.FTZ R50, R72, R59.reuse, -R61.reuse ;  /* 0x0000003b48327223 */ /* 0x180fe2000001083d */
[-CC-:B------:R-:W-:Y:S01]  /*17690*/  FFMA.FTZ R69, R172, R59.reuse, -R61.reuse ;  /* 0x0000003bac457223 */ /* 0x180fe2000001083d */
[----:B------:R-:W-:Y:S01]  /*176a0*/  FMNMX.FTZ R8, R27, R8, !PT ;  /* 0x000000081b087209 */ /* 0x000fe20007810000 */
[-CC-:B------:R-:W-:Y:S01]  /*176b0*/  FFMA.FTZ R73, R174, R59.reuse, -R61.reuse ;  /* 0x0000003bae497223 */ /* 0x180fe2000001083d */
[----:B------:R-:W-:Y:S01]  /*176c0*/  FFMA.FTZ R75, R80, R59, -R61 ;  /* 0x0000003b504b7223 */ /* 0x000fe2000001083d */
[----:B------:R-:W-:Y:S01]  /*176d0*/  MUFU.EX2 R12, R12 ;  /* 0x0000000c000c7308 */ /* 0x000fe20000000800 */
[----:B------:R-:W-:-:S04]  /*176e0*/  FMNMX.FTZ R8, R29, R8, !PT ;  /* 0x000000081d087209 */ /* 0x000fc80007810000 */
        /* <DEDUP_REMOVED lines=8> */
[----:B------:R-:W-:Y:S01]  /*17770*/  FMNMX.FTZ R8, R40, R7, !PT ;  /* 0x0000000728087209 */ /* 0x000fe20007810000 */
[----:B0-----:R-:W-:-:S03]  /*17780*/  FFMA.FTZ R3, R12, R3, R21 ;  /* 0x000000030c037223 */ /* 0x001fc60000010015 */
        /* <DEDUP_REMOVED lines=9> */
[----:B------:R-:W-:Y:S01]  /*17820*/  FMNMX.FTZ R7, R53, R8, !PT ;  /* 0x0000000835077209 */ /* 0x000fe20007810000 */
[----:B------:R-:W-:Y:S01]  /*17830*/  VIADD R8, R6, 0x280 ;  /* 0x0000028006087836 */ /* 0x000fe20000000000 */
[----:B------:R-:W-:Y:S02]  /*17840*/  WARPGROUP.DEPBAR.LE gsb0, 0x0 ;  /* 0x00008000000079c5 */ /* 0x000fe40000010000 */
[----:B------:R-:W-:Y:S01]  /*17850*/  WARPGROUP.ARRIVE ;  /* 0x00000000000079c5 */ /* 0x000fe20000000000 */
[----:B------:R-:W-:Y:S01]  /*17860*/  FMUL.FTZ R168, R67, UR37 ;  /* 0x0000002543a87c20 */ /* 0x000fe20008410000 */
[----:B------:R-:W-:Y:S01]  /*17870*/  FMUL.FTZ R170, R71, UR37 ;  /* 0x0000002547aa7c20 */ /* 0x000fe20008410000 */
[----:B------:R-:W-:Y:S01]  /*17880*/  FMNMX.FTZ R7, R56, R7, !PT ;  /* 0x0000000738077209 */ /* 0x000fe20007810000 */
[-CC-:B------:R-:W-:Y:S01]  /*17890*/  FFMA.FTZ R67, R28, R59.reuse, -R61.reuse ;  /* 0x0000003b1c437223 */ /* 0x180fe2000001083d */
[--C-:B------:R-:W-:Y:S01]  /*178a0*/  FFMA.FTZ R28, R46, R59, -R61.reuse ;  /* 0x0000003b2e1c7223 */ /* 0x100fe2000001083d */
[----:B------:R-:W-:Y:S01]  /*178b0*/  HGMMA.64x128x16.F32.BF16 R88, R164, gdesc[UR8].tnspB, R88, gsb0 ;  /* 0x41e00008a4587df0 */ /* 0x000fe20008001858 */
[----:B------:R-:W-:Y:S01]  /*178c0*/  R2UR UR10, R8 ;  /* 0x00000000080a72ca */ /* 0x000fe200000e0000 */
[----:B------:R-:W0:Y:S01]  /*178d0*/  MUFU.TANH R168, R168 ;  /* 0x000000a800a87308 */ /* 0x000e220000002400 */
[----:B------:R-:W-:Y:S01]  /*178e0*/  R2UR UR11, R9 ;  /* 0x00000000090b72ca */ /* 0x000fe200000e0000 */
[----:B------:R-:W-:Y:S01]  /*178f0*/  IMAD.MOV.U32 R9, RZ, RZ, 0x40000040 ;  /* 0x40000040ff097424 */ /* 0x000fe200078e00ff */
[----:B------:R-:W-:Y:S01]  /*17900*/  FMNMX.FTZ R7, R180, R7, !PT ;  /* 0x00000007b4077209 */ /* 0x000fe20007810000 */
[-CC-:B------:R-:W-:Y:S01]  /*17910*/  FFMA.FTZ R46, R54, R59.reuse, -R61.reuse ;  /* 0x0000003b362e7223 */ /* 0x180fe2000001083d */
[-CC-:B------:R-:W-:Y:S01]  /*17920*/  FFMA.FTZ R71, R68, R59.reuse, -R61.reuse ;  /* 0x0000003b44477223 */ /* 0x180fe2000001083d */
[----:B------:R-:W-:Y:S01]  /*17930*/  FFMA.FTZ R54, R76, R59, -R61 ;  /* 0x0000003b4c367223 */ /* 0x000fe2000001083d */
[----:B------:R-:W-:Y:S01]  /*17940*/  FMNMX.FTZ R7, R66, R7, !PT ;  /* 0x0000000742077209 */ /* 0x000fe20007810000 */
[----:B------:R-:W1:Y:S08]  /*17950*/  MUFU.TANH R170, R170 ;  /* 0x000000aa00aa7308 */ /* 0x000e700000002400 */
[----:B------:R-:W-:Y:S01]  /*17960*/  MUFU.EX2 R67, R67 ;  /* 0x0000004300437308 */ /* 0x000fe20000000800 */
[----:B0-----:R-:W-:-:S04]  /*17970*/  FMNMX.FTZ R7, R168, R7, !PT ;  /* 0x00000007a8077209 */ /* 0x001fc80007810000 */
[----:B------:R-:W-:-:S03]  /*17980*/  FMNMX.FTZ R7, R70, R7, !PT ;  /* 0x0000000746077209 */ /* 0x000fc60007810000 */
[----:B------:R-:W0:Y:S01]  /*17990*/  MUFU.EX2 R39, R39 ;  /* 0x0000002700277308 */ /* 0x000e220000000800 */
[----:B-1----:R-:W-:-:S04]  /*179a0*/  FMNMX.FTZ R7, R170, R7, !PT ;  /* 0x00000007aa077209 */ /* 0x002fc80007810000 */
[----:B------:R-:W-:-:S03]  /*179b0*/  FMNMX.FTZ R7, R74, R7, !PT ;  /* 0x000000074a077209 */ /* 0x000fc60007810000 */
[----:B------:R-:W-:Y:S01]  /*179c0*/  MUFU.EX2 R28, R28 ;  /* 0x0000001c001c7308 */ /* 0x000fe20000000800 */
[----:B------:R-:W-:-:S04]  /*179d0*/  FMNMX.FTZ R7, R182, R7, !PT ;  /* 0x00000007b6077209 */ /* 0x000fc80007810000 */
[----:B------:R-:W-:-:S03]  /*179e0*/  FMNMX.FTZ R7, R78, R7, !PT ;  /* 0x000000074e077209 */ /* 0x000fc60007810000 */
[----:B------:R-:W-:Y:S01]  /*179f0*/  MUFU.EX2 R38, R38 ;  /* 0x0000002600267308 */ /* 0x000fe20000000800 */
[----:B------:R-:W-:Y:S02]  /*17a00*/  FMNMX.FTZ R7, R230, R7, !PT ;  /* 0x00000007e6077209 */ /* 0x000fe40007810000 */
[----:B0-----:R-:W-:Y:S02]  /*17a10*/  F2FP.BF16.F32.PACK_AB R172, R39, R32 ;  /* 0x0000002027ac723e */ /* 0x001fe400000010ff */
[----:B------:R-:W-:-:S03]  /*17a20*/  FMNMX.FTZ R7, R82, R7, !PT ;  /* 0x0000000752077209 */ /* 0x000fc60007810000 */
[----:B------:R-:W-:Y:S01]  /*17a30*/  MUFU.EX2 R46, R46 ;  /* 0x0000002e002e7308 */ /* 0x000fe20000000800 */
[----:B------:R-:W-:-:S04]  /*17a40*/  FMNMX.FTZ R7, R232, R7, !PT ;  /* 0x00000007e8077209 */ /* 0x000fc80007810000 */
[----:B------:R-:W-:-:S03]  /*17a50*/  FMNMX.FTZ R7, R86, R7, !PT ;  /* 0x0000000756077209 */ /* 0x000fc60007810000 */
[----:B------:R-:W-:Y:S01]  /*17a60*/  MUFU.EX2 R71, R71 ;  /* 0x0000004700477308 */ /* 0x000fe20000000800 */
[----:B------:R-:W-:-:S05]  /*17a70*/  FMNMX.FTZ R7, R234, R7, !PT ;  /* 0x00000007ea077209 */ /* 0x000fca0007810000 */
[----:B------:R-:W0:Y:S02]  /*17a80*/  SHFL.BFLY PT, R8, R7, 0x2, 0x1f ;  /* 0x0c401f0007087f89 */ /* 0x000e2400000e0000 */
[----:B------:R-:W-:Y:S08]  /*17a90*/  MUFU.EX2 R50, R50 ;  /* 0x0000003200327308 */ /* 0x000ff00000000800 */
[----:B------:R-:W-:Y:S08]  /*17aa0*/  MUFU.EX2 R69, R69 ;  /* 0x0000004500457308 */ /* 0x000ff00000000800 */
[----:B------:R-:W-:Y:S01]  /*17ab0*/  MUFU.EX2 R54, R54 ;  /* 0x0000003600367308 */ /* 0x000fe20000000800 */
[----:B0-----:R-:W-:Y:S01]  /*17ac0*/  FMNMX.FTZ R10, R7, R8, !PT ;  /* 0x00000008070a7209 */ /* 0x001fe20007810000 */
[----:B------:R-:W-:-:S06]  /*17ad0*/  VIADD R8, R6, 0x300 ;  /* 0x0000030006087836 */ /* 0x000fcc0000000000 */
[----:B------:R-:W-:Y:S01]  /*17ae0*/  MUFU.EX2 R73, R73 ;  /* 0x0000004900497308 */ /* 0x000fe20000000800 */
[----:B------:R-:W-:Y:S01]  /*17af0*/  VIADD R6, R6, 0x380 ;  /* 0x0000038006067836 */ /* 0x000fe20000000000 */
[----:B------:R-:W0:Y:S06]  /*17b00*/  SHFL.BFLY PT, R7, R10, 0x1, 0x1f ;  /* 0x0c201f000a077f89 */ /* 0x000e2c00000e0000 */
[----:B------:R-:W-:Y:S01]  /*17b10*/  MUFU.EX2 R75, R75 ;  /* 0x0000004b004b7308 */ /* 0x000fe20000000800 */
[----:B0-----:R-:W-:Y:S01]  /*17b20*/  FMNMX.FTZ R10, R10, R7, !PT ;  /* 0x000000070a0a7209 */ /* 0x001fe20007810000 */
[----:B------:R-:W-:Y:S01]  /*17b30*/  IMAD.MOV.U32 R7, RZ, RZ, 0x40000040 ;  /* 0x40000040ff077424 */ /* 0x000fe200078e00ff */
[----:B------:R-:W-:-:S02]  /*17b40*/  WARPGROUP.DEPBAR.LE gsb0, 0x0 ;  /* 0x00008000000079c5 */ /* 0x000fc40000010000 */
[----:B------:R-:W-:Y:S01]  /*17b50*/  WARPGROUP.ARRIVE ;  /* 0x00000000000079c5 */ /* 0x000fe20000000000 */
[-CC-:B------:R-:W-:Y:S01]  /*17b60*/  FFMA.FTZ R164, R30, R59.reuse, -R61.reuse ;  /* 0x0000003b1ea47223 */ /* 0x180fe2000001083d */
[-CC-:B------:R-:W-:Y:S01]  /*17b70*/  FFMA.FTZ R30, R41, R59.reuse, -R61.reuse ;  /* 0x0000003b291e7223 */ /* 0x180fe2000001083d */
[-CC-:B------:R-:W-:Y:S01]  /*17b80*/  FFMA.FTZ R41, R47, R59.reuse, -R61.reuse ;  /* 0x0000003b2f297223 */ /* 0x180fe2000001083d */
[-CC-:B------:R-:W-:Y:S01]  /*17b90*/  FFMA.FTZ R166, R35, R59.reuse, -R61.reuse ;  /* 0x0000003b23a67223 */ /* 0x180fe2000001083d */
[-CC-:B------:R-:W-:Y:S01]  /*17ba0*/  FFMA.FTZ R47, R51, R59.reuse, -R61.reuse ;  /* 0x0000003b332f7223 */ /* 0x180fe2000001083d */
[----:B------:R-:W-:Y:S01]  /*17bb0*/  HGMMA.64x128x16.F32.BF16 R88, R160, gdesc[UR8].tnspB, R88, gsb0 ;  /* 0x41e00008a0587df0 */ /* 0x000fe20008001858 */
[----:B------:R-:W-:Y:S01]  /*17bc0*/  R2UR UR10, R8 ;  /* 0x00000000080a72ca */ /* 0x000fe200000e0000 */
[-CC-:B------:R-:W-:Y:S01]  /*17bd0*/  FFMA.FTZ R35, R42, R59.reuse, -R61.reuse ;  /* 0x0000003b2a237223 */ /* 0x180fe2000001083d */
[----:B------:R-:W-:Y:S01]  /*17be0*/  R2UR UR11, R9 ;  /* 0x00000000090b72ca */ /* 0x000fe200000e0000 */
[-CC-:B------:R-:W-:Y:S01]  /*17bf0*/  FFMA.FTZ R51, R55, R59.reuse, -R61.reuse ;  /* 0x0000003b37337223 */ /* 0x180fe2000001083d */
[-CC-:B------:R-:W-:Y:S01]  /*17c00*/  FFMA.FTZ R42, R57, R59.reuse, -R61.reuse ;  /* 0x0000003b392a7223 */ /* 0x180fe2000001083d */
[-CC-:B------:R-:W-:Y:S01]  /*17c10*/  FFMA.FTZ R55, R58, R59.reuse, -R61.reuse ;  /* 0x0000003b3a377223 */ /* 0x180fe2000001083d */
[-CC-:B------:R-:W-:Y:S01]  /*17c20*/  FFMA.FTZ R57, R62, R59.reuse, -R61.reuse ;  /* 0x0000003b3e397223 */ /* 0x180fe2000001083d */
[-CC-:B------:R-:W-:Y:S01]  /*17c30*/  FFMA.FTZ R58, R176, R59.reuse, -R61.reuse ;  /* 0x0000003bb03a7223 */ /* 0x180fe2000001083d */
[-CC-:B------:R-:W-:Y:S01]  /*17c40*/  FFMA.FTZ R8, R178, R59.reuse, -R61.reuse ;  /* 0x0000003bb2087223 */ /* 0x180fe2000001083d */
[----:B------:R-:W-:Y:S01]  /*17c50*/  FFMA.FTZ R9, R84, R59, -R61 ;  /* 0x0000003b54097223 */ /* 0x000fe2000001083d */
[----:B------:R-:W0:Y:S08]  /*17c60*/  MUFU.EX2 R164, R164 ;  /* 0x000000a400a47308 */ /* 0x000e300000000800 */
[----:B------:R-:W1:Y:S08]  /*17c70*/  MUFU.EX2 R166, R166 ;  /* 0x000000a600a67308 */ /* 0x000e700000000800 */
[----:B------:R-:W-:Y:S01]  /*17c80*/  MUFU.EX2 R30, R30 ;  /* 0x0000001e001e7308 */ /* 0x000fe20000000800 */
[----:B0-----:R-:W-:-:S07]  /*17c90*/  F2FP.BF16.F32.PACK_AB R176, R164, R67 ;  /* 0x00000043a4b0723e */ /* 0x001fce00000010ff */
[----:B------:R-:W0:Y:S01]  /*17ca0*/  MUFU.EX2 R35, R35 ;  /* 0x0000002300237308 */ /* 0x000e220000000800 */
[----:B-1----:R-:W-:-:S07]  /*17cb0*/  F2FP.BF16.F32.PACK_AB R178, R166, R65 ;  /* 0x00000041a6b2723e */ /* 0x002fce00000010ff */
[----:B------:R-:W-:Y:S08]  /*17cc0*/  MUFU.EX2 R41, R41 ;  /* 0x0000002900297308 */ /* 0x000ff00000000800 */
[----:B------:R-:W-:Y:S01]  /*17cd0*/  MUFU.EX2 R47, R47 ;  /* 0x0000002f002f7308 */ /* 0x000fe20000000800 */
[----:B0-----:R-:W-:-:S07]  /*17ce0*/  F2FP.BF16.F32.PACK_AB R174, R35, R30 ;  /* 0x0000001e23ae723e */ /* 0x001fce00000010ff */
        /* <DEDUP_REMOVED lines=11> */
[C---:B------:R-:W-:Y:S01]  /*17da0*/  FADD.FTZ R60, -R10.reuse, R13 ;  /* 0x0000000d0a3c7221 */ /* 0x040fe20000010100 */
[-C--:B------:R-:W-:Y:S02]  /*17db0*/  FMUL.FTZ R61, R10, R59.reuse ;  /* 0x0000003b0a3d7220 */ /* 0x080fe40000410000 */
[----:B------:R-:W-:Y:S01]  /*17dc0*/  HGMMA.64x128x16.F32.BF16 R88, R156, gdesc[UR8].tnspB, R88, gsb0 ;  /* 0x41e000089c587df0 */ /* 0x000fe20008001858 */
[----:B------:R-:W-:Y:S01]  /*17dd0*/  R2UR UR10, R6 ;  /* 0x00000000060a72ca */ /* 0x000fe200000e0000 */
[-C--:B------:R-:W-:Y:S01]  /*17de0*/  FMUL.FTZ R13, R60, R59.reuse ;  /* 0x0000003b3c0d7220 */ /* 0x080fe20000410000 */
[----:B------:R-:W-:Y:S01]  /*17df0*/  R2UR UR11, R7 ;  /* 0x00000000070b72ca */ /* 0x000fe200000e0000 */
[-CC-:B------:R-:W-:Y:S01]  /*17e00*/  FFMA.FTZ R20, R20, R59.reuse, -R61.reuse ;  /* 0x0000003b14147223 */ /* 0x180fe2000001083d */
[-CC-:B------:R-:W-:Y:S01]  /*17e10*/  FFMA.FTZ R181, R24, R59.reuse, -R61.reuse ;  /* 0x0000003b18b57223 */ /* 0x180fe2000001083d */
[-CC-:B------:R-:W-:Y:S01]  /*17e20*/  FFMA.FTZ R183, R25, R59.reuse, -R61.reuse ;  /* 0x0000003b19b77223 */ /* 0x180fe2000001083d */
[-CC-:B------:R-:W-:Y:S01]  /*17e30*/  FFMA.FTZ R24, R27, R59.reuse, -R61.reuse ;  /* 0x0000003b1b187223 */ /* 0x180fe2000001083d */
[----:B------:R-:W-:Y:S01]  /*17e40*/  MUFU.EX2 R13, R13 ;  /* 0x0000000d000d7308 */ /* 0x000fe20000000800 */
[----:B------:R-:W-:Y:S01]  /*17e50*/  FFMA.FTZ R177, R29, R59, -R61 ;  /* 0x0000003b1db17223 */ /* 0x000fe2000001083d */
[----:B------:R-:W-:-:S02]  /*17e60*/  @!P1 IMAD R7, R22, 0x8, R2 ;  /* 0x0000000816079824 */ /* 0x000fc400078e0202 */
[-CC-:B------:R-:W-:Y:S01]  /*17e70*/  FFMA.FTZ R60, R31, R59.reuse, -R61.reuse ;  /* 0x0000003b1f3c7223 */ /* 0x180fe2000001083d */
[-CC-:B------:R-:W-:Y:S01]  /*17e80*/  FFMA.FTZ R179, R33, R59.reuse, -R61.reuse ;  /* 0x0000003b21b37223 */ /* 0x180fe2000001083d */
[----:B------:R-:W-:Y:S01]  /*17e90*/  IADD3 R25, -R231, 0xb, RZ ;  /* 0x0000000be7197810 */ /* 0x000fe20007ffe1ff */
[----:B------:R-:W-:Y:S02]  /*17ea0*/  @!P1 VIADD R7, R7, 0x28840 ;  /* 0x0002884007079836 */ /* 0x000fe40000000000 */
[-CC-:B------:R-:W-:Y:S01]  /*17eb0*/  FFMA.FTZ R165, R52, R59.reuse, -R61.reuse ;  /* 0x0000003b34a57223 */ /* 0x180fe2000001083d */
[----:B------:R-:W0:Y:S01]  /*17ec0*/  MUFU.EX2 R20, R20 ;  /* 0x0000001400147308 */ /* 0x000e220000000800 */
[-C--:B------:R-:W-:Y:S01]  /*17ed0*/  FFMA.FTZ R167, R56, R59.reuse, -R61 ;  /* 0x0000003b38a77223 */ /* 0x080fe2000001083d */
[----:B------:R-:W-:Y:S01]  /*17ee0*/  FADD.FTZ R52, R236, R3 ;  /* 0x00000003ec347221 */ /* 0x000fe20000010000 */
[----:B------:R-:W-:Y:S01]  /*17ef0*/  @!P1 PRMT R7, RZ, 0x654, R7 ;  /* 0x00000654ff079816 */ /* 0x000fe20000000007 */
        /* <DEDUP_REMOVED lines=10> */
[----:B------:R-:W-:Y:S01]  /*17fa0*/  FADD.FTZ R3, R67, R52 ;  /* 0x0000003443037221 */ /* 0x000fe20000010000 */
[-CC-:B------:R-:W-:Y:S01]  /*17fb0*/  FFMA.FTZ R171, R48, R59.reuse, -R61.reuse ;  /* 0x0000003b30ab7223 */ /* 0x180fe2000001083d */
[----:B------:R-:W2:Y:S01]  /*17fc0*/  MUFU.EX2 R183, R183 ;  /* 0x000000b700b77308 */ /* 0x000ea20000000800 */
[----:B0-----:R-:W-:Y:S01]  /*17fd0*/  FFMA.FTZ R0, R13, R0, R20 ;  /* 0x000000000d007223 */ /* 0x001fe20000010014 */
[-CC-:B------:R-:W-:Y:S01]  /*17fe0*/  FFMA.FTZ R6, R49, R59.reuse, -R61.reuse ;  /* 0x0000003b31067223 */ /* 0x180fe2000001083d */
[-CC-:B------:R-:W-:Y:S01]  /*17ff0*/  FFMA.FTZ R48, R53, R59.reuse, -R61.reuse ;  /* 0x0000003b35307223 */ /* 0x180fe2000001083d */
[-CC-:B------:R-:W-:Y:S01]  /*18000*/  FFMA.FTZ R161, R66, R59.reuse, -R61.reuse ;  /* 0x0000003b42a17223 */ /* 0x180fe2000001083d */
[-CC-:B------:R-:W-:Y:S01]  /*18010*/  FFMA.FTZ R52, R168, R59.reuse, -R61.reuse ;  /* 0x0000003ba8347223 */ /* 0x180fe2000001083d */
[-CC-:B------:R-:W-:Y:S01]  /*18020*/  FFMA.FTZ R163, R70, R59.reuse, -R61.reuse ;  /* 0x0000003b46a37223 */ /* 0x180fe2000001083d */
[-CC-:B------:R-:W-:Y:S01]  /*18030*/  FFMA.FTZ R78, R78, R59.reuse, -R61.reuse ;  /* 0x0000003b4e4e7223 */ /* 0x180fe2000001083d */
[----:B------:R-:W0:Y:S01]  /*18040*/  MUFU.EX2 R24, R24 ;  /* 0x0000001800187308 */ /* 0x000e220000000800 */
[C---:B-1----:R-:W-:Y:S01]  /*18050*/  FADD.FTZ R56, R181.reuse, R0 ;  /* 0x00000000b5387221 */ /* 0x042fe20000010000 */
[-CC-:B------:R-:W-:Y:S01]  /*18060*/  FFMA.FTZ R0, R180, R59.reuse, -R61.reuse ;  /* 0x0000003bb4007223 */ /* 0x180fe2000001083d */
[----:B------:R-:W-:Y:S01]  /*18070*/  F2FP.BF16.F32.PACK_AB R181, R181, R20 ;  /* 0x00000014b5b5723e */ /* 0x000fe200000010ff */
[-CC-:B------:R-:W-:Y:S01]  /*18080*/  FFMA.FTZ R230, R230, R59.reuse, -R61.reuse ;  /* 0x0000003be6e67223 */ /* 0x180fe2000001083d */
[-CC-:B------:R-:W-:Y:S01]  /*18090*/  FFMA.FTZ R82, R82, R59.reuse, -R61.reuse ;  /* 0x0000003b52527223 */ /* 0x180fe2000001083d */
[-CC-:B------:R-:W-:Y:S01]  /*180a0*/  FFMA.FTZ R232, R232, R59.reuse, -R61.reuse ;  /* 0x0000003be8e87223 */ /* 0x180fe2000001083d */
[----:B------:R-:W-:Y:S01]  /*180b0*/  FFMA.FTZ R86, R86, R59, -R61 ;  /* 0x0000003b56567223 */ /* 0x000fe2000001083d */
[----:B------:R-:W1:Y:S01]  /*180c0*/  MUFU.EX2 R177, R177 ;  /* 0x000000b100b17308 */ /* 0x000e620000000800 */
[----:B------:R-:W-:-:S02]  /*180d0*/  F2FP.BF16.F32.PACK_AB R180, R236, R21 ;  /* 0x00000015ecb4723e */ /* 0x000fc400000010ff */
[----:B------:R-:W-:-:S05]  /*180e0*/  F2FP.BF16.F32.PACK_AB R168, R41, R28 ;  /* 0x0000001c29a8723e */ /* 0x000fca00000010ff */
[----:B------:R-:W3:Y:S08]  /*180f0*/  MUFU.EX2 R60, R60 ;  /* 0x0000003c003c7308 */ /* 0x000ef00000000800 */
[----:B------:R-:W4:Y:S08]  /*18100*/  MUFU.EX2 R179, R179 ;  /* 0x000000b300b37308 */ /* 0x000f300000000800 */
[----:B------:R-:W5:Y:S08]  /*18110*/  MUFU.EX2 R34, R34 ;  /* 0x0000002200227308 */ /* 0x000f700000000800 */
[----:B------:R-:W5:Y:S08]  /*18120*/  MUFU.EX2 R173, R173 ;  /* 0x000000ad00ad7308 */ /* 0x000f700000000800 */
[----:B------:R-:W5:Y:S08]  /*18130*/  MUFU.EX2 R36, R36 ;  /* 0x0000002400247308 */ /* 0x000f700000000800 */
[----:B------:R-:W5:Y:S08]  /*18140*/  MUFU.EX2 R175, R175 ;  /* 0x000000af00af7308 */ /* 0x000f700000000800 */
[----:B------:R-:W5:Y:S08]  /*18150*/  MUFU.EX2 R40, R40 ;  /* 0x0000002800287308 */ /* 0x000f700000000800 */
[----:B------:R-:W5:Y:S08]  /*18160*/  MUFU.EX2 R169, R169 ;  /* 0x000000a900a97308 */ /* 0x000f700000000800 */
[----:B------:R-:W5:Y:S08]  /*18170*/  MUFU.EX2 R44, R44 ;  /* 0x0000002c002c7308 */ /* 0x000f700000000800 */
[----:B------:R-:W5:Y:S08]  /*18180*/  MUFU.EX2 R171, R171 ;  /* 0x000000ab00ab7308 */ /* 0x000f700000000800 */
[----:B------:R-:W5:Y:S01]  /*18190*/  MUFU.EX2 R6, R6 ;  /* 0x0000000600067308 */ /* 0x000f620000000800 */
[----:B------:R-:W-:-:S02]  /*181a0*/  WARPGROUP.DEPBAR.LE gsb0, 0x0 ;  /* 0x00008000000079c5 */ /* 0x000fc40000010000 */
[----:B------:R-:W-:-:S05]  /*181b0*/  WARPGROUP.ARRIVE ;  /* 0x00000000000079c5 */ /* 0x000fca0000000000 */
[----:B------:R-:W5:Y:S01]  /*181c0*/  MUFU.EX2 R165, R165 ;  /* 0x000000a500a57308 */ /* 0x000f620000000800 */
[----:B------:R-:W-:Y:S01]  /*181d0*/  FFMA.FTZ R157, R74, R59, -R61 ;  /* 0x0000003b4a9d7223 */ /* 0x000fe2000001083d */
[----:B------:R-:W-:Y:S02]  /*181e0*/  F2FP.BF16.F32.PACK_AB R156, R69, R50 ;  /* 0x00000032459c723e */ /* 0x000fe400000010ff */
[----:B------:R-:W-:Y:S01]  /*181f0*/  F2FP.BF16.F32.PACK_AB R158, R73, R54 ;  /* 0x00000036499e723e */ /* 0x000fe200000010ff */
[----:B------:R-:W-:Y:S03]  /*18200*/  HGMMA.64x128x16.F32.BF16 R88, R152, gdesc[UR8].tnspB, R88, gsb0 ;  /* 0x41e0000898587df0 */ /* 0x000fe60008001858 */
        /* <DEDUP_REMOVED lines=16> */
[----:B------:R-:W-:Y:S01]  /*18310*/  MUFU.EX2 R153, R232 ;  /* 0x000000e800997308 */ /* 0x000fe20000000800 */
[-C--:B------:R-:W-:Y:S01]  /*18320*/  FMUL.FTZ R88, R88, R12.reuse ;  /* 0x0000000c58587220 */ /* 0x080fe20000410000 */
[-C--:B------:R-:W-:Y:S01]  /*18330*/  FMUL.FTZ R89, R89, R12.reuse ;  /* 0x0000000c59597220 */ /* 0x080fe20000410000 */
[-C--:B------:R-:W-:Y:S01]  /*18340*/  FMUL.FTZ R92, R92, R12.reuse ;  /* 0x0000000c5c5c7220 */ /* 0x080fe20000410000 */
[-C--:B------:R-:W-:Y:S01]  /*18350*/  FMUL.FTZ R93, R93, R12.reuse ;  /* 0x0000000c5d5d7220 */ /* 0x080fe20000410000 */
[-C--:B------:R-:W-:Y:S01]  /*18360*/  FMUL.FTZ R96, R96, R12.reuse ;  /* 0x0000000c60607220 */ /* 0x080fe20000410000 */
[-C--:B------:R-:W-:Y:S01]  /*18370*/  FMUL.FTZ R97, R97, R12.reuse ;  /* 0x0000000c61617220 */ /* 0x080fe20000410000 */
[----:B--2---:R-:W-:Y:S01]  /*18380*/  FADD.FTZ R7, R183, R56 ;  /* 0x00000038b7077221 */ /* 0x004fe20000010000 */
[----:B------:R2:W-:Y:S01]  /*18390*/  @!P1 SYNCS.ARRIVE.TRANS64.RED.A1T0 RZ, [R15+URZ], RZ ;  /* 0x000000ff0fff99a7 */ /* 0x0005e2000810043f */
[----:B0-----:R-:W-:Y:S01]  /*183a0*/  F2FP.BF16.F32.PACK_AB R183, R24, R183 ;  /* 0x000000b718b7723e */ /* 0x001fe200000010ff */
[-C--:B------:R-:W-:Y:S01]  /*183b0*/  FMUL.FTZ R100, R100, R12.reuse ;  /* 0x0000000c64647220 */ /* 0x080fe20000410000 */
[----:B------:R-:W-:Y:S01]  /*183c0*/  FADD.FTZ R56, R24, R7 ;  /* 0x0000000718387221 */ /* 0x000fe20000010000 */
[-C--:B------:R-:W-:Y:S01]  /*183d0*/  FMUL.FTZ R101, R101, R12.reuse ;  /* 0x0000000c65657220 */ /* 0x080fe20000410000 */
[-C--:B------:R-:W-:Y:S01]  /*183e0*/  FMUL.FTZ R104, R104, R12.reuse ;  /* 0x0000000c68687220 */ /* 0x080fe20000410000 */
[-C--:B------:R-:W-:Y:S01]  /*183f0*/  FMUL.FTZ R105, R105, R12.reuse ;  /* 0x0000000c69697220 */ /* 0x080fe20000410000 */
[----:B-1----:R-:W-:Y:S01]  /*18400*/  FADD.FTZ R7, R177, R56 ;  /* 0x00000038b1077221 */ /* 0x002fe20000010000 */
[----:B------:R-:W-:Y:S01]  /*18410*/  FADD.FTZ R56, R164, R3 ;  /* 0x00000003a4387221 */ /* 0x000fe20000010000 */
[-C--:B------:R-:W-:Y:S01]  /*18420*/  FMUL.FTZ R108, R108, R12.reuse ;  /* 0x0000000c6c6c7220 */ /* 0x080fe20000410000 */
[-C--:B------:R-:W-:Y:S01]  /*18430*/  FMUL.FTZ R109, R109, R12.reuse ;  /* 0x0000000c6d6d7220 */ /* 0x080fe20000410000 */
[----:B---3--:R-:W-:Y:S01]  /*18440*/  FADD.FTZ R62, R60, R7 ;  /* 0x000000073c3e7221 */ /* 0x008fe20000010000 */
[----:B------:R-:W-:Y:S01]  /*18450*/  FADD.FTZ R3, R65, R56 ;  /* 0x0000003841037221 */ /* 0x000fe20000010000 */
[-C--:B------:R-:W-:Y:S01]  /*18460*/  FFMA.FTZ R56, R170, R59.reuse, -R61 ;  /* 0x0000003baa387223 */ /* 0x080fe2000001083d */
[-C--:B------:R-:W-:Y:S01]  /*18470*/  FMUL.FTZ R112, R112, R12.reuse ;  /* 0x0000000c70707220 */ /* 0x080fe20000410000 */
[----:B----4-:R-:W-:Y:S01]  /*18480*/  FADD.FTZ R7, R179, R62 ;  /* 0x0000003eb3077221 */ /* 0x010fe20000010000 */
[----:B--2---:R-:W-:Y:S01]  /*18490*/  FADD.FTZ R15, R166, R3 ;  /* 0x00000003a60f7221 */ /* 0x004fe20000010000 */
[----:B------:R-:W-:Y:S01]  /*184a0*/  FFMA.FTZ R3, R182, R59, -R61 ;  /* 0x0000003bb6037223 */ /* 0x000fe2000001083d */
[----:B------:R-:W-:Y:S01]  /*184b0*/  F2FP.BF16.F32.PACK_AB R182, R26, R63 ;  /* 0x0000003f1ab6723e */ /* 0x000fe200000010ff */
[----:B-----5:R-:W-:Y:S01]  /*184c0*/  FADD.FTZ R62, R34, R7 ;  /* 0x00000007223e7221 */ /* 0x020fe20000010000 */
[----:B------:R-:W-:Y:S01]  /*184d0*/  FADD.FTZ R64, R32, R15 ;  /* 0x0000000f20407221 */ /* 0x000fe20000010000 */
[----:B------:R-:W0:Y:S01]  /*184e0*/  MUFU.EX2 R56, R56 ;  /* 0x0000003800387308 */ /* 0x000e220000000800 */
[----:B------:R-:W-:Y:S01]  /*184f0*/  FFMA.FTZ R61, R234, R59, -R61 ;  /* 0x0000003bea3d7223 */ /* 0x000fe2000001083d */
[----:B------:R-:W-:Y:S01]  /*18500*/  FADD.FTZ R7, R173, R62 ;  /* 0x0000003ead077221 */ /* 0x000fe20000010000 */
[----:B------:R-:W-:Y:S01]  /*18510*/  FADD.FTZ R15, R39, R64 ;  /* 0x00000040270f7221 */ /* 0x000fe20000010000 */
[-C--:B------:R-:W-:Y:S01]  /*18520*/  FMUL.FTZ R113, R113, R12.reuse ;  /* 0x0000000c71717220 */ /* 0x080fe20000410000 */
[-C--:B------:R-:W-:Y:S01]  /*18530*/  FMUL.FTZ R116, R116, R12.reuse ;  /* 0x0000000c74747220 */ /* 0x080fe20000410000 */
[----:B------:R-:W-:Y:S01]  /*18540*/  FADD.FTZ R62, R36, R7 ;  /* 0x00000007243e7221 */ /* 0x000fe20000010000 */
[----:B------:R-:W-:Y:S01]  /*18550*/  FADD.FTZ R64, R30, R15 ;  /* 0x0000000f1e407221 */ /* 0x000fe20000010000 */
[----:B------:R-:W-:Y:S01]  /*18560*/  MUFU.EX2 R61, R61 ;  /* 0x0000003d003d7308 */ /* 0x000fe20000000800 */
        /* <DEDUP_REMOVED lines=20> */
[----:B------:R1:W2:Y:S01]  /*186b0*/  MUFU.EX2 R20, R3 ;  /* 0x0000000300147308 */ /* 0x0002a20000000800 */
        /* <DEDUP_REMOVED lines=12> */
[----:B-1----:R-:W-:Y:S01]  /*18780*/  FADD.FTZ R3, R167, R24 ;  /* 0x00000018a7037221 */ /* 0x002fe20000010000 */
[----:B------:R-:W-:Y:S01]  /*18790*/  FADD.FTZ R7, R55, R26 ;  /* 0x0000001a37077221 */ /* 0x000fe20000010000 */
[----:B------:R-:W-:Y:S01]  /*187a0*/  F2FP.BF16.F32.PACK_AB R167, R0, R167 ;  /* 0x000000a700a7723e */ /* 0x000fe200000010ff */
[-C--:B------:R-:W-:Y:S01]  /*187b0*/  FMUL.FTZ R148, R148, R12.reuse ;  /* 0x0000000c94947220 */ /* 0x080fe20000410000 */
[----:B------:R-:W-:Y:S01]  /*187c0*/  FADD.FTZ R24, R0, R3 ;  /* 0x0000000300187221 */ /* 0x000fe20000010000 */
[----:B------:R-:W-:Y:S01]  /*187d0*/  FADD.FTZ R26, R160, R7 ;  /* 0x00000007a01a7221 */ /* 0x000fe20000010000 */
[----:B------:R-:W-:Y:S01]  /*187e0*/  FMUL.FTZ R149, R149, R12 ;  /* 0x0000000c95957220 */ /* 0x000fe20000410000 */
        /* <DEDUP_REMOVED lines=13> */
[----:B0-----:R-:W-:Y:S01]  /*188c0*/  FADD.FTZ R6, R56, R3 ;  /* 0x0000000338067221 */ /* 0x001fe20000010000 */
[----:B------:R-:W-:Y:S01]  /*188d0*/  FADD.FTZ R24, R50, R7 ;  /* 0x0000000732187221 */ /* 0x000fe20000010000 */
[-C--:B------:R-:W-:Y:S01]  /*188e0*/  FMUL.FTZ R103, R103, R13.reuse ;  /* 0x0000000d67677220 */ /* 0x080fe20000410000 */
[----:B------:R-:W-:Y:S01]  /*188f0*/  FMUL.FTZ R106, R106, R13 ;  /* 0x0000000d6a6a7220 */ /* 0x000fe20000410000 */
[----:B------:R-:W-:Y:S01]  /*18900*/  FADD.FTZ R3, R157, R6 ;  /* 0x000000069d037221 */ /* 0x000fe20000010000 */
[----:B------:R-:W-:Y:S01]  /*18910*/  FADD.FTZ R7, R69, R24 ;  /* 0x0000001845077221 */ /* 0x000fe20000010000 */
[C---:B--2---:R-:W-:Y:S01]  /*18920*/  F2FP.BF16.F32.PACK_AB R157, R20.reuse, R157 ;  /* 0x0000009d149d723e */ /* 0x044fe200000010ff */
        /* <DEDUP_REMOVED lines=57> */
[----:B------:R-:W-:Y:S01]  /*18cc0*/  F2FP.BF16.F32.PACK_AB R155, R61, R86 ;  /* 0x000000563d9b723e */ /* 0x000fe200000010ff */
[----:B------:R-:W-:Y:S06]  /*18cd0*/  @P2 BRA `(.L_x_1879) ;  /* 0xffffffd4008c2947 */ /* 0x000fec000383ffff */
.L_x_1869:
[----:B------:R-:W-:-:S13]  /*18ce0*/  ISETP.GE.AND P2, PT, R4, R196, PT ;  /* 0x000000c40400720c */ /* 0x000fda0003f46270 */
[----:B------:R-:W-:Y:S05]  /*18cf0*/  @!P2 BRA `(.L_x_1880) ;  /* 0x00000038009ca947 */ /* 0x000fea0003800000 */
[----:B------:R-:W-:Y:S02]  /*18d00*/  IMAD.MOV.U32 R12, RZ, RZ, R10 ;  /* 0x000000ffff0c7224 */ /* 0x000fe400078e000a */
[----:B------:R-:W-:Y:S02]  /*18d10*/  IMAD.MOV.U32 R13, RZ, RZ, R11 ;  /* 0x000000ffff0d7224 */ /* 0x000fe400078e000b */
[----:B------:R-:W-:Y:S02]  /*18d20*/  IMAD.MOV.U32 R15, RZ, RZ, R186 ;  /* 0x000000ffff0f7224 */ /* 0x000fe400078e00ba */
[----:B------:R-:W-:-:S07]  /*18d30*/  IMAD.MOV.U32 R14, RZ, RZ, R22 ;  /* 0x000000ffff0e7224 */ /* 0x000fce00078e0016 */
.L_x_1898:
        /* <DEDUP_REMOVED lines=10> */
.L_x_1882:
[----:B------:R-:W-:Y:S01]  /*18de0*/  IMAD R6, R22, 0x8, R2 ;  /* 0x0000000816067824 */ /* 0x000fe200078e0202 */
[----:B------:R-:W-:-:S04]  /*18df0*/  SHF.L.U32 R7, R186, 0x1f, RZ ;  /* 0x0000001fba077819 */ /* 0x000fc800000006ff */
[----:B------:R0:W1:Y:S01]  /*18e00*/  SYNCS.PHASECHK.TRANS64.TRYWAIT P3, [R6+URZ+0x28830], R7 ;  /* 0x02883007060075a7 */ /* 0x000062000806017f */
[----:B------:R-:W-:Y:S05]  /*18e10*/  @!P0 BRA `(.L_x_1883) ;  /* 0x0000000000048947 */ /* 0x000fea0003800000 */
[----:B------:R-:W-:Y:S01]  /*18e20*/  BPT.TRAP 0x1 ;  /* 0x000000040000795c */ /* 0x000fe20000300000 */
.L_x_1883:
[----:B------:R-:W-:Y:S04]  /*18e30*/  BSSY B0, `(.L_x_1881) ;  /* 0x0000004000007945 */ /* 0x000fe80003800000 */
[----:B-1----:R-:W-:Y:S05]  /*18e40*/  @P3 BRA `(.L_x_1884) ;  /* 0x0000000000083947 */ /* 0x002fea0003800000 */
[----:B------:R-:W1:Y:S02]  /*18e50*/  SYNCS.PHASECHK.TRANS64.TRYWAIT P3, [R6+URZ+0x28830], R7 ;  /* 0x02883007060075a7 */ /* 0x000e64000806017f */
[----:B-1----:R-:W-:Y:S05]  /*18e60*/  @!P3 BRA `(.L_x_1885) ;  /* 0x000000f4007cb947 */ /* 0x002fea0003800000 */
.L_x_1884:
[----:B------:R-:W-:Y:S05]  /*18e70*/  BSYNC B0 ;  /* 0x0000000000007941 */ /* 0x000fea0003800000 */
.L_x_1881:
        /* <DEDUP_REMOVED lines=64> */
.L_x_1887:
[----:B------:R-:W-:Y:S01]  /*19280*/  SHF.L.U32 R6, R15, 0x1f, RZ ;  /* 0x0000001f0f067819 */ /* 0x000fe200000006ff */
[----:B------:R-:W-:-:S04]  /*19290*/  IMAD R7, R14, 0x8, R2 ;  /* 0x000000080e077824 */ /* 0x000fc800078e0202 */
[----:B------:R0:W1:Y:S01]  /*192a0*/  SYNCS.PHASECHK.TRANS64.TRYWAIT P2, [R7+URZ+0x28850], R6 ;  /* 0x02885006070075a7 */ /* 0x000062000804017f */
[----:B------:R-:W-:Y:S05]  /*192b0*/  @!P0 BRA `(.L_x_1888) ;  /* 0x0000000000048947 */ /* 0x000fea0003800000 */
[----:B------:R-:W-:Y:S01]  /*192c0*/  BPT.TRAP 0x1 ;  /* 0x000000040000795c */ /* 0x000fe20000300000 */
.L_x_1888:
[----:B-1----:R-:W-:Y:S05]  /*192d0*/  @P2 BRA `(.L_x_1886) ;  /* 0x0000000000082947 */ /* 0x002fea0003800000 */
[----:B------:R-:W1:Y:S02]  /*192e0*/  SYNCS.PHASECHK.TRANS64.TRYWAIT P2, [R7+URZ+0x28850], R6 ;  /* 0x02885006070075a7 */ /* 0x000e64000804017f */
[----:B-1----:R-:W-:Y:S05]  /*192f0*/  @!P2 BRA `(.L_x_1889) ;  /* 0x000000f0006ca947 */ /* 0x002fea0003800000 */
.L_x_1886:
[----:B01----:R-:W-:Y:S01]  /*19300*/  VIADD R6, R2, 0x400 ;  /* 0x0000040002067836 */ /* 0x003fe20000000000 */
[----:B------:R-:W-:Y:S05]  /*19310*/  WARPSYNC.ALL ;  /* 0x0000000000007948 */ /* 0x000fea0003800000 */
[----:B------:R-:W-:Y:S01]  /*19320*/  SHF.R.U32.HI R6, RZ, 0x4, R6 ;  /* 0x00000004ff067819 */ /* 0x000fe20000011606 */
[----:B------:R-:W-:Y:S01]  /*19330*/  WARPGROUP.ARRIVE ;  /* 0x00000000000079c5 */ /* 0x000fe20000000000 */
[----:B------:R-:W-:-:S05]  /*19340*/  IMAD.MOV.U32 R9, RZ, RZ, 0x40000040 ;  /* 0x40000040ff097424 */ /* 0x000fca00078e00ff */
[----:B------:R-:W0:Y:S01]  /*19350*/  S2R R230, SR_TID.X ;  /* 0x0000000000e67919 */ /* 0x000e220000002100 */
        /* <DEDUP_REMOVED lines=11> */
[----:B------:R-:W-:Y:S02]  /*19410*/  IMAD.MOV.U32 R7, RZ, RZ, 0x40000040 ;  /* 0x40000040ff077424 */ /* 0x000fe400078e00ff */
        /* <DEDUP_REMOVED lines=22> */
[----:B0-----:R-:W-:Y:S01]  /*19580*/  SHF.R.U32.HI R230, RZ, 0x7, R230 ;  /* 0x00000007ffe67819 */ /* 0x001fe200000116e6 */
[----:B------:R-:W-:Y:S01]  /*19590*/  FMUL.FTZ R60, R71, UR7 ;  /* 0x00000007473c7c20 */ /* 0x000fe20008410000 */
[----:B------:R-:W-:Y:S01]  /*195a0*/  FMUL.FTZ R29, R32, UR7 ;  /* 0x00000007201d7c20 */ /* 0x000fe20008410000 */
[----:B------:R-:W-:Y:S01]  /*195b0*/  FMUL.FTZ R27, R34, UR7 ;  /* 0x00000007221b7c20 */ /* 0x000fe20008410000 */
[----:B------:R-:W-:Y:S01]  /*195c0*/  FMUL.FTZ R31, R38, UR7 ;  /* 0x00000007261f7c20 */ /* 0x000fe20008410000 */
        /* <DEDUP_REMOVED lines=104> */
[----:B------:R-:W-:Y:S02]  /*19c50*/  IMAD.IADD R73, R195, 0x1, R193 ;  /* 0x00000001c3497824 */ /* 0x000fe400078e02c1 */
[----:B------:R-:W-:Y:S02]  /*19c60*/  FMUL.FTZ R164, R76, UR7 ;  /* 0x000000074ca47c20 */ /* 0x000fe40008410000 */
        /* <DEDUP_REMOVED lines=23> */
[----:B------:R-:W0:Y:S01]  /*19de0*/  MUFU.TANH R160, R160 ;  /* 0x000000a000a07308 */ /* 0x000e220000002400 */
[----:B------:R-:W-:Y:S01]  /*19df0*/  R2UR UR11, R7 ;  /* 0x00000000070b72ca */ /* 0x000fe200000e0000 */
[----:B------:R-:W5:Y:S06]  /*19e00*/  @P4 LDC R6, c[0x0][0x44c] ;  /* 0x00011300ff064b82 */ /* 0x000f6c0000000800 */
[----:B------:R-:W0:Y:S02]  /*19e10*/  MUFU.TANH R162, R162 ;  /* 0x000000a200a27308 */ /* 0x000e240000002400 */
[----:B------:R-:W1:Y:S01]  /*19e20*/  @P4 LDC R7, c[0x0][0x450] ;  /* 0x00011400ff074b82 */ /* 0x000e620000000800 */
[----:B-----5:R-:W-:-:S05]  /*19e30*/  @P4 IMAD.HI.U32 R6, R73, R6, RZ ;  /* 0x0000000649064227 */ /* 0x020fca00078e00ff */
[----:B-1----:R-:W-:Y:S01]  /*19e40*/  @P4 SHF.R.U32.HI R73, RZ, R7, R6 ;  /* 0x00000007ff494219 */ /* 0x002fe20000011606 */
[----:B------:R-:W-:Y:S01]  /*19e50*/  @!P1 IMAD R6, R22, 0x8, R2 ;  /* 0x0000000816069824 */ /* 0x000fe200078e0202 */
[----:B------:R-:W-:-:S03]  /*19e60*/  IADD3 R7, -R230, 0xb, RZ ;  /* 0x0000000be6077810 */ /* 0x000fc60007ffe1ff */
[----:B------:R-:W1:Y:S01]  /*19e70*/  SHFL.IDX PT, R70, R73, RZ, 0x1c1f ;  /* 0x001c1fff49467589 */ /* 0x000e6200000e0000 */
[----:B------:R-:W-:Y:S02]  /*19e80*/  WARPGROUP.DEPBAR.LE gsb0, 0x0 ;  /* 0x00008000000079c5 */ /* 0x000fe40000010000 */
[----:B------:R-:W-:Y:S01]  /*19e90*/  WARPGROUP.ARRIVE ;  /* 0x00000000000079c5 */ /* 0x000fe20000000000 */
[----:B------:R-:W-:Y:S01]  /*19ea0*/  FMUL.FTZ R158, R68, UR7 ;  /* 0x00000007449e7c20 */ /* 0x000fe20008410000 */
[----:B------:R-:W-:Y:S02]  /*19eb0*/  @!P1 VIADD R68, R6, 0x28840 ;  /* 0x0002884006449836 */ /* 0x000fe40000000000 */
[----:B------:R-:W-:Y:S01]  /*19ec0*/  FMUL.FTZ R157, R64, UR7 ;  /* 0x00000007409d7c20 */ /* 0x000fe20008410000 */
[----:B------:R-:W-:Y:S01]  /*19ed0*/  FMUL.FTZ R156, R65, UR7 ;  /* 0x00000007419c7c20 */ /* 0x000fe20008410000 */
[----:B------:R-:W-:Y:S01]  /*19ee0*/  IADD3 R6, -R71, 0x1, RZ ;  /* 0x0000000147067810 */ /* 0x000fe20007ffe1ff */
[----:B------:R-:W-:Y:S01]  /*19ef0*/  HGMMA.64x128x16.F32.BF16 R88, R152, gdesc[UR8].tnspB, R88, gsb0 ;  /* 0x41e0000898587df0 */ /* 0x000fe20008001858 */
[----:B------:R-:W-:Y:S01]  /*19f00*/  @!P1 PRMT R68, RZ, 0x654, R68 ;  /* 0x00000654ff449816 */ /* 0x000fe20000000044 */
[----:B------:R-:W-:Y:S01]  /*19f10*/  FMUL.FTZ R64, R79, UR7 ;  /* 0x000000074f407c20 */ /* 0x000fe20008410000 */
[----:B------:R-:W-:Y:S01]  /*19f20*/  FMUL.FTZ R65, R83, UR7 ;  /* 0x0000000753417c20 */ /* 0x000fe20008410000 */
[----:B------:R-:W-:Y:S01]  /*19f30*/  IMAD R6, R189, -0x2, R6 ;  /* 0xfffffffebd067824 */ /* 0x000fe200078e0206 */
[----:B------:R-:W0:Y:S04]  /*19f40*/  MUFU.TANH R157, R157 ;  /* 0x0000009d009d7308 */ /* 0x000e280000002400 */
[----:B------:R-:W-:-:S04]  /*19f50*/  IADD3 R6, -R187, R6, R188 ;  /* 0x00000006bb067210 */ /* 0x000fc80007ffe1bc */
[----:B------:R-:W0:Y:S01]  /*19f60*/  MUFU.TANH R156, R156 ;  /* 0x0000009c009c7308 */ /* 0x000e220000002400 */
[C---:B------:R-:W-:Y:S02]  /*19f70*/  VIADD R75, R6.reuse, UR6 ;  /* 0x00000006064b7c36 */ /* 0x040fe40008000000 */
[----:B------:R-:W-:Y:S02]  /*19f80*/  VIADD R77, R6, UR50 ;  /* 0x00000032064d7c36 */ /* 0x000fe40008000000 */
[--C-:B-1----:R-:W-:Y:S02]  /*19f90*/  IMAD.IADD R79, R75, 0x1, R70.reuse ;  /* 0x000000014b4f7824 */ /* 0x102fe400078e0246 */
[----:B------:R-:W-:Y:S01]  /*19fa0*/  IMAD.IADD R81, R77, 0x1, R70 ;  /* 0x000000014d517824 */ /* 0x000fe200078e0246 */
[----:B------:R-:W1:Y:S08]  /*19fb0*/  MUFU.TANH R158, R158 ;  /* 0x0000009e009e7308 */ /* 0x000e700000002400 */
[----:B------:R-:W0:Y:S08]  /*19fc0*/  MUFU.TANH R64, R64 ;  /* 0x0000004000407308 */ /* 0x000e300000002400 */
[----:B------:R-:W0:Y:S01]  /*19fd0*/  MUFU.TANH R65, R65 ;  /* 0x0000004100417308 */ /* 0x000e220000002400 */
[----:B------:R-:W-:-:S02]  /*19fe0*/  WARPGROUP.DEPBAR.LE gsb0, 0x0 ;  /* 0x00008000000079c5 */ /* 0x000fc40000010000 */
[----:B------:R0:W-:Y:S06]  /*19ff0*/  BAR.ARV R7, 0x100 ;  /* 0x000400070000751d */ /* 0x0001ec0000002000 */
[----:B------:R5:W-:Y:S02]  /*1a000*/  @!P1 SYNCS.ARRIVE.TRANS64.RED.A1T0 RZ, [R68+URZ], RZ ;  /* 0x000000ff44ff99a7 */ /* 0x000be4000810043f */
[----:B-----5:R-:W-:-:S06]  /*1a010*/  FMUL.FTZ R68, R87, UR7 ;  /* 0x0000000757447c20 */ /* 0x020fcc0008410000 */
[----:B------:R-:W0:Y:S01]  /*1a020*/  MUFU.TANH R68, R68 ;  /* 0x0000004400447308 */ /* 0x000e220000002400 */
        /* <DEDUP_REMOVED lines=13> */
.L_x_1892:
[----:B------:R-:W-:-:S05]  /*1a100*/  IMAD.U32 R72, RZ, RZ, UR5 ;  /* 0x00000005ff487e24 */ /* 0x000fca000f8e00ff */
[----:B------:R-:W-:-:S13]  /*1a110*/  ISETP.NE.AND P2, PT, R72, 0x1, PT ;  /* 0x000000014800780c */ /* 0x000fda0003f45270 */
[----:B0-----:R-:W0:Y:S02]  /*1a120*/  @P2 LDC.64 R6, c[0x0][0x9e8] ;  /* 0x00027a00ff062b82 */ /* 0x001e240000000a00 */
[----:B0-----:R-:W-:-:S05]  /*1a130*/  @P2 IMAD.HI.U32 R6, R70, R6, RZ ;  /* 0x0000000646062227 */ /* 0x001fca00078e00ff */
[----:B------:R-:W-:-:S07]  /*1a140*/  @P2 SHF.R.U32.HI R70, RZ, R7, R6 ;  /* 0x00000007ff462219 */ /* 0x000fce0000011606 */
.L_x_1893:
[----:B------:R-:W-:Y:S05]  /*1a150*/  BSYNC B0 ;  /* 0x0000000000007941 */ /* 0x000fea0003800000 */
.L_x_1891:
[----:B------:R-:W-:-:S04]  /*1a160*/  IMAD R70, R70, R72, -R71 ;  /* 0x0000004846467224 */ /* 0x000fc800078e0a47 */
[----:B------:R-:W-:-:S05]  /*1a170*/  IMAD R70, R189, -0x2, R70 ;  /* 0xfffffffebd467824 */ /* 0x000fca00078e0246 */
[----:B------:R-:W-:Y:S02]  /*1a180*/  VIADDMNMX R79, R70, R72, R79, PT ;  /* 0x00000048464f7246 */ /* 0x000fe4000380014f */
[----:B------:R-:W-:-:S07]  /*1a190*/  VIMNMX R81, R81, R70, !PT ;  /* 0x0000004651517248 */ /* 0x000fce0007fe0100 */
.L_x_1890:
[----:B------:R-:W-:Y:S01]  /*1a1a0*/  ISETP.GT.AND P2, PT, R4, -0x1, PT ;  /* 0xffffffff0400780c */ /* 0x000fe20003f44270 */
[----:B------:R-:W1:Y:S03]  /*1a1b0*/  SHFL.IDX PT, R6, R73, 0x1, 0x1c1f ;  /* 0x003c1f0049067f89 */ /* 0x000e6600000e0000 */
[----:B------:R-:W-:-:S04]  /*1a1c0*/  ISETP.GT.AND P3, PT, R81, RZ, P2 ;  /* 0x000000ff5100720c */ /* 0x000fc80001764270 */
[----:B------:R-:W-:-:S04]  /*1a1d0*/  ISETP.LT.OR P3, PT, R79, 0x1, P3 ;  /* 0x000000014f00780c */ /* 0x000fc80001f61670 */
[----:B0-----:R-:W-:Y:S02]  /*1a1e0*/  FSEL R70, R15, -INF , !P3 ;  /* 0xff8000000f467808 */ /* 0x001fe40005800000 */
[----:B------:R-:W-:-:S04]  /*1a1f0*/  ISETP.GT.AND P3, PT, R81, 0x1, P2 ;  /* 0x000000015100780c */ /* 0x000fc80001764270 */
[----:B------:R-:W-:-:S04]  /*1a200*/  ISETP.LT.OR P3, PT, R79, 0x2, P3 ;  /* 0x000000024f00780c */ /* 0x000fc80001f61670 */
[----:B------:R-:W-:Y:S02]  /*1a210*/  FSEL R20, R20, -INF , !P3 ;  /* 0xff80000014147808 */ /* 0x000fe40005800000 */
[----:B------:R-:W-:Y:S01]  /*1a220*/  ISETP.GT.AND P3, PT, R81, 0x8, P2 ;  /* 0x000000085100780c */ /* 0x000fe20001764270 */
[----:B-1----:R-:W-:-:S03]  /*1a230*/  IMAD.IADD R15, R75, 0x1, R6 ;  /* 0x000000014b0f7824 */ /* 0x002fc600078e0206 */
        /* <DEDUP_REMOVED lines=103> */
.L_x_1896:
[----:B------:R-:W-:-:S05]  /*1a8b0*/  IMAD.U32 R176, RZ, RZ, UR5 ;  /* 0x00000005ffb07e24 */ /* 0x000fca000f8e00ff */
[----:B------:R-:W-:-:S13]  /*1a8c0*/  ISETP.NE.AND P3, PT, R176, 0x1, PT ;  /* 0x00000001b000780c */ /* 0x000fda0003f65270 */
[----:B------:R-:W0:Y:S02]  /*1a8d0*/  @P3 LDC.64 R6, c[0x0][0x9e8] ;  /* 0x00027a00ff063b82 */ /* 0x000e240000000a00 */
[----:B0-----:R-:W-:-:S05]  /*1a8e0*/  @P3 IMAD.HI.U32 R6, R25, R6, RZ ;  /* 0x0000000619063227 */ /* 0x001fca00078e00ff */
[----:B------:R-:W-:-:S07]  /*1a8f0*/  @P3 SHF.R.U32.HI R25, RZ, R7, R6 ;  /* 0x00000007ff193219 */ /* 0x000fce0000011606 */
.L_x_1897:
[----:B------:R-:W-:Y:S05]  /*1a900*/  BSYNC B0 ;  /* 0x0000000000007941 */ /* 0x000fea0003800000 */
.L_x_1895:
[----:B------:R-:W-:-:S04]  /*1a910*/  IMAD R6, R25, R176, -R71 ;  /* 0x000000b019067224 */ /* 0x000fc800078e0a47 */
[----:B------:R-:W-:-:S05]  /*1a920*/  IMAD R6, R189, -0x2, R6 ;  /* 0xfffffffebd067824 */ /* 0x000fca00078e0206 */
[----:B------:R-:W-:Y:S02]  /*1a930*/  VIADDMNMX R15, R6, R176, R15, PT ;  /* 0x000000b0060f7246 */ /* 0x000fe4000380010f */
[----:B------:R-:W-:-:S07]  /*1a940*/  VIMNMX R9, R9, R6, !PT ;  /* 0x0000000609097248 */ /* 0x000fce0007fe0100 */
.L_x_1894:
        /* <DEDUP_REMOVED lines=104> */
[----:B------:R-:W0:Y:S03]  /*1afd0*/  LDC R59, c[0x0][0x988] ;  /* 0x00026200ff3b7b82 */ /* 0x000e260000000800 */
[----:B------:R-:W-:-:S04]  /*1afe0*/  ISETP.LT.OR P3, PT, R15, 0x5a, P3 ;  /* 0x0000005a0f00780c */ /* 0x000fc80001f61670 */
[----:B------:R-:W-:Y:S02]  /*1aff0*/  FSEL R60, R60, -INF , !P3 ;  /* 0xff8000003c3c7808 */ /* 0x000fe40005800000 */
[----:B------:R-:W-:-:S04]  /*1b000*/  ISETP.GT.AND P3, PT, R9, 0x60, P2 ;  /* 0x000000600900780c */ /* 0x000fc80001764270 */
[----:B------:R-:W-:-:S04]  /*1b010*/  ISETP.LT.OR P3, PT, R15, 0x61, P3 ;  /* 0x000000610f00780c */ /* 0x000fc80001f61670 */
[----:B------:R-:W-:Y:S02]  /*1b020*/  FSEL R61, R61, -INF , !P3 ;  /* 0xff8000003d3d7808 */ /* 0x000fe40005800000 */
[----:B------:R-:W-:-:S04]  /*1b030*/  ISETP.GT.AND P3, PT, R9, 0x61, P2 ;  /* 0x000000610900780c */ /* 0x000fc80001764270 */
[----:B------:R-:W-:Y:S01]  /*1b040*/  ISETP.LT.OR P3, PT, R15, 0x62, P3 ;  /* 0x000000620f00780c */ /* 0x000fe20001f61670 */
[----:B0-----:R-:W-:-:S03]  /*1b050*/  FMUL.FTZ R49, R11, R59 ;  /* 0x0000003b0b317220 */ /* 0x001fc60000410000 */
        /* <DEDUP_REMOVED lines=24> */
[----:B------:R-:W-:-:S03]  /*1b1e0*/  FMNMX.FTZ R27, R6, R27, !PT ;  /* 0x0000001b061b7209 */ /* 0x000fc60007810000 */
[--C-:B------:R-:W-:Y:S01]  /*1b1f0*/  FFMA.FTZ R10, R30, R59, -R49.reuse ;  /* 0x0000003b1e0a7223 */ /* 0x100fe20000010831 */
[----:B------:R-:W-:Y:S01]  /*1b200*/  FMNMX.FTZ R27, R176, R27, !PT ;  /* 0x0000001bb01b7209 */ /* 0x000fe20007810000 */
[-CC-:B------:R-:W-:Y:S01]  /*1b210*/  FFMA.FTZ R21, R20, R59.reuse, -R49.reuse ;  /* 0x0000003b14157223 */ /* 0x180fe20000010831 */
[-CC-:B------:R-:W-:Y:S01]  /*1b220*/  FFMA.FTZ R20, R72, R59.reuse, -R49.reuse ;  /* 0x0000003b48147223 */ /* 0x180fe20000010831 */
[----:B------:R-:W-:Y:S01]  /*1b230*/  FSEL R72, R68, -INF , !P2 ;  /* 0xff80000044487808 */ /* 0x000fe20005000000 */
[--C-:B------:R-:W-:Y:S01]  /*1b240*/  FFMA.FTZ R25, R26, R59, -R49.reuse ;  /* 0x0000003b1a197223 */ /* 0x100fe20000010831 */
[----:B------:R-:W-:Y:S01]  /*1b250*/  FMNMX.FTZ R29, R24, R27, !PT ;  /* 0x0000001b181d7209 */ /* 0x000fe20007810000 */
[-CC-:B------:R-:W-:Y:S01]  /*1b260*/  FFMA.FTZ R26, R74, R59.reuse, -R49.reuse ;  /* 0x0000003b4a1a7223 */ /* 0x180fe20000010831 */
[----:B------:R-:W-:Y:S01]  /*1b270*/  MUFU.EX2 R27, R10 ;  /* 0x0000000a001b7308 */ /* 0x000fe20000000800 */
[----:B------:R-:W-:Y:S01]  /*1b280*/  FSEL R74, R11, RZ, P3 ;  /* 0x000000ff0b4a7208 */ /* 0x000fe20001800000 */
[--C-:B------:R-:W-:Y:S01]  /*1b290*/  FFMA.FTZ R70, R70, R59, -R49.reuse ;  /* 0x0000003b46467223 */ /* 0x100fe20000010831 */
[----:B------:R-:W-:Y:S01]  /*1b2a0*/  FMNMX.FTZ R29, R178, R29, !PT ;  /* 0x0000001db21d7209 */ /* 0x000fe20007810000 */
[-CC-:B------:R-:W-:Y:S01]  /*1b2b0*/  FFMA.FTZ R32, R32, R59.reuse, -R49.reuse ;  /* 0x0000003b20207223 */ /* 0x180fe20000010831 */
[----:B------:R-:W-:Y:S01]  /*1b2c0*/  FFMA.FTZ R30, R34, R59, -R49 ;  /* 0x0000003b221e7223 */ /* 0x000fe20000010831 */
[----:B------:R-:W-:Y:S01]  /*1b2d0*/  FADD.FTZ R74, -R74, R13 ;  /* 0x0000000d4a4a7221 */ /* 0x000fe20000010100 */
[----:B------:R-:W-:Y:S01]  /*1b2e0*/  FMNMX.FTZ R31, R28, R29, !PT ;  /* 0x0000001d1c1f7209 */ /* 0x000fe20007810000 */
[----:B------:R-:W-:Y:S01]  /*1b2f0*/  MUFU.EX2 R70, R70 ;  /* 0x0000004600467308 */ /* 0x000fe20000000800 */
[-CC-:B------:R-:W-:Y:S01]  /*1b300*/  FFMA.FTZ R76, R76, R59.reuse, -R49.reuse ;  /* 0x0000003b4c4c7223 */ /* 0x180fe20000010831 */
[----:B------:R-:W-:Y:S01]  /*1b310*/  FMUL.FTZ R13, R74, R59 ;  /* 0x0000003b4a0d7220 */ /* 0x000fe20000410000 */
[----:B------:R-:W-:Y:S01]  /*1b320*/  FMNMX.FTZ R31, R180, R31, !PT ;  /* 0x0000001fb41f7209 */ /* 0x000fe20007810000 */
[-CC-:B------:R-:W-:Y:S01]  /*1b330*/  FFMA.FTZ R38, R38, R59.reuse, -R49.reuse ;  /* 0x0000003b26267223 */ /* 0x180fe20000010831 */
[-CC-:B------:R-:W-:Y:S01]  /*1b340*/  FFMA.FTZ R78, R78, R59.reuse, -R49.reuse ;  /* 0x0000003b4e4e7223 */ /* 0x180fe20000010831 */
[--C-:B------:R-:W-:Y:S01]  /*1b350*/  FFMA.FTZ R34, R42, R59, -R49.reuse ;  /* 0x0000003b2a227223 */ /* 0x100fe20000010831 */
[----:B------:R-:W-:Y:S01]  /*1b360*/  FMNMX.FTZ R31, R182, R31, !PT ;  /* 0x0000001fb61f7209 */ /* 0x000fe20007810000 */
[----:B------:R-:W0:Y:S01]  /*1b370*/  MUFU.EX2 R13, R13 ;  /* 0x0000000d000d7308 */ /* 0x000e220000000800 */
[-CC-:B------:R-:W-:Y:S01]  /*1b380*/  FFMA.FTZ R80, R80, R59.reuse, -R49.reuse ;  /* 0x0000003b50507223 */ /* 0x180fe20000010831 */
[--C-:B------:R-:W-:Y:S01]  /*1b390*/  FFMA.FTZ R82, R82, R59, -R49.reuse ;  /* 0x0000003b52527223 */ /* 0x100fe20000010831 */
[----:B------:R-:W-:Y:S01]  /*1b3a0*/  FMNMX.FTZ R31, R230, R31, !PT ;  /* 0x0000001fe61f7209 */ /* 0x000fe20007810000 */
[-CC-:B------:R-:W-:Y:S01]  /*1b3b0*/  FFMA.FTZ R42, R50, R59.reuse, -R49.reuse ;  /* 0x0000003b322a7223 */ /* 0x180fe20000010831 */
[-CC-:B------:R-:W-:Y:S01]  /*1b3c0*/  FFMA.FTZ R8, R8, R59.reuse, -R49.reuse ;  /* 0x0000003b08087223 */ /* 0x180fe20000010831 */
        /* <DEDUP_REMOVED lines=12> */
[----:B------:R-:W-:Y:S01]  /*1b490*/  FFMA.FTZ R47, R172, R59, -R49 ;  /* 0x0000003bac2f7223 */ /* 0x000fe20000010831 */
[----:B------:R-:W-:Y:S01]  /*1b4a0*/  FMNMX.FTZ R33, R234, R33, !PT ;  /* 0x00000021ea217209 */ /* 0x000fe20007810000 */
[-C--:B0-----:R-:W-:Y:S01]  /*1b4b0*/  FMUL.FTZ R88, R88, R13.reuse ;  /* 0x0000000d58587220 */ /* 0x081fe20000410000 */
[-C--:B------:R-:W-:Y:S01]  /*1b4c0*/  FMUL.FTZ R89, R89, R13.reuse ;  /* 0x0000000d59597220 */ /* 0x080fe20000410000 */
[----:B------:R-:W-:Y:S01]  /*1b4d0*/  FMUL.FTZ R92, R92, R13 ;  /* 0x0000000d5c5c7220 */ /* 0x000fe20000410000 */
[----:B------:R-:W-:Y:S01]  /*1b4e0*/  FMNMX.FTZ R35, R44, R33, !PT ;  /* 0x000000212c237209 */ /* 0x000fe20007810000 */
[----:B------:R-:W-:Y:S01]  /*1b4f0*/  MUFU.EX2 R25, R25 ;  /* 0x0000001900197308 */ /* 0x000fe20000000800 */
[-C--:B------:R-:W-:Y:S01]  /*1b500*/  FMUL.FTZ R93, R93, R13.reuse ;  /* 0x0000000d5d5d7220 */ /* 0x080fe20000410000 */
[----:B------:R-:W-:Y:S01]  /*1b510*/  FMUL.FTZ R96, R96, R13 ;  /* 0x0000000d60607220 */ /* 0x000fe20000410000 */
[----:B------:R-:W-:Y:S01]  /*1b520*/  FMNMX.FTZ R35, R236, R35, !PT ;  /* 0x00000023ec237209 */ /* 0x000fe20007810000 */
[-C--:B------:R-:W-:Y:S01]  /*1b530*/  FMUL.FTZ R97, R97, R13.reuse ;  /* 0x0000000d61617220 */ /* 0x080fe20000410000 */
[-C--:B------:R-:W-:Y:S01]  /*1b540*/  FMUL.FTZ R100, R100, R13.reuse ;  /* 0x0000000d64647220 */ /* 0x080fe20000410000 */
[----:B------:R-:W-:Y:S01]  /*1b550*/  FMUL.FTZ R101, R101, R13 ;  /* 0x0000000d65657220 */ /* 0x000fe20000410000 */
[----:B------:R-:W-:Y:S01]  /*1b560*/  FMNMX.FTZ R10, R48, R35, !PT ;  /* 0x00000023300a7209 */ /* 0x000fe20007810000 */
[----:B------:R-:W-:Y:S01]  /*1b570*/  MUFU.EX2 R26, R26 ;  /* 0x0000001a001a7308 */ /* 0x000fe20000000800 */
[-C--:B------:R-:W-:Y:S01]  /*1b580*/  FMUL.FTZ R104, R104, R13.reuse ;  /* 0x0000000d68687220 */ /* 0x080fe20000410000 */
[-C--:B------:R-:W-:Y:S01]  /*1b590*/  FMUL.FTZ R105, R105, R13.reuse ;  /* 0x0000000d69697220 */ /* 0x080fe20000410000 */
        /* <DEDUP_REMOVED lines=29> */
[----:B------:R0:W1:Y:S01]  /*1b770*/  MUFU.EX2 R32, R38 ;  /* 0x0000002600207308 */ /* 0x0000620000000800 */
[-C--:B------:R-:W-:Y:S01]  /*1b780*/  FMUL.FTZ R144, R144, R13.reuse ;  /* 0x0000000d90907220 */ /* 0x080fe20000410000 */
[-C--:B------:R-:W-:Y:S01]  /*1b790*/  FMUL.FTZ R145, R145, R13.reuse ;  /* 0x0000000d91917220 */ /* 0x080fe20000410000 */
[----:B------:R-:W-:Y:S01]  /*1b7a0*/  FMNMX.FTZ R39, R61, R10, !PT ;  /* 0x0000000a3d277209 */ /* 0x000fe20007810000 */
[-C--:B------:R-:W-:Y:S01]  /*1b7b0*/  FMUL.FTZ R148, R148, R13.reuse ;  /* 0x0000000d94947220 */ /* 0x080fe20000410000 */
[----:B------:R-:W-:-:S02]  /*1b7c0*/  FMUL.FTZ R149, R149, R13 ;  /* 0x0000000d95957220 */ /* 0x000fc40000410000 */
[----:B------:R-:W-:Y:S01]  /*1b7d0*/  FMNMX.FTZ R10, R62, R39, !PT ;  /* 0x000000273e0a7209 */ /* 0x000fe20007810000 */
[----:B------:R-:W-:Y:S01]  /*1b7e0*/  MUFU.EX2 R33, R78 ;  /* 0x0000004e00217308 */ /* 0x000fe20000000800 */
[-CC-:B0-----:R-:W-:Y:S01]  /*1b7f0*/  FFMA.FTZ R38, R46, R59.reuse, -R49.reuse ;  /* 0x0000003b2e267223 */ /* 0x181fe20000010831 */
[-CC-:B------:R-:W-:Y:S01]  /*1b800*/  FFMA.FTZ R46, R56, R59.reuse, -R49.reuse ;  /* 0x0000003b382e7223 */ /* 0x180fe20000010831 */
[----:B------:R-:W-:Y:S01]  /*1b810*/  FMNMX.FTZ R39, R63, R10, !PT ;  /* 0x0000000a3f277209 */ /* 0x000fe20007810000 */
[-CC-:B------:R-:W-:Y:S01]  /*1b820*/  FFMA.FTZ R56, R154, R59.reuse, -R49.reuse ;  /* 0x0000003b9a387223 */ /* 0x180fe20000010831 */
[----:B------:R-:W-:Y:S02]  /*1b830*/  FFMA.FTZ R154, R168, R59, -R49 ;  /* 0x0000003ba89a7223 */ /* 0x000fe40000010831 */
[----:B------:R-:W-:Y:S01]  /*1b840*/  FMNMX.FTZ R39, R64, R39, !PT ;  /* 0x0000002740277209 */ /* 0x000fe20007810000 */
[----:B------:R-:W0:Y:S01]  /*1b850*/  MUFU.EX2 R34, R34 ;  /* 0x0000002200227308 */ /* 0x000e220000000800 */
[----:B-1----:R-:W-:-:S02]  /*1b860*/  F2FP.BF16.F32.PACK_AB R172, R32, R31 ;  /* 0x0000001f20ac723e */ /* 0x002fc400000010ff */
[----:B------:R-:W-:-:S04]  /*1b870*/  FMNMX.FTZ R10, R66, R39, !PT ;  /* 0x00000027420a7209 */ /* 0x000fc80007810000 */
[----:B------:R-:W-:Y:S01]  /*1b880*/  FMNMX.FTZ R10, R65, R10, !PT ;  /* 0x0000000a410a7209 */ /* 0x000fe20007810000 */
[----:B------:R-:W-:Y:S03]  /*1b890*/  MUFU.EX2 R35, R80 ;  /* 0x0000005000237308 */ /* 0x000fe60000000800 */
[----:B------:R-:W-:-:S04]  /*1b8a0*/  FMNMX.FTZ R39, R67, R10, !PT ;  /* 0x0000000a43277209 */ /* 0x000fc80007810000 */
[----:B------:R-:W-:Y:S01]  /*1b8b0*/  FMNMX.FTZ R10, R72, R39, !PT ;  /* 0x00000027480a7209 */ /* 0x000fe20007810000 */
[----:B------:R-:W1:Y:S01]  /*1b8c0*/  MUFU.EX2 R38, R38 ;  /* 0x0000002600267308 */ /* 0x000e620000000800 */
[-CC-:B------:R-:W-:Y:S01]  /*1b8d0*/  FFMA.FTZ R39, R152, R59.reuse, -R49.reuse ;  /* 0x0000003b98277223 */ /* 0x180fe20000010831 */
[----:B------:R-:W-:Y:S01]  /*1b8e0*/  FFMA.FTZ R152, R170, R59, -R49 ;  /* 0x0000003baa987223 */ /* 0x000fe20000010831 */
[----:B0-----:R-:W-:Y:S01]  /*1b8f0*/  F2FP.BF16.F32.PACK_AB R174, R34, R33 ;  /* 0x0000002122ae723e */ /* 0x001fe200000010ff */
[----:B------:R-:W0:Y:S04]  /*1b900*/  SHFL.BFLY PT, R43, R10, 0x2, 0x1f ;  /* 0x0c401f000a2b7f89 */ /* 0x000e2800000e0000 */
[----:B------:R-:W-:Y:S08]  /*1b910*/  MUFU.EX2 R37, R82 ;  /* 0x0000005200257308 */ /* 0x000ff00000000800 */
[----:B------:R-:W2:Y:S01]  /*1b920*/  MUFU.EX2 R42, R42 ;  /* 0x0000002a002a7308 */ /* 0x000ea20000000800 */
[----:B-1----:R-:W-:-:S07]  /*1b930*/  F2FP.BF16.F32.PACK_AB R168, R38, R35 ;  /* 0x0000002326a8723e */ /* 0x002fce00000010ff */
[----:B------:R-:W-:Y:S01]  /*1b940*/  MUFU.EX2 R8, R8 ;  /* 0x0000000800087308 */ /* 0x000fe20000000800 */
[----:B0-----:R-:W-:Y:S01]  /*1b950*/  FMNMX.FTZ R68, R10, R43, !PT ;  /* 0x0000002b0a447209 */ /* 0x001fe20007810000 */
[-CC-:B------:R-:W-:Y:S01]  /*1b960*/  FFMA.FTZ R43, R166, R59.reuse, -R49.reuse ;  /* 0x0000003ba62b7223 */ /* 0x180fe20000010831 */
[----:B------:R-:W-:-:S05]  /*1b970*/  FFMA.FTZ R49, R162, R59, -R49 ;  /* 0x0000003ba2317223 */ /* 0x000fca0000010831 */
[----:B------:R-:W0:Y:S01]  /*1b980*/  MUFU.EX2 R9, R84 ;  /* 0x0000005400097308 */ /* 0x000e220000000800 */
[----:B------:R-:W1:Y:S01]  /*1b990*/  SHFL.BFLY PT, R69, R68, 0x1, 0x1f ;  /* 0x0c201f0044457f89 */ /* 0x000e6200000e0000 */
[----:B--2---:R-:W-:-:S06]  /*1b9a0*/  F2FP.BF16.F32.PACK_AB R170, R42, R37 ;  /* 0x000000252aaa723e */ /* 0x004fcc00000010ff */
[----:B------:R-:W-:Y:S08]  /*1b9b0*/  MUFU.EX2 R15, R15 ;  /* 0x0000000f000f7308 */ /* 0x000ff00000000800 */
[----:B------:R-:W2:Y:S01]  /*1b9c0*/  MUFU.EX2 R46, R46 ;  /* 0x0000002e002e7308 */ /* 0x000ea20000000800 */
[----:B0-----:R-:W-:-:S07]  /*1b9d0*/  F2FP.BF16.F32.PACK_AB R164, R9, R8 ;  /* 0x0000000809a4723e */ /* 0x001fce00000010ff */
[----:B------:R-:W-:Y:S01]  /*1b9e0*/  MUFU.EX2 R39, R39 ;  /* 0x0000002700277308 */ /* 0x000fe20000000800 */
[----:B-1----:R-:W-:-:S04]  /*1b9f0*/  FMNMX.FTZ R10, R68, R69, !PT ;  /* 0x00000045440a7209 */ /* 0x002fc80007810000 */
[C---:B------:R-:W-:Y:S01]  /*1ba00*/  FSETP.NEU.FTZ.AND P2, PT, R10.reuse, -INF , PT ;  /* 0xff8000000a00780b */ /* 0x040fe20003f5d000 */
[----:B------:R-:W-:Y:S02]  /*1ba10*/  FMUL.FTZ R69, R10, R59 ;  /* 0x0000003b0a457220 */ /* 0x000fe40000410000 */
[----:B------:R-:W0:Y:S01]  /*1ba20*/  MUFU.EX2 R50, R50 ;  /* 0x0000003200327308 */ /* 0x000e220000000800 */
[----:B--2---:R-:W-:Y:S02]  /*1ba30*/  F2FP.BF16.F32.PACK_AB R166, R46, R15 ;  /* 0x0000000f2ea6723e */ /* 0x004fe400000010ff */
[----:B------:R-:W-:-:S05]  /*1ba40*/  FSEL R69, R69, RZ, P2 ;  /* 0x000000ff45457208 */ /* 0x000fca0001000000 */
[--C-:B------:R-:W-:Y:S01]  /*1ba50*/  FFMA.FTZ R68, R6, R59, -R69.reuse ;  /* 0x0000003b06447223 */ /* 0x100fe20000010845 */
[----:B------:R-:W-:Y:S01]  /*1ba60*/  FFMA.FTZ R6, R13, R3, R70 ;  /* 0x000000030d067223 */ /* 0x000fe20000010046 */
        /* <DEDUP_REMOVED lines=17> */
[----:B------:R-:W-:Y:S01]  /*1bb80*/  F2FP.BF16.F32.PACK_AB R180, R21, R70 ;  /* 0x0000004615b4723e */ /* 0x000fe200000010ff */
[-CC-:B------:R-:W-:Y:S01]  /*1bb90*/  FFMA.FTZ R175, R232, R59.reuse, -R69.reuse ;  /* 0x0000003be8af7223 */ /* 0x180fe20000010845 */
[----:B------:R-:W-:Y:S01]  /*1bba0*/  FADD.FTZ R6, R27, R6 ;  /* 0x000000061b067221 */ /* 0x000fe20000010000 */
[----:B------:R-:W-:Y:S01]  /*1bbb0*/  MUFU.EX2 R183, R183 ;  /* 0x000000b700b77308 */ /* 0x000fe20000000800 */
[----:B------:R-:W-:Y:S01]  /*1bbc0*/  F2FP.BF16.F32.PACK_AB R182, R25, R20 ;  /* 0x0000001419b6723e */ /* 0x000fe200000010ff */
[-CC-:B------:R-:W-:Y:S01]  /*1bbd0*/  FFMA.FTZ R40, R40, R59.reuse, -R69.reuse ;  /* 0x0000003b28287223 */ /* 0x180fe20000010845 */
[----:B------:R-:W-:Y:S01]  /*1bbe0*/  FADD.FTZ R3, R29, R6 ;  /* 0x000000061d037221 */ /* 0x000fe20000010000 */
[----:B------:R-:W-:Y:S01]  /*1bbf0*/  F2FP.BF16.F32.PACK_AB R176, R27, R26 ;  /* 0x0000001a1bb0723e */ /* 0x000fe200000010ff */
[-CC-:B------:R-:W-:Y:S01]  /*1bc00*/  FFMA.FTZ R169, R234, R59.reuse, -R69.reuse ;  /* 0x0000003beaa97223 */ /* 0x180fe20000010845 */
[-C--:B------:R-:W-:Y:S01]  /*1bc10*/  FFMA.FTZ R44, R44, R59.reuse, -R69 ;  /* 0x0000003b2c2c7223 */ /* 0x080fe20000010845 */
[----:B------:R-:W-:Y:S01]  /*1bc20*/  FADD.FTZ R6, R30, R3 ;  /* 0x000000031e067221 */ /* 0x000fe20000010000 */
[----:B------:R-:W-:Y:S01]  /*1bc30*/  MUFU.EX2 R24, R24 ;  /* 0x0000001800187308 */ /* 0x000fe20000000800 */
[--C-:B------:R-:W-:Y:S01]  /*1bc40*/  FFMA.FTZ R171, R236, R59, -R69.reuse ;  /* 0x0000003becab7223 */ /* 0x100fe20000010845 */
[----:B------:R-:W-:Y:S01]  /*1bc50*/  F2FP.BF16.F32.PACK_AB R178, R30, R29 ;  /* 0x0000001d1eb2723e */ /* 0x000fe200000010ff */
        /* <DEDUP_REMOVED lines=11> */
[-C--:B------:R-:W-:Y:S01]  /*1bd10*/  FFMA.FTZ R60, R60, R59.reuse, -R69 ;  /* 0x0000003b3c3c7223 */ /* 0x080fe20000010845 */
[----:B------:R-:W-:Y:S01]  /*1bd20*/  FADD.FTZ R14, R34, R55 ;  /* 0x00000037220e7221 */ /* 0x000fe20000010000 */
[-CC-:B------:R-:W-:Y:S01]  /*1bd30*/  FFMA.FTZ R61, R61, R59.reuse, -R69.reuse ;  /* 0x0000003b3d3d7223 */ /* 0x180fe20000010845 */
[-C--:B------:R-:W-:Y:S01]  /*1bd40*/  FMUL.FTZ R6, R6, R59.reuse ;  /* 0x0000003b06067220 */ /* 0x080fe20000410000 */
[----:B------:R1:W-:Y:S01]  /*1bd50*/  MUFU.EX2 R12, R48 ;  /* 0x00000030000c7308 */ /* 0x0003e20000000800 */
[----:B------:R-:W-:Y:S01]  /*1bd60*/  FADD.FTZ R3, R35, R14 ;  /* 0x0000000e23037221 */ /* 0x000fe20000010000 */
[-CC-:B------:R-:W-:Y:S01]  /*1bd70*/  FFMA.FTZ R62, R62, R59.reuse, -R69.reuse ;  /* 0x0000003b3e3e7223 */ /* 0x180fe20000010845 */
[-CC-:B------:R-:W-:Y:S01]  /*1bd80*/  FFMA.FTZ R63, R63, R59.reuse, -R69.reuse ;  /* 0x0000003b3f3f7223 */ /* 0x180fe20000010845 */
[-C--:B------:R-:W-:Y:S01]  /*1bd90*/  FFMA.FTZ R64, R64, R59.reuse, -R69 ;  /* 0x0000003b40407223 */ /* 0x080fe20000010845 */
[----:B------:R-:W-:Y:S01]  /*1bda0*/  FADD.FTZ R14, R38, R3 ;  /* 0x00000003260e7221 */ /* 0x000fe20000010000 */
[-CC-:B------:R-:W-:Y:S01]  /*1bdb0*/  FFMA.FTZ R66, R66, R59.reuse, -R69.reuse ;  /* 0x0000003b42427223 */ /* 0x180fe20000010845 */
[-CC-:B------:R-:W-:Y:S01]  /*1bdc0*/  FFMA.FTZ R65, R65, R59.reuse, -R69.reuse ;  /* 0x0000003b41417223 */ /* 0x180fe20000010845 */
[----:B------:R-:W2:Y:S01]  /*1bdd0*/  MUFU.EX2 R6, R6 ;  /* 0x0000000600067308 */ /* 0x000ea20000000800 */
[----:B------:R-:W-:Y:S01]  /*1bde0*/  FADD.FTZ R3, R37, R14 ;  /* 0x0000000e25037221 */ /* 0x000fe20000010000 */
[-CC-:B------:R-:W-:Y:S01]  /*1bdf0*/  FFMA.FTZ R14, R52, R59.reuse, -R69.reuse ;  /* 0x0000003b340e7223 */ /* 0x180fe20000010845 */
[-CC-:B------:R-:W-:Y:S01]  /*1be00*/  FFMA.FTZ R67, R67, R59.reuse, -R69.reuse ;  /* 0x0000003b43437223 */ /* 0x180fe20000010845 */
[----:B------:R-:W-:Y:S01]  /*1be10*/  FFMA.FTZ R69, R72, R59, -R69 ;  /* 0x0000003b48457223 */ /* 0x000fe20000010845 */
[----:B------:R-:W-:Y:S01]  /*1be20*/  FADD.FTZ R3, R42, R3 ;  /* 0x000000032a037221 */ /* 0x000fe20000010000 */
[----:B------:R-:W-:Y:S01]  /*1be30*/  ISETP.GT.AND P2, PT, R4, R196, PT ;  /* 0x000000c40400720c */ /* 0x000fe20003f44270 */
[----:B------:R-:W-:Y:S01]  /*1be40*/  @!P1 VIADD R55, R71, 0x28860 ;  /* 0x0002886047379836 */ /* 0x000fe20000000000 */
[----:B------:R-:W3:Y:S01]  /*1be50*/  MUFU.EX2 R177, R177 ;  /* 0x000000b100b17308 */ /* 0x000ee20000000800 */
[----:B-1----:R-:W-:Y:S01]  /*1be60*/  FADD.FTZ R48, R8, R3 ;  /* 0x0000000308307221 */ /* 0x002fe20000010000 */
[----:B0-----:R-:W-:Y:S01]  /*1be70*/  F2FP.BF16.F32.PACK_AB R160, R50, R39 ;  /* 0x0000002732a0723e */ /* 0x001fe200000010ff */
[----:B------:R-:W-:Y:S01]  /*1be80*/  VIADD R4, R4, 0xffffffff ;  /* 0xffffffff04047836 */ /* 0x000fe20000000000 */
[----:B------:R-:W-:Y:S01]  /*1be90*/  @!P1 PRMT R55, RZ, 0x654, R55 ;  /* 0x00000654ff379816 */ /* 0x000fe20000000037 */
[----:B------:R-:W-:Y:S01]  /*1bea0*/  FADD.FTZ R48, R9, R48 ;  /* 0x0000003009307221 */ /* 0x000fe20000010000 */
[----:B------:R-:W-:-:S02]  /*1beb0*/  IMAD.MOV.U32 R13, RZ, RZ, R11 ;  /* 0x000000ffff0d7224 */ /* 0x000fc400078e000b */
[----:B------:R-:W0:Y:S01]  /*1bec0*/  MUFU.EX2 R56, R56 ;  /* 0x0000003800387308 */ /* 0x000e220000000800 */
[----:B------:R-:W-:Y:S01]  /*1bed0*/  FADD.FTZ R51, R15, R48 ;  /* 0x000000300f337221 */ /* 0x000fe20000010000 */
[----:B--2---:R-:W-:Y:S01]  /*1bee0*/  FFMA.FTZ R3, R6, R0, R181 ;  /* 0x0000000006037223 */ /* 0x004fe200000100b5 */
[----:B------:R1:W-:Y:S01]  /*1bef0*/  @!P1 SYNCS.ARRIVE.TRANS64.RED.A1T0 RZ, [R55+URZ], RZ ;  /* 0x000000ff37ff99a7 */ /* 0x0003e2000810043f */
[----:B------:R-:W-:Y:S01]  /*1bf00*/  F2FP.BF16.F32.PACK_AB R181, R68, R181 ;  /* 0x000000b544b5723e */ /* 0x000fe200000010ff */
[----:B------:R-:W-:Y:S01]  /*1bf10*/  FADD.FTZ R48, R46, R51 ;  /* 0x000000332e307221 */ /* 0x000fe20000010000 */
[----:B------:R-:W-:Y:S01]  /*1bf20*/  FADD.FTZ R0, R68, R3 ;  /* 0x0000000344007221 */ /* 0x000fe20000010000 */
[-C--:B------:R-:W-:Y:S01]  /*1bf30*/  FMUL.FTZ R90, R90, R6.reuse ;  /* 0x000000065a5a7220 */ /* 0x080fe20000410000 */
[----:B------:R-:W2:Y:S01]  /*1bf40*/  MUFU.EX2 R28, R28 ;  /* 0x0000001c001c7308 */ /* 0x000ea20000000800 */
[----:B------:R-:W-:Y:S01]  /*1bf50*/  FADD.FTZ R51, R39, R48 ;  /* 0x0000003027337221 */ /* 0x000fe20000010000 */
[----:B------:R-:W-:Y:S01]  /*1bf60*/  FADD.FTZ R3, R183, R0 ;  /* 0x00000000b7037221 */ /* 0x000fe20000010000 */
[----:B------:R-:W-:Y:S01]  /*1bf70*/  F2FP.BF16.F32.PACK_AB R183, R24, R183 ;  /* 0x000000b718b7723e */ /* 0x000fe200000010ff */
[-C--:B------:R-:W-:Y:S01]  /*1bf80*/  FMUL.FTZ R91, R91, R6.reuse ;  /* 0x000000065b5b7220 */ /* 0x080fe20000410000 */
[----:B------:R-:W-:Y:S01]  /*1bf90*/  FADD.FTZ R52, R50, R51 ;  /* 0x0000003332347221 */ /* 0x000fe20000010000 */
[----:B------:R-:W-:Y:S01]  /*1bfa0*/  FADD.FTZ R48, R24, R3 ;  /* 0x0000000318307221 */ /* 0x000fe20000010000 */
[-C--:B------:R-:W-:Y:S01]  /*1bfb0*/  FMUL.FTZ R94, R94, R6.reuse ;  /* 0x000000065e5e7220 */ /* 0x080fe20000410000 */
[----:B------:R-:W4:Y:S01]  /*1bfc0*/  MUFU.EX2 R156, R156 ;  /* 0x0000009c009c7308 */ /* 0x000f220000000800 */
[----:B------:R-:W-:Y:S01]  /*1bfd0*/  FADD.FTZ R21, R41, R52 ;  /* 0x0000003429157221 */ /* 0x000fe20000010000 */
[----:B---3--:R-:W-:Y:S01]  /*1bfe0*/  FADD.FTZ R3, R177, R48 ;  /* 0x00000030b1037221 */ /* 0x008fe20000010000 */
[C---:B0-----:R-:W-:Y:S01]  /*1bff0*/  F2FP.BF16.F32.PACK_AB R162, R56.reuse, R41 ;  /* 0x0000002938a2723e */ /* 0x041fe200000010ff */
[-C--:B------:R-:W-:Y:S01]  /*1c000*/  FMUL.FTZ R95, R95, R6.reuse ;  /* 0x000000065f5f7220 */ /* 0x080fe20000410000 */
[----:B------:R-:W-:Y:S01]  /*1c010*/  FADD.FTZ R21, R56, R21 ;  /* 0x0000001538157221 */ /* 0x000fe20000010000 */
[-C--:B------:R-:W-:Y:S01]  /*1c020*/  FMUL.FTZ R98, R98, R6.reuse ;  /* 0x0000000662627220 */ /* 0x080fe20000410000 */
[-C--:B------:R-:W-:Y:S01]  /*1c030*/  FMUL.FTZ R99, R99, R6.reuse ;  /* 0x0000000663637220 */ /* 0x080fe20000410000 */
[----:B------:R-:W0:Y:S01]  /*1c040*/  MUFU.EX2 R179, R179 ;  /* 0x000000b300b37308 */ /* 0x000e220000000800 */
        /* <DEDUP_REMOVED lines=8> */
[----:B----4-:R-:W-:Y:S01]  /*1c0d0*/  FADD.FTZ R26, R156, R21 ;  /* 0x000000159c1a7221 */ /* 0x010fe20000010000 */
[-C--:B------:R-:W-:Y:S01]  /*1c0e0*/  FMUL.FTZ R111, R111, R6.reuse ;  /* 0x000000066f6f7220 */ /* 0x080fe20000410000 */
[-C--:B------:R-:W-:Y:S01]  /*1c0f0*/  FMUL.FTZ R114, R114, R6.reuse ;  /* 0x0000000672727220 */ /* 0x080fe20000410000 */
[-C--:B------:R-:W-:Y:S01]  /*1c100*/  FMUL.FTZ R115, R115, R6.reuse ;  /* 0x0000000673737220 */ /* 0x080fe20000410000 */
[-C--:B------:R-:W-:Y:S01]  /*1c110*/  FMUL.FTZ R118, R118, R6.reuse ;  /* 0x0000000676767220 */ /* 0x080fe20000410000 */
[-C--:B------:R-:W-:Y:S01]  /*1c120*/  FMUL.FTZ R119, R119, R6.reuse ;  /* 0x0000000677777220 */ /* 0x080fe20000410000 */
[-C--:B------:R-:W-:Y:S01]  /*1c130*/  FMUL.FTZ R122, R122, R6.reuse ;  /* 0x000000067a7a7220 */ /* 0x080fe20000410000 */
[----:B------:R-:W3:Y:S01]  /*1c140*/  MUFU.EX2 R74, R74 ;  /* 0x0000004a004a7308 */ /* 0x000ee20000000800 */
[----:B0-----:R-:W-:Y:S01]  /*1c150*/  FADD.FTZ R3, R179, R20 ;  /* 0x00000014b3037221 */ /* 0x001fe20000010000 */
[-C--:B------:R-:W-:Y:S01]  /*1c160*/  FMUL.FTZ R123, R123, R6.reuse ;  /* 0x000000067b7b7220 */ /* 0x080fe20000410000 */
[-C--:B------:R-:W-:Y:S01]  /*1c170*/  FMUL.FTZ R126, R126, R6.reuse ;  /* 0x000000067e7e7220 */ /* 0x080fe20000410000 */
[-C--:B------:R-:W-:Y:S01]  /*1c180*/  FMUL.FTZ R127, R127, R6.reuse ;  /* 0x000000067f7f7220 */ /* 0x080fe20000410000 */
[-C--:B------:R-:W-:Y:S01]  /*1c190*/  FMUL.FTZ R130, R130, R6.reuse ;  /* 0x0000000682827220 */ /* 0x080fe20000410000 */
[-C--:B------:R-:W-:Y:S01]  /*1c1a0*/  FMUL.FTZ R131, R131, R6.reuse ;  /* 0x0000000683837220 */ /* 0x080fe20000410000 */
[----:B------:R-:W-:Y:S01]  /*1c1b0*/  FMUL.FTZ R134, R134, R6 ;  /* 0x0000000686867220 */ /* 0x000fe20000410000 */
        /* <DEDUP_REMOVED lines=9> */
[C---:B---3--:R-:W-:Y:S01]  /*1c250*/  FADD.FTZ R26, R74.reuse, R3 ;  /* 0x000000034a1a7221 */ /* 0x048fe20000010000 */
[----:B------:R-:W-:Y:S01]  /*1c260*/  F2FP.BF16.F32.PACK_AB R179, R74, R179 ;  /* 0x000000b34ab3723e */ /* 0x000fe200000010ff */
[-C--:B------:R-:W-:Y:S01]  /*1c270*/  FMUL.FTZ R146, R146, R6.reuse ;  /* 0x0000000692927220 */ /* 0x080fe20000410000 */
[-C--:B------:R-:W-:Y:S01]  /*1c280*/  FMUL.FTZ R147, R147, R6.reuse ;  /* 0x0000000693937220 */ /* 0x080fe20000410000 */
[-C--:B------:R-:W-:Y:S01]  /*1c290*/  FMUL.FTZ R150, R150, R6.reuse ;  /* 0x0000000696967220 */ /* 0x080fe20000410000 */
[----:B------:R-:W-:Y:S01]  /*1c2a0*/  FMUL.FTZ R151, R151, R6 ;  /* 0x0000000697977220 */ /* 0x000fe20000410000 */
[----:B------:R-:W-:Y:S01]  /*1c2b0*/  IMAD.MOV.U32 R15, RZ, RZ, R186 ;  /* 0x000000ffff0f7224 */ /* 0x000fe200078e00ba */
[----:B------:R-:W3:Y:S01]  /*1c2c0*/  MUFU.EX2 R175, R175 ;  /* 0x000000af00af7308 */ /* 0x000ee20000000800 */
[----:B0-----:R-:W-:-:S07]  /*1c2d0*/  FADD.FTZ R3, R173, R26 ;  /* 0x0000001aad037221 */ /* 0x001fce0000010000 */
[----:B------:R-:W0:Y:S01]  /*1c2e0*/  MUFU.EX2 R158, R158 ;  /* 0x0000009e009e7308 */ /* 0x000e220000000800 */
[C---:B--2---:R-:W-:Y:S01]  /*1c2f0*/  FADD.FTZ R8, R36.reuse, R3 ;  /* 0x0000000324087221 */ /* 0x044fe20000010000 */
[----:B------:R-:W-:-:S06]  /*1c300*/  F2FP.BF16.F32.PACK_AB R173, R36, R173 ;  /* 0x000000ad24ad723e */ /* 0x000fcc00000010ff */
[----:B------:R-:W2:Y:S01]  /*1c310*/  MUFU.EX2 R40, R40 ;  /* 0x0000002800287308 */ /* 0x000ea20000000800 */
[----:B---3--:R-:W-:-:S07]  /*1c320*/  FADD.FTZ R3, R175, R8 ;  /* 0x00000008af037221 */ /* 0x008fce0000010000 */
[----:B------:R-:W3:Y:S01]  /*1c330*/  MUFU.EX2 R45, R45 ;  /* 0x0000002d002d7308 */ /* 0x000ee20000000800 */
[----:B0-----:R-:W-:-:S07]  /*1c340*/  FADD.FTZ R30, R158, R21 ;  /* 0x000000159e1e7221 */ /* 0x001fce0000010000 */
[----:B------:R-:W0:Y:S01]  /*1c350*/  MUFU.EX2 R169, R169 ;  /* 0x000000a900a97308 */ /* 0x000e220000000800 */
[C---:B--2---:R-:W-:Y:S01]  /*1c360*/  FADD.FTZ R8, R40.reuse, R3 ;  /* 0x0000000328087221 */ /* 0x044fe20000010000 */
[----:B------:R-:W-:-:S06]  /*1c370*/  F2FP.BF16.F32.PACK_AB R175, R40, R175 ;  /* 0x000000af28af723e */ /* 0x000fcc00000010ff */
[----:B------:R-:W2:Y:S01]  /*1c380*/  MUFU.EX2 R44, R44 ;  /* 0x0000002c002c7308 */ /* 0x000ea20000000800 */
[C---:B---3--:R-:W-:Y:S01]  /*1c390*/  FADD.FTZ R9, R45.reuse, R30 ;  /* 0x0000001e2d097221 */ /* 0x048fe20000010000 */
[----:B------:R-:W-:-:S06]  /*1c3a0*/  F2FP.BF16.F32.PACK_AB R158, R45, R158 ;  /* 0x0000009e2d9e723e */ /* 0x000fcc00000010ff */
[----:B------:R-:W3:Y:S08]  /*1c3b0*/  MUFU.EX2 R171, R171 ;  /* 0x000000ab00ab7308 */ /* 0x000ef00000000800 */
[----:B------:R-:W4:Y:S08]  /*1c3c0*/  MUFU.EX2 R165, R165 ;  /* 0x000000a500a57308 */ /* 0x000f300000000800 */
[----:B------:R0:W-:Y:S08]  /*1c3d0*/  MUFU.EX2 R30, R7 ;  /* 0x00000007001e7308 */ /* 0x0001f00000000800 */
[----:B------:R-:W5:Y:S01]  /*1c3e0*/  MUFU.EX2 R152, R152 ;  /* 0x0000009800987308 */ /* 0x000f620000000800 */
[----:B0-----:R-:W-:Y:S01]  /*1c3f0*/  FADD.FTZ R7, R169, R8 ;  /* 0x00000008a9077221 */ /* 0x001fe20000010000 */
[----:B--2---:R-:W-:-:S03]  /*1c400*/  F2FP.BF16.F32.PACK_AB R169, R44, R169 ;  /* 0x000000a92ca9723e */ /* 0x004fc600000010ff */
[----:B------:R-:W-:-:S03]  /*1c410*/  FADD.FTZ R8, R44, R7 ;  /* 0x000000072c087221 */ /* 0x000fc60000010000 */
[----:B------:R-:W0:Y:S01]  /*1c420*/  MUFU.EX2 R14, R14 ;  /* 0x0000000e000e7308 */ /* 0x000e220000000800 */
[----:B---3--:R-:W-:Y:S01]  /*1c430*/  FADD.FTZ R7, R171, R8 ;  /* 0x00000008ab077221 */ /* 0x008fe20000010000 */
[----:B------:R-:W-:-:S03]  /*1c440*/  F2FP.BF16.F32.PACK_AB R171, R12, R171 ;  /* 0x000000ab0cab723e */ /* 0x000fc600000010ff */
[----:B------:R-:W-:Y:S01]  /*1c450*/  FADD.FTZ R8, R12, R7 ;  /* 0x000000070c087221 */ /* 0x000fe20000010000 */
[----:B------:R-:W-:Y:S02]  /*1c460*/  IMAD.MOV.U32 R12, RZ, RZ, R10 ;  /* 0x000000ffff0c7224 */ /* 0x000fe400078e000a */
[----:B------:R-:W2:Y:S01]  /*1c470*/  MUFU.EX2 R47, R47 ;  /* 0x0000002f002f7308 */ /* 0x000ea20000000800 */
[----:B----4-:R-:W-:Y:S01]  /*1c480*/  FADD.FTZ R7, R165, R8 ;  /* 0x00000008a5077221 */ /* 0x010fe20000010000 */
[----:B-----5:R-:W-:-:S06]  /*1c490*/  FADD.FTZ R26, R152, R9 ;  /* 0x00000009981a7221 */ /* 0x020fcc0000010000 */
[----:B------:R-:W3:Y:S01]  /*1c4a0*/  MUFU.EX2 R167, R167 ;  /* 0x000000a700a77308 */ /* 0x000ee20000000800 */
[C---:B0-----:R-:W-:Y:S01]  /*1c4b0*/  FADD.FTZ R8, R14.reuse, R7 ;  /* 0x000000070e087221 */ /* 0x041fe20000010000 */
[----:B------:R-:W-:Y:S01]  /*1c4c0*/  F2FP.BF16.F32.PACK_AB R165, R14, R165 ;  /* 0x000000a50ea5723e */ /* 0x000fe200000010ff */
[----:B------:R-:W-:-:S05]  /*1c4d0*/  IMAD.MOV.U32 R14, RZ, RZ, R22 ;  /* 0x000000ffff0e7224 */ /* 0x000fca00078e0016 */
        /* <DEDUP_REMOVED lines=13> */
[----:B------:R-:W3:Y:S01]  /*1c5b0*/  MUFU.EX2 R60, R60 ;  /* 0x0000003c003c7308 */ /* 0x000ee20000000800 */
[----:B0-----:R-:W-:-:S07]  /*1c5c0*/  FADD.FTZ R7, R161, R8 ;  /* 0x00000008a1077221 */ /* 0x001fce0000010000 */
[----:B------:R-:W0:Y:S01]  /*1c5d0*/  MUFU.EX2 R26, R61 ;  /* 0x0000003d001a7308 */ /* 0x000e220000000800 */
[C---:B--2---:R-:W-:Y:S01]  /*1c5e0*/  FADD.FTZ R7, R20.reuse, R7 ;  /* 0x0000000714077221 */ /* 0x044fe20000010000 */
[----:B------:R-:W-:-:S03]  /*1c5f0*/  F2FP.BF16.F32.PACK_AB R161, R20, R161 ;  /* 0x000000a114a1723e */ /* 0x000fc600000010ff */
[----:B------:R-:W-:-:S03]  /*1c600*/  FADD.FTZ R7, R30, R7 ;  /* 0x000000071e077221 */ /* 0x000fc60000010000 */
[----:B------:R-:W2:Y:S01]  /*1c610*/  MUFU.EX2 R62, R62 ;  /* 0x0000003e003e7308 */ /* 0x000ea20000000800 */
[C---:B---3--:R-:W-:Y:S01]  /*1c620*/  FADD.FTZ R7, R60.reuse, R7 ;  /* 0x000000073c077221 */ /* 0x048fe20000010000 */
[----:B------:R-:W-:-:S06]  /*1c630*/  F2FP.BF16.F32.PACK_AB R163, R60, R30 ;  /* 0x0000001e3ca3723e */ /* 0x000fcc00000010ff */
        /* <DEDUP_REMOVED lines=8> */
[C---:B0-----:R-:W-:Y:S01]  /*1c6c0*/  FADD.FTZ R7, R64.reuse, R7 ;  /* 0x0000000740077221 */ /* 0x041fe20000010000 */
[----:B------:R-:W-:-:S06]  /*1c6d0*/  F2FP.BF16.F32.PACK_AB R159, R64, R32 ;  /* 0x00000020409f723e */ /* 0x000fcc00000010ff */
[----:B------:R-:W0:Y:S01]  /*1c6e0*/  MUFU.EX2 R8, R67 ;  /* 0x0000004300087308 */ /* 0x000e220000000800 */
[----:B--2---:R-:W-:-:S07]  /*1c6f0*/  FADD.FTZ R7, R66, R7 ;  /* 0x0000000742077221 */ /* 0x004fce0000010000 */
[----:B------:R-:W2:Y:S01]  /*1c700*/  MUFU.EX2 R69, R69 ;  /* 0x0000004500457308 */ /* 0x000ea20000000800 */
[C---:B---3--:R-:W-:Y:S01]  /*1c710*/  FADD.FTZ R7, R65.reuse, R7 ;  /* 0x0000000741077221 */ /* 0x048fe20000010000 */
[----:B------:R-:W-:-:S03]  /*1c720*/  F2FP.BF16.F32.PACK_AB R153, R65, R66 ;  /* 0x000000424199723e */ /* 0x000fc600000010ff */
[----:B0-----:R-:W-:-:S04]  /*1c730*/  FADD.FTZ R7, R8, R7 ;  /* 0x0000000708077221 */ /* 0x001fc80000010000 */
[C---:B--2---:R-:W-:Y:S01]  /*1c740*/  FADD.FTZ R0, R69.reuse, R7 ;  /* 0x0000000745007221 */ /* 0x044fe20000010000 */
[----:B------:R-:W-:Y:S01]  /*1c750*/  F2FP.BF16.F32.PACK_AB R155, R69, R8 ;  /* 0x00000008459b723e */ /* 0x000fe200000010ff */
[----:B-1----:R-:W-:Y:S06]  /*1c760*/  @P2 BRA `(.L_x_1898) ;  /* 0xffffffc400742947 */ /* 0x002fec000383ffff */
.L_x_1880:
[----:B------:R-:W-:Y:S05]  /*1c770*/  WARPSYNC.ALL ;  /* 0x0000000000007948 */ /* 0x000fea0003800000 */
[----:B------:R-:W-:Y:S06]  /*1c780*/  BAR.ARV 0x8, 0x180 ;  /* 0x0206000000007b1d */ /* 0x000fec0000002000 */
[----:B------:R-:W-:Y:S05]  /*1c790*/  @!P0 BRA `(.L_x_1899) ;  /* 0x0000000000048947 */ /* 0x000fea0003800000 */
[----:B------:R-:W-:Y:S01]  /*1c7a0*/  BPT.TRAP 0x1 ;  /* 0x000000040000795c */ /* 0x000fe20000300000 */
.L_x_1899:
[----:B------:R-:W-:Y:S01]  /*1c7b0*/  IMAD R9, R22, 0x8, R2 ;  /* 0x0000000816097824 */ /* 0x000fe200078e0202 */
[----:B------:R-:W-:-:S04]  /*1c7c0*/  SHF.L.U32 R4, R186, 0x1f, RZ ;  /* 0x0000001fba047819 */ /* 0x000fc800000006ff */
[----:B------:R0:W1:Y:S01]  /*1c7d0*/  SYNCS.PHASECHK.TRANS64.TRYWAIT P2, [R9+URZ+0x28850], R4 ;  /* 0x02885004090075a7 */ /* 0x000062000804017f */
[----:B------:R-:W-:Y:S05]  /*1c7e0*/  @!P0 BRA `(.L_x_1900) ;  /* 0x0000000000048947 */ /* 0x000fea0003800000 */
[----:B------:R-:W-:Y:S01]  /*1c7f0*/  BPT.TRAP 0x1 ;  /* 0x000000040000795c */ /* 0x000fe20000300000 */
.L_x_1900:
[----:B------:R-:W-:-:S05]  /*1c800*/  VIADD R2, R2, 0x400 ;  /* 0x0000040002027836 */ /* 0x000fca0000000000 */
[----:B------:R-:W-:-:S04]  /*1c810*/  SHF.R.U32.HI R2, RZ, 0x4, R2 ;  /* 0x00000004ff027819 */ /* 0x000fc80000011602 */
[----:B------:R-:W-:-:S04]  /*1c820*/  LOP3.LUT R2, R2, 0x3fff, RZ, 0xc0, !PT ;  /* 0x00003fff02027812 */ /* 0x000fc800078ec0ff */
[----:B------:R-:W-:Y:S01]  /*1c830*/  LOP3.LUT R5, R2, 0x4000000, RZ, 0xfc, !PT ;  /* 0x0400000002057812 */ /* 0x000fe200078efcff */
[----:B-1----:R-:W-:Y:S06]  /*1c840*/  @P2 BRA `(.L_x_1901) ;  /* 0x0000000000082947 */ /* 0x002fec0003800000 */
[----:B------:R-:W1:Y:S02]  /*1c850*/  SYNCS.PHASECHK.TRANS64.TRYWAIT P0, [R9+URZ+0x28850], R4 ;  /* 0x02885004090075a7 */ /* 0x000e64000800017f */
[----:B-1----:R-:W-:Y:S05]  /*1c860*/  @!P0 BRA `(.L_x_1902) ;  /* 0x000000bc00248947 */ /* 0x002fea0003800000 */
.L_x_1901:
[----:B01----:R-:W-:Y:S01]  /*1c870*/  IMAD R4, R22, 0x800, R5 ;  /* 0x0000080016047824 */ /* 0x003fe200078e0205 */
[----:B------:R-:W-:Y:S05]  /*1c880*/  WARPSYNC.ALL ;  /* 0x0000000000007948 */ /* 0x000fea0003800000 */
[----:B------:R-:W-:Y:S01]  /*1c890*/  IMAD.MOV.U32 R5, RZ, RZ, 0x40000040 ;  /* 0x40000040ff057424 */ /* 0x000fe200078e00ff */
[C---:B------:R-:W-:Y:S01]  /*1c8a0*/  R2UR UR6, R4.reuse ;  /* 0x00000000040672ca */ /* 0x040fe200000e0000 */
[----:B------:R-:W-:Y:S01]  /*1c8b0*/  WARPGROUP.ARRIVE ;  /* 0x00000000000079c5 */ /* 0x000fe20000000000 */
[----:B------:R-:W-:Y:S01]  /*1c8c0*/  VIADD R6, R4, 0x80 ;  /* 0x0000008004067836 */ /* 0x000fe20000000000 */
[----:B------:R-:W0:Y:S01]  /*1c8d0*/  SHFL.BFLY PT, R2, R3, 0x2, 0x1f ;  /* 0x0c401f0003027f89 */ /* 0x000e2200000e0000 */
[----:B------:R-:W-:Y:S01]  /*1c8e0*/  R2UR UR7, R5 ;  /* 0x00000000050772ca */ /* 0x000fe200000e0000 */
[----:B------:R-:W-:-:S02]  /*1c8f0*/  IMAD.MOV.U32 R7, RZ, RZ, 0x40000040 ;  /* 0x40000040ff077424 */ /* 0x000fc400078e00ff */
[----:B------:R-:W-:Y:S02]  /*1c900*/  IMAD.MOV.U32 R5, RZ, RZ, 0x40000040 ;  /* 0x40000040ff057424 */ /* 0x000fe400078e00ff */
[----:B------:R-:W-:Y:S02]  /*1c910*/  @!P1 VIADD R12, R9, 0x28860 ;  /* 0x00028860090c9836 */ /* 0x000fe40000000000 */
[----:B------:R-:W-:Y:S02]  /*1c920*/  VIADD R22, R22, 0x1 ;  /* 0x0000000116167836 */ /* 0x000fe40000000000 */
[----:B------:R-:W-:Y:S01]  /*1c930*/  VIADD R213, R213, 0x1 ;  /* 0x00000001d5d57836 */ /* 0x000fe20000000000 */
[----:B------:R-:W-:Y:S02]  /*1c940*/  @!P1 PRMT R12, RZ, 0x654, R12 ;  /* 0x00000654ff0c9816 */ /* 0x000fe4000000000c */
[----:B------:R-:W-:Y:S01]  /*1c950*/  ISETP.NE.AND P2, PT, R22, 0x2, PT ;  /* 0x000000021600780c */ /* 0x000fe20003f45270 */
[----:B------:R-:W-:Y:S01]  /*1c960*/  HGMMA.64x128x16.F32.BF16 R88, R180, gdesc[UR4].tnspB, R88, gsb0 ;  /* 0x41e00004b4587df0 */ /* 0x000fe20008001858 */
[----:B------:R-:W-:Y:S01]  /*1c970*/  R2UR UR6, R6 ;  /* 0x00000000060672ca */ /* 0x000fe200000e0000 */
[----:B------:R-:W-:Y:S01]  /*1c980*/  VIADD R6, R4, 0x100 ;  /* 0x0000010004067836 */ /* 0x000fe20000000000 */
[----:B------:R-:W-:Y:S01]  /*1c990*/  R2UR UR7, R7 ;  /* 0x00000000070772ca */ /* 0x000fe200000e0000 */
[----:B------:R-:W-:Y:S01]  /*1c9a0*/  IMAD.MOV.U32 R7, RZ, RZ, 0x40000040 ;  /* 0x40000040ff077424 */ /* 0x000fe200078e00ff */
[----:B------:R-:W-:Y:S01]  /*1c9b0*/  SEL R22, R22, RZ, P2 ;  /* 0x000000ff16167207 */ /* 0x000fe20001000000 */
[----:B0-----:R-:W-:Y:S01]  /*1c9c0*/  FADD.FTZ R2, R2, R3 ;  /* 0x0000000302027221 */ /* 0x001fe20000010000 */
[----:B------:R-:W-:-:S04]  /*1c9d0*/  SEL R3, RZ, 0x1, P2 ;  /* 0x00000001ff037807 */ /* 0x000fc80001000000 */
[----:B------:R-:W-:Y:S01]  /*1c9e0*/  LOP3.LUT R186, R186, R3, RZ, 0x3c, !PT ;  /* 0x00000003baba7212 */ /* 0x000fe200078e3cff */
[----:B------:R-:W-:Y:S01]  /*1c9f0*/  IMAD.MOV.U32 R3, RZ, RZ, -0x800000 ;  /* 0xff800000ff037424 */ /* 0x000fe200078e00ff */
        /* <DEDUP_REMOVED lines=32> */
[----:B------:R-:W-:Y:S02]  /*1cc00*/  R2UR UR6, R6 ;  /* 0x00000000060672ca */ /* 0x000fe400000e0000 */
[----:B------:R-:W-:Y:S01]  /*1cc10*/  R2UR UR7, R7 ;  /* 0x00000000070772ca */ /* 0x000fe200000e0000 */
[----:B------:R-:W-:Y:S02]  /*1cc20*/  WARPGROUP.DEPBAR.LE gsb0, 0x0 ;  /* 0x00008000000079c5 */ /* 0x000fe40000010000 */
[----:B------:R-:W-:-:S10]  /*1cc30*/  WARPGROUP.ARRIVE ;  /* 0x00000000000079c5 */ /* 0x000fd40000000000 */
[----:B------:R-:W-:Y:S01]  /*1cc40*/  HGMMA.64x128x16.F32.BF16 R88, R156, gdesc[UR4].tnspB, R88, gsb0 ;  /* 0x41e000049c587df0 */ /* 0x000fe20008001858 */
[----:B------:R-:W-:Y:S02]  /*1cc50*/  R2UR UR6, R4 ;  /* 0x00000000040672ca */ /* 0x000fe400000e0000 */
[----:B------:R-:W-:Y:S02]  /*1cc60*/  R2UR UR7, R5 ;  /* 0x00000000050772ca */ /* 0x000fe400000e0000 */
[----:B------:R-:W0:Y:S02]  /*1cc70*/  SHFL.BFLY PT, R5, R0, 0x2, 0x1f ;  /* 0x0c401f0000057f89 */ /* 0x000e2400000e0000 */
[----:B0-----:R-:W-:Y:S01]  /*1cc80*/  FADD.FTZ R4, R5, R0 ;  /* 0x0000000005047221 */ /* 0x001fe20000010000 */
[----:B------:R-:W-:Y:S01]  /*1cc90*/  IMAD.MOV.U32 R0, RZ, RZ, -0x800000 ;  /* 0xff800000ff007424 */ /* 0x000fe200078e00ff */
[----:B------:R-:W0:Y:S04]  /*1cca0*/  SHFL.BFLY PT, R5, R2, 0x1, 0x1f ;  /* 0x0c201f0002057f89 */ /* 0x000e2800000e0000 */
[----:B------:R-:W1:Y:S01]  /*1ccb0*/  SHFL.BFLY PT, R7, R4, 0x1, 0x1f ;  /* 0x0c201f0004077f89 */ /* 0x000e6200000e0000 */
[----:B0-----:R-:W-:Y:S01]  /*1ccc0*/  FADD.FTZ R13, R2, R5 ;  /* 0x00000005020d7221 */ /* 0x001fe20000010000 */
[----:B-1----:R-:W-:-:S04]  /*1ccd0*/  FADD.FTZ R14, R4, R7 ;  /* 0x00000007040e7221 */ /* 0x002fc80000010000 */
[----:B------:R-:W-:Y:S02]  /*1cce0*/  FSETP.NE.FTZ.AND P0, PT, R13, RZ, PT ;  /* 0x000000ff0d00720b */ /* 0x000fe40003f15000 */
[----:B------:R-:W-:Y:S02]  /*1ccf0*/  CS2R R4, SRZ ;  /* 0x0000000000047805 */ /* 0x000fe4000001ff00 */
        /* <DEDUP_REMOVED lines=81> */
.L_x_1776:
[----:B------:R-:W-:Y:S05]  /*1d210*/  WARPSYNC.ALL ;  /* 0x0000000000007948 */ /* 0x000fea0003800000 */
[----:B------:R-:W0:Y:S08]  /*1d220*/  S2UR UR5, SR_CgaCtaId ;  /* 0x00000000000579c3 */ /* 0x000e300000008800 */
[----:B------:R-:W-:Y:S06]  /*1d230*/  BAR.SYNC.DEFER_BLOCKING 0x5, 0x180 ;  /* 0x0146000000007b1d */ /* 0x000fec0000010000 */
[----:B------:R-:W-:Y:S01]  /*1d240*/  UMOV UR4, 0x400 ;  /* 0x0000040000047882 */ /* 0x000fe20000000000 */
[----:B------:R-:W-:Y:S01]  /*1d250*/  BSSY B0, `(.L_x_1903) ;  /* 0x00001fb000007945 */ /* 0x000fe20003800000 */
[----:B0-----:R-:W-:-:S06]  /*1d260*/  ULEA UR4, UR5, UR4, 0x18 ;  /* 0x0000000405047291 */ /* 0x001fcc000f8ec03f */
[----:B------:R-:W-:-:S05]  /*1d270*/  IMAD.U32 R2, RZ, RZ, UR4 ;  /* 0x00000004ff027e24 */ /* 0x000fca000f8e00ff */
[----:B------:R0:W1:Y:S01]  /*1d280*/  LDS.128 R28, [R2+0x288d0] ;  /* 0x0288d000021c7984 */ /* 0x0000620000000c00 */
[----:B------:R-:W-:Y:S06]  /*1d290*/  BAR.ARV 0x4, 0x180 ;  /* 0x0106000000007b1d */ /* 0x000fec0000002000 */
[----:B------:R-:W-:Y:S05]  /*1d2a0*/  @P0 BRA `(.L_x_1904) ;  /* 0x0000001400040947 */ /* 0x000fea0003800000 */
[----:B------:R-:W2:Y:S01]  /*1d2b0*/  S2R R5, SR_SWINHI ;  /* 0x0000000000057919 */ /* 0x000ea20000002f00 */
[----:B------:R-:W-:Y:S05]  /*1d2c0*/  WARPSYNC.ALL ;  /* 0x0000000000007948 */ /* 0x000fea0003800000 */
[----:B------:R-:W-:Y:S01]  /*1d2d0*/  BAR.SYNC.DEFER_BLOCKING 0x1, 0x100 ;  /* 0x0044000000007b1d */ /* 0x000fe20000010000 */
[----:B------:R-:W-:Y:S02]  /*1d2e0*/  F2FP.BF16.F32.PACK_AB R6, R93, R6 ;  /* 0x000000065d06723e */ /* 0x000fe400000010ff */
[----:B------:R-:W-:Y:S02]  /*1d2f0*/  F2FP.BF16.F32.PACK_AB R7, R7, R94 ;  /* 0x0000005e0707723e */ /* 0x000fe400000010ff */
[----:B------:R-:W-:Y:S01]  /*1d300*/  F2FP.BF16.F32.PACK_AB R34, R133, R34 ;  /* 0x000000228522723e */ /* 0x000fe200000010ff */
[----:B------:R-:W-:Y:S01]  /*1d310*/  ULDC.64 UR4, c[0x0][0xc00] ;  /* 0x0003000000047ab9 */ /* 0x000fe20000000a00 */
[----:B------:R-:W-:-:S02]  /*1d320*/  F2FP.BF16.F32.PACK_AB R36, R137, R36 ;  /* 0x000000248924723e */ /* 0x000fc400000010ff */
[----:B------:R-:W-:Y:S02]  /*1d330*/  F2FP.BF16.F32.PACK_AB R37, R37, R138 ;  /* 0x0000008a2525723e */ /* 0x000fe400000010ff */
[----:B------:R-:W-:Y:S02]  /*1d340*/  F2FP.BF16.F32.PACK_AB R38, R141, R38 ;  /* 0x000000268d26723e */ /* 0x000fe400000010ff */
[----:B------:R-:W-:Y:S02]  /*1d350*/  F2FP.BF16.F32.PACK_AB R39, R39, R142 ;  /* 0x0000008e2727723e */ /* 0x000fe400000010ff */
[----:B------:R-:W-:Y:S02]  /*1d360*/  MOV R20, R2 ;  /* 0x0000000200147202 */ /* 0x000fe40000000f00 */
[----:B--2---:R-:W-:-:S03]  /*1d370*/  MOV R21, R5 ;  /* 0x0000000500157202 */ /* 0x004fc60000000f00 */
[----:B------:R-:W-:-:S03]  /*1d380*/  IMAD.WIDE R4, R224, 0x2, R20 ;  /* 0x00000002e0047825 */ /* 0x000fc600078e0214 */
[C---:B------:R-:W-:Y:S02]  /*1d390*/  IADD3 R47, P0, R4.reuse, 0x40, RZ ;  /* 0x00000040042f7810 */ /* 0x040fe40007f1e0ff */
[C---:B------:R-:W-:Y:S02]  /*1d3a0*/  IADD3 R45, P5, R4.reuse, 0x20, RZ ;  /* 0x00000020042d7810 */ /* 0x040fe40007fbe0ff */
[C---:B------:R-:W-:Y:S01]  /*1d3b0*/  LOP3.LUT R33, R4.reuse, 0x380, RZ, 0xc0, !PT ;  /* 0x0000038004217812 */ /* 0x040fe200078ec0ff */
[--C-:B------:R-:W-:Y:S01]  /*1d3c0*/  IMAD.X R11, RZ, RZ, R5.reuse, P0 ;  /* 0x000000ffff0b7224 */ /* 0x100fe200000e0605 */
[----:B------:R-:W-:Y:S01]  /*1d3d0*/  ISETP.NE.U32.AND P0, PT, RZ, UR4, PT ;  /* 0x00000004ff007c0c */ /* 0x000fe2000bf05070 */
[----:B------:R-:W-:Y:S01]  /*1d3e0*/  IMAD.X R9, RZ, RZ, R5, P5 ;  /* 0x000000ffff097224 */ /* 0x000fe200028e0605 */
[C---:B------:R-:W-:Y:S02]  /*1d3f0*/  IADD3 R51, P2, R4.reuse, 0x4000, RZ ;  /* 0x0000400004337810 */ /* 0x040fe40007f5e0ff */
[----:B------:R-:W-:-:S02]  /*1d400*/  IADD3 R49, P1, R4, 0x60, RZ ;  /* 0x0000006004317810 */ /* 0x000fc40007f3e0ff */
[----:B------:R-:W-:Y:S01]  /*1d410*/  SHF.R.U64 R33, R33, 0x3, RZ ;  /* 0x0000000321217819 */ /* 0x000fe200000012ff */
[--C-:B------:R-:W-:Y:S01]  /*1d420*/  IMAD.X R15, RZ, RZ, R5.reuse, P2 ;  /* 0x000000ffff0f7224 */ /* 0x100fe200010e0605 */
[C---:B------:R-:W-:Y:S01]  /*1d430*/  IADD3 R53, P3, R4.reuse, 0x4020, RZ ;  /* 0x0000402004357810 */ /* 0x040fe20007f7e0ff */
[--C-:B------:R-:W-:Y:S01]  /*1d440*/  IMAD.X R13, RZ, RZ, R5.reuse, P1 ;  /* 0x000000ffff0d7224 */ /* 0x100fe200008e0605 */
[C---:B------:R-:W-:Y:S02]  /*1d450*/  IADD3 R55, P4, R4.reuse, 0x4040, RZ ;  /* 0x0000404004377810 */ /* 0x040fe40007f9e0ff */
[----:B------:R-:W-:Y:S01]  /*1d460*/  IADD3 R57, P5, R4, 0x4060, RZ ;  /* 0x0000406004397810 */ /* 0x000fe20007fbe0ff */
[--C-:B------:R-:W-:Y:S01]  /*1d470*/  IMAD.X R25, RZ, RZ, R5.reuse, P3 ;  /* 0x000000ffff197224 */ /* 0x100fe200018e0605 */
[----:B------:R-:W-:Y:S01]  /*1d480*/  LOP3.LUT R8, R45, 0x380, RZ, 0xc0, !PT ;  /* 0x000003802d087812 */ /* 0x000fe200078ec0ff */
[----:B------:R-:W-:Y:S01]  /*1d490*/  IMAD.X R27, RZ, RZ, R5, P4 ;  /* 0x000000ffff1b7224 */ /* 0x000fe200020e0605 */
[----:B------:R-:W-:-:S02]  /*1d4a0*/  LOP3.LUT R10, R47, 0x380, RZ, 0xc0, !PT ;  /* 0x000003802f0a7812 */ /* 0x000fc400078ec0ff */
[----:B------:R-:W-:Y:S01]  /*1d4b0*/  ISETP.NE.AND.EX P0, PT, RZ, UR5, PT, P0 ;  /* 0x00000005ff007c0c */ /* 0x000fe2000bf05300 */
[----:B------:R-:W-:Y:S01]  /*1d4c0*/  ULDC.64 UR4, c[0x0][0xc08] ;  /* 0x0003020000047ab9 */ /* 0x000fe20000000a00 */
[----:B------:R-:W-:Y:S02]  /*1d4d0*/  LOP3.LUT R12, R49, 0x380, RZ, 0xc0, !PT ;  /* 0x00000380310c7812 */ /* 0x000fe400078ec0ff */
[----:B------:R-:W-:Y:S01]  /*1d4e0*/  LOP3.LUT R4, R33, R4, RZ, 0x3c, !PT ;  /* 0x0000000421047212 */ /* 0x000fe200078e3cff */
[----:B------:R-:W-:Y:S01]  /*1d4f0*/  IMAD.X R33, RZ, RZ, R5, P5 ;  /* 0x000000ffff217224 */ /* 0x000fe200028e0605 */
[----:B------:R-:W-:Y:S02]  /*1d500*/  LOP3.LUT R14, R51, 0x380, RZ, 0xc0, !PT ;  /* 0x00000380330e7812 */ /* 0x000fe400078ec0ff */
[----:B------:R-:W-:Y:S02]  /*1d510*/  SHF.R.U64 R8, R8, 0x3, RZ ;  /* 0x0000000308087819 */ /* 0x000fe400000012ff */
[----:B------:R-:W-:-:S02]  /*1d520*/  SHF.R.U64 R10, R10, 0x3, RZ ;  /* 0x000000030a0a7819 */ /* 0x000fc400000012ff */
[----:B------:R-:W-:Y:S02]  /*1d530*/  LOP3.LUT R24, R53, 0x380, RZ, 0xc0, !PT ;  /* 0x0000038035187812 */ /* 0x000fe400078ec0ff */
[----:B------:R-:W-:Y:S02]  /*1d540*/  LOP3.LUT R26, R55, 0x380, RZ, 0xc0, !PT ;  /* 0x00000380371a7812 */ /* 0x000fe400078ec0ff */
[----:B-1----:R-:W-:Y:S02]  /*1d550*/  LOP3.LUT R28, R57, 0x380, RZ, 0xc0, !PT ;  /* 0x00000380391c7812 */ /* 0x002fe400078ec0ff */
[----:B------:R-:W-:Y:S02]  /*1d560*/  ISETP.NE.U32.AND P2, PT, RZ, UR4, PT ;  /* 0x00000004ff007c0c */ /* 0x000fe4000bf45070 */
[----:B------:R-:W-:Y:S02]  /*1d570*/  SHF.R.U64 R12, R12, 0x3, RZ ;  /* 0x000000030c0c7819 */ /* 0x000fe400000012ff */
[----:B------:R-:W-:-:S02]  /*1d580*/  SHF.R.U64 R14, R14, 0x3, RZ ;  /* 0x000000030e0e7819 */ /* 0x000fc400000012ff */
[----:B------:R-:W-:Y:S02]  /*1d590*/  MOV R50, R4 ;  /* 0x0000000400327202 */ /* 0x000fe40000000f00 */
[----:B------:R-:W-:Y:S02]  /*1d5a0*/  LOP3.LUT R8, R8, R45, RZ, 0x3c, !PT ;  /* 0x0000002d08087212 */ /* 0x000fe400078e3cff */
[----:B------:R-:W-:Y:S02]  /*1d5b0*/  LOP3.LUT R10, R10, R47, RZ, 0x3c, !PT ;  /* 0x0000002f0a0a7212 */ /* 0x000fe400078e3cff */
[----:B------:R-:W-:Y:S02]  /*1d5c0*/  SHF.R.U64 R24, R24, 0x3, RZ ;  /* 0x0000000318187819 */ /* 0x000fe400000012ff */
[----:B------:R-:W-:Y:S02]  /*1d5d0*/  SHF.R.U64 R26, R26, 0x3, RZ ;  /* 0x000000031a1a7819 */ /* 0x000fe400000012ff */
[----:B------:R-:W-:-:S02]  /*1d5e0*/  SHF.R.U64 R28, R28, 0x3, RZ ;  /* 0x000000031c1c7819 */ /* 0x000fc400000012ff */
[----:B------:R-:W-:Y:S02]  /*1d5f0*/  F2FP.BF16.F32.PACK_AB R4, R89, R88 ;  /* 0x000000585904723e */ /* 0x000fe400000010ff */
[----:B------:R-:W-:Y:S02]  /*1d600*/  F2FP.BF16.F32.PACK_AB R5, R91, R90 ;  /* 0x0000005a5b05723e */ /* 0x000fe400000010ff */
[----:B------:R-:W-:Y:S02]  /*1d610*/  ISETP.NE.AND.EX P2, PT, RZ, UR5, PT, P2 ;  /* 0x00000005ff007c0c */ /* 0x000fe4000bf45320 */
[----:B------:R-:W-:Y:S01]  /*1d620*/  LOP3.LUT R12, R12, R49, RZ, 0x3c, !PT ;  /* 0x000000310c0c7212 */ /* 0x000fe200078e3cff */
[----:B------:R1:W-:Y:S01]  /*1d630*/  STSM.16.M88.4 [R50], R4 ;  /* 0x0000000432007844 */ /* 0x0003e20000000200 */
[----:B------:R-:W-:Y:S02]  /*1d640*/  LOP3.LUT R14, R14, R51, RZ, 0x3c, !PT ;  /* 0x000000330e0e7212 */ /* 0x000fe400078e3cff */
[----:B------:R-:W-:-:S02]  /*1d650*/  LOP3.LUT R24, R24, R53, RZ, 0x3c, !PT ;  /* 0x0000003518187212 */ /* 0x000fc400078e3cff */
[----:B------:R-:W-:Y:S02]  /*1d660*/  LOP3.LUT R26, R26, R55, RZ, 0x3c, !PT ;  /* 0x000000371a1a7212 */ /* 0x000fe400078e3cff */
[----:B------:R-:W-:Y:S01]  /*1d670*/  LOP3.LUT R32, R28, R57, RZ, 0x3c, !PT ;  /* 0x000000391c207212 */ /* 0x000fe200078e3cff */
[----:B------:R-:W-:Y:S01]  /*1d680*/  ULDC UR4, c[0x0][0xa88] ;  /* 0x0002a20000047ab9 */ /* 0x000fe20000000800 */
[----:B------:R-:W-:Y:S01]  /*1d690*/  MOV R49, R8 ;  /* 0x0000000800317202 */ /* 0x000fe20000000f00 */
[----:B------:R-:W2:Y:S01]  /*1d6a0*/  LDC R55, c[0x0][0xbe8] ;  /* 0x0002fa00ff377b82 */ /* 0x000ea20000000800 */
[----:B------:R-:W-:Y:S02]  /*1d6b0*/  MOV R48, R10 ;  /* 0x0000000a00307202 */ /* 0x000fe40000000f00 */
[----:B------:R-:W-:Y:S02]  /*1d6c0*/  F2FP.BF16.F32.PACK_AB R8, R97, R96 ;  /* 0x000000606108723e */ /* 0x000fe400000010ff */
[----:B------:R-:W-:-:S02]  /*1d6d0*/  F2FP.BF16.F32.PACK_AB R9, R99, R98 ;  /* 0x000000626309723e */ /* 0x000fc400000010ff */
[----:B------:R-:W-:Y:S02]  /*1d6e0*/  F2FP.BF16.F32.PACK_AB R10, R101, R100 ;  /* 0x00000064650a723e */ /* 0x000fe400000010ff */
[----:B------:R-:W-:Y:S02]  /*1d6f0*/  F2FP.BF16.F32.PACK_AB R11, R103, R102 ;  /* 0x00000066670b723e */ /* 0x000fe400000010ff */
[----:B-1----:R-:W-:Y:S02]  /*1d700*/  F2FP.BF16.F32.PACK_AB R4, R105, R104 ;  /* 0x000000686904723e */ /* 0x002fe400000010ff */
[----:B------:R-:W-:Y:S01]  /*1d710*/  F2FP.BF16.F32.PACK_AB R5, R107, R106 ;  /* 0x0000006a6b05723e */ /* 0x000fe200000010ff */
[----:B------:R1:W-:Y:S01]  /*1d720*/  STSM.16.M88.4 [R49], R8 ;  /* 0x0000000831007844 */ /* 0x0003e20000000200 */
[----:B------:R-:W-:Y:S02]  /*1d730*/  F2FP.BF16.F32.PACK_AB R6, R109, R108 ;  /* 0x0000006c6d06723e */ /* 0x000fe400000010ff */
[----:B------:R-:W-:-:S02]  /*1d740*/  F2FP.BF16.F32.PACK_AB R7, R111, R110 ;  /* 0x0000006e6f07723e */ /* 0x000fc400000010ff */
[----:B------:R-:W-:Y:S02]  /*1d750*/  MOV R47, R12 ;  /* 0x0000000c002f7202 */ /* 0x000fe40000000f00 */
[----:B------:R-:W-:Y:S01]  /*1d760*/  MOV R46, R14 ;  /* 0x0000000e002e7202 */ /* 0x000fe20000000f00 */
[----:B------:R3:W-:Y:S01]  /*1d770*/  STSM.16.M88.4 [R48], R4 ;  /* 0x0000000430007844 */ /* 0x0007e20000000200 */
[----:B------:R-:W-:Y:S02]  /*1d780*/  MOV R45, R24 ;  /* 0x00000018002d7202 */ /* 0x000fe40000000f00 */
[----:B------:R-:W-:Y:S02]  /*1d790*/  MOV R44, R26 ;  /* 0x0000001a002c7202 */ /* 0x000fe40000000f00 */
[----:B------:R-:W-:Y:S02]  /*1d7a0*/  MOV R28, R32 ;  /* 0x00000020001c7202 */ /* 0x000fe40000000f00 */
[----:B------:R-:W-:Y:S01]  /*1d7b0*/  F2FP.BF16.F32.PACK_AB R12, R113, R112 ;  /* 0x00000070710c723e */ /* 0x000fe200000010ff */
[----:B-1----:R-:W1:Y:S01]  /*1d7c0*/  @P2 LDC.64 R8, c[0x0][0xc08] ;  /* 0x00030200ff082b82 */ /* 0x002e620000000a00 */
[----:B------:R-:W-:-:S02]  /*1d7d0*/  F2FP.BF16.F32.PACK_AB R13, R40, R41 ;  /* 0x00000029280d723e */ /* 0x000fc400000010ff */
[----:B------:R-:W-:Y:S02]  /*1d7e0*/  F2FP.BF16.F32.PACK_AB R14, R117, R116 ;  /* 0x00000074750e723e */ /* 0x000fe400000010ff */
[----:B------:R-:W-:Y:S02]  /*1d7f0*/  F2FP.BF16.F32.PACK_AB R15, R119, R118 ;  /* 0x00000076770f723e */ /* 0x000fe400000010ff */
[----:B------:R-:W-:Y:S01]  /*1d800*/  F2FP.BF16.F32.PACK_AB R24, R121, R120 ;  /* 0x000000787918723e */ /* 0x000fe200000010ff */
[----:B------:R-:W4:Y:S01]  /*1d810*/  LDC.64 R40, c[0x0][0xc00] ;  /* 0x00030000ff287b82 */ /* 0x000f220000000a00 */
[----:B------:R-:W-:Y:S01]  /*1d820*/  F2FP.BF16.F32.PACK_AB R25, R123, R122 ;  /* 0x0000007a7b19723e */ /* 0x000fe200000010ff */
[----:B------:R-:W-:Y:S01]  /*1d830*/  STSM.16.M88.4 [R47], R12 ;  /* 0x0000000c2f007844 */ /* 0x000fe20000000200 */
[----:B------:R-:W-:Y:S01]  /*1d840*/  F2FP.BF16.F32.PACK_AB R26, R125, R124 ;  /* 0x0000007c7d1a723e */ /* 0x000fe200000010ff */
[----:B---3--:R-:W-:Y:S01]  /*1d850*/  IMAD.MOV.U32 R48, RZ, RZ, RZ ;  /* 0x000000ffff307224 */ /* 0x008fe200078e00ff */
[----:B------:R-:W-:-:S02]  /*1d860*/  F2FP.BF16.F32.PACK_AB R27, R42, R43 ;  /* 0x0000002b2a1b723e */ /* 0x000fc400000010ff */
[----:B------:R-:W-:Y:S02]  /*1d870*/  F2FP.BF16.F32.PACK_AB R32, R35, R128 ;  /* 0x000000802320723e */ /* 0x000fe400000010ff */
[----:B------:R-:W-:Y:S01]  /*1d880*/  F2FP.BF16.F32.PACK_AB R33, R131, R130 ;  /* 0x000000828321723e */ /* 0x000fe200000010ff */
[----:B------:R-:W-:Y:S01]  /*1d890*/  STSM.16.M88.4 [R46], R24 ;  /* 0x000000182e007844 */ /* 0x000fe20000000200 */
[----:B------:R-:W-:Y:S02]  /*1d8a0*/  F2FP.BF16.F32.PACK_AB R35, R135, R134 ;  /* 0x000000868723723e */ /* 0x000fe400000010ff */
[----:B------:R-:W-:Y:S02]  /*1d8b0*/  F2FP.BF16.F32.PACK_AB R4, R145, R144 ;  /* 0x000000909104723e */ /* 0x000fe400000010ff */
[----:B------:R-:W-:Y:S01]  /*1d8c0*/  F2FP.BF16.F32.PACK_AB R5, R147, R146 ;  /* 0x000000929305723e */ /* 0x000fe200000010ff */
[----:B------:R-:W-:Y:S01]  /*1d8d0*/  STSM.16.M88.4 [R45], R32 ;  /* 0x000000202d007844 */ /* 0x000fe20000000200 */
[----:B------:R-:W-:-:S02]  /*1d8e0*/  F2FP.BF16.F32.PACK_AB R6, R149, R148 ;  /* 0x000000949506723e */ /* 0x000fc400000010ff */
[----:B------:R-:W-:Y:S01]  /*1d8f0*/  F2FP.BF16.F32.PACK_AB R7, R151, R150 ;  /* 0x000000969707723e */ /* 0x000fe200000010ff */
[----:B------:R-:W-:Y:S04]  /*1d900*/  STSM.16.M88.4 [R44], R36 ;  /* 0x000000242c007844 */ /* 0x000fe80000000200 */
[----:B------:R3:W-:Y:S01]  /*1d910*/  STSM.16.M88.4 [R28], R4 ;  /* 0x000000041c007844 */ /* 0x0007e20000000200 */
[----:B----4-:R-:W-:Y:S01]  /*1d920*/  IMAD.WIDE R40, R209, 0x4, R40 ;  /* 0x00000004d1287825 */ /* 0x010fe200078e0228 */
[----:B------:R-:W-:Y:S03]  /*1d930*/  BAR.SYNC.DEFER_BLOCKING 0x1, 0x100 ;  /* 0x0044000000007b1d */ /* 0x000fe60000010000 */
[----:B---3--:R-:W-:-:S02]  /*1d940*/  IMAD.U32 R6, RZ, RZ, UR4 ;  /* 0x00000004ff067e24 */ /* 0x008fc4000f8e00ff */
[----:B-1----:R-:W-:Y:S01]  /*1d950*/  @P2 IMAD.WIDE R4, R209, 0x4, R8 ;  /* 0x00000004d1042825 */ /* 0x002fe200078e0208 */
[----:B------:R1:W5:Y:S01]  /*1d960*/  @P0 LDG.E R48, desc[UR38][R40.64] ;  /* 0x0000002628300981 */ /* 0x000362000c1e1900 */
[----:B--2---:R-:W-:Y:S02]  /*1d970*/  ISETP.NE.AND P1, PT, R55, 0x1, PT ;  /* 0x000000013700780c */ /* 0x004fe40003f25270 */
[----:B------:R-:W-:Y:S01]  /*1d980*/  IMAD.IADD R13, R195, 0x1, R193 ;  /* 0x00000001c30d7824 */ /* 0x000fe200078e02c1 */
[----:B------:R1:W5:Y:S10]  /*1d990*/  @P2 LDG.E R6, desc[UR38][R4.64] ;  /* 0x0000002604062981 */ /* 0x000374000c1e1900 */
[----:B------:R-:W2:Y:S08]  /*1d9a0*/  @P1 LDC R10, c[0x0][0xbec] ;  /* 0x0002fb00ff0a1b82 */ /* 0x000eb00000000800 */
[----:B------:R-:W3:Y:S01]  /*1d9b0*/  @P1 LDC R11, c[0x0][0xbf0] ;  /* 0x0002fc00ff0b1b82 */ /* 0x000ee20000000800 */
[----:B-1----:R-:W-:Y:S05]  /*1d9c0*/  @P2 BRA `(.L_x_1905) ;  /* 0x0000000000102947 */ /* 0x002fea0003800000 */
[----:B------:R-:W-:Y:S05]  /*1d9d0*/  @!P0 BRA `(.L_x_1905) ;  /* 0x00000000000c8947 */ /* 0x000fea0003800000 */
[----:B------:R-:W4:Y:S04]  /*1d9e0*/  LDG.E R5, desc[UR38][R40.64] ;  /* 0x0000002628057981 */ /* 0x000f28000c1e1900 */
[----:B-----5:R-:W4:Y:S02]  /*1d9f0*/  LDG.E R6, desc[UR38][R40.64+0x4] ;  /* 0x0000042628067981 */ /* 0x020f24000c1e1900 */
[----:B----4-:R-:W-:-:S07]  /*1da00*/  IMAD.IADD R6, R6, 0x1, -R5 ;  /* 0x0000000106067824 */ /* 0x010fce00078e0a05 */
.L_x_1905:
[----:B------:R-:W-:Y:S01]  /*1da10*/  SHF.R.S32.HI R54, RZ, 0x1f, R208 ;  /* 0x0000001fff367819 */ /* 0x000fe200000114d0 */
[----:B--2---:R-:W-:Y:S01]  /*1da20*/  @P1 IMAD.HI.U32 R4, R13, R10, RZ ;  /* 0x0000000a0d041227 */ /* 0x004fe200078e00ff */
[----:B------:R-:W-:Y:S01]  /*1da30*/  ULDC.64 UR4, c[0x0][0xb90] ;  /* 0x0002e40000047ab9 */ /* 0x000fe20000000a00 */
[----:B-----5:R-:W-:Y:S02]  /*1da40*/  SHF.R.S32.HI R49, RZ, 0x1f, R48 ;  /* 0x0000001fff317819 */ /* 0x020fe40000011430 */
[----:B------:R-:W-:Y:S01]  /*1da50*/  IMAD R9, R54, UR4, RZ ;  /* 0x0000000436097c24 */ /* 0x000fe2000f8e02ff */
[----:B------:R-:W-:Y:S01]  /*1da60*/  SHF.R.S32.HI R8, RZ, 0x1f, R209 ;  /* 0x0000001fff087819 */ /* 0x000fe200000114d1 */
[----:B------:R-:W-:Y:S01]  /*1da70*/  IMAD.MOV.U32 R7, RZ, RZ, R13 ;  /* 0x000000ffff077224 */ /* 0x000fe200078e000d */
[----:B---3--:R-:W-:Y:S01]  /*1da80*/  @P1 SHF.R.U32.HI R7, RZ, R11, R4 ;  /* 0x0000000bff071219 */ /* 0x008fe20000011604 */
[----:B------:R-:W-:Y:S01]  /*1da90*/  IMAD.WIDE.U32 R4, R208, UR4, R48 ;  /* 0x00000004d0047c25 */ /* 0x000fe2000f8e0030 */
[----:B------:R-:W-:-:S02]  /*1daa0*/  SEL R28, R8, RZ, !P0 ;  /* 0x000000ff081c7207 */ /* 0x000fc40004000000 */
[----:B------:R-:W-:Y:S01]  /*1dab0*/  SEL R57, R209, RZ, !P0 ;  /* 0x000000ffd1397207 */ /* 0x000fe20004000000 */
[----:B------:R-:W-:Y:S01]  /*1dac0*/  IMAD R9, R208, UR5, R9 ;  /* 0x00000005d0097c24 */ /* 0x000fe2000f8e0209 */
[----:B------:R-:W-:Y:S01]  /*1dad0*/  ULDC.64 UR4, c[0x0][0xb98] ;  /* 0x0002e60000047ab9 */ /* 0x000fe20000000a00 */
[----:B------:R-:W-:Y:S02]  /*1dae0*/  IMAD.MOV R10, RZ, RZ, -R7 ;  /* 0x000000ffff0a7224 */ /* 0x000fe400078e0a07 */
[----:B------:R-:W-:Y:S02]  /*1daf0*/  IMAD.IADD R5, R5, 0x1, R9 ;  /* 0x0000000105057824 */ /* 0x000fe400078e0209 */
[----:B------:R-:W-:Y:S02]  /*1db00*/  IMAD.IADD R11, R16, 0x1, R225 ;  /* 0x00000001100b7824 */ /* 0x000fe400078e02e1 */
[----:B------:R-:W-:Y:S02]  /*1db10*/  IMAD R9, R55, R10, R13 ;  /* 0x0000000a37097224 */ /* 0x000fe400078e020d */
[----:B------:R-:W-:-:S02]  /*1db20*/  IMAD R8, R28, UR4, RZ ;  /* 0x000000041c087c24 */ /* 0x000fc4000f8e02ff */
[----:B------:R-:W-:-:S04]  /*1db30*/  IMAD.WIDE.U32 R4, R57, UR4, R4 ;  /* 0x0000000439047c25 */ /* 0x000fc8000f8e0004 */
[----:B------:R-:W-:Y:S01]  /*1db40*/  IMAD.WIDE R20, R11, 0x2, R20 ;  /* 0x000000020b147825 */ /* 0x000fe200078e0214 */
[----:B------:R-:W-:Y:S02]  /*1db50*/  SHF.R.S32.HI R11, RZ, 0x1f, R7 ;  /* 0x0000001fff0b7819 */ /* 0x000fe40000011407 */
[----:B------:R-:W-:Y:S01]  /*1db60*/  IADD3 R4, P2, R7, R4, RZ ;  /* 0x0000000407047210 */ /* 0x000fe20007f5e0ff */
[----:B------:R-:W-:Y:S01]  /*1db70*/  IMAD R10, R57, UR5, R8 ;  /* 0x00000005390a7c24 */ /* 0x000fe2000f8e0208 */
[----:B------:R-:W-:Y:S01]  /*1db80*/  SHF.R.S32.HI R8, RZ, 0x1f, R9 ;  /* 0x0000001fff087819 */ /* 0x000fe20000011409 */
[----:B------:R-:W-:Y:S01]  /*1db90*/  ULDC.64 UR4, c[0x0][0xb88] ;  /* 0x0002e20000047ab9 */ /* 0x000fe20000000a00 */
[----:B------:R-:W-:Y:S01]  /*1dba0*/  IADD3 R7, P0, R20, 0x1000, RZ ;  /* 0x0000100014077810 */ /* 0x000fe20007f1e0ff */
[----:B------:R-:W-:Y:S01]  /*1dbb0*/  IMAD R59, R6, R55, RZ ;  /* 0x00000037063b7224 */ /* 0x000fe200078e02ff */
[----:B------:R-:W-:Y:S01]  /*1dbc0*/  IADD3.X R5, R11, R5, R10, P2, !PT ;  /* 0x000000050b057210 */ /* 0x000fe200017fe40a */
[----:B------:R-:W-:Y:S01]  /*1dbd0*/  IMAD R12, R8, UR4, RZ ;  /* 0x00000004080c7c24 */ /* 0x000fe2000f8e02ff */
[----:B------:R-:W-:-:S02]  /*1dbe0*/  IADD3 R33, P3, R20, 0x4000, RZ ;  /* 0x0000400014217810 */ /* 0x000fc40007f7e0ff */
[----:B------:R-:W-:Y:S01]  /*1dbf0*/  IADD3 R13, P4, R20, 0x2000, RZ ;  /* 0x00002000140d7810 */ /* 0x000fe20007f9e0ff */
[----:B------:R-:W-:Y:S01]  /*1dc00*/  IMAD R11, R9, UR5, R12 ;  /* 0x00000005090b7c24 */ /* 0x000fe2000f8e020c */
[----:B------:R-:W-:Y:S01]  /*1dc10*/  LOP3.LUT R32, R33, 0x380, RZ, 0xc0, !PT ;  /* 0x0000038021207812 */ /* 0x000fe200078ec0ff */
[----:B------:R-:W-:Y:S01]  /*1dc20*/  IMAD.WIDE.U32 R4, R9, UR4, R4 ;  /* 0x0000000409047c25 */ /* 0x000fe2000f8e0004 */
[----:B------:R-:W-:Y:S01]  /*1dc30*/  ULDC.64 UR4, c[0x0][0xb50] ;  /* 0x0002d40000047ab9 */ /* 0x000fe20000000a00 */
[----:B------:R-:W-:Y:S02]  /*1dc40*/  LOP3.LUT R12, R13, 0x380, RZ, 0xc0, !PT ;  /* 0x000003800d0c7812 */ /* 0x000fe400078ec0ff */
[----:B------:R-:W-:Y:S01]  /*1dc50*/  IMAD.IADD R5, R5, 0x1, R11 ;  /* 0x0000000105057824 */ /* 0x000fe200078e020b */
[----:B------:R-:W-:Y:S01]  /*1dc60*/  LEA R10, P2, R4, UR4, 0x2 ;  /* 0x00000004040a7c11 */ /* 0x000fe2000f8410ff */
[----:B------:R-:W-:Y:S01]  /*1dc70*/  IMAD.X R9, RZ, RZ, R21, P0 ;  /* 0x000000ffff097224 */ /* 0x000fe200000e0615 */
[----:B------:R-:W-:-:S02]  /*1dc80*/  LOP3.LUT P0, RZ, R218, 0x3, RZ, 0xc0, !PT ;  /* 0x00000003daff7812 */ /* 0x000fc4000780c0ff */
[----:B------:R-:W-:Y:S01]  /*1dc90*/  LEA.HI.X R11, R4, UR5, R5, 0x2, P2 ;  /* 0x00000005040b7c11 */ /* 0x000fe200090f1405 */
[----:B------:R-:W-:Y:S01]  /*1dca0*/  SHFL.IDX PT, R50, R10, RZ, 0x1c1f ;  /* 0x001c1fff0a327589 */ /* 0x000fe200000e0000 */
[----:B------:R-:W-:Y:S01]  /*1dcb0*/  IADD3 R25, P2, R20, 0x3000, RZ ;  /* 0x0000300014197810 */ /* 0x000fe20007f5e0ff */
[----:B------:R-:W-:Y:S01]  /*1dcc0*/  IMAD.IADD R4, R223, 0x1, R193 ;  /* 0x00000001df047824 */ /* 0x000fe200078e02c1 */
[----:B------:R-:W-:Y:S01]  /*1dcd0*/  LOP3.LUT R8, R7, 0x380, RZ, 0xc0, !PT ;  /* 0x0000038007087812 */ /* 0x000fe200078ec0ff */
[----:B------:R-:W1:Y:S01]  /*1dce0*/  SHFL.IDX PT, R51, R11, RZ, 0x1c1f ;  /* 0x001c1fff0b337589 */ /* 0x000e6200000e0000 */
[----:B------:R-:W-:Y:S01]  /*1dcf0*/  LOP3.LUT R24, R25, 0x380, RZ, 0xc0, !PT ;  /* 0x0000038019187812 */ /* 0x000fe200078ec0ff */
[----:B------:R-:W-:Y:S01]  /*1dd00*/  ULDC.64 UR4, c[0x0][0xaa0] ;  /* 0x0002a80000047ab9 */ /* 0x000fe20000000a00 */
[----:B------:R-:W-:Y:S01]  /*1dd10*/  SHF.R.U64 R32, R32, 0x3, RZ ;  /* 0x0000000320207819 */ /* 0x000fe200000012ff */
[----:B------:R-:W-:Y:S01]  /*1dd20*/  SHFL.IDX PT, R52, R10, 0x1, 0x1c1f ;  /* 0x003c1f000a347f89 */ /* 0x000fe200000e0000 */
[----:B------:R-:W-:-:S02]  /*1dd30*/  SHF.R.U64 R24, R24, 0x3, RZ ;  /* 0x0000000318187819 */ /* 0x000fc400000012ff */
[----:B------:R-:W-:Y:S01]  /*1dd40*/  SHF.R.U64 R12, R12, 0x3, RZ ;  /* 0x000000030c0c7819 */ /* 0x000fe200000012ff */
[----:B------:R-:W2:Y:S01]  /*1dd50*/  SHFL.IDX PT, R53, R11, 0x1, 0x1c1f ;  /* 0x003c1f000b357f89 */ /* 0x000ea200000e0000 */
[----:B------:R-:W-:Y:S01]  /*1dd60*/  LOP3.LUT R24, R24, R25, RZ, 0x3c, !PT ;  /* 0x0000001918187212 */ /* 0x000fe200078e3cff */
[--C-:B------:R-:W-:Y:S01]  /*1dd70*/  IMAD.X R25, RZ, RZ, R21.reuse, P2 ;  /* 0x000000ffff197224 */ /* 0x100fe200010e0615 */
[C---:B------:R-:W-:Y:S01]  /*1dd80*/  ISETP.GE.OR P2, PT, R4.reuse, R59, P0 ;  /* 0x0000003b0400720c */ /* 0x040fe20000746670 */
[----:B------:R-:W-:Y:S01]  /*1dd90*/  VIADD R4, R4, 0x8 ;  /* 0x0000000804047836 */ /* 0x000fe20000000000 */
[----:B------:R-:W-:Y:S02]  /*1dda0*/  SHF.R.U64 R8, R8, 0x3, RZ ;  /* 0x0000000308087819 */ /* 0x000fe400000012ff */
[----:B------:R-:W-:Y:S01]  /*1ddb0*/  LOP3.LUT R32, R32, R33, RZ, 0x3c, !PT ;  /* 0x0000002120207212 */ /* 0x000fe200078e3cff */
[--C-:B------:R-:W-:Y:S01]  /*1ddc0*/  IMAD.X R33, RZ, RZ, R21.reuse, P3 ;  /* 0x000000ffff217224 */ /* 0x100fe200018e0615 */
[----:B------:R-:W-:Y:S01]  /*1ddd0*/  LOP3.LUT R12, R12, R13, RZ, 0x3c, !PT ;  /* 0x0000000d0c0c7212 */ /* 0x000fe200078e3cff */
[----:B------:R-:W-:Y:S01]  /*1dde0*/  IMAD.X R13, RZ, RZ, R21, P4 ;  /* 0x000000ffff0d7224 */ /* 0x000fe200020e0615 */
[----:B------:R-:W-:-:S02]  /*1ddf0*/  LOP3.LUT R8, R8, R7, RZ, 0x3c, !PT ;  /* 0x0000000708087212 */ /* 0x000fc400078e3cff */
[----:B------:R-:W-:Y:S02]  /*1de00*/  IADD3 R5, P3, R20, 0x7000, RZ ;  /* 0x0000700014057810 */ /* 0x000fe40007f7e0ff */
[----:B------:R-:W-:Y:S01]  /*1de10*/  ISETP.GE.OR P0, PT, R4, R59, P0 ;  /* 0x0000003b0400720c */ /* 0x000fe20000706670 */
[----:B-1----:R1:W-:Y:S01]  /*1de20*/  @!P2 ST.E desc[UR38][R50.64], R3 ;  /* 0x000000033200a985 */ /* 0x0023e2000c101926 */
[C---:B------:R-:W-:Y:S01]  /*1de30*/  IADD3 R37, P5, R20.reuse, 0x5000, RZ ;  /* 0x0000500014257810 */ /* 0x040fe20007fbe0ff */
[----:B------:R-:W-:Y:S01]  /*1de40*/  IMAD.X R45, RZ, RZ, R21, P3 ;  /* 0x000000ffff2d7224 */ /* 0x000fe200018e0615 */
[C---:B------:R-:W-:Y:S02]  /*1de50*/  IADD3 R41, P4, R20.reuse, 0x6000, RZ ;  /* 0x0000600014297810 */ /* 0x040fe40007f9e0ff */
[----:B------:R-:W-:Y:S02]  /*1de60*/  LOP3.LUT R7, R20, 0x380, RZ, 0xc0, !PT ;  /* 0x0000038014077812 */ /* 0x000fe400078ec0ff */
[----:B------:R-:W-:-:S02]  /*1de70*/  LOP3.LUT R4, R5, 0x380, RZ, 0xc0, !PT ;  /* 0x0000038005047812 */ /* 0x000fc400078ec0ff */
[----:B------:R-:W-:Y:S02]  /*1de80*/  LOP3.LUT R36, R37, 0x380, RZ, 0xc0, !PT ;  /* 0x0000038025247812 */ /* 0x000fe400078ec0ff */
[----:B------:R-:W-:Y:S01]  /*1de90*/  LOP3.LUT R40, R41, 0x380, RZ, 0xc0, !PT ;  /* 0x0000038029287812 */ /* 0x000fe200078ec0ff */
[----:B-1----:R-:W1:Y:S01]  /*1dea0*/  @P1 LDC R51, c[0x0][0xbec] ;  /* 0x0002fb00ff331b82 */ /* 0x002e620000000800 */
[----:B------:R-:W-:Y:S01]  /*1deb0*/  SHF.R.U64 R7, R7, 0x3, RZ ;  /* 0x0000000307077819 */ /* 0x000fe200000012ff */
[----:B------:R-:W-:Y:S01]  /*1dec0*/  IMAD R3, R49, UR4, RZ ;  /* 0x0000000431037c24 */ /* 0x000fe2000f8e02ff */
[----:B------:R-:W-:Y:S01]  /*1ded0*/  SHF.R.U64 R4, R4, 0x3, RZ ;  /* 0x0000000304047819 */ /* 0x000fe200000012ff */
[----:B--2---:R2:W-:Y:S01]  /*1dee0*/  @!P0 ST.E desc[UR38][R52.64], R0 ;  /* 0x0000000034008985 */ /* 0x0045e2000c101926 */
[----:B------:R-:W-:Y:S02]  /*1def0*/  SHF.R.U64 R36, R36, 0x3, RZ ;  /* 0x0000000324247819 */ /* 0x000fe400000012ff */
[----:B------:R-:W-:Y:S01]  /*1df00*/  SHF.R.U64 R40, R40, 0x3, RZ ;  /* 0x0000000328287819 */ /* 0x000fe200000012ff */
[----:B------:R-:W3:Y:S01]  /*1df10*/  @P1 LDC R49, c[0x0][0xbf0] ;  /* 0x0002fc00ff311b82 */ /* 0x000ee20000000800 */
[----:B------:R-:W-:Y:S01]  /*1df20*/  LOP3.LUT R20, R7, R20, RZ, 0x3c, !PT ;  /* 0x0000001407147212 */ /* 0x000fe200078e3cff */
[----:B------:R-:W-:Y:S01]  /*1df30*/  IMAD R3, R48, UR5, R3 ;  /* 0x0000000530037c24 */ /* 0x000fe2000f8e0203 */
[----:B------:R-:W-:Y:S01]  /*1df40*/  LOP3.LUT R36, R36, R37, RZ, 0x3c, !PT ;  /* 0x0000002524247212 */ /* 0x000fe200078e3cff */
[--C-:B------:R-:W-:Y:S01]  /*1df50*/  IMAD.X R37, RZ, RZ, R21.reuse, P5 ;  /* 0x000000ffff257224 */ /* 0x100fe200028e0615 */
[----:B------:R-:W-:Y:S01]  /*1df60*/  LOP3.LUT R40, R40, R41, RZ, 0x3c, !PT ;  /* 0x0000002928287212 */ /* 0x000fe200078e3cff */
[----:B------:R-:W-:Y:S01]  /*1df70*/  IMAD.X R41, RZ, RZ, R21, P4 ;  /* 0x000000ffff297224 */ /* 0x000fe200020e0615 */
[----:B------:R-:W-:Y:S01]  /*1df80*/  LOP3.LUT R44, R4, R5, RZ, 0x3c, !PT ;  /* 0x00000005042c7212 */ /* 0x000fe200078e3cff */
[----:B--2---:R-:W-:Y:S01]  /*1df90*/  IMAD R0, R207, 0x20, R23 ;  /* 0x00000020cf007824 */ /* 0x004fe200078e0217 */
[----:B------:R2:W5:Y:S04]  /*1dfa0*/  LD.E.128 R4, desc[UR38][R20.64] ;  /* 0x0000002614047980 */ /* 0x000568000c101d00 */
[----:B------:R-:W5:Y:S04]  /*1dfb0*/  LD.E.128 R8, desc[UR38][R8.64] ;  /* 0x0000002608087980 */ /* 0x000f68000c101d00 */
[----:B------:R-:W5:Y:S01]  /*1dfc0*/  LD.E.128 R12, desc[UR38][R12.64] ;  /* 0x000000260c0c7980 */ /* 0x000f62000c101d00 */
[----:B--2---:R-:W-:Y:S01]  /*1dfd0*/  IMAD.WIDE.U32 R20, R48, UR4, RZ ;  /* 0x0000000430147c25 */ /* 0x004fe2000f8e00ff */
[----:B------:R-:W-:-:S02]  /*1dfe0*/  ULDC.64 UR4, c[0x0][0xae8] ;  /* 0x0002ba0000047ab9 */ /* 0x000fc40000000a00 */
[----:B------:R-:W5:Y:S01]  /*1dff0*/  LD.E.128 R24, desc[UR38][R24.64] ;  /* 0x0000002618187980 */ /* 0x000f62000c101d00 */
[----:B------:R-:W-:Y:S02]  /*1e000*/  IMAD.IADD R21, R21, 0x1, R3 ;  /* 0x0000000115157824 */ /* 0x000fe400078e0203 */
[----:B------:R-:W-:Y:S01]  /*1e010*/  IMAD R3, R54, UR4, RZ ;  /* 0x0000000436037c24 */ /* 0x000fe2000f8e02ff */
[----:B------:R-:W5:Y:S01]  /*1e020*/  LD.E.128 R32, desc[UR38][R32.64] ;  /* 0x0000002620207980 */ /* 0x000f62000c101d00 */
[----:B------:R-:W-:Y:S02]  /*1e030*/  IMAD.IADD R48, R193, 0x1, R0 ;  /* 0x00000001c1307824 */ /* 0x000fe400078e0200 */
[C---:B------:R-:W-:Y:S01]  /*1e040*/  IMAD R3, R208.reuse, UR5, R3 ;  /* 0x00000005d0037c24 */ /* 0x040fe2000f8e0203 */
[----:B------:R-:W5:Y:S01]  /*1e050*/  LD.E.128 R36, desc[UR38][R36.64] ;  /* 0x0000002624247980 */ /* 0x000f62000c101d00 */
[----:B------:R-:W-:Y:S01]  /*1e060*/  IMAD.WIDE.U32 R20, R208, UR4, R20 ;  /* 0x00000004d0147c25 */ /* 0x000fe2000f8e0014 */
[----:B------:R-:W-:-:S02]  /*1e070*/  ULDC.64 UR4, c[0x0][0xaf0] ;  /* 0x0002bc0000047ab9 */ /* 0x000fc40000000a00 */
[----:B------:R-:W5:Y:S01]  /*1e080*/  LD.E.128 R40, desc[UR38][R40.64] ;  /* 0x0000002628287980 */ /* 0x000f62000c101d00 */
[----:B-1----:R-:W-:-:S03]  /*1e090*/  @P1 IMAD.HI.U32 R0, R48, R51, RZ ;  /* 0x0000003330001227 */ /* 0x002fc600078e00ff */
[----:B------:R-:W5:Y:S01]  /*1e0a0*/  LD.E.128 R44, desc[UR38][R44.64] ;  /* 0x000000262c2c7980 */ /* 0x000f62000c101d00 */
[----:B------:R-:W-:Y:S01]  /*1e0b0*/  IMAD.IADD R21, R21, 0x1, R3 ;  /* 0x0000000115157824 */ /* 0x000fe200078e0203 */
[----:B------:R-:W-:Y:S01]  /*1e0c0*/  BSSY B1, `(.L_x_1906) ;  /* 0x0000033000017945 */ /* 0x000fe20003800000 */
[----:B------:R-:W-:Y:S01]  /*1e0d0*/  IMAD.MOV.U32 R3, RZ, RZ, R48 ;  /* 0x000000ffff037224 */ /* 0x000fe200078e0030 */
[----:B---3--:R-:W-:Y:S01]  /*1e0e0*/  @P1 SHF.R.U32.HI R3, RZ, R49, R0 ;  /* 0x00000031ff031219 */ /* 0x008fe20000011600 */
[----:B------:R-:W-:Y:S01]  /*1e0f0*/  IMAD R28, R28, UR4, RZ ;  /* 0x000000041c1c7c24 */ /* 0x000fe2000f8e02ff */
[----:B------:R-:W-:Y:S01]  /*1e100*/  @!PT LDS RZ, [RZ] ;  /* 0x00000000fffff984 */ /* 0x000fe20000000800 */
[----:B------:R-:W-:Y:S01]  /*1e110*/  @!PT LDS RZ, [RZ] ;  /* 0x00000000fffff984 */ /* 0x000fe20000000800 */
[----:B------:R-:W-:Y:S01]  /*1e120*/  @!PT LDS RZ, [RZ] ;  /* 0x00000000fffff984 */ /* 0x000fe20000000800 */
[----:B------:R-:W-:Y:S01]  /*1e130*/  @!PT LDS RZ, [RZ] ;  /* 0x00000000fffff984 */ /* 0x000fe20000000800 */
[----:B------:R1:W-:Y:S06]  /*1e140*/  MEMBAR.ALL.CTA ;  /* 0x0000000000007992 */ /* 0x0003ec0000008000 */
[----:B-1----:R-:W1:Y:S01]  /*1e150*/  FENCE.VIEW.ASYNC.S ;  /* 0x00000000000073c6 */ /* 0x002e620000000000 */
        /* <DEDUP_REMOVED lines=12> */
[----:B------:R-:W-:Y:S02]  /*1e220*/  IMAD.IADD R50, R23, 0x1, R193 ;  /* 0x0000000117327824 */ /* 0x000fe400078e02c1 */
[----:B------:R-:W-:Y:S02]  /*1e230*/  IMAD.IADD R21, R21, 0x1, R51 ;  /* 0x0000000115157824 */ /* 0x000fe400078e0233 */
[----:B------:R-:W-:Y:S01]  /*1e240*/  IMAD R28, R0, UR4, RZ ;  /* 0x00000004001c7c24 */ /* 0x000fe2000f8e02ff */
[C---:B------:R-:W-:Y:S01]  /*1e250*/  ISETP.GE.AND P2, PT, R50.reuse, R59, PT ;  /* 0x0000003b3200720c */ /* 0x040fe20003f46270 */
[----:B------:R-:W-:-:S02]  /*1e260*/  VIADD R0, R50, 0x20 ;  /* 0x0000002032007836 */ /* 0x000fc40000000000 */
[C---:B------:R-:W-:Y:S02]  /*1e270*/  IMAD R51, R49.reuse, UR5, R28 ;  /* 0x0000000531337c24 */ /* 0x040fe4000f8e021c */
[----:B------:R-:W-:Y:S01]  /*1e280*/  IMAD.WIDE.U32 R20, R49, UR4, R20 ;  /* 0x0000000431147c25 */ /* 0x000fe2000f8e0014 */
[----:B------:R-:W-:Y:S01]  /*1e290*/  ULDC.64 UR4, c[0x0][0xa80] ;  /* 0x0002a00000047ab9 */ /* 0x000fe20000000a00 */
[-C--:B------:R-:W-:Y:S02]  /*1e2a0*/  ISETP.GE.AND P0, PT, R0, R59.reuse, PT ;  /* 0x0000003b0000720c */ /* 0x080fe40003f06270 */
[----:B------:R-:W-:Y:S01]  /*1e2b0*/  VIADD R3, R50, 0x40 ;  /* 0x0000004032037836 */ /* 0x000fe20000000000 */
[----:B------:R-:W-:Y:S01]  /*1e2c0*/  LEA R28, P3, R20, UR4, 0x1 ;  /* 0x00000004141c7c11 */ /* 0x000fe2000f8608ff */
[----:B------:R-:W-:Y:S02]  /*1e2d0*/  IMAD.IADD R21, R21, 0x1, R51 ;  /* 0x0000000115157824 */ /* 0x000fe400078e0233 */
[----:B------:R-:W-:Y:S01]  /*1e2e0*/  VIADD R0, R2, 0x28820 ;  /* 0x0002882002007836 */ /* 0x000fe20000000000 */
[----:B------:R-:W-:-:S02]  /*1e2f0*/  ISETP.GE.AND P1, PT, R3, R59, PT ;  /* 0x0000003b0300720c */ /* 0x000fc40003f26270 */
[----:B------:R-:W-:Y:S02]  /*1e300*/  LEA.HI.X R3, R20, UR5, R21, 0x1, P3 ;  /* 0x0000000514037c11 */ /* 0x000fe400098f0c15 */
[----:B------:R-:W-:Y:S01]  /*1e310*/  PRMT R0, RZ, 0x654, R0 ;  /* 0x00000654ff007816 */ /* 0x000fe20000000000 */
[----:B-1----:R1:W2:Y:S03]  /*1e320*/  SHFL.IDX PT, R21, R28, RZ, 0x181f ;  /* 0x00181fff1c157589 */ /* 0x0022a600000e0000 */
[----:B------:R1:W-:Y:S01]  /*1e330*/  SYNCS.ARRIVE.TRANS64.RED.A1T0 RZ, [R0+URZ], RZ ;  /* 0x000000ff00ff79a7 */ /* 0x0003e2000810043f */
[----:B------:R1:W3:Y:S01]  /*1e340*/  SHFL.IDX PT, R49, R3, RZ, 0x181f ;  /* 0x00181fff03317589 */ /* 0x0002e200000e0000 */
[----:B------:R-:W-:Y:S05]  /*1e350*/  @P2 BRA `(.L_x_1907) ;  /* 0x0000000000242947 */ /* 0x000fea0003800000 */
[----:B------:R-:W-:Y:S02]  /*1e360*/  ULDC UR4, c[0x0][0xac8] ;  /* 0x0002b20000047ab9 */ /* 0x000fe40000000800 */
[----:B------:R-:W-:Y:S02]  /*1e370*/  ISETP.GE.AND P2, PT, R16, UR4, PT ;  /* 0x0000000410007c0c */ /* 0x000fe4000bf46270 */
[----:B------:R-:W-:-:S11]  /*1e380*/  ISETP.GE.AND P3, PT, R190, UR4, PT ;  /* 0x00000004be007c0c */ /* 0x000fd6000bf66270 */
[-C--:B--2---:R-:W-:Y:S02]  /*1e390*/  @!P2 LEA R20, P4, R16, R21.reuse, 0x1 ;  /* 0x000000151014a211 */ /* 0x084fe400078808ff */
[----:B------:R-:W-:Y:S02]  /*1e3a0*/  @!P3 LEA R48, P5, R190, R21, 0x1 ;  /* 0x00000015be30b211 */ /* 0x000fe400078a08ff */
[-C--:B---3--:R-:W-:Y:S02]  /*1e3b0*/  @!P2 LEA.HI.X R21, R16, R49.reuse, R17, 0x1, P4 ;  /* 0x000000311015a211 */ /* 0x088fe400020f0c11 */
[----:B------:R-:W-:-:S03]  /*1e3c0*/  @!P3 LEA.HI.X R49, R190, R49, R214, 0x1, P5 ;  /* 0x00000031be31b211 */ /* 0x000fc600028f0cd6 */
[----:B-----5:R4:W-:Y:S04]  /*1e3d0*/  @!P2 ST.E.128 desc[UR38][R20.64], R4 ;  /* 0x000000041400a985 */ /* 0x0209e8000c101d26 */
[----:B------:R4:W-:Y:S02]  /*1e3e0*/  @!P3 ST.E.128 desc[UR38][R48.64], R32 ;  /* 0x000000203000b985 */ /* 0x0009e4000c101d26 */
.L_x_1907:
[----:B------:R-:W-:Y:S05]  /*1e3f0*/  BSYNC B1 ;  /* 0x0000000000017941 */ /* 0x000fea0003800000 */
.L_x_1906:
[----:B----45:R4:W0:Y:S01]  /*1e400*/  SHFL.IDX PT, R7, R3, 0x1, 0x181f ;  /* 0x00381f0003077f89 */ /* 0x03082200000e0000 */
[----:B------:R-:W-:Y:S03]  /*1e410*/  BSSY B1, `(.L_x_1908) ;  /* 0x000000c000017945 */ /* 0x000fe60003800000 */
[----:B------:R4:W0:Y:S01]  /*1e420*/  SHFL.IDX PT, R5, R28, 0x1, 0x181f ;  /* 0x00381f001c057f89 */ /* 0x00082200000e0000 */
[----:B------:R-:W-:Y:S05]  /*1e430*/  @P0 BRA `(.L_x_1909) ;  /* 0x0000000000240947 */ /* 0x000fea0003800000 */
[----:B------:R-:W-:Y:S02]  /*1e440*/  ULDC UR4, c[0x0][0xac8] ;  /* 0x0002b20000047ab9 */ /* 0x000fe40000000800 */
[----:B------:R-:W-:Y:S02]  /*1e450*/  ISETP.GE.AND P3, PT, R16, UR4, PT ;  /* 0x0000000410007c0c */ /* 0x000fe4000bf66270 */
[----:B------:R-:W-:-:S11]  /*1e460*/  ISETP.GE.AND P4, PT, R190, UR4, PT ;  /* 0x00000004be007c0c */ /* 0x000fd6000bf86270 */
[-C--:B0-----:R-:W-:Y:S02]  /*1e470*/  @!P3 LEA R4, P0, R16, R5.reuse, 0x1 ;  /* 0x000000051004b211 */ /* 0x081fe400078008ff */
[----:B------:R-:W-:Y:S02]  /*1e480*/  @!P4 LEA R6, P2, R190, R5, 0x1 ;  /* 0x00000005be06c211 */ /* 0x000fe400078408ff */
[-C--:B------:R-:W-:Y:S02]  /*1e490*/  @!P3 LEA.HI.X R5, R16, R7.reuse, R17, 0x1, P0 ;  /* 0x000000071005b211 */ /* 0x080fe400000f0c11 */
[----:B------:R-:W-:-:S03]  /*1e4a0*/  @!P4 LEA.HI.X R7, R190, R7, R214, 0x1, P2 ;  /* 0x00000007be07c211 */ /* 0x000fc600010f0cd6 */
[----:B------:R0:W-:Y:S04]  /*1e4b0*/  @!P3 ST.E.128 desc[UR38][R4.64], R8 ;  /* 0x000000080400b985 */ /* 0x0001e8000c101d26 */
[----:B------:R0:W-:Y:S02]  /*1e4c0*/  @!P4 ST.E.128 desc[UR38][R6.64], R36 ;  /* 0x000000240600c985 */ /* 0x0001e4000c101d26 */
.L_x_1909:
[----:B------:R-:W-:Y:S05]  /*1e4d0*/  BSYNC B1 ;  /* 0x0000000000017941 */ /* 0x000fea0003800000 */
.L_x_1908:
[----:B0-----:R0:W0:Y:S01]  /*1e4e0*/  SHFL.IDX PT, R7, R3, 0x2, 0x181f ;  /* 0x00581f0003077f89 */ /* 0x00102200000e0000 */
        /* <DEDUP_REMOVED lines=12> */
.L_x_1911:
[----:B------:R-:W-:Y:S05]  /*1e5b0*/  BSYNC B1 ;  /* 0x0000000000017941 */ /* 0x000fea0003800000 */
.L_x_1910:
[----:B-1----:R-:W-:Y:S01]  /*1e5c0*/  VIADD R0, R50, 0x60 ;  /* 0x0000006032007836 */ /* 0x002fe20000000000 */
[----:B0---4-:R-:W0:Y:S04]  /*1e5d0*/  SHFL.IDX PT, R3, R3, 0x3, 0x181f ;  /* 0x00781f0003037f89 */ /* 0x011e2800000e0000 */
[----:B------:R-:W-:Y:S01]  /*1e5e0*/  ISETP.GE.AND P0, PT, R0, R59, PT ;  /* 0x0000003b0000720c */ /* 0x000fe20003f06270 */
[----:B------:R1:W4:-:S12]  /*1e5f0*/  SHFL.IDX PT, R7, R28, 0x3, 0x181f ;  /* 0x00781f001c077f89 */ /* 0x00031800000e0000 */
[----:B-1----:R-:W-:Y:S05]  /*1e600*/  @P0 BRA `(.L_x_1912) ;  /* 0x0000000800fc0947 */ /* 0x002fea0003800000 */
[----:B------:R-:W-:Y:S02]  /*1e610*/  ULDC UR4, c[0x0][0xac8] ;  /* 0x0002b20000047ab9 */ /* 0x000fe40000000800 */
[----:B------:R-:W-:-:S13]  /*1e620*/  ISETP.GE.AND P1, PT, R16, UR4, PT ;  /* 0x0000000410007c0c */ /* 0x000fda000bf26270 */
[----:B----4-:R-:W-:-:S04]  /*1e630*/  @!P1 LEA R4, P0, R16, R7, 0x1 ;  /* 0x0000000710049211 */ /* 0x010fc800078008ff */
[----:B0-----:R-:W-:Y:S02]  /*1e640*/  @!P1 LEA.HI.X R5, R16, R3, R17, 0x1, P0 ;  /* 0x0000000310059211 */ /* 0x001fe400000f0c11 */
[----:B------:R-:W-:-:S03]  /*1e650*/  ISETP.GE.AND P0, PT, R190, UR4, PT ;  /* 0x00000004be007c0c */ /* 0x000fc6000bf06270 */
[----:B------:R1:W-:Y:S10]  /*1e660*/  @!P1 ST.E.128 desc[UR38][R4.64], R24 ;  /* 0x0000001804009985 */ /* 0x0003f4000c101d26 */
[----:B------:R-:W-:Y:S05]  /*1e670*/  @P0 BRA `(.L_x_1912) ;  /* 0x0000000800e00947 */ /* 0x000fea0003800000 */
[----:B-1----:R-:W-:-:S04]  /*1e680*/  LEA R4, P0, R190, R7, 0x1 ;  /* 0x00000007be047211 */ /* 0x002fc800078008ff */
[----:B------:R-:W-:-:S05]  /*1e690*/  LEA.HI.X R5, R190, R3, R214, 0x1, P0 ;  /* 0x00000003be057211 */ /* 0x000fca00000f0cd6 */
[----:B------:R0:W-:Y:S01]  /*1e6a0*/  ST.E.128 desc[UR38][R4.64], R44 ;  /* 0x0000002c04007985 */ /* 0x0001e2000c101d26 */
[----:B------:R-:W-:Y:S05]  /*1e6b0*/  BRA `(.L_x_1912) ;  /* 0x0000000800d07947 */ /* 0x000fea0003800000 */
.L_x_1904:
[----:B------:R-:W-:Y:S01]  /*1e6c0*/  ULDC.64 UR4, c[0x0][0xc00] ;  /* 0x0003000000047ab9 */ /* 0x000fe20000000a00 */
[----:B------:R-:W2:Y:S01]  /*1e6d0*/  LDC.64 R4, c[0x0][0xc00] ;  /* 0x00030000ff047b82 */ /* 0x000ea20000000a00 */
[----:B------:R-:W-:Y:S01]  /*1e6e0*/  ISETP.NE.U32.AND P0, PT, RZ, UR4, PT ;  /* 0x00000004ff007c0c */ /* 0x000fe2000bf05070 */
[----:B------:R-:W-:-:S03]  /*1e6f0*/  IMAD.MOV.U32 R0, RZ, RZ, RZ ;  /* 0x000000ffff007224 */ /* 0x000fc600078e00ff */
[----:B------:R-:W-:Y:S01]  /*1e700*/  ISETP.NE.AND.EX P0, PT, RZ, UR5, PT, P0 ;  /* 0x00000005ff007c0c */ /* 0x000fe2000bf05300 */
[----:B------:R-:W-:Y:S02]  /*1e710*/  ULDC.64 UR4, c[0x0][0xc08] ;  /* 0x0003020000047ab9 */ /* 0x000fe40000000a00 */
[----:B------:R-:W-:Y:S01]  /*1e720*/  ISETP.NE.U32.AND P1, PT, RZ, UR4, PT ;  /* 0x00000004ff007c0c */ /* 0x000fe2000bf25070 */
[----:B------:R-:W3:Y:S03]  /*1e730*/  LDC R25, c[0x0][0xbe8] ;  /* 0x0002fa00ff197b82 */ /* 0x000ee60000000800 */
[----:B------:R-:W-:Y:S01]  /*1e740*/  ISETP.NE.AND.EX P1, PT, RZ, UR5, PT, P1 ;  /* 0x00000005ff007c0c */ /* 0x000fe2000bf25310 */
[----:B--2---:R-:W-:-:S12]  /*1e750*/  IMAD.WIDE R4, R209, 0x4, R4 ;  /* 0x00000004d1047825 */ /* 0x004fd800078e0204 */
[----:B------:R-:W2:Y:S01]  /*1e760*/  @P1 LDC.64 R6, c[0x0][0xc08] ;  /* 0x00030200ff061b82 */ /* 0x000ea20000000a00 */
[----:B------:R-:W-:Y:S02]  /*1e770*/  ULDC UR4, c[0x0][0xa88] ;  /* 0x0002a20000047ab9 */ /* 0x000fe40000000800 */
[----:B------:R-:W-:Y:S01]  /*1e780*/  IMAD.U32 R8, RZ, RZ, UR4 ;  /* 0x00000004ff087e24 */ /* 0x000fe2000f8e00ff */
[----:B------:R4:W5:Y:S01]  /*1e790*/  @P0 LDG.E R0, desc[UR38][R4.64] ;  /* 0x0000002604000981 */ /* 0x000962000c1e1900 */
[----:B--2---:R-:W-:-:S05]  /*1e7a0*/  @P1 IMAD.WIDE R6, R209, 0x4, R6 ;  /* 0x00000004d1061825 */ /* 0x004fca00078e0206 */
[----:B------:R4:W5:Y:S01]  /*1e7b0*/  @P1 LDG.E R8, desc[UR38][R6.64] ;  /* 0x0000002606081981 */ /* 0x000962000c1e1900 */
[----:B---3--:R-:W-:Y:S02]  /*1e7c0*/  ISETP.NE.AND P2, PT, R25, 0x1, PT ;  /* 0x000000011900780c */ /* 0x008fe40003f45270 */
[----:B------:R-:W-:Y:S02]  /*1e7d0*/  ISETP.GE.AND P3, PT, R229, 0x80, PT ;  /* 0x00000080e500780c */ /* 0x000fe40003f66270 */
[----:B------:R-:W-:-:S09]  /*1e7e0*/  SHF.R.S32.HI R9, RZ, 0x1f, R209 ;  /* 0x0000001fff097819 */ /* 0x000fd200000114d1 */
[----:B------:R-:W2:Y:S01]  /*1e7f0*/  @P2 LDC R27, c[0x0][0xbec] ;  /* 0x0002fb00ff1b2b82 */ /* 0x000ea20000000800 */
[----:B----4-:R-:W-:Y:S05]  /*1e800*/  @P1 BRA `(.L_x_1913) ;  /* 0x0000000000101947 */ /* 0x010fea0003800000 */
[----:B------:R-:W-:Y:S05]  /*1e810*/  @!P0 BRA `(.L_x_1913) ;  /* 0x00000000000c8947 */ /* 0x000fea0003800000 */
[----:B------:R-:W3:Y:S04]  /*1e820*/  LDG.E R3, desc[UR38][R4.64] ;  /* 0x0000002604037981 */ /* 0x000ee8000c1e1900 */
[----:B-----5:R-:W3:Y:S02]  /*1e830*/  LDG.E R8, desc[UR38][R4.64+0x4] ;  /* 0x0000042604087981 */ /* 0x020ee4000c1e1900 */
[----:B---3--:R-:W-:-:S07]  /*1e840*/  IMAD.IADD R8, R8, 0x1, -R3 ;  /* 0x0000000108087824 */ /* 0x008fce00078e0a03 */
.L_x_1913:
[----:B------:R-:W-:Y:S01]  /*1e850*/  BSSY B1, `(.L_x_1914) ;  /* 0x000002d000017945 */ /* 0x000fe20003800000 */
[----:B------:R-:W-:Y:S02]  /*1e860*/  SHF.R.S32.HI R12, RZ, 0x1f, R208 ;  /* 0x0000001fff0c7819 */ /* 0x000fe400000114d0 */
[----:B------:R-:W-:Y:S02]  /*1e870*/  SEL R13, R209, RZ, !P0 ;  /* 0x000000ffd10d7207 */ /* 0x000fe40004000000 */
[----:B------:R-:W-:Y:S02]  /*1e880*/  SEL R14, R9, RZ, !P0 ;  /* 0x000000ff090e7207 */ /* 0x000fe40004000000 */
[----:B-----5:R-:W-:Y:S01]  /*1e890*/  SHF.R.S32.HI R11, RZ, 0x1f, R0 ;  /* 0x0000001fff0b7819 */ /* 0x020fe20000011400 */
[----:B------:R-:W-:Y:S06]  /*1e8a0*/  @P3 BRA `(.L_x_1915) ;  /* 0x00000000009c3947 */ /* 0x000fec0003800000 */
[----:B------:R-:W3:Y:S01]  /*1e8b0*/  S2R R10, SR_TID.X ;  /* 0x00000000000a7919 */ /* 0x000ee20000002100 */
[----:B------:R-:W4:Y:S02]  /*1e8c0*/  LDC R9, c[0x0][0xbe8] ;  /* 0x0002fa00ff097b82 */ /* 0x000f240000000800 */
[----:B----4-:R-:W-:Y:S01]  /*1e8d0*/  IMAD R3, R8, R9, RZ ;  /* 0x0000000908037224 */ /* 0x010fe200078e02ff */
[----:B---3--:R-:W-:-:S04]  /*1e8e0*/  IADD3 R10, R193, -0x80, R10 ;  /* 0xffffff80c10a7810 */ /* 0x008fc80007ffe00a */
[----:B------:R-:W-:-:S13]  /*1e8f0*/  ISETP.GE.AND P0, PT, R10, R3, PT ;  /* 0x000000030a00720c */ /* 0x000fda0003f06270 */
[----:B------:R-:W-:Y:S05]  /*1e900*/  @P0 BRA `(.L_x_1915) ;  /* 0x0000000000840947 */ /* 0x000fea0003800000 */
[----:B------:R-:W-:Y:S01]  /*1e910*/  ISETP.NE.AND P0, PT, R9, 0x1, PT ;  /* 0x000000010900780c */ /* 0x000fe20003f05270 */
[----:B------:R-:W-:Y:S01]  /*1e920*/  ULDC.64 UR4, c[0x0][0xb90] ;  /* 0x0002e40000047ab9 */ /* 0x000fe20000000a00 */
[----:B------:R-:W-:Y:S02]  /*1e930*/  IMAD.MOV.U32 R4, RZ, RZ, R0 ;  /* 0x000000ffff047224 */ /* 0x000fe400078e0000 */
        /* <DEDUP_REMOVED lines=8> */
[----:B------:R-:W4:Y:S01]  /*1e9c0*/  @P0 LDC R21, c[0x0][0xbf0] ;  /* 0x0002fc00ff150b82 */ /* 0x000f220000000800 */
[----:B------:R-:W-:-:S04]  /*1e9d0*/  IMAD.WIDE.U32 R4, R13, UR4, R4 ;  /* 0x000000040d047c25 */ /* 0x000fc8000f8e0004 */
[----:B---3--:R-:W-:-:S05]  /*1e9e0*/  @P0 IMAD.HI.U32 R6, R10, R15, RZ ;  /* 0x0000000f0a060227 */ /* 0x008fca00078e00ff */
[----:B----4-:R-:W-:Y:S01]  /*1e9f0*/  @P0 SHF.R.U32.HI R3, RZ, R21, R6 ;  /* 0x00000015ff030219 */ /* 0x010fe20000011606 */
[----:B------:R-:W-:-:S03]  /*1ea00*/  IMAD R6, R14, UR4, RZ ;  /* 0x000000040e067c24 */ /* 0x000fc6000f8e02ff */
[----:B------:R-:W-:Y:S01]  /*1ea10*/  IADD3 R4, P0, R3, R4, RZ ;  /* 0x0000000403047210 */ /* 0x000fe20007f1e0ff */
[--C-:B------:R-:W-:Y:S02]  /*1ea20*/  IMAD.MOV R7, RZ, RZ, -R3.reuse ;  /* 0x000000ffff077224 */ /* 0x100fe400078e0a03 */
        /* <DEDUP_REMOVED lines=15> */
.L_x_1915:
[----:B------:R-:W-:Y:S05]  /*1eb20*/  BSYNC B1 ;  /* 0x0000000000017941 */ /* 0x000fea0003800000 */
.L_x_1914:
[----:B------:R-:W4:Y:S01]  /*1eb30*/  @P2 LDC R9, c[0x0][0xbf0] ;  /* 0x0002fc00ff092b82 */ /* 0x000f220000000800 */
[----:B------:R-:W-:Y:S02]  /*1eb40*/  ULDC.64 UR4, c[0x0][0xaa0] ;  /* 0x0002a80000047ab9 */ /* 0x000fe40000000a00 */
[----:B---3--:R-:W-:Y:S02]  /*1eb50*/  IMAD R3, R11, UR4, RZ ;  /* 0x000000040b037c24 */ /* 0x008fe4000f8e02ff */
[----:B------:R-:W-:-:S04]  /*1eb60*/  IMAD.WIDE.U32 R4, R0, UR4, RZ ;  /* 0x0000000400047c25 */ /* 0x000fc8000f8e00ff */
[----:B------:R-:W-:Y:S01]  /*1eb70*/  IMAD R3, R0, UR5, R3 ;  /* 0x0000000500037c24 */ /* 0x000fe2000f8e0203 */
[----:B------:R-:W-:Y:S01]  /*1eb80*/  ULDC.64 UR4, c[0x0][0xae8] ;  /* 0x0002ba0000047ab9 */ /* 0x000fe20000000a00 */
[----:B------:R-:W-:Y:S02]  /*1eb90*/  IMAD R0, R207, 0x20, R23 ;  /* 0x00000020cf007824 */ /* 0x000fe400078e0217 */
[----:B------:R-:W-:Y:S02]  /*1eba0*/  IMAD.IADD R5, R5, 0x1, R3 ;  /* 0x0000000105057824 */ /* 0x000fe400078e0203 */
[----:B------:R-:W-:Y:S02]  /*1ebb0*/  IMAD.IADD R10, R193, 0x1, R0 ;  /* 0x00000001c10a7824 */ /* 0x000fe400078e0200 */
[----:B------:R-:W-:Y:S02]  /*1ebc0*/  IMAD R3, R12, UR4, RZ ;  /* 0x000000040c037c24 */ /* 0x000fe4000f8e02ff */
[----:B--2---:R-:W-:-:S04]  /*1ebd0*/  @P2 IMAD.HI.U32 R0, R10, R27, RZ ;  /* 0x0000001b0a002227 */ /* 0x004fc800078e00ff */
[C---:B------:R-:W-:Y:S02]  /*1ebe0*/  IMAD R7, R208.reuse, UR5, R3 ;  /* 0x00000005d0077c24 */ /* 0x040fe4000f8e0203 */
[----:B------:R-:W-:Y:S01]  /*1ebf0*/  IMAD.WIDE.U32 R4, R208, UR4, R4 ;  /* 0x00000004d0047c25 */ /* 0x000fe2000f8e0004 */
[----:B------:R-:W-:-:S03]  /*1ec00*/  ULDC.64 UR4, c[0x0][0xaf0] ;  /* 0x0002bc0000047ab9 */ /* 0x000fc60000000a00 */
[----:B------:R-:W-:Y:S01]  /*1ec10*/  IMAD.MOV.U32 R3, RZ, RZ, R10 ;  /* 0x000000ffff037224 */ /* 0x000fe200078e000a */
[----:B----4-:R-:W-:Y:S01]  /*1ec20*/  @P2 SHF.R.U32.HI R3, RZ, R9, R0 ;  /* 0x00000009ff032219 */ /* 0x010fe20000011600 */
        /* <DEDUP_REMOVED lines=14> */
[----:B------:R-:W-:Y:S02]  /*1ed10*/  IMAD R0, R0, UR4, RZ ;  /* 0x0000000400007c24 */ /* 0x000fe4000f8e02ff */
[----:B------:R-:W-:Y:S02]  /*1ed20*/  IMAD.IADD R5, R5, 0x1, R9 ;  /* 0x0000000105057824 */ /* 0x000fe400078e0209 */
[C---:B------:R-:W-:Y:S02]  /*1ed30*/  IMAD R3, R7.reuse, UR5, R0 ;  /* 0x0000000507037c24 */ /* 0x040fe4000f8e0200 */
[----:B------:R-:W-:Y:S01]  /*1ed40*/  IMAD.WIDE.U32 R4, R7, UR4, R4 ;  /* 0x0000000407047c25 */ /* 0x000fe2000f8e0004 */
[----:B------:R-:W-:-:S03]  /*1ed50*/  ULDC.64 UR4, c[0x0][0xa80] ;  /* 0x0002a00000047ab9 */ /* 0x000fc60000000a00 */
[----:B------:R-:W-:Y:S01]  /*1ed60*/  IMAD.IADD R3, R5, 0x1, R3 ;  /* 0x0000000105037824 */ /* 0x000fe200078e0203 */
[C---:B------:R-:W-:Y:S01]  /*1ed70*/  LEA R0, P0, R4.reuse, UR4, 0x1 ;  /* 0x0000000404007c11 */ /* 0x040fe2000f8008ff */
[----:B------:R-:W-:Y:S01]  /*1ed80*/  UMOV UR4, 0xffffffff ;  /* 0xffffffff00047882 */ /* 0x000fe20000000000 */
[----:B------:R-:W-:Y:S02]  /*1ed90*/  IMAD.IADD R193, R23, 0x1, R193 ;  /* 0x0000000117c17824 */ /* 0x000fe400078e02c1 */
[----:B------:R-:W-:Y:S01]  /*1eda0*/  LEA.HI.X R4, R4, UR5, R3, 0x1, P0 ;  /* 0x0000000504047c11 */ /* 0x000fe200080f0c03 */
[----:B------:R-:W-:Y:S08]  /*1edb0*/  BRA.DIV UR4, `(.L_x_1916) ;  /* 0x0000009604e47947 */ /* 0x000ff0000b800000 */
[----:B------:R2:W3:Y:S04]  /*1edc0*/  SHFL.IDX PT, R3, R4, RZ, 0x181f ;  /* 0x00181fff04037589 */ /* 0x0004e800000e0000 */
[----:B------:R2:W4:Y:S02]  /*1edd0*/  SHFL.IDX PT, R14, R0, RZ, 0x181f ;  /* 0x00181fff000e7589 */ /* 0x00052400000e0000 */
.L_x_2153:
[----:B------:R-:W-:Y:S01]  /*1ede0*/  IMAD R8, R8, R25, RZ ;  /* 0x0000001908087224 */ /* 0x000fe200078e02ff */
[----:B------:R-:W-:Y:S04]  /*1edf0*/  BSSY B1, `(.L_x_1917) ;  /* 0x000000c000017945 */ /* 0x000fe80003800000 */
[----:B------:R-:W-:-:S13]  /*1ee00*/  ISETP.GE.AND P0, PT, R193, R8, PT ;  /* 0x00000008c100720c */ /* 0x000fda0003f06270 */
[----:B------:R-:W-:Y:S05]  /*1ee10*/  @P0 BRA `(.L_x_1918) ;  /* 0x0000000000240947 */ /* 0x000fea0003800000 */
[----:B------:R-:W-:Y:S02]  /*1ee20*/  ULDC UR4, c[0x0][0xac8] ;  /* 0x0002b20000047ab9 */ /* 0x000fe40000000800 */
[----:B------:R-:W-:Y:S02]  /*1ee30*/  ISETP.GE.AND P2, PT, R16, UR4, PT ;  /* 0x0000000410007c0c */ /* 0x000fe4000bf46270 */
[----:B------:R-:W-:-:S11]  /*1ee40*/  ISETP.GE.AND P3, PT, R190, UR4, PT ;  /* 0x00000004be007c0c */ /* 0x000fd6000bf66270 */
[-C--:B----4-:R-:W-:Y:S02]  /*1ee50*/  @!P2 LEA R6, P0, R16, R14.reuse, 0x1 ;  /* 0x0000000e1006a211 */ /* 0x090fe400078008ff */
[----:B------:R-:W-:Y:S02]  /*1ee60*/  @!P3 LEA R14, P1, R190, R14, 0x1 ;  /* 0x0000000ebe0eb211 */ /* 0x000fe400078208ff */
[-C--:B---3--:R-:W-:Y:S02]  /*1ee70*/  @!P2 LEA.HI.X R7, R16, R3.reuse, R17, 0x1, P0 ;  /* 0x000000031007a211 */ /* 0x088fe400000f0c11 */
[----:B------:R-:W-:-:S03]  /*1ee80*/  @!P3 LEA.HI.X R15, R190, R3, R214, 0x1, P1 ;  /* 0x00000003be0fb211 */ /* 0x000fc600008f0cd6 */
[----:B------:R3:W-:Y:S04]  /*1ee90*/  @!P2 ST.E.128 desc[UR38][R6.64], RZ ;  /* 0x000000ff0600a985 */ /* 0x0007e8000c101d26 */
[----:B------:R3:W-:Y:S02]  /*1eea0*/  @!P3 ST.E.128 desc[UR38][R14.64], RZ ;  /* 0x000000ff0e00b985 */ /* 0x0007e4000c101d26 */
.L_x_1918:
[----:B------:R-:W-:Y:S05]  /*1eeb0*/  BSYNC B1 ;  /* 0x0000000000017941 */ /* 0x000fea0003800000 */
.L_x_1917:
[----:B------:R-:W-:-:S03]  /*1eec0*/  UMOV UR4, 0xffffffff ;  /* 0xffffffff00047882 */ /* 0x000fc60000000000 */
[----:B------:R-:W-:Y:S05]  /*1eed0*/  BRA.DIV UR4, `(.L_x_1919) ;  /* 0x0000009604d07947 */ /* 0x000fea000b800000 */
[----:B---3--:R3:W0:Y:S04]  /*1eee0*/  SHFL.IDX PT, R3, R4, 0x1, 0x181f ;  /* 0x00381f0004037f89 */ /* 0x00862800000e0000 */
[----:B----4-:R3:W4:Y:S02]  /*1eef0*/  SHFL.IDX PT, R14, R0, 0x1, 0x181f ;  /* 0x00381f00000e7f89 */ /* 0x01072400000e0000 */
.L_x_2157:
[----:B------:R-:W-:Y:S01]  /*1ef00*/  VIADD R5, R193, 0x20 ;  /* 0x00000020c1057836 */ /* 0x000fe20000000000 */
        /* <DEDUP_REMOVED lines=8> */
[-C--:B0-----:R-:W-:Y:S02]  /*1ef90*/  @!P2 LEA.HI.X R7, R16, R3.reuse, R17, 0x1, P0 ;  /* 0x000000031007a211 */ /* 0x081fe400000f0c11 */
[----:B------:R-:W-:-:S03]  /*1efa0*/  @!P3 LEA.HI.X R15, R190, R3, R214, 0x1, P1 ;  /* 0x00000003be0fb211 */ /* 0x000fc600008f0cd6 */
[----:B------:R0:W-:Y:S04]  /*1efb0*/  @!P2 ST.E.128 desc[UR38][R6.64], RZ ;  /* 0x000000ff0600a985 */ /* 0x0001e8000c101d26 */
[----:B------:R0:W-:Y:S02]  /*1efc0*/  @!P3 ST.E.128 desc[UR38][R14.64], RZ ;  /* 0x000000ff0e00b985 */ /* 0x0001e4000c101d26 */
.L_x_1921:
[----:B------:R-:W-:Y:S05]  /*1efd0*/  BSYNC B1 ;  /* 0x0000000000017941 */ /* 0x000fea0003800000 */
.L_x_1920:
[----:B------:R-:W-:-:S03]  /*1efe0*/  UMOV UR4, 0xffffffff ;  /* 0xffffffff00047882 */ /* 0x000fc60000000000 */
[----:B------:R-:W-:Y:S05]  /*1eff0*/  BRA.DIV UR4, `(.L_x_1922) ;  /* 0x0000009604d07947 */ /* 0x000fea000b800000 */
[----:B0-----:R0:W0:Y:S04]  /*1f000*/  SHFL.IDX PT, R3, R4, 0x2, 0x181f ;  /* 0x00581f0004037f89 */ /* 0x00102800000e0000 */
[----:B----4-:R4:W0:Y:S02]  /*1f010*/  SHFL.IDX PT, R14, R0, 0x2, 0x181f ;  /* 0x00581f00000e7f89 */ /* 0x01082400000e0000 */
.L_x_2161:
[----:B------:R-:W-:Y:S01]  /*1f020*/  VIADD R5, R193, 0x40 ;  /* 0x00000040c1057836 */ /* 0x000fe20000000000 */
[----:B------:R-:W-:Y:S04]  /*1f030*/  BSSY B1, `(.L_x_1923) ;  /* 0x000000c000017945 */ /* 0x000fe80003800000 */
[----:B------:R-:W-:-:S13]  /*1f040*/  ISETP.GE.AND P0, PT, R5, R8, PT ;  /* 0x000000080500720c */ /* 0x000fda0003f06270 */
        /* <DEDUP_REMOVED lines=10> */
.L_x_1924:
[----:B------:R-:W-:Y:S05]  /*1f0f0*/  BSYNC B1 ;  /* 0x0000000000017941 */ /* 0x000fea0003800000 */
.L_x_1923:
[----:B------:R-:W-:-:S03]  /*1f100*/  UMOV UR4, 0xffffffff ;  /* 0xffffffff00047882 */ /* 0x000fc60000000000 */
[----:B------:R-:W-:Y:S05]  /*1f110*/  BRA.DIV UR4, `(.L_x_1925) ;  /* 0x0000009604d07947 */ /* 0x000fea000b800000 */
[----:B0-----:R0:W0:Y:S04]  /*1f120*/  SHFL.IDX PT, R3, R4, 0x3, 0x181f ;  /* 0x00781f0004037f89 */ /* 0x00102800000e0000 */
[----:B------:R0:W0:Y:S02]  /*1f130*/  SHFL.IDX PT, R14, R0, 0x3, 0x181f ;  /* 0x00781f00000e7f89 */ /* 0x00002400000e0000 */
.L_x_2165:
[----:B0-234-:R-:W-:-:S05]  /*1f140*/  VIADD R0, R193, 0x60 ;  /* 0x00000060c1007836 */ /* 0x01dfca0000000000 */
[----:B------:R-:W-:-:S13]  /*1f150*/  ISETP.GE.AND P0, PT, R0, R8, PT ;  /* 0x000000080000720c */ /* 0x000fda0003f06270 */
[----:B------:R-:W-:Y:S05]  /*1f160*/  @P0 BRA `(.L_x_1912) ;  /* 0x0000000000240947 */ /* 0x000fea0003800000 */
[----:B------:R-:W-:Y:S02]  /*1f170*/  ULDC UR4, c[0x0][0xac8] ;  /* 0x0002b20000047ab9 */ /* 0x000fe40000000800 */
[----:B------:R-:W-:Y:S02]  /*1f180*/  ISETP.GE.AND P2, PT, R16, UR4, PT ;  /* 0x0000000410007c0c */ /* 0x000fe4000bf46270 */
[----:B------:R-:W-:-:S11]  /*1f190*/  ISETP.GE.AND P3, PT, R190, UR4, PT ;  /* 0x00000004be007c0c */ /* 0x000fd6000bf66270 */
[-C--:B------:R-:W-:Y:S02]  /*1f1a0*/  @!P2 LEA R4, P0, R16, R14.reuse, 0x1 ;  /* 0x0000000e1004a211 */ /* 0x080fe400078008ff */
[----:B------:R-:W-:Y:S02]  /*1f1b0*/  @!P3 LEA R14, P1, R190, R14, 0x1 ;  /* 0x0000000ebe0eb211 */ /* 0x000fe400078208ff */
[-C--:B------:R-:W-:Y:S02]  /*1f1c0*/  @!P2 LEA.HI.X R5, R16, R3.reuse, R17, 0x1, P0 ;  /* 0x000000031005a211 */ /* 0x080fe400000f0c11 */
[----:B------:R-:W-:-:S03]  /*1f1d0*/  @!P3 LEA.HI.X R15, R190, R3, R214, 0x1, P1 ;  /* 0x00000003be0fb211 */ /* 0x000fc600008f0cd6 */
[----:B------:R0:W-:Y:S04]  /*1f1e0*/  @!P2 ST.E.128 desc[UR38][R4.64], RZ ;  /* 0x000000ff0400a985 */ /* 0x0001e8000c101d26 */
[----:B------:R0:W-:Y:S02]  /*1f1f0*/  @!P3 ST.E.128 desc[UR38][R14.64], RZ ;  /* 0x000000ff0e00b985 */ /* 0x0001e4000c101d26 */
.L_x_1912:
[----:B------:R-:W-:Y:S05]  /*1f200*/  BSYNC B0 ;  /* 0x0000000000007941 */ /* 0x000fea0003800000 */
.L_x_1903:
[----:B------:R-:W-:Y:S02]  /*1f210*/  ULDC UR4, c[0x0][0xc3c] ;  /* 0x00030f0000047ab9 */ /* 0x000fe40000000800 */
[----:B-1----:R-:W-:-:S13]  /*1f220*/  ISETP.GE.AND P0, PT, R31, UR4, PT ;  /* 0x000000041f007c0c */ /* 0x002fda000bf06270 */
[----:B------:R-:W-:Y:S05]  /*1f230*/  @!P0 BRA `(.L_x_1926) ;  /* 0xfffffe1c00cc8947 */ /* 0x000fea000383ffff */
[----:B------:R-:W-:Y:S05]  /*1f240*/  BRA `(.L_x_1664) ;  /* 0x0000007800d87947 */ /* 0x000fea0003800000 */
.L_x_1662:
        /* <DEDUP_REMOVED lines=18> */
.L_x_1927:
[----:B------:R-:W-:Y:S01]  /*1f370*/  LOP3.LUT R0, R4, 0x1f, RZ, 0xc0, !PT ;  /* 0x0000001f04007812 */ /* 0x000fe200078ec0ff */
[----:B------:R-:W-:Y:S01]  /*1f380*/  ULDC UR4, c[0x0][0xc3c] ;  /* 0x00030f0000047ab9 */ /* 0x000fe20000000800 */
[----:B------:R-:W1:Y:S01]  /*1f390*/  S2UR UR6, SR_CTAID.X ;  /* 0x00000000000679c3 */ /* 0x000e620000002500 */
[----:B------:R-:W-:Y:S01]  /*1f3a0*/  ULDC UR5, c[0x0][0xc38] ;  /* 0x00030e0000057ab9 */ /* 0x000fe20000000800 */
[----:B------:R-:W-:-:S04]  /*1f3b0*/  ISETP.NE.AND P0, PT, R0, 0x1f, PT ;  /* 0x0000001f0000780c */ /* 0x000fc80003f05270 */
[----:B------:R-:W-:-:S13]  /*1f3c0*/  ISETP.GE.OR P1, PT, R0, UR4, !P0 ;  /* 0x0000000400007c0c */ /* 0x000fda000c726670 */
[----:B0-----:R-:W0:Y:S02]  /*1f3d0*/  @!P1 LDC.64 R2, c[0x0][0xc80] ;  /* 0x00032000ff029b82 */ /* 0x001e240000000a00 */
[----:B0-----:R-:W-:-:S05]  /*1f3e0*/  @!P1 IMAD.WIDE.U32 R2, R0, 0x4, R2 ;  /* 0x0000000400029825 */ /* 0x001fca00078e0002 */
[----:B------:R-:W2:Y:S01]  /*1f3f0*/  @!P1 LDG.E R6, desc[UR38][R2.64] ;  /* 0x0000002602069981 */ /* 0x000ea2000c1e1900 */
[C---:B------:R-:W-:Y:S01]  /*1f400*/  ISETP.NE.AND P1, PT, R0.reuse, RZ, PT ;  /* 0x000000ff0000720c */ /* 0x040fe20003f25270 */
[----:B------:R-:W-:Y:S01]  /*1f410*/  UMOV UR4, URZ ;  /* 0x0000003f00047c82 */ /* 0x000fe20008000000 */
[C---:B------:R-:W-:Y:S01]  /*1f420*/  ISETP.GE.U32.AND P2, PT, R0.reuse, 0x2, PT ;  /* 0x000000020000780c */ /* 0x040fe20003f46070 */
[----:B------:R-:W-:Y:S01]  /*1f430*/  IMAD.MOV.U32 R16, RZ, RZ, RZ ;  /* 0x000000ffff107224 */ /* 0x000fe200078e00ff */
[C---:B------:R-:W-:Y:S02]  /*1f440*/  ISETP.GE.U32.AND P3, PT, R0.reuse, 0x4, PT ;  /* 0x000000040000780c */ /* 0x040fe40003f66070 */
[C---:B------:R-:W-:Y:S02]  /*1f450*/  ISETP.GE.U32.AND P4, PT, R0.reuse, 0x8, PT ;  /* 0x000000080000780c */ /* 0x040fe40003f86070 */
[----:B------:R-:W-:Y:S01]  /*1f460*/  ISETP.GE.U32.AND P5, PT, R0, 0x10, PT ;  /* 0x000000100000780c */ /* 0x000fe20003fa6070 */
[----:B--2---:R-:W0:Y:S02]  /*1f470*/  SHFL.UP PT, R5, R6, 0x1, RZ ;  /* 0x0420000006057989 */ /* 0x004e2400000e00ff */
        /* <DEDUP_REMOVED lines=17> */
[----:B-1----:R-:W-:-:S13]  /*1f590*/  ISETP.GT.AND P6, PT, R7, UR6, PT ;  /* 0x0000000607007c0c */ /* 0x002fda000bfc4270 */
[----:B------:R-:W-:Y:S05]  /*1f5a0*/  @P6 BRA `(.L_x_1929) ;  /* 0x00000000009c6947 */ /* 0x000fea0003800000 */
[----:B------:R-:W0:Y:S01]  /*1f5b0*/  LDC R5, c[0x0][0xc3c] ;  /* 0x00030f00ff057b82 */ /* 0x000e220000000800 */
[----:B------:R-:W-:Y:S01]  /*1f5c0*/  IMAD.MOV.U32 R7, RZ, RZ, R8 ;  /* 0x000000ffff077224 */ /* 0x000fe200078e0008 */
[----:B------:R-:W-:Y:S01]  /*1f5d0*/  UMOV UR4, URZ ;  /* 0x0000003f00047c82 */ /* 0x000fe20008000000 */
[----:B------:R-:W-:Y:S01]  /*1f5e0*/  ULDC UR7, c[0x0][0xc3c] ;  /* 0x00030f0000077ab9 */ /* 0x000fe20000000800 */
[----:B------:R-:W-:-:S05]  /*1f5f0*/  ULDC UR5, c[0x0][0xc38] ;  /* 0x00030e0000057ab9 */ /* 0x000fca0000000800 */
.L_x_1933:
        /* <DEDUP_REMOVED lines=12> */
.L_x_1932:
[----:B------:R-:W-:Y:S05]  /*1f6c0*/  BSYNC B0 ;  /* 0x0000000000007941 */ /* 0x000fea0003800000 */
.L_x_1931:
        /* <DEDUP_REMOVED lines=21> */
.L_x_1929:
        /* <DEDUP_REMOVED lines=20> */
.L_x_1934:
[----:B-12---:R-:W-:Y:S01]  /*1f960*/  IMAD.MOV R5, RZ, RZ, -R3 ;  /* 0x000000ffff057224 */ /* 0x006fe200078e0a03 */
[----:B------:R-:W-:Y:S01]  /*1f970*/  IABS R7, R9 ;  /* 0x0000000900077213 */ /* 0x000fe20000000000 */
[----:B---3--:R-:W-:Y:S02]  /*1f980*/  IMAD R16, R16, UR5, R8 ;  /* 0x0000000510107c24 */ /* 0x008fe4000f8e0208 */
        /* <DEDUP_REMOVED lines=22> */
[----:B------:R-:W-:Y:S01]  /*1faf0*/  VIADDMNMX R11, R10, UR5, R11, PT ;  /* 0x000000050a0b7c46 */ /* 0x000fe2000b80010b */
[----:B------:R-:W-:-:S03]  /*1fb00*/  IMAD.IADD R5, R8, 0x1, R5 ;  /* 0x0000000108057824 */ /* 0x000fc600078e0205 */
[----:B------:R-:W-:-:S04]  /*1fb10*/  IABS R7, R11 ;  /* 0x0000000b00077213 */ /* 0x000fc80000000000 */
[----:B------:R-:W1:Y:S08]  /*1fb20*/  I2F.RP R10, R7 ;  /* 0x00000007000a7306 */ /* 0x000e700000209400 */
[----:B-1----:R-:W1:Y:S02]  /*1fb30*/  MUFU.RCP R10, R10 ;  /* 0x0000000a000a7308 */ /* 0x002e640000001000 */
[----:B-1----:R-:W-:Y:S01]  /*1fb40*/  VIADD R3, R10, 0xffffffe ;  /* 0x0ffffffe0a037836 */ /* 0x002fe20000000000 */
[----:B------:R-:W-:-:S05]  /*1fb50*/  IABS R10, R11 ;  /* 0x0000000b000a7213 */ /* 0x000fca0000000000 */
[----:B------:R-:W1:Y:S01]  /*1fb60*/  F2I.FTZ.U32.TRUNC.NTZ R3, R3 ;  /* 0x0000000300037305 */ /* 0x000e62000021f000 */
[----:B------:R-:W-:Y:S02]  /*1fb70*/  IMAD.MOV R10, RZ, RZ, -R10 ;  /* 0x000000ffff0a7224 */ /* 0x000fe400078e0a0a */
[----:B-1----:R-:W-:-:S04]  /*1fb80*/  IMAD.MOV R2, RZ, RZ, -R3 ;  /* 0x000000ffff027224 */ /* 0x002fc800078e0a03 */
[----:B------:R-:W-:Y:S02]  /*1fb90*/  IMAD R9, R2, R7, RZ ;  /* 0x0000000702097224 */ /* 0x000fe400078e02ff */
[----:B------:R-:W-:-:S04]  /*1fba0*/  IMAD.MOV.U32 R2, RZ, RZ, RZ ;  /* 0x000000ffff027224 */ /* 0x000fc800078e00ff */
[----:B------:R-:W-:Y:S01]  /*1fbb0*/  IMAD.HI.U32 R2, R3, R9, R2 ;  /* 0x0000000903027227 */ /* 0x000fe200078e0002 */
[----:B------:R-:W-:Y:S02]  /*1fbc0*/  IABS R9, R8 ;  /* 0x0000000800097213 */ /* 0x000fe40000000000 */
[----:B------:R-:W-:-:S03]  /*1fbd0*/  LOP3.LUT R3, R8, R11, RZ, 0x3c, !PT ;  /* 0x0000000b08037212 */ /* 0x000fc600078e3cff */
        /* <DEDUP_REMOVED lines=16> */
.L_x_1930:
[----:B------:R-:W-:Y:S02]  /*1fce0*/  IMAD.MOV.U32 R17, RZ, RZ, RZ ;  /* 0x000000ffff117224 */ /* 0x000fe400078e00ff */
[----:B------:R-:W-:Y:S02]  /*1fcf0*/  IMAD.U32 R16, RZ, RZ, UR6 ;  /* 0x00000006ff107e24 */ /* 0x000fe4000f8e00ff */
[----:B------:R-:W-:-:S07]  /*1fd00*/  IMAD.MOV.U32 R18, RZ, RZ, RZ ;  /* 0x000000ffff127224 */ /* 0x000fce00078e00ff */
.L_x_1935:
[----:B------:R-:W-:-:S13]  /*1fd10*/  ISETP.NE.AND P0, PT, R0, RZ, PT ;  /* 0x000000ff0000720c */ /* 0x000fda0003f05270 */
[----:B------:R-:W1:Y:S01]  /*1fd20*/  @!P0 S2R R3, SR_CgaCtaId ;  /* 0x0000000000038919 */ /* 0x000e620000008800 */
[----:B------:R-:W-:-:S04]  /*1fd30*/  @!P0 MOV R0, 0x400 ;  /* 0x0000040000008802 */ /* 0x000fc80000000f00 */
[----:B-1----:R-:W-:-:S05]  /*1fd40*/  @!P0 LEA R0, R3, R0, 0x18 ;  /* 0x0000000003008211 */ /* 0x002fca00078ec0ff */
[----:B------:R1:W-:Y:S01]  /*1fd50*/  @!P0 STS.128 [R0+0x288d0], R16 ;  /* 0x0288d01000008388 */ /* 0x0003e20000000c00 */
[----:B------:R-:W-:Y:S06]  /*1fd60*/  BAR.ARV 0x5, 0x180 ;  /* 0x0146000000007b1d */ /* 0x000fec0000002000 */
.L_x_1928:
[----:B-1----:R-:W-:Y:S01]  /*1fd70*/  IMAD.MOV.U32 R0, RZ, RZ, 0x1 ;  /* 0x00000001ff007424 */ /* 0x002fe200078e00ff */
[----:B------:R1:W-:Y:S01]  /*1fd80*/  STL [R1+0x4], RZ ;  /* 0x000004ff01007387 */ /* 0x0003e20000100800 */
[----:B------:R-:W-:Y:S02]  /*1fd90*/  ULDC UR4, c[0x0][0xc3c] ;  /* 0x00030f0000047ab9 */ /* 0x000fe40000000800 */
[----:B--2---:R-:W-:Y:S01]  /*1fda0*/  ISETP.GE.AND P0, PT, R19, UR4, PT ;  /* 0x0000000413007c0c */ /* 0x004fe2000bf06270 */
[----:B------:R1:W-:Y:S04]  /*1fdb0*/  STL [R1+0x10], R0 ;  /* 0x0000100001007387 */ /* 0x0003e80000100800 */
[----:B------:R1:W-:Y:S08]  /*1fdc0*/  STL [R1+0x48], RZ ;  /* 0x000048ff01007387 */ /* 0x0003f00000100800 */
[----:B-1----:R-:W-:Y:S05]  /*1fdd0*/  @P0 BRA `(.L_x_1936) ;  /* 0x0000006c000c0947 */ /* 0x002fea0003800000 */
[----:B------:R-:W1:Y:S01]  /*1fde0*/  S2UR UR5, SR_CgaCtaId ;  /* 0x00000000000579c3 */ /* 0x000e620000008800 */
[C---:B------:R-:W-:Y:S01]  /*1fdf0*/  IMAD.SHL.U32 R0, R4.reuse, 0x8, RZ ;  /* 0x0000000804007824 */ /* 0x040fe200078e00ff */
[----:B------:R-:W-:Y:S01]  /*1fe00*/  LOP3.LUT R5, R4, 0x7f, RZ, 0xc0, !PT ;  /* 0x0000007f04057812 */ /* 0x000fe200078ec0ff */
[----:B------:R-:W-:Y:S01]  /*1fe10*/  UMOV UR4, 0x400 ;  /* 0x0000040000047882 */ /* 0x000fe20000000000 */
[----:B------:R-:W-:Y:S01]  /*1fe20*/  BSSY B8, `(.L_x_1936) ;  /* 0x00006be000087945 */ /* 0x000fe20003800000 */
[----:B------:R-:W-:Y:S01]  /*1fe30*/  ULDC.64 UR40, c[0x0][0x198] ;  /* 0x0000660000287ab9 */ /* 0x000fe20000000a00 */
[----:B------:R-:W-:Y:S01]  /*1fe40*/  LOP3.LUT R3, R0, 0x1f8, RZ, 0xc0, !PT ;  /* 0x000001f800037812 */ /* 0x000fe200078ec0ff */
[----:B0-----:R-:W-:Y:S01]  /*1fe50*/  IMAD.SHL.U32 R2, R5, 0x8, RZ ;  /* 0x0000000805027824 */ /* 0x001fe200078e00ff */
[----:B------:R-:W-:Y:S01]  /*1fe60*/  SHF.R.U32.HI R5, RZ, 0x3, R5 ;  /* 0x00000003ff057819 */ /* 0x000fe20000011605 */
[----:B------:R-:W-:Y:S01]  /*1fe70*/  ULDC UR36, c[0x0][0xc] ;  /* 0x0000030000247ab9 */ /* 0x000fe20000000800 */
[----:B------:R-:W-:Y:S01]  /*1fe80*/  LOP3.LUT R3, R3, 0x38, R4, 0x78, !PT ;  /* 0x0000003803037812 */ /* 0x000fe200078e7804 */
[----:B------:R-:W-:Y:S01]  /*1fe90*/  IMAD.SHL.U32 R4, R4, 0x10, RZ ;  /* 0x0000001004047824 */ /* 0x000fe200078e00ff */
[----:B------:R-:W-:-:S02]  /*1fea0*/  LOP3.LUT R0, R0, 0x38, RZ, 0xc0, !PT ;  /* 0x0000003800007812 */ /* 0x000fc400078ec0ff */
[----:B------:R-:W-:Y:S02]  /*1feb0*/  LOP3.LUT R2, R3, 0x200, R2, 0xf8, !PT ;  /* 0x0000020003027812 */ /* 0x000fe400078ef802 */
[----:B------:R-:W-:Y:S02]  /*1fec0*/  LOP3.LUT R4, R5, 0x70, R4, 0xf8, !PT ;  /* 0x0000007005047812 */ /* 0x000fe400078ef804 */
[----:B------:R-:W-:Y:S01]  /*1fed0*/  LOP3.LUT R0, R0, 0x40, RZ, 0xfc, !PT ;  /* 0x0000004000007812 */ /* 0x000fe200078efcff */
[----:B-1----:R-:W-:-:S06]  /*1fee0*/  ULEA UR4, UR5, UR4, 0x18 ;  /* 0x0000000405047291 */ /* 0x002fcc000f8ec03f */
[----:B------:R-:W-:-:S05]  /*1fef0*/  IMAD.U32 R3, RZ, RZ, UR4 ;  /* 0x00000004ff037e24 */ /* 0x000fca000f8e00ff */
[----:B------:R0:W-:Y:S02]  /*1ff00*/  STL [R1], R3 ;  /* 0x0000000301007387 */ /* 0x0001e40000100800 */
[----:B0-----:R-:W-:Y:S02]  /*1ff10*/  IMAD R3, R2, 0x2, R3 ;  /* 0x0000000202037824 */ /* 0x001fe400078e0203 */
[----:B------:R-:W-:-:S03]  /*1ff20*/  IMAD.MOV.U32 R2, RZ, RZ, 0x1 ;  /* 0x00000001ff027424 */ /* 0x000fc600078e00ff */
[----:B------:R0:W-:Y:S04]  /*1ff30*/  STL [R1+0x2c], R3 ;  /* 0x00002c0301007387 */ /* 0x0001e80000100800 */
[----:B------:R0:W-:Y:S04]  /*1ff40*/  STL [R1+0x48], RZ ;  /* 0x000048ff01007387 */ /* 0x0001e80000100800 */
[----:B------:R0:W-:Y:S04]  /*1ff50*/  STL [R1+0x1c], R2 ;  /* 0x00001c0201007387 */ /* 0x0001e80000100800 */
[----:B------:R0:W-:Y:S04]  /*1ff60*/  STL [R1+0x18], RZ ;  /* 0x000018ff01007387 */ /* 0x0001e80000100800 */
[----:B------:R0:W-:Y:S04]  /*1ff70*/  STL [R1+0x4], RZ ;  /* 0x000004ff01007387 */ /* 0x0001e80000100800 */
[----:B------:R0:W-:Y:S02]  /*1ff80*/  STL [R1+0x10], R2 ;  /* 0x0000100201007387 */ /* 0x0001e40000100800 */
.L_x_2087:
[----:B------:R-:W-:Y:S05]  /*1ff90*/  YIELD ;  /* 0x0000000000007946 */ /* 0x000fea0003800000 */
[----:B------:R-:W-:Y:S01]  /*1ffa0*/  ULDC.64 UR4, c[0x0][0xa28] ;  /* 0x00028a0000047ab9 */ /* 0x000fe20000000a00 */
[----:B--2---:R-:W-:Y:S02]  /*1ffb0*/  CS2R R6, SRZ ;  /* 0x0000000000067805 */ /* 0x004fe4000001ff00 */
[----:B------:R-:W-:Y:S01]  /*1ffc0*/  ISETP.NE.U32.AND P0, PT, RZ, UR4, PT ;  /* 0x00000004ff007c0c */ /* 0x000fe2000bf05070 */
[----:B-1----:R-:W1:Y:S01]  /*1ffd0*/  LDC.64 R12, c[0x0][0xa00] ;  /* 0x00028000ff0c7b82 */ /* 0x002e620000000a00 */
[----:B------:R-:W-:Y:S01]  /*1ffe0*/  ULDC.64 UR6, c[0x0][0xa08] ;  /* 0x0002820000067ab9 */ /* 0x000fe20000000a00 */
[----:B------:R-:W-:Y:S01]  /*1fff0*/  ULDC.64 UR8, c[0x0][0xa10] ;  /* 0x0002840000087ab9 */ /* 0x000fe20000000a00 */
[----:B------:R-:W-:Y:S01]  /*20000*/  ISETP.NE.AND.EX P0, PT, RZ, UR5, PT, P0 ;  /* 0x00000005ff007c0c */ /* 0x000fe2000bf05300 */
[----:B------:R-:W-:-:S04]  /*20010*/  ULDC.64 UR4, c[0x0][0xa18] ;  /* 0x0002860000047ab9 */ /* 0x000fc80000000a00 */
[----:B------:R-:W2:Y:S08]  /*20020*/  LDC.64 R4, c[0x0][0xa08] ;  /* 0x00028200ff047b82 */ /* 0x000eb00000000a00 */
[----:B0-----:R-:W0:Y:S02]  /*20030*/  @P0 LDC.64 R2, c[0x0][0xa28] ;  /* 0x00028a00ff020b82 */ /* 0x001e240000000a00 */
[----:B0-----:R-:W-:-:S05]  /*20040*/  @P0 IMAD.WIDE R2, R19, 0x4, R2 ;  /* 0x0000000413020825 */ /* 0x001fca00078e0202 */
[----:B------:R0:W5:Y:S01]  /*20050*/  @P0 LDG.E R6, desc[UR38][R2.64] ;  /* 0x0000002602060981 */ /* 0x000162000c1e1900 */
[----:B------:R-:W-:Y:S01]  /*20060*/  ISETP.NE.U32.AND P0, PT, RZ, UR4, PT ;  /* 0x00000004ff007c0c */ /* 0x000fe2000bf05070 */
[----:B-1----:R-:W-:Y:S01]  /*20070*/  IMAD.WIDE R12, R19, 0x4, R12 ;  /* 0x00000004130c7825 */ /* 0x002fe200078e020c */
[----:B------:R-:W-:Y:S02]  /*20080*/  ISETP.NE.U32.AND P2, PT, RZ, UR6, PT ;  /* 0x00000006ff007c0c */ /* 0x000fe4000bf45070 */
[----:B------:R-:W-:Y:S01]  /*20090*/  ISETP.NE.AND.EX P0, PT, RZ, UR5, PT, P0 ;  /* 0x00000005ff007c0c */ /* 0x000fe2000bf05300 */
[----:B------:R-:W-:Y:S01]  /*200a0*/  ULDC.64 UR4, c[0x0][0xa00] ;  /* 0x0002800000047ab9 */ /* 0x000fe20000000a00 */
[----:B------:R-:W-:Y:S01]  /*200b0*/  ISETP.NE.U32.AND P4, PT, RZ, UR8, PT ;  /* 0x00000008ff007c0c */ /* 0x000fe2000bf85070 */
[----:B------:R-:W-:Y:S01]  /*200c0*/  IMAD.MOV.U32 R8, RZ, RZ, RZ ;  /* 0x000000ffff087224 */ /* 0x000fe200078e00ff */
[----:B------:R-:W-:Y:S01]  /*200d0*/  ISETP.NE.U32.AND P1, PT, RZ, UR4, PT ;  /* 0x00000004ff007c0c */ /* 0x000fe2000bf25070 */
[----:B0-----:R-:W0:Y:S01]  /*200e0*/  LDC.64 R2, c[0x0][0xa10] ;  /* 0x00028400ff027b82 */ /* 0x001e220000000a00 */
[----:B---3--:R-:W-:-:S02]  /*200f0*/  IMAD.MOV.U32 R0, RZ, RZ, RZ ;  /* 0x000000ffff007224 */ /* 0x008fc400078e00ff */
[----:B------:R-:W-:Y:S01]  /*20100*/  ISETP.NE.AND.EX P3, PT, RZ, UR5, PT, P1 ;  /* 0x00000005ff007c0c */ /* 0x000fe2000bf65310 */
[----:B--2---:R-:W-:-:S04]  /*20110*/  IMAD.WIDE R4, R19, 0x4, R4 ;  /* 0x0000000413047825 */ /* 0x004fc800078e0204 */
[----:B------:R-:W1:Y:S01]  /*20120*/  @P0 LDC.64 R10, c[0x0][0xa18] ;  /* 0x00028600ff0a0b82 */ /* 0x000e620000000a00 */
[----:B------:R-:W-:Y:S01]  /*20130*/  ULDC UR4, c[0x0][0x288] ;  /* 0x0000a20000047ab9 */ /* 0x000fe20000000800 */
[----:B------:R-:W-:Y:S02]  /*20140*/  ISETP.NE.AND.EX P1, PT, RZ, UR7, PT, P2 ;  /* 0x00000007ff007c0c */ /* 0x000fe4000bf25320 */
[----:B------:R-:W-:-:S04]  /*20150*/  ISETP.NE.AND.EX P2, PT, RZ, UR9, PT, P4 ;  /* 0x00000009ff007c0c */ /* 0x000fc8000bf45340 */
[----:B------:R-:W2:Y:S07]  /*20160*/  @P3 LDG.E R7, desc[UR38][R12.64] ;  /* 0x000000260c073981 */ /* 0x000eae000c1e1900 */
[----:B------:R-:W5:Y:S01]  /*20170*/  @P1 LDG.E R8, desc[UR38][R4.64] ;  /* 0x0000002604081981 */ /* 0x000f62000c1e1900 */
        /* <DEDUP_REMOVED lines=12> */
[----:B------:R-:W-:-:S03]  /*20240*/  UIMAD UR4, UR4, UR5, URZ ;  /* 0x00000005040472a4 */ /* 0x000fc6000f8e023f */
[----:B------:R-:W-:Y:S02]  /*20250*/  ULDC UR5, c[0x0][0x348] ;  /* 0x0000d20000057ab9 */ /* 0x000fe40000000800 */
[----:B0-----:R-:W-:Y:S01]  /*20260*/  IMAD.U32 R10, RZ, RZ, UR5 ;  /* 0x00000005ff0a7e24 */ /* 0x001fe2000f8e00ff */
[----:B--2---:R0:W-:Y:S01]  /*20270*/  STL [R1+0x38], R7 ;  /* 0x0000380701007387 */ /* 0x0041e20000100800 */
[----:B------:R-:W-:Y:S02]  /*20280*/  IMAD.MOV.U32 R11, RZ, RZ, R7 ;  /* 0x000000ffff0b7224 */ /* 0x000fe400078e0007 */
[----:B0-----:R-:W-:Y:S01]  /*20290*/  IMAD.U32 R7, RZ, RZ, UR4 ;  /* 0x00000004ff077e24 */ /* 0x001fe2000f8e00ff */
[----:B------:R-:W-:Y:S06]  /*202a0*/  @P0 BRA `(.L_x_1937) ;  /* 0x0000000000140947 */ /* 0x000fec0003800000 */
[----:B------:R-:W-:Y:S05]  /*202b0*/  @!P3 BRA `(.L_x_1937) ;  /* 0x000000000010b947 */ /* 0x000fea0003800000 */
[----:B------:R-:W2:Y:S04]  /*202c0*/  LDG.E R9, desc[UR38][R12.64] ;  /* 0x000000260c097981 */ /* 0x000ea8000c1e1900 */
[----:B------:R-:W2:Y:S02]  /*202d0*/  LDG.E R12, desc[UR38][R12.64+0x4] ;  /* 0x000004260c0c7981 */ /* 0x000ea4000c1e1900 */
[----:B--2---:R-:W-:-:S05]  /*202e0*/  IMAD.IADD R11, R12, 0x1, -R9 ;  /* 0x000000010c0b7824 */ /* 0x004fca00078e0a09 */
[----:B------:R0:W-:Y:S02]  /*202f0*/  STL [R1+0x38], R11 ;  /* 0x0000380b01007387 */ /* 0x0001e40000100800 */
.L_x_1937:
[----:B-----5:R-:W-:Y:S01]  /*20300*/  IMAD.IADD R8, R8, 0x1, R6 ;  /* 0x0000000108087824 */ /* 0x020fe200078e0206 */
[----:B------:R-:W-:Y:S02]  /*20310*/  ULDC.64 UR4, c[0x0][0xa20] ;  /* 0x0002880000047ab9 */ /* 0x000fe40000000a00 */
[----:B------:R-:W-:Y:S02]  /*20320*/  ISETP.NE.U32.AND P0, PT, RZ, UR4, PT ;  /* 0x00000004ff007c0c */ /* 0x000fe4000bf05070 */
[----:B------:R1:W-:Y:S02]  /*20330*/  STL [R1+0x14], R8 ;  /* 0x0000140801007387 */ /* 0x0003e40000100800 */
[----:B------:R-:W-:-:S13]  /*20340*/  ISETP.NE.AND.EX P0, PT, RZ, UR5, PT, P0 ;  /* 0x00000005ff007c0c */ /* 0x000fda000bf05300 */
[----:B-1----:R-:W-:Y:S05]  /*20350*/  @!P0 BRA `(.L_x_1938) ;  /* 0x0000000000108947 */ /* 0x002fea0003800000 */
[----:B------:R-:W1:Y:S02]  /*20360*/  LDC.64 R4, c[0x0][0xa20] ;  /* 0x00028800ff047b82 */ /* 0x000e640000000a00 */
[----:B-1----:R-:W-:-:S05]  /*20370*/  IMAD.WIDE R4, R19, 0x4, R4 ;  /* 0x0000000413047825 */ /* 0x002fca00078e0204 */
[----:B------:R1:W5:Y:S01]  /*20380*/  LDG.E R7, desc[UR38][R4.64] ;  /* 0x0000002604077981 */ /* 0x000362000c1e1900 */
[----:B------:R-:W-:Y:S05]  /*20390*/  BRA `(.L_x_1939) ;  /* 0x0000000000107947 */ /* 0x000fea0003800000 */
.L_x_1938:
[----:B------:R-:W-:Y:S05]  /*203a0*/  @!P1 BRA `(.L_x_1939) ;  /* 0x00000000000c9947 */ /* 0x000fea0003800000 */
[----:B------:R-:W2:Y:S04]  /*203b0*/  LDG.E R7, desc[UR38][R4.64] ;  /* 0x0000002604077981 */ /* 0x000ea8000c1e1900 */
[----:B------:R-:W2:Y:S02]  /*203c0*/  LDG.E R4, desc[UR38][R4.64+0x4] ;  /* 0x0000042604047981 */ /* 0x000ea4000c1e1900 */
[----:B--2---:R-:W-:-:S07]  /*203d0*/  IMAD.IADD R7, R4, 0x1, -R7 ;  /* 0x0000000104077824 */ /* 0x004fce00078e0a07 */
.L_x_1939:
[----:B-1----:R-:W2:Y:S04]  /*203e0*/  @P2 LDG.E R4, desc[UR38][R2.64] ;  /* 0x0000002602042981 */ /* 0x002ea8000c1e1900 */
[----:B------:R1:W2:Y:S01]  /*203f0*/  @P2 LDG.E R2, desc[UR38][R2.64+0x4] ;  /* 0x0000042602022981 */ /* 0x0002a2000c1e1900 */
[----:B------:R-:W-:Y:S02]  /*20400*/  IMAD.SHL.U32 R12, R17, 0x80, RZ ;  /* 0x00000080110c7824 */ /* 0x000fe400078e00ff */
[----:B-----5:R-:W-:Y:S02]  /*20410*/  IMAD.IADD R9, R7, 0x1, -R6 ;  /* 0x0000000107097824 */ /* 0x020fe400078e0a06 */
[----:B------:R-:W-:Y:S01]  /*20420*/  VIADD R7, R12, 0x7f ;  /* 0x0000007f0c077836 */ /* 0x000fe20000000000 */
[----:B------:R3:W-:Y:S01]  /*20430*/  STL [R1+0x30], R12 ;  /* 0x0000300c01007387 */ /* 0x0007e20000100800 */
[----:B-1----:R-:W1:Y:S02]  /*20440*/  LDC R3, c[0x0][0x448] ;  /* 0x00011200ff037b82 */ /* 0x002e640000000800 */
[----:B-1----:R-:W-:-:S13]  /*20450*/  ISETP.NE.AND P1, PT, R3, 0x1, PT ;  /* 0x000000010300780c */ /* 0x002fda0003f25270 */
[----:B------:R-:W1:Y:S08]  /*20460*/  @P1 LDC R3, c[0x0][0x44c] ;  /* 0x00011300ff031b82 */ /* 0x000e700000000800 */
[----:B------:R-:W4:Y:S01]  /*20470*/  @P1 LDC R5, c[0x0][0x450] ;  /* 0x00011400ff051b82 */ /* 0x000f220000000800 */
[----:B--2---:R-:W-:Y:S02]  /*20480*/  @P2 IMAD.IADD R10, R2, 0x1, -R4 ;  /* 0x00000001020a2824 */ /* 0x004fe400078e0a04 */
[----:B-1----:R-:W-:-:S04]  /*20490*/  @P1 IMAD.HI.U32 R2, R7, R3, RZ ;  /* 0x0000000307021227 */ /* 0x002fc800078e00ff */
[----:B------:R-:W-:Y:S01]  /*204a0*/  IMAD.IADD R6, R9, 0x1, R10 ;  /* 0x0000000109067824 */ /* 0x000fe200078e020a */
[----:B----4-:R-:W-:-:S03]  /*204b0*/  @P1 SHF.R.U32.HI R7, RZ, R5, R2 ;  /* 0x00000005ff071219 */ /* 0x010fc60000011602 */
[C---:B------:R-:W-:Y:S01]  /*204c0*/  VIADD R2, R6.reuse, 0x7f ;  /* 0x0000007f06027836 */ /* 0x040fe20000000000 */
[----:B------:R-:W-:-:S04]  /*204d0*/  IADD3 R17, R6, 0x1, -R11 ;  /* 0x0000000106117810 */ /* 0x000fc80007ffe80b */
[----:B------:R-:W-:Y:S01]  /*204e0*/  SHF.R.S32.HI R3, RZ, 0x1f, R2 ;  /* 0x0000001fff037819 */ /* 0x000fe20000011402 */
[----:B------:R-:W-:-:S03]  /*204f0*/  IMAD.IADD R7, R17, 0x1, R7 ;  /* 0x0000000111077824 */ /* 0x000fc600078e0207 */
[----:B------:R-:W-:Y:S02]  /*20500*/  LEA.HI R21, R3, R2, RZ, 0x7 ;  /* 0x0000000203157211 */ /* 0x000fe400078f38ff */
[----:B------:R-:W1:Y:S02]  /*20510*/  LDC.64 R2, c[0x0][0x9e0] ;  /* 0x00027800ff027b82 */ /* 0x000e640000000a00 */
[----:B------:R-:W-:Y:S02]  /*20520*/  SHF.R.S32.HI R21, RZ, 0x7, R21 ;  /* 0x00000007ff157819 */ /* 0x000fe40000011415 */
[----:B-1----:R-:W-:Y:S01]  /*20530*/  ISETP.GE.AND P3, PT, R3, 0x1, PT ;  /* 0x000000010300780c */ /* 0x002fe20003f66270 */
        /* <DEDUP_REMOVED lines=13> */
.L_x_1942:
[----:B------:R-:W-:-:S13]  /*20610*/  ISETP.NE.AND P0, PT, R3, 0x1, PT ;  /* 0x000000010300780c */ /* 0x000fda0003f05270 */
[----:B------:R-:W1:Y:S02]  /*20620*/  @P0 LDC.64 R4, c[0x0][0x9e8] ;  /* 0x00027a00ff040b82 */ /* 0x000e640000000a00 */
[----:B-1----:R-:W-:-:S05]  /*20630*/  @P0 IMAD.HI.U32 R4, R2, R4, RZ ;  /* 0x0000000402040227 */ /* 0x002fca00078e00ff */
[----:B------:R-:W-:-:S07]  /*20640*/  @P0 SHF.R.U32.HI R2, RZ, R5, R4 ;  /* 0x00000005ff020219 */ /* 0x000fce0000011604 */
.L_x_1943:
[----:B------:R-:W-:Y:S05]  /*20650*/  BSYNC B0 ;  /* 0x0000000000007941 */ /* 0x000fea0003800000 */
.L_x_1941:
[----:B------:R-:W-:-:S05]  /*20660*/  IMAD R2, R2, R3, R3 ;  /* 0x0000000302027224 */ /* 0x000fca00078e0203 */
[----:B------:R-:W-:-:S07]  /*20670*/  VIMNMX R8, R8, R2, PT ;  /* 0x0000000208087248 */ /* 0x000fce0003fe0100 */
.L_x_1940:
[----:B------:R-:W1:Y:S01]  /*20680*/  @P1 LDC R4, c[0x0][0x44c] ;  /* 0x00011300ff041b82 */ /* 0x000e620000000800 */
[----:B------:R-:W-:Y:S01]  /*20690*/  IMAD.MOV.U32 R2, RZ, RZ, R12 ;  /* 0x000000ffff027224 */ /* 0x000fe200078e000c */
[----:B------:R-:W-:Y:S01]  /*206a0*/  ULDC UR4, c[0x0][0x9dc] ;  /* 0x0002770000047ab9 */ /* 0x000fe20000000800 */
[----:B------:R-:W-:-:S05]  /*206b0*/  IMAD.IADD R20, R6, 0x1, -R11 ;  /* 0x0000000106147824 */ /* 0x000fca00078e0a0b */
[----:B------:R-:W2:Y:S01]  /*206c0*/  @P1 LDC R5, c[0x0][0x450] ;  /* 0x00011400ff051b82 */ /* 0x000ea20000000800 */
[----:B-1----:R-:W-:-:S05]  /*206d0*/  @P1 IMAD.HI.U32 R4, R12, R4, RZ ;  /* 0x000000040c041227 */ /* 0x002fca00078e00ff */
        /* <DEDUP_REMOVED lines=14> */
.L_x_1946:
[----:B------:R-:W-:-:S13]  /*207c0*/  ISETP.NE.AND P0, PT, R3, 0x1, PT ;  /* 0x000000010300780c */ /* 0x000fda0003f05270 */
[----:B------:R-:W1:Y:S02]  /*207d0*/  @P0 LDC.64 R4, c[0x0][0x9e8] ;  /* 0x00027a00ff040b82 */ /* 0x000e640000000a00 */
[----:B-1----:R-:W-:-:S05]  /*207e0*/  @P0 IMAD.HI.U32 R4, R6, R4, RZ ;  /* 0x0000000406040227 */ /* 0x002fca00078e00ff */
[----:B------:R-:W-:-:S07]  /*207f0*/  @P0 SHF.R.U32.HI R6, RZ, R5, R4 ;  /* 0x00000005ff060219 */ /* 0x000fce0000011604 */
.L_x_1947:
[----:B------:R-:W-:Y:S05]  /*20800*/  BSYNC B0 ;  /* 0x0000000000007941 */ /* 0x000fea0003800000 */
.L_x_1945:
[----:B------:R-:W-:-:S05]  /*20810*/  IMAD R3, R6, R3, RZ ;  /* 0x0000000306037224 */ /* 0x000fca00078e02ff */
[----:B------:R-:W-:-:S07]  /*20820*/  VIMNMX R2, R2, R3, !PT ;  /* 0x0000000302027248 */ /* 0x000fce0007fe0100 */
.L_x_1944:
[----:B------:R-:W-:Y:S01]  /*20830*/  VIADD R8, R8, 0x7f ;  /* 0x0000007f08087836 */ /* 0x000fe20000000000 */
[----:B------:R-:W-:Y:S04]  /*20840*/  BSSY B0, `(.L_x_1948) ;  /* 0x000012f000007945 */ /* 0x000fe80003800000 */
[----:B------:R-:W-:-:S04]  /*20850*/  SHF.R.S32.HI R3, RZ, 0x1f, R8 ;  /* 0x0000001fff037819 */ /* 0x000fc80000011408 */
[----:B------:R-:W-:Y:S02]  /*20860*/  LEA.HI R4, R3, R8, RZ, 0x7 ;  /* 0x0000000803047211 */ /* 0x000fe400078f38ff */
[----:B------:R-:W-:Y:S02]  /*20870*/  SHF.R.S32.HI R3, RZ, 0x1f, R2 ;  /* 0x0000001fff037819 */ /* 0x000fe40000011402 */
[----:B------:R-:W-:Y:S02]  /*20880*/  SHF.R.S32.HI R4, RZ, 0x7, R4 ;  /* 0x00000007ff047819 */ /* 0x000fe40000011404 */
[----:B------:R-:W-:-:S04]  /*20890*/  LEA.HI R2, R3, R2, RZ, 0x7 ;  /* 0x0000000203027211 */ /* 0x000fc800078f38ff */
[----:B------:R-:W-:-:S04]  /*208a0*/  SHF.R.S32.HI R2, RZ, 0x7, R2 ;  /* 0x00000007ff027819 */ /* 0x000fc80000011402 */
[----:B------:R-:W-:Y:S02]  /*208b0*/  VIMNMX R3, RZ, R2, !PT ;  /* 0x00000002ff037248 */ /* 0x000fe40007fe0100 */
[----:B------:R-:W-:-:S03]  /*208c0*/  VIMNMX R2, R21, R4, PT ;  /* 0x0000000415027248 */ /* 0x000fc60003fe0100 */
[--C-:B------:R-:W-:Y:S02]  /*208d0*/  IMAD R3, R3, 0x80, -R9.reuse ;  /* 0x0000008003037824 */ /* 0x100fe400078e0a09 */
[----:B------:R-:W-:-:S03]  /*208e0*/  IMAD R2, R2, 0x80, -R9 ;  /* 0x0000008002027824 */ /* 0x000fc600078e0a09 */
[----:B------:R-:W-:Y:S02]  /*208f0*/  VIMNMX R3, RZ, R3, !PT ;  /* 0x00000003ff037248 */ /* 0x000fe40007fe0100 */
[----:B------:R-:W-:-:S04]  /*20900*/  VIMNMX R2, R2, R10, PT ;  /* 0x0000000a02027248 */ /* 0x000fc80003fe0100 */
[----:B------:R-:W-:Y:S02]  /*20910*/  ISETP.GT.AND P0, PT, R2, R3, PT ;  /* 0x000000030200720c */ /* 0x000fe40003f04270 */
[----:B------:R-:W-:-:S11]  /*20920*/  SHF.R.U32.HI R3, RZ, 0x7, R3 ;  /* 0x00000007ff037819 */ /* 0x000fd60000011603 */
[----:B------:R-:W-:-:S05]  /*20930*/  @P0 VIADD R2, R2, 0x7f ;  /* 0x0000007f02020836 */ /* 0x000fca0000000000 */
[----:B------:R-:W-:-:S04]  /*20940*/  @P0 SHF.R.S32.HI R4, RZ, 0x1f, R2 ;  /* 0x0000001fff040819 */ /* 0x000fc80000011402 */
[----:B------:R-:W-:Y:S01]  /*20950*/  @P0 LEA.HI R2, R4, R2, RZ, 0x7 ;  /* 0x0000000204020211 */ /* 0x000fe200078f38ff */
[----:B------:R-:W-:-:S03]  /*20960*/  IMAD.MOV.U32 R4, RZ, RZ, R3 ;  /* 0x000000ffff047224 */ /* 0x000fc600078e0003 */
[----:B------:R-:W-:Y:S02]  /*20970*/  @P0 SHF.R.S32.HI R4, RZ, 0x7, R2 ;  /* 0x00000007ff040819 */ /* 0x000fe40000011402 */
[----:B------:R-:W-:Y:S02]  /*20980*/  PLOP3.LUT P0, PT, PT, PT, PT, 0x80, 0x0 ;  /* 0x000000000000781c */ /* 0x000fe40003f0f070 */
[----:B------:R-:W-:-:S13]  /*20990*/  ISETP.GT.AND P1, PT, R4, R3, PT ;  /* 0x000000030400720c */ /* 0x000fda0003f24270 */
[----:B------:R-:W-:Y:S05]  /*209a0*/  @!P1 BRA `(.L_x_1949) ;  /* 0x0000001000609947 */ /* 0x000fea0003800000 */
[----:B------:R-:W-:Y:S01]  /*209b0*/  UMOV UR4, 0xffffffff ;  /* 0xffffffff00047882 */ /* 0x000fe20000000000 */
[----:B------:R-:W-:Y:S02]  /*209c0*/  SEL R2, R19, RZ, !P2 ;  /* 0x000000ff13027207 */ /* 0x000fe40005000000 */
[----:B------:R-:W-:Y:S05]  /*209d0*/  BRA.DIV UR4, `(.L_x_1950) ;  /* 0x0000007e04e87947 */ /* 0x000fea000b800000 */
[----:B------:R-:W1:Y:S02]  /*209e0*/  S2R R5, SR_TID.X ;  /* 0x0000000000057919 */ /* 0x000e640000002100 */
[----:B-1----:R-:W-:-:S04]  /*209f0*/  SHF.R.U32.HI R5, RZ, 0x5, R5 ;  /* 0x00000005ff057819 */ /* 0x002fc80000011605 */
[----:B------:R-:W-:-:S05]  /*20a00*/  LOP3.LUT R5, R5, 0x3, RZ, 0xc0, !PT ;  /* 0x0000000305057812 */ /* 0x000fca00078ec0ff */
[----:B------:R1:W2:Y:S02]  /*20a10*/  SHFL.IDX PT, R14, R5, RZ, 0x1f ;  /* 0x00001fff050e7589 */ /* 0x0002a400000e0000 */
.L_x_2168:
[----:B--2---:R-:W-:Y:S02]  /*20a20*/  ISETP.NE.AND P0, PT, R14, RZ, PT ;  /* 0x000000ff0e00720c */ /* 0x004fe40003f05270 */
[----:B------:R-:W-:-:S11]  /*20a30*/  PLOP3.LUT P6, PT, PT, PT, PT, 0x8, 0x0 ;  /* 0x000000000000781c */ /* 0x000fd60003fce170 */
[----:B------:R-:W-:Y:S05]  /*20a40*/  @P0 BRA `(.L_x_1951) ;  /* 0x00000000000c0947 */ /* 0x000fea0003800000 */
[----:B------:R-:W-:-:S03]  /*20a50*/  UMOV UR4, 0xffffffff ;  /* 0xffffffff00047882 */ /* 0x000fc60000000000 */
[----:B------:R-:W-:Y:S05]  /*20a60*/  BRA.DIV UR4, `(.L_x_1952) ;  /* 0x0000007e04f87947 */ /* 0x000fea000b800000 */
[----:B------:R-:W-:-:S13]  /*20a70*/  ELECT P6, URZ, PT ;  /* 0x00000000003f782f */ /* 0x000fda00038c0000 */
.L_x_1951:
[----:B-1----:R-:W2:Y:S04]  /*20a80*/  LDL R5, [R1+0x48] ;  /* 0x0000480001057983 */ /* 0x002ea80000100800 */
[----:B------:R-:W3:Y:S01]  /*20a90*/  LDL R7, [R1] ;  /* 0x0000000001077983 */ /* 0x000ee20000100800 */
[----:B------:R-:W-:Y:S01]  /*20aa0*/  BSSY B1, `(.L_x_1953) ;  /* 0x0000008000017945 */ /* 0x000fe20003800000 */
[----:B--2---:R-:W-:-:S05]  /*20ab0*/  VIADD R5, R5, 0x1 ;  /* 0x0000000105057836 */ /* 0x004fca0000000000 */
[----:B------:R-:W-:-:S04]  /*20ac0*/  LEA.HI R6, R5, R5, RZ, 0x1 ;  /* 0x0000000505067211 */ /* 0x000fc800078f08ff */
[----:B------:R-:W-:-:S05]  /*20ad0*/  LOP3.LUT R6, R6, 0xfffffffe, RZ, 0xc0, !PT ;  /* 0xfffffffe06067812 */ /* 0x000fca00078ec0ff */
[----:B------:R-:W-:-:S05]  /*20ae0*/  IMAD.IADD R5, R5, 0x1, -R6 ;  /* 0x0000000105057824 */ /* 0x000fca00078e0a06 */
[----:B------:R-:W-:-:S04]  /*20af0*/  SHF.L.U32 R5, R5, 0x1f, RZ ;  /* 0x0000001f05057819 */ /* 0x000fc800000006ff */
[----:B---3--:R-:W1:Y:S02]  /*20b00*/  SYNCS.PHASECHK.TRANS64.TRYWAIT P0, [R7+URZ+0x28820], R5 ;  /* 0x02882005070075a7 */ /* 0x008e64000800017f */
[----:B-1----:R-:W-:Y:S05]  /*20b10*/  @!P0 BRA `(.L_x_1954) ;  /* 0x0000007c00ec8947 */ /* 0x002fea0003800000 */
.L_x_2171:
[----:B------:R-:W-:Y:S05]  /*20b20*/  BSYNC B1 ;  /* 0x0000000000017941 */ /* 0x000fea0003800000 */
.L_x_1953:
[----:B------:R-:W-:Y:S04]  /*20b30*/  BSSY B1, `(.L_x_1955) ;  /* 0x0000074000017945 */ /* 0x000fe80003800000 */
[----:B------:R-:W-:Y:S05]  /*20b40*/  @!P6 BRA `(.L_x_1956) ;  /* 0x0000000400c8e947 */ /* 0x000fea0003800000 */
[----:B------:R-:W2:Y:S04]  /*20b50*/  LDL R9, [R1] ;  /* 0x0000000001097983 */ /* 0x000ea80000100800 */
[----:B------:R-:W2:Y:S04]  /*20b60*/  LDL R7, [R1+0x18] ;  /* 0x0000180001077983 */ /* 0x000ea80000100800 */
[----:B------:R-:W3:Y:S01]  /*20b70*/  LDL R8, [R1+0x1c] ;  /* 0x00001c0001087983 */ /* 0x000ee20000100800 */
[----:B------:R-:W-:Y:S01]  /*20b80*/  BSSY B2, `(.L_x_1957) ;  /* 0x0000008000027945 */ /* 0x000fe20003800000 */
[----:B-1----:R-:W1:Y:S02]  /*20b90*/  S2R R6, SR_TID.X ;  /* 0x0000000000067919 */ /* 0x002e640000002100 */
[----:B-1----:R-:W-:-:S04]  /*20ba0*/  LOP3.LUT R6, R6, 0x7f, RZ, 0xc0, !PT ;  /* 0x0000007f06067812 */ /* 0x002fc800078ec0ff */
[----:B------:R-:W-:Y:S01]  /*20bb0*/  ISETP.NE.AND P1, PT, R6, RZ, PT ;  /* 0x000000ff0600720c */ /* 0x000fe20003f25270 */
[----:B--2---:R-:W-:Y:S01]  /*20bc0*/  IMAD R7, R7, 0x8, R9 ;  /* 0x0000000807077824 */ /* 0x004fe200078e0209 */
[----:B---3--:R-:W-:-:S04]  /*20bd0*/  SHF.L.U32 R10, R8, 0x1f, RZ ;  /* 0x0000001f080a7819 */ /* 0x008fc800000006ff */
[----:B------:R-:W1:Y:S02]  /*20be0*/  SYNCS.PHASECHK.TRANS64.TRYWAIT P0, [R7+URZ+0x288a0], R10 ;  /* 0x0288a00a070075a7 */ /* 0x000e64000800017f */
[----:B-1----:R-:W-:Y:S05]  /*20bf0*/  @!P0 BRA `(.L_x_1958) ;  /* 0x0000007c00cc8947 */ /* 0x002fea0003800000 */
.L_x_2172:
[----:B------:R-:W-:Y:S05]  /*20c00*/  BSYNC B2 ;  /* 0x0000000000027941 */ /* 0x000fea0003800000 */
.L_x_1957:
        /* <DEDUP_REMOVED lines=9> */
.L_x_1960:
[----:B------:R-:W-:Y:S05]  /*20ca0*/  BSYNC B2 ;  /* 0x0000000000027941 */ /* 0x000fea0003800000 */
.L_x_1959:
[----:B------:R-:W2:Y:S04]  /*20cb0*/  LDL R8, [R1] ;  /* 0x0000000001087983 */ /* 0x000ea80000100800 */
        /* <DEDUP_REMOVED lines=11> */
[----:B0-----:R-:W-:Y:S02]  /*20d70*/  IMAD.SHL.U32 R11, R5, 0x4000, RZ ;  /* 0x00004000050b7824 */ /* 0x001fe400078e00ff */
[----:B------:R-:W-:Y:S02]  /*20d80*/  VIADD R5, R7, 0x28890 ;  /* 0x0002889007057836 */ /* 0x000fe40000000000 */
[----:B------:R-:W-:-:S07]  /*20d90*/  VIADD R8, R9, 0x18400 ;  /* 0x0001840009087836 */ /* 0x000fce0000000000 */
.L_x_1961:
        /* <DEDUP_REMOVED lines=16> */
.L_x_1962:
        /* <DEDUP_REMOVED lines=10> */
[----:B------:R-:W0:Y:S01]  /*20f40*/  SYNCS.PHASECHK.TRANS64.TRYWAIT P0, [R7+URZ+0x288c0], R10 ;  /* 0x0288c00a070075a7 */ /* 0x000e22000800017f */
[----:B------:R-:W-:Y:S04]  /*20f50*/  BSSY B2, `(.L_x_1963) ;  /* 0x0000002000027945 */ /* 0x000fe80003800000 */
[----:B0-----:R-:W-:Y:S05]  /*20f60*/  @!P0 BRA `(.L_x_1964) ;  /* 0x0000007c00048947 */ /* 0x001fea0003800000 */
.L_x_2173:
[----:B------:R-:W-:Y:S05]  /*20f70*/  BSYNC B2 ;  /* 0x0000000000027941 */ /* 0x000fea0003800000 */
.L_x_1963:
        /* <DEDUP_REMOVED lines=11> */
.L_x_1966:
[----:B------:R-:W-:Y:S05]  /*21030*/  BSYNC B2 ;  /* 0x0000000000027941 */ /* 0x000fea0003800000 */
.L_x_1965:
[----:B------:R-:W2:Y:S01]  /*21040*/  LDL R5, [R1] ;  /* 0x0000000001057983 */ /* 0x000ea20000100800 */
[----:B------:R-:W-:Y:S01]  /*21050*/  R2UR UR10, R14 ;  /* 0x000000000e0a72ca */ /* 0x000fe200000e0000 */
[----:B------:R-:W-:Y:S01]  /*21060*/  UIADD3 UR4, UP0, UR40, 0x670, URZ ;  /* 0x0000067028047890 */ /* 0x000fe2000ff1e03f */
[----:B------:R-:W-:Y:S01]  /*21070*/  R2UR UR6, R12 ;  /* 0x000000000c0672ca */ /* 0x000fe200000e0000 */
[----:B01----:R-:W-:Y:S01]  /*21080*/  VIADD R7, R7, 0x288b0 ;  /* 0x000288b007077836 */ /* 0x003fe20000000000 */
[----:B------:R-:W-:Y:S01]  /*21090*/  R2UR UR7, R13 ;  /* 0x000000000d0772ca */ /* 0x000fe200000e0000 */
[----:B------:R-:W-:Y:S01]  /*210a0*/  UIADD3.X UR5, URZ, UR41, URZ, UP0, !UPT ;  /* 0x000000293f057290 */ /* 0x000fe200087fe43f */
[----:B------:R-:W-:Y:S01]  /*210b0*/  PLOP3.LUT P0, PT, PT, PT, PT, 0x80, 0x0 ;  /* 0x000000000000781c */ /* 0x000fe20003f0f070 */
[----:B--2---:R-:W-:-:S04]  /*210c0*/  IMAD R8, R11, 0x2, R5 ;  /* 0x000000020b087824 */ /* 0x004fc800078e0205 */
[----:B------:R-:W-:-:S08]  /*210d0*/  VIADD R5, R8, 0x400 ;  /* 0x0000040008057836 */ /* 0x000fd00000000000 */
.L_x_1967:
        /* <DEDUP_REMOVED lines=15> */
.L_x_1968:
        /* <DEDUP_REMOVED lines=10> */
.L_x_1956:
[----:B------:R-:W-:Y:S05]  /*21270*/  BSYNC B1 ;  /* 0x0000000000017941 */ /* 0x000fea0003800000 */
.L_x_1955:
[----:B------:R-:W1:Y:S04]  /*21280*/  LDL.LU R9, [R1+0x18] ;  /* 0x0000180001097983 */ /* 0x000e680000300800 */
[----:B------:R-:W2:Y:S01]  /*21290*/  LDL.LU R8, [R1+0x1c] ;  /* 0x00001c0001087983 */ /* 0x000ea20000300800 */
[----:B------:R-:W-:Y:S01]  /*212a0*/  PLOP3.LUT P0, PT, PT, PT, PT, 0x8, 0x0 ;  /* 0x000000000000781c */ /* 0x000fe20003f0e170 */
[----:B-1----:R-:W-:Y:S02]  /*212b0*/  VIADD R5, R9, 0x1 ;  /* 0x0000000109057836 */ /* 0x002fe40000000000 */
[----:B------:R-:W-:-:S03]  /*212c0*/  VIADD R9, R4, 0xfffffffe ;  /* 0xfffffffe04097836 */ /* 0x000fc60000000000 */
[----:B------:R-:W-:Y:S02]  /*212d0*/  ISETP.NE.AND P1, PT, R5, 0x2, PT ;  /* 0x000000020500780c */ /* 0x000fe40003f25270 */
[----:B------:R-:W-:Y:S02]  /*212e0*/  ISETP.GE.AND P2, PT, R9, R3, PT ;  /* 0x000000030900720c */ /* 0x000fe40003f46270 */
[----:B------:R-:W-:-:S04]  /*212f0*/  SEL R4, RZ, 0x1, P1 ;  /* 0x00000001ff047807 */ /* 0x000fc80000800000 */
[----:B--2---:R-:W-:Y:S02]  /*21300*/  LOP3.LUT R8, R8, R4, RZ, 0x3c, !PT ;  /* 0x0000000408087212 */ /* 0x004fe400078e3cff */
[----:B------:R-:W-:-:S05]  /*21310*/  SEL R4, R5, RZ, P1 ;  /* 0x000000ff05047207 */ /* 0x000fca0000800000 */
[----:B------:R1:W-:Y:S04]  /*21320*/  STL [R1+0x18], R4 ;  /* 0x0000180401007387 */ /* 0x0003e80000100800 */
[----:B------:R1:W-:Y:S01]  /*21330*/  STL [R1+0x1c], R8 ;  /* 0x00001c0801007387 */ /* 0x0003e20000100800 */
[----:B------:R-:W-:Y:S05]  /*21340*/  @!P2 BRA `(.L_x_1949) ;  /* 0x0000000400f8a947 */ /* 0x000fea0003800000 */
.L_x_1983:
[----:B------:R-:W-:Y:S05]  /*21350*/  YIELD ;  /* 0x0000000000007946 */ /* 0x000fea0003800000 */
[----:B------:R-:W-:Y:S04]  /*21360*/  BSSY B1, `(.L_x_1969) ;  /* 0x0000070000017945 */ /* 0x000fe80003800000 */
[----:B--2---:R-:W-:Y:S05]  /*21370*/  @!P6 BRA `(.L_x_1970) ;  /* 0x0000000400b8e947 */ /* 0x004fea0003800000 */
        /* <DEDUP_REMOVED lines=11> */
.L_x_2174:
[----:B------:R-:W-:Y:S05]  /*21430*/  BSYNC B2 ;  /* 0x0000000000027941 */ /* 0x000fea0003800000 */
.L_x_1971:
        /* <DEDUP_REMOVED lines=9> */
.L_x_1974:
[----:B------:R-:W-:Y:S05]  /*214d0*/  BSYNC B2 ;  /* 0x0000000000027941 */ /* 0x000fea0003800000 */
.L_x_1973:
[----:B------:R-:W2:Y:S04]  /*214e0*/  LDL R5, [R1] ;  /* 0x0000000001057983 */ /* 0x000ea80000100800 */
        /* <DEDUP_REMOVED lines=12> */
.L_x_1975:
        /* <DEDUP_REMOVED lines=16> */
.L_x_1976:
        /* <DEDUP_REMOVED lines=13> */
.L_x_2175:
[----:B------:R-:W-:Y:S05]  /*21780*/  BSYNC B2 ;  /* 0x0000000000027941 */ /* 0x000fea0003800000 */
.L_x_1977:
[----:B------:R-:W-:Y:S01]  /*21790*/  BSSY B2, `(.L_x_1979) ;  /* 0x000000b000027945 */ /* 0x000fe20003800000 */
[----:B------:R-:W-:Y:S02]  /*217a0*/  IMAD.MOV.U32 R10, RZ, RZ, 0x0 ;  /* 0x00000000ff0a7424 */ /* 0x000fe400078e00ff */
[----:B0-----:R-:W-:Y:S01]  /*217b0*/  IMAD.MOV.U32 R11, RZ, RZ, 0x12f00000 ;  /* 0x12f00000ff0b7424 */ /* 0x001fe200078e00ff */
[----:B------:R-:W-:Y:S06]  /*217c0*/  @P2 BRA `(.L_x_1980) ;  /* 0x00000000001c2947 */ /* 0x000fec0003800000 */
[----:B------:R-:W0:Y:S01]  /*217d0*/  S2R R14, SR_TID.X ;  /* 0x00000000000e7919 */ /* 0x000e220000002100 */
[----:B------:R-:W-:-:S04]  /*217e0*/  IMAD.MOV.U32 R4, RZ, RZ, 0x8000 ;  /* 0x00008000ff047424 */ /* 0x000fc800078e00ff */
[----:B------:R3:W-:Y:S01]  /*217f0*/  SYNCS.ARRIVE.TRANS64 RZ, [R8+URZ+0x288b0], R4 ;  /* 0x0288b00408ff79a7 */ /* 0x0007e2000800003f */
[----:B0-----:R-:W-:-:S04]  /*21800*/  LOP3.LUT R14, R14, 0x1f, RZ, 0xc0, !PT ;  /* 0x0000001f0e0e7812 */ /* 0x001fc800078ec0ff */
[----:B------:R-:W-:-:S13]  /*21810*/  ISETP.NE.AND P1, PT, R14, RZ, PT ;  /* 0x000000ff0e00720c */ /* 0x000fda0003f25270 */
[----:B---3--:R-:W-:Y:S05]  /*21820*/  @!P1 BRA `(.L_x_1980) ;  /* 0x0000000000049947 */ /* 0x008fea0003800000 */
[----:B------:R-:W-:Y:S01]  /*21830*/  BPT.TRAP 0x1 ;  /* 0x000000040000795c */ /* 0x000fe20000300000 */
.L_x_1980:
[----:B------:R-:W-:Y:S05]  /*21840*/  BSYNC B2 ;  /* 0x0000000000027941 */ /* 0x000fea0003800000 */
.L_x_1979:
[----:B------:R-:W-:Y:S01]  /*21850*/  R2UR UR10, R12 ;  /* 0x000000000c0a72ca */ /* 0x000fe200000e0000 */
[----:B------:R-:W-:Y:S01]  /*21860*/  UIADD3 UR4, UP0, UR40, 0x670, URZ ;  /* 0x0000067028047890 */ /* 0x000fe2000ff1e03f */
[----:B------:R-:W-:Y:S01]  /*21870*/  R2UR UR6, R10 ;  /* 0x000000000a0672ca */ /* 0x000fe200000e0000 */
[----:B-12---:R-:W-:Y:S01]  /*21880*/  VIADD R8, R8, 0x288b0 ;  /* 0x000288b008087836 */ /* 0x006fe20000000000 */
[----:B------:R-:W-:Y:S01]  /*21890*/  R2UR UR7, R11 ;  /* 0x000000000b0772ca */ /* 0x000fe200000e0000 */
[----:B------:R-:W-:Y:S01]  /*218a0*/  VIADD R4, R6, 0x400 ;  /* 0x0000040006047836 */ /* 0x000fe20000000000 */
[----:B------:R-:W-:Y:S01]  /*218b0*/  PLOP3.LUT P1, PT, PT, PT, PT, 0x80, 0x0 ;  /* 0x000000000000781c */ /* 0x000fe20003f2f070 */
[----:B------:R-:W-:-:S12]  /*218c0*/  UIADD3.X UR5, URZ, UR41, URZ, UP0, !UPT ;  /* 0x000000293f057290 */ /* 0x000fd800087fe43f */
.L_x_1981:
        /* <DEDUP_REMOVED lines=15> */
.L_x_1982:
        /* <DEDUP_REMOVED lines=10> */
.L_x_1970:
[----:B------:R-:W-:Y:S05]  /*21a60*/  BSYNC B1 ;  /* 0x0000000000017941 */ /* 0x000fea0003800000 */
.L_x_1969:
[----:B-1----:R-:W2:Y:S04]  /*21a70*/  LDL.LU R4, [R1+0x18] ;  /* 0x0000180001047983 */ /* 0x002ea80000300800 */
        /* <DEDUP_REMOVED lines=11> */
.L_x_1949:
[----:B------:R-:W-:Y:S05]  /*21b30*/  BSYNC B0 ;  /* 0x0000000000007941 */ /* 0x000fea0003800000 */
.L_x_1948:
[----:B--2---:R-:W2:Y:S01]  /*21b40*/  LDL R7, [R1+0x30] ;  /* 0x0000300001077983 */ /* 0x004ea20000100800 */
[----:B------:R-:W3:Y:S01]  /*21b50*/  LDC R0, c[0x0][0x448] ;  /* 0x00011200ff007b82 */ /* 0x000ee20000000800 */
[----:B------:R-:W-:Y:S07]  /*21b60*/  @!P0 WARPSYNC.ALL ;  /* 0x0000000000008948 */ /* 0x000fee0003800000 */
[----:B------:R-:W-:Y:S01]  /*21b70*/  @!P0 BAR.SYNC.DEFER_BLOCKING 0xc, 0x180 ;  /* 0x0306000000008b1d */ /* 0x000fe20000010000 */
[----:B---3--:R-:W-:-:S13]  /*21b80*/  ISETP.NE.AND P1, PT, R0, 0x1, PT ;  /* 0x000000010000780c */ /* 0x008fda0003f25270 */
[----:B------:R-:W3:Y:S08]  /*21b90*/  @P1 LDC R2, c[0x0][0x44c] ;  /* 0x00011300ff021b82 */ /* 0x000ef00000000800 */
[----:B------:R-:W4:Y:S01]  /*21ba0*/  @P1 LDC R3, c[0x0][0x450] ;  /* 0x00011400ff031b82 */ /* 0x000f220000000800 */
[----:B--2---:R-:W-:-:S04]  /*21bb0*/  VIADD R0, R7, 0x7f ;  /* 0x0000007f07007836 */ /* 0x004fc80000000000 */
[----:B---3--:R-:W-:-:S05]  /*21bc0*/  @P1 IMAD.HI.U32 R2, R0, R2, RZ ;  /* 0x0000000200021227 */ /* 0x008fca00078e00ff */
[----:B----4-:R-:W-:Y:S02]  /*21bd0*/  @P1 SHF.R.U32.HI R0, RZ, R3, R2 ;  /* 0x00000003ff001219 */ /* 0x010fe40000011602 */
[----:B------:R-:W2:Y:S03]  /*21be0*/  LDC.64 R2, c[0x0][0x9e0] ;  /* 0x00027800ff027b82 */ /* 0x000ea60000000a00 */
[----:B------:R-:W-:Y:S01]  /*21bf0*/  IMAD.IADD R0, R17, 0x1, R0 ;  /* 0x0000000111007824 */ /* 0x000fe200078e0200 */
[----:B--2---:R-:W-:-:S03]  /*21c00*/  ISETP.GE.AND P2, PT, R3, 0x1, PT ;  /* 0x000000010300780c */ /* 0x004fc60003f46270 */
[----:B------:R-:W-:-:S10]  /*21c10*/  IMAD.IADD R2, R0, 0x1, R2 ;  /* 0x0000000100027824 */ /* 0x000fd400078e0202 */
[----:B------:R-:W-:Y:S05]  /*21c20*/  @!P2 BRA `(.L_x_1984) ;  /* 0x000000000048a947 */ /* 0x000fea0003800000 */
[C---:B------:R-:W-:Y:S01]  /*21c30*/  ISETP.GT.AND P0, PT, R0.reuse, RZ, PT ;  /* 0x000000ff0000720c */ /* 0x040fe20003f04270 */
[----:B------:R-:W-:Y:S01]  /*21c40*/  BSSY B0, `(.L_x_1985) ;  /* 0x000000e000007945 */ /* 0x000fe20003800000 */
[----:B------:R-:W-:-:S11]  /*21c50*/  VIADD R6, R0, 0xffffffff ;  /* 0xffffffff00067836 */ /* 0x000fd60000000000 */
[----:B------:R-:W-:Y:S05]  /*21c60*/  @P0 BRA `(.L_x_1986) ;  /* 0x00000000001c0947 */ /* 0x000fea0003800000 */
[----:B------:R-:W-:Y:S01]  /*21c70*/  ISETP.NE.AND P0, PT, R3, 0x1, PT ;  /* 0x000000010300780c */ /* 0x000fe20003f05270 */
[----:B------:R-:W-:-:S12]  /*21c80*/  IMAD.MOV R0, RZ, RZ, -R0 ;  /* 0x000000ffff007224 */ /* 0x000fd800078e0a00 */
[----:B-1----:R-:W1:Y:S02]  /*21c90*/  @P0 LDC.64 R4, c[0x0][0x9e8] ;  /* 0x00027a00ff040b82 */ /* 0x002e640000000a00 */
[----:B-1----:R-:W-:-:S05]  /*21ca0*/  @P0 IMAD.HI.U32 R4, R0, R4, RZ ;  /* 0x0000000400040227 */ /* 0x002fca00078e00ff */
[----:B------:R-:W-:-:S04]  /*21cb0*/  @P0 SHF.R.U32.HI R0, RZ, R5, R4 ;  /* 0x00000005ff000219 */ /* 0x000fc80000011604 */
[----:B------:R-:W-:Y:S01]  /*21cc0*/  LOP3.LUT R6, RZ, R0, RZ, 0x33, !PT ;  /* 0x00000000ff067212 */ /* 0x000fe200078e33ff */
[----:B------:R-:W-:Y:S06]  /*21cd0*/  BRA `(.L_x_1987) ;  /* 0x0000000000107947 */ /* 0x000fec0003800000 */
.L_x_1986:
[----:B------:R-:W-:-:S13]  /*21ce0*/  ISETP.NE.AND P0, PT, R3, 0x1, PT ;  /* 0x000000010300780c */ /* 0x000fda0003f05270 */
[----:B-1----:R-:W1:Y:S02]  /*21cf0*/  @P0 LDC.64 R4, c[0x0][0x9e8] ;  /* 0x00027a00ff040b82 */ /* 0x002e640000000a00 */
[----:B-1----:R-:W-:-:S05]  /*21d00*/  @P0 IMAD.HI.U32 R4, R6, R4, RZ ;  /* 0x0000000406040227 */ /* 0x002fca00078e00ff */
[----:B------:R-:W-:-:S07]  /*21d10*/  @P0 SHF.R.U32.HI R6, RZ, R5, R4 ;  /* 0x00000005ff060219 */ /* 0x000fce0000011604 */
.L_x_1987:
[----:B------:R-:W-:Y:S05]  /*21d20*/  BSYNC B0 ;  /* 0x0000000000007941 */ /* 0x000fea0003800000 */
.L_x_1985:
[----:B------:R-:W-:-:S05]  /*21d30*/  IMAD R6, R6, R3, R3 ;  /* 0x0000000306067224 */ /* 0x000fca00078e0203 */
[----:B------:R-:W-:-:S07]  /*21d40*/  VIMNMX R2, R2, R6, PT ;  /* 0x0000000602027248 */ /* 0x000fce0003fe0100 */
.L_x_1984:
[----:B------:R-:W-:Y:S01]  /*21d50*/  VIADD R2, R2, 0x7f ;  /* 0x0000007f02027836 */ /* 0x000fe20000000000 */
[----:B-1----:R-:W1:Y:S01]  /*21d60*/  @P1 LDC R4, c[0x0][0x450] ;  /* 0x00011400ff041b82 */ /* 0x002e620000000800 */
[----:B------:R-:W-:-:S03]  /*21d70*/  ULDC UR4, c[0x0][0x9dc] ;  /* 0x0002770000047ab9 */ /* 0x000fc60000000800 */
[----:B------:R-:W-:-:S04]  /*21d80*/  SHF.R.S32.HI R0, RZ, 0x1f, R2 ;  /* 0x0000001fff007819 */ /* 0x000fc80000011402 */
[----:B------:R-:W-:Y:S01]  /*21d90*/  LEA.HI R0, R0, R2, RZ, 0x7 ;  /* 0x0000000200007211 */ /* 0x000fe200078f38ff */
[----:B------:R-:W-:-:S03]  /*21da0*/  IMAD.MOV.U32 R2, RZ, RZ, R7 ;  /* 0x000000ffff027224 */ /* 0x000fc600078e0007 */
[----:B------:R-:W-:-:S04]  /*21db0*/  SHF.R.S32.HI R0, RZ, 0x7, R0 ;  /* 0x00000007ff007819 */ /* 0x000fc80000011400 */
[----:B------:R-:W-:Y:S02]  /*21dc0*/  VIMNMX R6, R21, R0, PT ;  /* 0x0000000015067248 */ /* 0x000fe40003fe0100 */
[----:B------:R-:W2:Y:S03]  /*21dd0*/  @P1 LDC R0, c[0x0][0x44c] ;  /* 0x00011300ff001b82 */ /* 0x000ea60000000800 */
[----:B------:R3:W-:Y:S01]  /*21de0*/  STL [R1+0x34], R6 ;  /* 0x0000340601007387 */ /* 0x0007e20000100800 */
[----:B--2---:R-:W-:-:S05]  /*21df0*/  @P1 IMAD.HI.U32 R0, R7, R0, RZ ;  /* 0x0000000007001227 */ /* 0x004fca00078e00ff */
[----:B-1----:R-:W-:-:S05]  /*21e00*/  @P1 SHF.R.U32.HI R2, RZ, R4, R0 ;  /* 0x00000004ff021219 */ /* 0x002fca0000011600 */
[----:B------:R-:W-:-:S04]  /*21e10*/  IMAD.IADD R2, R20, 0x1, R2 ;  /* 0x0000000114027824 */ /* 0x000fc800078e0202 */
[----:B------:R-:W-:Y:S01]  /*21e20*/  VIADD R0, R2, -UR4 ;  /* 0x8000000402007c36 */ /* 0x000fe20008000000 */
[----:B---3--:R-:W-:Y:S06]  /*21e30*/  @!P2 BRA `(.L_x_1988) ;  /* 0x000000000044a947 */ /* 0x008fec0003800000 */
        /* <DEDUP_REMOVED lines=10> */
.L_x_1990:
[----:B------:R-:W-:-:S13]  /*21ee0*/  ISETP.NE.AND P0, PT, R3, 0x1, PT ;  /* 0x000000010300780c */ /* 0x000fda0003f05270 */
[----:B------:R-:W1:Y:S02]  /*21ef0*/  @P0 LDC.64 R4, c[0x0][0x9e8] ;  /* 0x00027a00ff040b82 */ /* 0x000e640000000a00 */
[----:B-1----:R-:W-:-:S05]  /*21f00*/  @P0 IMAD.HI.U32 R4, R2, R4, RZ ;  /* 0x0000000402040227 */ /* 0x002fca00078e00ff */
[----:B------:R-:W-:-:S07]  /*21f10*/  @P0 SHF.R.U32.HI R2, RZ, R5, R4 ;  /* 0x00000005ff020219 */ /* 0x000fce0000011604 */
.L_x_1991:
[----:B------:R-:W-:Y:S05]  /*21f20*/  BSYNC B0 ;  /* 0x0000000000007941 */ /* 0x000fea0003800000 */
.L_x_1989:
[----:B------:R-:W-:-:S05]  /*21f30*/  IMAD R2, R2, R3, RZ ;  /* 0x0000000302027224 */ /* 0x000fca00078e02ff */
[----:B------:R-:W-:-:S07]  /*21f40*/  VIMNMX R0, R0, R2, !PT ;  /* 0x0000000200007248 */ /* 0x000fce0007fe0100 */
.L_x_1988:
[----:B------:R-:W-:Y:S01]  /*21f50*/  SHF.R.S32.HI R2, RZ, 0x1f, R0 ;  /* 0x0000001fff027819 */ /* 0x000fe20000011400 */
[----:B------:R-:W-:Y:S03]  /*21f60*/  BSSY B7, `(.L_x_1992) ;  /* 0x00003e3000077945 */ /* 0x000fe60003800000 */
[----:B------:R-:W-:-:S04]  /*21f70*/  LEA.HI R2, R2, R0, RZ, 0x7 ;  /* 0x0000000002027211 */ /* 0x000fc800078f38ff */
[----:B------:R-:W-:-:S04]  /*21f80*/  SHF.R.S32.HI R2, RZ, 0x7, R2 ;  /* 0x00000007ff027819 */ /* 0x000fc80000011402 */
[----:B------:R-:W-:-:S04]  /*21f90*/  VIMNMX R3, RZ, R2, !PT ;  /* 0x00000002ff037248 */ /* 0x000fc80007fe0100 */
[----:B------:R-:W-:Y:S01]  /*21fa0*/  ISETP.GT.AND P0, PT, R6, R3, PT ;  /* 0x000000030600720c */ /* 0x000fe20003f04270 */
[----:B------:R1:W-:-:S12]  /*21fb0*/  STL [R1+0x28], R3 ;  /* 0x0000280301007387 */ /* 0x0003d80000100800 */
[----:B-1----:R-:W-:Y:S05]  /*21fc0*/  @P0 BRA `(.L_x_1993) ;  /* 0x0000000000440947 */ /* 0x002fea0003800000 */
[----:B------:R-:W1:Y:S02]  /*21fd0*/  S2R R3, SR_TID.X ;  /* 0x0000000000037919 */ /* 0x000e640000002100 */
[----:B-1----:R-:W-:-:S04]  /*21fe0*/  LOP3.LUT R3, R3, 0x7f, RZ, 0xc0, !PT ;  /* 0x0000007f03037812 */ /* 0x002fc800078ec0ff */
[----:B------:R-:W-:-:S13]  /*21ff0*/  ISETP.NE.AND P0, PT, R3, RZ, PT ;  /* 0x000000ff0300720c */ /* 0x000fda0003f05270 */
[----:B------:R-:W-:Y:S05]  /*22000*/  @P0 BRA `(.L_x_1994) ;  /* 0x0000003c00600947 */ /* 0x000fea0003800000 */
[----:B------:R-:W1:Y:S01]  /*22010*/  S2R R3, SR_LANEID ;  /* 0x0000000000037919 */ /* 0x000e620000000000 */
[----:B------:R-:W-:Y:S02]  /*22020*/  VOTEU.ANY UR4, UPT, PT ;  /* 0x0000000000047886 */ /* 0x000fe400038e0100 */
[----:B------:R-:W1:Y:S08]  /*22030*/  FLO.U32 R0, UR4 ;  /* 0x0000000400007d00 */ /* 0x000e7000080e0000 */
[----:B------:R-:W2:Y:S01]  /*22040*/  POPC R5, UR4 ;  /* 0x0000000400057d09 */ /* 0x000ea20008000000 */
[----:B-1----:R-:W-:-:S02]  /*22050*/  ISETP.EQ.U32.AND P0, PT, R0, R3, PT ;  /* 0x000000030000720c */ /* 0x002fc40003f02070 */
[----:B------:R-:W2:Y:S11]  /*22060*/  LDC.64 R2, c[0x0][0xc60] ;  /* 0x00031800ff027b82 */ /* 0x000eb60000000a00 */
[----:B--2---:R-:W2:Y:S01]  /*22070*/  @P0 ATOMG.E.ADD.STRONG.GPU PT, R3, desc[UR38][R2.64], R5 ;  /* 0x00000005020309a8 */ /* 0x004ea200081ee1e6 */
[----:B------:R-:W1:Y:S02]  /*22080*/  S2R R4, SR_LTMASK ;  /* 0x0000000000047919 */ /* 0x000e640000003900 */
[----:B-1----:R-:W-:-:S04]  /*22090*/  LOP3.LUT R4, R4, UR4, RZ, 0xc0, !PT ;  /* 0x0000000404047c12 */ /* 0x002fc8000f8ec0ff */
[----:B------:R-:W1:Y:S01]  /*220a0*/  POPC R7, R4 ;  /* 0x0000000400077309 */ /* 0x000e620000000000 */
[----:B--2---:R-:W1:Y:S02]  /*220b0*/  SHFL.IDX PT, R0, R3, R0, 0x1f ;  /* 0x00001f0003007589 */ /* 0x004e6400000e0000 */
[----:B-1----:R-:W-:Y:S01]  /*220c0*/  IADD3 R16, R0, UR36, R7 ;  /* 0x0000002400107c10 */ /* 0x002fe2000fffe007 */
[----:B------:R-:W-:Y:S06]  /*220d0*/  BRA `(.L_x_1994) ;  /* 0x0000003c002c7947 */ /* 0x000fec0003800000 */
.L_x_1993:
[----:B------:R-:W2:Y:S01]  /*220e0*/  LDL R17, [R1] ;  /* 0x0000000001117983 */ /* 0x000ea20000100800 */
        /* <DEDUP_REMOVED lines=14> */
[----:B0-----:R-:W-:Y:S02]  /*221d0*/  IMAD.U32 R11, RZ, RZ, UR5 ;  /* 0x00000005ff0b7e24 */ /* 0x001fe4000f8e00ff */
[----:B------:R-:W-:Y:S02]  /*221e0*/  IMAD.MOV.U32 R8, RZ, RZ, 0x70 ;  /* 0x00000070ff087424 */ /* 0x000fe400078e00ff */
[----:B------:R-:W-:Y:S02]  /*221f0*/  IMAD.MOV.U32 R12, RZ, RZ, 0x1 ;  /* 0x00000001ff0c7424 */ /* 0x000fe400078e00ff */
[----:B------:R-:W-:-:S07]  /*22200*/  IMAD.MOV.U32 R13, RZ, RZ, RZ ;  /* 0x000000ffff0d7224 */ /* 0x000fce00078e00ff */
[----:B------:R-:W-:-:S07]  /*22210*/  LEPC R20, `(.L_x_1996) ;  /* 0x000000001014794e */ /* 0x000fce0000000000 */
[----:B-1----:R-:W-:Y:S05]  /*22220*/  CALL.ABS.NOINC R2 ;  /* 0x0000000002007343 */ /* 0x002fea0003c00000 */
.L_x_1996:
[----:B------:R-:W-:Y:S05]  /*22230*/  BSYNC B6 ;  /* 0x0000000000067941 */ /* 0x000fea0003800000 */
.L_x_1995:
        /* <DEDUP_REMOVED lines=14> */
[----:B0-----:R-:W-:Y:S02]  /*22320*/  IMAD.U32 R11, RZ, RZ, UR5 ;  /* 0x00000005ff0b7e24 */ /* 0x001fe4000f8e00ff */
[----:B------:R-:W-:Y:S02]  /*22330*/  IMAD.MOV.U32 R8, RZ, RZ, 0x70 ;  /* 0x00000070ff087424 */ /* 0x000fe400078e00ff */
[----:B------:R-:W-:Y:S02]  /*22340*/  IMAD.MOV.U32 R12, RZ, RZ, 0x1 ;  /* 0x00000001ff0c7424 */ /* 0x000fe400078e00ff */
[----:B-1----:R-:W-:-:S07]  /*22350*/  IMAD.MOV.U32 R13, RZ, RZ, RZ ;  /* 0x000000ffff0d7224 */ /* 0x002fce00078e00ff */
[----:B------:R-:W-:-:S07]  /*22360*/  LEPC R20, `(.L_x_1999) ;  /* 0x000000001014794e */ /* 0x000fce0000000000 */
[----:B--2---:R-:W-:Y:S05]  /*22370*/  CALL.ABS.NOINC R2 ;  /* 0x0000000002007343 */ /* 0x004fea0003c00000 */
.L_x_1999:
        /* <DEDUP_REMOVED lines=15> */
.L_x_1998:
[----:B------:R-:W-:Y:S05]  /*22470*/  BSYNC B6 ;  /* 0x0000000000067941 */ /* 0x000fea0003800000 */
.L_x_1997:
[----:B------:R-:W-:Y:S01]  /*22480*/  ULDC.64 UR4, c[0x0][0x9f8] ;  /* 0x00027e0000047ab9 */ /* 0x000fe20000000a00 */
[----:B------:R-:W2:Y:S01]  /*22490*/  LDL R17, [R1+0x34] ;  /* 0x0000340001117983 */ /* 0x000ea20000100800 */
[----:B------:R-:W-:Y:S01]  /*224a0*/  ISETP.NE.U32.AND P0, PT, RZ, UR4, PT ;  /* 0x00000004ff007c0c */ /* 0x000fe2000bf05070 */
[----:B------:R-:W-:-:S03]  /*224b0*/  IMAD.MOV.U32 R7, RZ, RZ, R19 ;  /* 0x000000ffff077224 */ /* 0x000fc600078e0013 */
[----:B------:R-:W-:Y:S01]  /*224c0*/  ISETP.NE.AND.EX P0, PT, RZ, UR5, PT, P0 ;  /* 0x00000005ff007c0c */ /* 0x000fe2000bf05300 */
[----:B------:R-:W-:-:S12]  /*224d0*/  ULDC.64 UR4, c[0x0][0xa08] ;  /* 0x0002820000047ab9 */ /* 0x000fd80000000a00 */
[----:B------:R-:W1:Y:S02]  /*224e0*/  @P0 LDC.64 R2, c[0x0][0x9f8] ;  /* 0x00027e00ff020b82 */ /* 0x000e640000000a00 */
[----:B-1----:R-:W-:-:S05]  /*224f0*/  @P0 IMAD.WIDE R2, R19, 0x4, R2 ;  /* 0x0000000413020825 */ /* 0x002fca00078e0202 */
[----:B------:R1:W3:Y:S02]  /*22500*/  @P0 LDG.E R7, desc[UR38][R2.64] ;  /* 0x0000002602070981 */ /* 0x0002e4000c1e1900 */
[----:B-1----:R-:W1:Y:S02]  /*22510*/  LDC.64 R2, c[0x0][0x418] ;  /* 0x00010600ff027b82 */ /* 0x002e640000000a00 */
[----:B-1----:R-:W-:Y:S01]  /*22520*/  LOP3.LUT P0, RZ, R2, UR4, RZ, 0xfc, !PT ;  /* 0x0000000402ff7c12 */ /* 0x002fe2000f80fcff */
[----:B------:R-:W-:-:S03]  /*22530*/  UMOV UR4, 0xffffffff ;  /* 0xffffffff00047882 */ /* 0x000fc60000000000 */
[----:B------:R-:W-:Y:S01]  /*22540*/  LOP3.LUT P0, RZ, R3, UR5, RZ, 0xfc, P0 ;  /* 0x0000000503ff7c12 */ /* 0x000fe2000800fcff */
[----:B--2---:R-:W-:Y:S01]  /*22550*/  VIADD R0, R17, 0xffffffff ;  /* 0xffffffff11007836 */ /* 0x004fe20000000000 */
[----:B---3--:R-:W-:Y:S01]  /*22560*/  SHF.R.S32.HI R8, RZ, 0x1f, R7 ;  /* 0x0000001fff087819 */ /* 0x008fe20000011407 */
[----:B------:R1:W-:Y:S01]  /*22570*/  STL [R1+0xc], R7 ;  /* 0x00000c0701007387 */ /* 0x0003e20000100800 */
[----:B------:R-:W-:-:S03]  /*22580*/  SEL R17, R7, RZ, !P0 ;  /* 0x000000ff07117207 */ /* 0x000fc60004000000 */
[----:B------:R1:W-:Y:S01]  /*22590*/  STL [R1+0x24], R8 ;  /* 0x0000240801007387 */ /* 0x0003e20000100800 */
[----:B------:R-:W-:Y:S05]  /*225a0*/  BRA.DIV UR4, `(.L_x_2000) ;  /* 0x0000006604b07947 */ /* 0x000fea000b800000 */
[----:B------:R-:W2:Y:S02]  /*225b0*/  S2R R4, SR_TID.X ;  /* 0x0000000000047919 */ /* 0x000ea40000002100 */
[----:B--2---:R-:W-:-:S04]  /*225c0*/  SHF.R.U32.HI R4, RZ, 0x5, R4 ;  /* 0x00000005ff047819 */ /* 0x004fc80000011604 */
[----:B------:R-:W-:-:S05]  /*225d0*/  LOP3.LUT R4, R4, 0x3, RZ, 0xc0, !PT ;  /* 0x0000000304047812 */ /* 0x000fca00078ec0ff */
[----:B------:R2:W3:Y:S02]  /*225e0*/  SHFL.IDX PT, R14, R4, RZ, 0x1f ;  /* 0x00001fff040e7589 */ /* 0x0004e400000e0000 */
.L_x_2178:
[----:B--2---:R-:W2:Y:S01]  /*225f0*/  LDL.LU R4, [R1+0x20] ;  /* 0x0000200001047983 */ /* 0x004ea20000300800 */
[----:B------:R-:W-:Y:S02]  /*22600*/  PLOP3.LUT P1, PT, PT, PT, PT, 0x8, 0x0 ;  /* 0x000000000000781c */ /* 0x000fe40003f2e170 */
[----:B---3--:R-:W-:Y:S01]  /*22610*/  ISETP.NE.AND P0, PT, R14, RZ, PT ;  /* 0x000000ff0e00720c */ /* 0x008fe20003f05270 */
[----:B------:R3:W-:Y:S01]  /*22620*/  STL [R1+0x8], R0 ;  /* 0x0000080001007387 */ /* 0x0007e20000100800 */
[----:B--2---:R-:W-:-:S09]  /*22630*/  LOP3.LUT R4, R4, 0xfffffffe, RZ, 0xc0, !PT ;  /* 0xfffffffe04047812 */ /* 0x004fd200078ec0ff */
[----:B------:R-:W-:-:S05]  /*22640*/  @P1 LOP3.LUT R4, R4, 0x1, RZ, 0xfc, !PT ;  /* 0x0000000104041812 */ /* 0x000fca00078efcff */
[----:B------:R3:W-:Y:S01]  /*22650*/  STL [R1+0x20], R4 ;  /* 0x0000200401007387 */ /* 0x0007e20000100800 */
[----:B------:R-:W-:Y:S05]  /*22660*/  @P0 BRA `(.L_x_2001) ;  /* 0x0000000400300947 */ /* 0x000fea0003800000 */
[----:B------:R-:W-:-:S03]  /*22670*/  UMOV UR4, 0xffffffff ;  /* 0xffffffff00047882 */ /* 0x000fc60000000000 */
[----:B------:R-:W-:Y:S05]  /*22680*/  BRA.DIV UR4, `(.L_x_2002) ;  /* 0x0000006604ac7947 */ /* 0x000fea000b800000 */
[----:B------:R-:W-:-:S13]  /*22690*/  ELECT P6, URZ, PT ;  /* 0x00000000003f782f */ /* 0x000fda00038c0000 */
.L_x_2181:
[----:B------:R-:W-:Y:S05]  /*226a0*/  @!P6 BRA `(.L_x_2001) ;  /* 0x000000040020e947 */ /* 0x000fea0003800000 */
[----:B------:R-:W-:-:S04]  /*226b0*/  ISETP.NE.U32.AND P0, PT, R2, RZ, PT ;  /* 0x000000ff0200720c */ /* 0x000fc80003f05070 */
[----:B------:R-:W-:-:S13]  /*226c0*/  ISETP.NE.AND.EX P0, PT, R3, RZ, PT, P0 ;  /* 0x000000ff0300720c */ /* 0x000fda0003f05300 */
[----:B------:R-:W-:Y:S05]  /*226d0*/  @!P0 BRA `(.L_x_2003) ;  /* 0x0000000000508947 */ /* 0x000fea0003800000 */
[----:B------:R-:W2:Y:S01]  /*226e0*/  LDC R6, c[0x0][0x43c] ;  /* 0x00010f00ff067b82 */ /* 0x000ea20000000800 */
[----:B------:R-:W-:Y:S01]  /*226f0*/  IMAD.MOV.U32 R9, RZ, RZ, R0 ;  /* 0x000000ffff097224 */ /* 0x000fe200078e0000 */
[----:B------:R-:W-:-:S03]  /*22700*/  ULDC.64 UR4, c[0x0][0x428] ;  /* 0x00010a0000047ab9 */ /* 0x000fc60000000a00 */
[----:B---3--:R-:W-:Y:S01]  /*22710*/  IMAD.MOV.U32 R0, RZ, RZ, R9 ;  /* 0x000000ffff007224 */ /* 0x008fe200078e0009 */
[----:B--2---:R-:W-:-:S13]  /*22720*/  ISETP.NE.AND P0, PT, R6, 0x1, PT ;  /* 0x000000010600780c */ /* 0x004fda0003f05270 */
[----:B------:R-:W2:Y:S02]  /*22730*/  @P0 LDC.64 R4, c[0x0][0x440] ;  /* 0x00011000ff040b82 */ /* 0x000ea40000000a00 */
[----:B--2---:R-:W-:-:S05]  /*22740*/  @P0 IMAD.HI.U32 R4, R9, R4, RZ ;  /* 0x0000000409040227 */ /* 0x004fca00078e00ff */
        /* <DEDUP_REMOVED lines=13> */
.L_x_2003:
[----:B-1----:R-:W4:Y:S04]  /*22820*/  LDL R7, [R1] ;  /* 0x0000000001077983 */ /* 0x002f280000100800 */
[----:B---3--:R-:W4:Y:S04]  /*22830*/  LDL R0, [R1+0x4] ;  /* 0x0000040001007983 */ /* 0x008f280000100800 */
[----:B--2---:R-:W2:Y:S01]  /*22840*/  LDL R2, [R1+0x10] ;  /* 0x0000100001027983 */ /* 0x004ea20000100800 */
[----:B----4-:R-:W-:Y:S01]  /*22850*/  IMAD R0, R0, 0x8, R7 ;  /* 0x0000000800007824 */ /* 0x010fe200078e0207 */
[----:B--2---:R-:W-:-:S04]  /*22860*/  SHF.L.U32 R2, R2, 0x1f, RZ ;  /* 0x0000001f02027819 */ /* 0x004fc800000006ff */
[----:B------:R-:W1:Y:S02]  /*22870*/  SYNCS.PHASECHK.TRANS64.TRYWAIT P0, [R0+URZ+0x28840], R2 ;  /* 0x02884002000075a7 */ /* 0x000e64000800017f */
[----:B-1----:R-:W-:Y:S05]  /*22880*/  @!P0 BRA `(.L_x_2004) ;  /* 0x00000064004c8947 */ /* 0x002fea0003800000 */
.L_x_2182:
[----:B------:R-:W2:Y:S02]  /*22890*/  S2R R3, SR_TID.X ;  /* 0x0000000000037919 */ /* 0x000ea40000002100 */
[----:B--2---:R-:W-:-:S04]  /*228a0*/  LOP3.LUT R3, R3, 0x7f, RZ, 0xc0, !PT ;  /* 0x0000007f03037812 */ /* 0x004fc800078ec0ff */
[----:B------:R-:W-:-:S13]  /*228b0*/  ISETP.NE.AND P0, PT, R3, RZ, PT ;  /* 0x000000ff0300720c */ /* 0x000fda0003f05270 */
[----:B------:R-:W-:Y:S05]  /*228c0*/  @P0 BRA `(.L_x_2005) ;  /* 0x00000000001c0947 */ /* 0x000fea0003800000 */
[----:B------:R-:W2:Y:S01]  /*228d0*/  S2R R3, SR_TID.X ;  /* 0x0000000000037919 */ /* 0x000ea20000002100 */
[----:B-1----:R-:W-:-:S04]  /*228e0*/  IMAD.MOV.U32 R2, RZ, RZ, 0x8000 ;  /* 0x00008000ff027424 */ /* 0x002fc800078e00ff */
[----:B------:R3:W-:Y:S01]  /*228f0*/  SYNCS.ARRIVE.TRANS64 RZ, [R0+URZ+0x28830], R2 ;  /* 0x0288300200ff79a7 */ /* 0x0007e2000800003f */
[----:B--2---:R-:W-:-:S04]  /*22900*/  LOP3.LUT R3, R3, 0x1f, RZ, 0xc0, !PT ;  /* 0x0000001f03037812 */ /* 0x004fc800078ec0ff */
[----:B------:R-:W-:-:S13]  /*22910*/  ISETP.NE.AND P0, PT, R3, RZ, PT ;  /* 0x000000ff0300720c */ /* 0x000fda0003f05270 */
[----:B---3--:R-:W-:Y:S05]  /*22920*/  @!P0 BRA `(.L_x_2005) ;  /* 0x0000000000048947 */ /* 0x008fea0003800000 */
[----:B------:R-:W-:Y:S01]  /*22930*/  BPT.TRAP 0x1 ;  /* 0x000000040000795c */ /* 0x000fe20000300000 */
.L_x_2005:
[----:B------:R-:W2:Y:S04]  /*22940*/  LDL R5, [R1] ;  /* 0x0000000001057983 */ /* 0x000ea80000100800 */
[----:B------:R-:W2:Y:S04]  /*22950*/  LDL R4, [R1+0x4] ;  /* 0x0000040001047983 */ /* 0x000ea80000100800 */
[----:B------:R-:W3:Y:S04]  /*22960*/  LDL R6, [R1+0x8] ;  /* 0x0000080001067983 */ /* 0x000ee80000100800 */
[----:B------:R-:W4:Y:S04]  /*22970*/  LDL R3, [R1+0x14] ;  /* 0x0000140001037983 */ /* 0x000f280000100800 */
[----:B-1----:R-:W4:Y:S01]  /*22980*/  LDL.LU R2, [R1+0x20] ;  /* 0x0000200001027983 */ /* 0x002f220000300800 */
        /* <DEDUP_REMOVED lines=9> */
[----:B--2---:R-:W-:Y:S01]  /*22a20*/  IMAD R0, R4, 0x8000, R5 ;  /* 0x0000800004007824 */ /* 0x004fe200078e0205 */
[----:B---3--:R-:W-:-:S04]  /*22a30*/  R2UR UR11, R6 ;  /* 0x00000000060b72ca */ /* 0x008fc800000e0000 */
[----:B------:R-:W-:Y:S02]  /*22a40*/  R2UR UR6, R0 ;  /* 0x00000000000672ca */ /* 0x000fe400000e0000 */
[----:B----4-:R-:W-:Y:S02]  /*22a50*/  R2UR UR5, R3 ;  /* 0x00000000030572ca */ /* 0x010fe400000e0000 */
[----:B------:R-:W-:-:S09]  /*22a60*/  LOP3.LUT R2, R2, 0xfffffffe, RZ, 0xc0, !PT ;  /* 0xfffffffe02027812 */ /* 0x000fd200078ec0ff */
        /* <DEDUP_REMOVED lines=8> */
[----:B-1----:R-:W-:Y:S01]  /*22af0*/  UMOV UR8, UR14 ;  /* 0x0000000e00087c82 */ /* 0x002fe20008000000 */
[----:B------:R-:W-:Y:S02]  /*22b00*/  UMOV UR10, UR15 ;  /* 0x0000000f000a7c82 */ /* 0x000fe40008000000 */
[----:B------:R2:W-:Y:S01]  /*22b10*/  UTMALDG.4D [UR8], [UR4], desc[UR6] ;  /* 0x00000608040075b4 */ /* 0x0005e20008019000 */
[----:B------:R-:W-:Y:S02]  /*22b20*/  NOP ;  /* 0x0000000000007918 */ /* 0x000fe40000000000 */
.L_x_2001:
[----:B---3--:R-:W3:Y:S04]  /*22b30*/  LDL R4, [R1] ;  /* 0x0000000001047983 */ /* 0x008ee80000100800 */
[----:B------:R-:W4:Y:S01]  /*22b40*/  LDL.LU R3, [R1+0x40] ;  /* 0x0000400001037983 */ /* 0x000f220000300800 */
[----:B------:R-:W-:Y:S05]  /*22b50*/  WARPSYNC.ALL ;  /* 0x0000000000007948 */ /* 0x000fea0003800000 */
[----:B--2---:R-:W-:Y:S01]  /*22b60*/  ULDC.64 UR4, c[0x0][0x298] ;  /* 0x0000a60000047ab9 */ /* 0x004fe20000000a00 */
[----:B------:R-:W-:Y:S01]  /*22b70*/  BSSY B6, `(.L_x_2006) ;  /* 0x000001c000067945 */ /* 0x000fe20003800000 */
[----:B------:R-:W-:Y:S01]  /*22b80*/  BAR.SYNC.DEFER_BLOCKING 0x8, 0x180 ;  /* 0x0206000000007b1d */ /* 0x000fe20000010000 */
[----:B----4-:R-:W-:-:S05]  /*22b90*/  SHF.R.S32.HI R0, RZ, 0x1f, R3 ;  /* 0x0000001fff007819 */ /* 0x010fca0000011403 */
[----:B------:R-:W-:Y:S02]  /*22ba0*/  IMAD R2, R0, UR4, RZ ;  /* 0x0000000400027c24 */ /* 0x000fe4000f8e02ff */
[----:B---3--:R-:W-:Y:S02]  /*22bb0*/  VIADD R0, R4, 0x10400 ;  /* 0x0001040004007836 */ /* 0x008fe40000000000 */
[C---:B------:R-:W-:Y:S02]  /*22bc0*/  IMAD R2, R3.reuse, UR5, R2 ;  /* 0x0000000503027c24 */ /* 0x040fe4000f8e0202 */
[----:B------:R-:W-:Y:S01]  /*22bd0*/  IMAD.WIDE.U32 R4, R3, UR4, RZ ;  /* 0x0000000403047c25 */ /* 0x000fe2000f8e00ff */
[----:B------:R-:W-:-:S03]  /*22be0*/  LOP3.LUT P0, RZ, R0, 0x3ff, RZ, 0xc0, !PT ;  /* 0x000003ff00ff7812 */ /* 0x000fc6000780c0ff */
[----:B------:R-:W-:Y:S01]  /*22bf0*/  IMAD.IADD R0, R5, 0x1, R2 ;  /* 0x0000000105007824 */ /* 0x000fe200078e0202 */
[----:B------:R2:W-:Y:S04]  /*22c00*/  STL.64 [R1+0x40], R4 ;  /* 0x0000400401007387 */ /* 0x0005e80000100a00 */
[----:B------:R2:W-:Y:S05]  /*22c10*/  STL [R1+0x4c], R0 ;  /* 0x00004c0001007387 */ /* 0x0005ea0000100800 */
[----:B------:R-:W-:Y:S05]  /*22c20*/  @!P0 BRA `(.L_x_2007) ;  /* 0x0000000000408947 */ /* 0x000fea0003800000 */
[----:B------:R-:W-:Y:S01]  /*22c30*/  MOV R2, 0x0 ;  /* 0x0000000000027802 */ /* 0x000fe20000000f00 */
[----:B------:R-:W-:Y:S01]  /*22c40*/  ULDC.64 UR4, c[0x4][0xa0] ;  /* 0x0100280000047ab9 */ /* 0x000fe20000000a00 */
[----:B------:R-:W-:Y:S01]  /*22c50*/  ULDC.64 UR6, c[0x4][0xa8] ;  /* 0x01002a0000067ab9 */ /* 0x000fe20000000a00 */
[----:B------:R-:W-:Y:S01]  /*22c60*/  ULDC.64 UR8, c[0x4][0x20] ;  /* 0x0100080000087ab9 */ /* 0x000fe20000000a00 */
[----:B--2---:R-:W-:Y:S02]  /*22c70*/  IMAD.U32 R4, RZ, RZ, UR4 ;  /* 0x00000004ff047e24 */ /* 0x004fe4000f8e00ff */
[----:B------:R-:W2:Y:S01]  /*22c80*/  LDC.64 R2, c[0x4][R2] ;  /* 0x0100000002027b82 */ /* 0x000ea20000000a00 */
[----:B------:R-:W-:Y:S02]  /*22c90*/  IMAD.U32 R5, RZ, RZ, UR5 ;  /* 0x00000005ff057e24 */ /* 0x000fe4000f8e00ff */
[----:B------:R-:W-:Y:S02]  /*22ca0*/  IMAD.U32 R6, RZ, RZ, UR6 ;  /* 0x00000006ff067e24 */ /* 0x000fe4000f8e00ff */
[----:B-1----:R-:W-:-:S02]  /*22cb0*/  IMAD.U32 R7, RZ, RZ, UR7 ;  /* 0x00000007ff077e24 */ /* 0x002fc4000f8e00ff */
[----:B------:R-:W-:Y:S02]  /*22cc0*/  IMAD.U32 R10, RZ, RZ, UR8 ;  /* 0x00000008ff0a7e24 */ /* 0x000fe4000f8e00ff */
[----:B0-----:R-:W-:Y:S02]  /*22cd0*/  IMAD.U32 R11, RZ, RZ, UR9 ;  /* 0x00000009ff0b7e24 */ /* 0x001fe4000f8e00ff */
[----:B------:R-:W-:Y:S02]  /*22ce0*/  IMAD.MOV.U32 R8, RZ, RZ, 0x70 ;  /* 0x00000070ff087424 */ /* 0x000fe400078e00ff */
[----:B------:R-:W-:Y:S02]  /*22cf0*/  IMAD.MOV.U32 R12, RZ, RZ, 0x1 ;  /* 0x00000001ff0c7424 */ /* 0x000fe400078e00ff */
[----:B------:R-:W-:-:S07]  /*22d00*/  IMAD.MOV.U32 R13, RZ, RZ, RZ ;  /* 0x000000ffff0d7224 */ /* 0x000fce00078e00ff */
[----:B------:R-:W-:-:S07]  /*22d10*/  LEPC R20, `(.L_x_2007) ;  /* 0x000000001014794e */ /* 0x000fce0000000000 */
[----:B--2---:R-:W-:Y:S05]  /*22d20*/  CALL.ABS.NOINC R2 ;  /* 0x0000000002007343 */ /* 0x004fea0003c00000 */
.L_x_2007:
[----:B------:R-:W-:Y:S05]  /*22d30*/  BSYNC B6 ;  /* 0x0000000000067941 */ /* 0x000fea0003800000 */
.L_x_2006:
[----:B--2---:R-:W2:Y:S01]  /*22d40*/  LDL.LU R0, [R1+0x4c] ;  /* 0x00004c0001007983 */ /* 0x004ea20000300800 */
[----:B-1----:R-:W1:Y:S01]  /*22d50*/  LDC R7, c[0x0][0x448] ;  /* 0x00011200ff077b82 */ /* 0x002e620000000800 */
[----:B------:R-:W-:Y:S01]  /*22d60*/  ULDC.64 UR4, c[0x0][0x2d8] ;  /* 0x0000b60000047ab9 */ /* 0x000fe20000000a00 */
[----:B------:R-:W-:Y:S01]  /*22d70*/  ULDC.64 UR6, c[0x0][0x280] ;  /* 0x0000a00000067ab9 */ /* 0x000fe20000000a00 */
[----:B------:R-:W2:Y:S04]  /*22d80*/  LDL.LU.64 R2, [R1+0x40] ;  /* 0x0000400001027983 */ /* 0x000ea80000300a00 */
[----:B------:R-:W3:Y:S01]  /*22d90*/  LDL R8, [R1+0x30] ;  /* 0x0000300001087983 */ /* 0x000ee20000100800 */
[----:B------:R-:W4:Y:S01]  /*22da0*/  S2R R5, SR_TID.X ;  /* 0x0000000000057919 */ /* 0x000f220000002100 */
[----:B------:R-:W0:Y:S01]  /*22db0*/  S2R R9, SR_TID.X ;  /* 0x0000000000097919 */ /* 0x000e220000002100 */
[----:B----4-:R-:W-:-:S04]  /*22dc0*/  LOP3.LUT R5, R5, 0x7f, RZ, 0xc0, !PT ;  /* 0x0000007f05057812 */ /* 0x010fc800078ec0ff */
[----:B------:R-:W-:Y:S01]  /*22dd0*/  SHF.R.U32.HI R5, RZ, 0x3, R5 ;  /* 0x00000003ff057819 */ /* 0x000fe20000011605 */
[----:B0-----:R-:W-:-:S05]  /*22de0*/  IMAD.SHL.U32 R9, R9, 0x10, RZ ;  /* 0x0000001009097824 */ /* 0x001fca00078e00ff */
[----:B------:R-:W-:Y:S01]  /*22df0*/  LOP3.LUT R9, R5, 0x70, R9, 0xf8, !PT ;  /* 0x0000007005097812 */ /* 0x000fe200078ef809 */
[----:B--2---:R-:W-:Y:S01]  /*22e00*/  IMAD.MOV.U32 R3, RZ, RZ, R0 ;  /* 0x000000ffff037224 */ /* 0x004fe200078e0000 */
        /* <DEDUP_REMOVED lines=12> */
[----:B-1----:R-:W-:Y:S01]  /*22ed0*/  ISETP.NE.AND P0, PT, R7, 0x1, PT ;  /* 0x000000010700780c */ /* 0x002fe20003f05270 */
[----:B------:R-:W-:-:S12]  /*22ee0*/  IMAD R4, R4, UR4, RZ ;  /* 0x0000000404047c24 */ /* 0x000fd8000f8e02ff */
[----:B------:R-:W0:Y:S01]  /*22ef0*/  @P0 LDC R5, c[0x0][0x44c] ;  /* 0x00011300ff050b82 */ /* 0x000e220000000800 */
[----:B------:R-:W-:-:S07]  /*22f00*/  IMAD.WIDE.U32 R2, R0, UR4, R2 ;  /* 0x0000000400027c25 */ /* 0x000fce000f8e0002 */
[----:B------:R-:W1:Y:S01]  /*22f10*/  @P0 LDC R6, c[0x0][0x450] ;  /* 0x00011400ff060b82 */ /* 0x000e620000000800 */
[----:B------:R-:W-:Y:S01]  /*22f20*/  IMAD R0, R0, UR5, R4 ;  /* 0x0000000500007c24 */ /* 0x000fe2000f8e0204 */
[----:B------:R-:W-:Y:S01]  /*22f30*/  ULDC.64 UR4, c[0x0][0x2d0] ;  /* 0x0000b40000047ab9 */ /* 0x000fe20000000a00 */
[----:B---3--:R-:W-:Y:S02]  /*22f40*/  IMAD.IADD R4, R9, 0x1, R8 ;  /* 0x0000000109047824 */ /* 0x008fe400078e0208 */
        /* <DEDUP_REMOVED lines=37> */
[----:B--2---:R-:W-:-:S04]  /*231a0*/  IMAD.IADD R0, R8, 0x1, R11 ;  /* 0x0000000108007824 */ /* 0x004fc800078e020b */
[----:B------:R-:W-:Y:S02]  /*231b0*/  VIADD R5, R0, 0x10 ;  /* 0x0000001000057836 */ /* 0x000fe40000000000 */
[----:B---3--:R-:W-:Y:S02]  /*231c0*/  IMAD R2, R6, R7, RZ ;  /* 0x0000000706027224 */ /* 0x008fe400078e02ff */
[----:B------:R-:W0:Y:S04]  /*231d0*/  SHFL.IDX PT, R7, R4, RZ, 0x181f ;  /* 0x00181fff04077589 */ /* 0x000e2800000e0000 */
[----:B------:R-:W1:Y:S01]  /*231e0*/  SHFL.IDX PT, R6, R3, RZ, 0x181f ;  /* 0x00181fff03067589 */ /* 0x000e6200000e0000 */
[-C--:B------:R-:W-:Y:S02]  /*231f0*/  ISETP.GE.AND P4, PT, R0, R2.reuse, PT ;  /* 0x000000020000720c */ /* 0x080fe40003f86270 */
[----:B------:R-:W-:-:S02]  /*23200*/  ISETP.GE.AND P2, PT, R5, R2, PT ;  /* 0x000000020500720c */ /* 0x000fc40003f46270 */
[----:B------:R-:W2:Y:S04]  /*23210*/  SHFL.IDX PT, R5, R4, 0x1, 0x181f ;  /* 0x00381f0004057f89 */ /* 0x000ea800000e0000 */
[----:B------:R-:W3:Y:S05]  /*23220*/  SHFL.IDX PT, R8, R3, 0x1, 0x181f ;  /* 0x00381f0003087f89 */ /* 0x000eea00000e0000 */
[----:B0-----:R-:W-:-:S05]  /*23230*/  @!P4 LEA R7, P3, R10, R7, 0x1 ;  /* 0x000000070a07c211 */ /* 0x001fca00078608ff */
[----:B-1----:R-:W-:-:S05]  /*23240*/  @!P4 IMAD.X R6, RZ, RZ, R6, P3 ;  /* 0x000000ffff06c224 */ /* 0x002fca00018e0606 */
[----:B------:R-:W-:-:S04]  /*23250*/  @!P4 LOP3.LUT R7, R7, R6, RZ, 0x3c, !PT ;  /* 0x000000060707c212 */ /* 0x000fc800078e3cff */
[----:B------:R-:W-:-:S04]  /*23260*/  @!P4 LOP3.LUT R6, R7, R6, RZ, 0x3c, !PT ;  /* 0x000000060706c212 */ /* 0x000fc800078e3cff */
[----:B------:R-:W-:-:S05]  /*23270*/  @!P4 LOP3.LUT R7, R7, R6, RZ, 0x3c, !PT ;  /* 0x000000060707c212 */ /* 0x000fca00078e3cff */
[----:B-----5:R-:W-:Y:S04]  /*23280*/  @!P4 LDGSTS.E.BYPASS.LTC128B.128 [R9+0x10400], desc[UR38][R6.64], !P0 ;  /* 0x104000000609cfae */ /* 0x020fe8000c101d66 */
[----:B------:R2:W-:Y:S02]  /*23290*/  @!P4 LDGSTS.E.BYPASS.LTC128B.128 [R9+0x14400], desc[UR38][R6.64+0x80], !P1 ;  /* 0x144000800609cfae */ /* 0x0005e4000c901d66 */
[----:B--2---:R-:W-:-:S05]  /*232a0*/  @!P2 LEA R7, P3, R10, R5, 0x1 ;  /* 0x000000050a07a211 */ /* 0x004fca00078608ff */
[----:B---3--:R-:W-:-:S05]  /*232b0*/  @!P2 IMAD.X R6, RZ, RZ, R8, P3 ;  /* 0x000000ffff06a224 */ /* 0x008fca00018e0608 */
        /* <DEDUP_REMOVED lines=57> */
.L_x_2199:
[----:B------:R-:W-:Y:S01]  /*23650*/  VIADD R0, R0, 0x70 ;  /* 0x0000007000007836 */ /* 0x000fe20000000000 */
[----:B------:R-:W-:Y:S04]  /*23660*/  BSSY B0, `(.L_x_2009) ;  /* 0x000000a000007945 */ /* 0x000fe80003800000 */
[----:B------:R-:W-:-:S13]  /*23670*/  ISETP.GE.AND P2, PT, R0, R2, PT ;  /* 0x000000020000720c */ /* 0x000fda0003f46270 */
[----:B------:R-:W-:Y:S05]  /*23680*/  @P2 BRA `(.L_x_2010) ;  /* 0x00000000001c2947 */ /* 0x000fea0003800000 */
[----:B--2---:R-:W-:-:S05]  /*23690*/  LEA R2, P2, R10, R3, 0x1 ;  /* 0x000000030a027211 */ /* 0x004fca00078408ff */
[----:B01----:R-:W-:-:S05]  /*236a0*/  IMAD.X R3, RZ, RZ, R5, P2 ;  /* 0x000000ffff037224 */ /* 0x003fca00010e0605 */
[----:B------:R-:W-:Y:S01]  /*236b0*/  @!PT LDS RZ, [RZ] ;  /* 0x00000000fffff984 */ /* 0x000fe20000000800 */
[----:B------:R-:W-:Y:S01]  /*236c0*/  @!PT LDS RZ, [RZ] ;  /* 0x00000000fffff984 */ /* 0x000fe20000000800 */
[----:B------:R-:W-:Y:S01]  /*236d0*/  @!PT LDS RZ, [RZ] ;  /* 0x00000000fffff984 */ /* 0x000fe20000000800 */
[----:B------:R3:W-:Y:S04]  /*236e0*/  LDGSTS.E.BYPASS.LTC128B.128 [R9+0x13c00], desc[UR38][R2.64], !P0 ;  /* 0x13c0000002097fae */ /* 0x0007e8000c101d66 */
[----:B------:R3:W-:Y:S02]  /*236f0*/  LDGSTS.E.BYPASS.LTC128B.128 [R9+0x17c00], desc[UR38][R2.64+0x80], !P1 ;  /* 0x17c0008002097fae */ /* 0x0007e4000c901d66 */
.L_x_2010:
[----:B------:R-:W-:Y:S05]  /*23700*/  BSYNC B0 ;  /* 0x0000000000007941 */ /* 0x000fea0003800000 */
.L_x_2009:
[----:B0--3--:R-:W3:Y:S01]  /*23710*/  LDL R9, [R1] ;  /* 0x0000000001097983 */ /* 0x009ee20000100800 */
[----:B------:R-:W-:Y:S01]  /*23720*/  PLOP3.LUT P0, PT, PT, PT, PT, 0x80, 0x0 ;  /* 0x000000000000781c */ /* 0x000fe20003f0f070 */
[----:B------:R-:W-:Y:S01]  /*23730*/  NOP ;  /* 0x0000000000007918 */ /* 0x000fe20000000000 */
[----:B---3--:R-:W-:-:S11]  /*23740*/  VIADD R11, R9, 0x28800 ;  /* 0x00028800090b7836 */ /* 0x008fd60000000000 */
.L_x_2011:
[----:B------:R-:W3:Y:S01]  /*23750*/  LDL R2, [R1] ;  /* 0x0000000001027983 */ /* 0x000ee20000100800 */
        /* <DEDUP_REMOVED lines=18> */
.L_x_2200:
[----:B------:R-:W-:Y:S05]  /*23880*/  BSYNC B0 ;  /* 0x0000000000007941 */ /* 0x000fea0003800000 */
.L_x_2012:
[----:B------:R-:W2:Y:S04]  /*23890*/  LDL R3, [R1+0x34] ;  /* 0x0000340001037983 */ /* 0x000ea80000100800 */
[----:B0-----:R-:W3:Y:S01]  /*238a0*/  LDL R2, [R1+0x28] ;  /* 0x0000280001027983 */ /* 0x001ee20000100800 */
[----:B------:R-:W-:Y:S01]  /*238b0*/  BSSY B0, `(.L_x_2014) ;  /* 0x00001f2000007945 */ /* 0x000fe20003800000 */
[----:B--2---:R-:W-:-:S05]  /*238c0*/  VIADD R0, R3, 0xfffffffe ;  /* 0xfffffffe03007836 */ /* 0x004fca0000000000 */
[----:B---3--:R-:W-:-:S13]  /*238d0*/  ISETP.GE.AND P0, PT, R0, R2, PT ;  /* 0x000000020000720c */ /* 0x008fda0003f06270 */
[----:B------:R-:W-:Y:S05]  /*238e0*/  @!P0 BRA `(.L_x_2015) ;  /* 0x0000001c00b88947 */ /* 0x000fea0003800000 */
[----:B------:R-:W-:Y:S01]  /*238f0*/  IMAD.MOV R8, RZ, RZ, -R3 ;  /* 0x000000ffff087224 */ /* 0x000fe200078e0a03 */
[----:B------:R-:W-:Y:S01]  /*23900*/  LOP3.LUT R2, RZ, R2, RZ, 0x33, !PT ;  /* 0x00000002ff027212 */ /* 0x000fe200078e33ff */
[----:B------:R-:W-:Y:S03]  /*23910*/  BSSY B2, `(.L_x_2016) ;  /* 0x00000a8000027945 */ /* 0x000fe60003800000 */
[----:B------:R-:W-:-:S05]  /*23920*/  VIADDMNMX R8, R8, 0x1, R2, !PT ;  /* 0x0000000108087846 */ /* 0x000fca0007800102 */
[----:B------:R-:W-:-:S05]  /*23930*/  IMAD.IADD R2, R3, 0x1, R8 ;  /* 0x0000000103027824 */ /* 0x000fca00078e0208 */
[----:B------:R-:W-:-:S04]  /*23940*/  LOP3.LUT R2, R2, 0x1, RZ, 0xc0, !PT ;  /* 0x0000000102027812 */ /* 0x000fc800078ec0ff */
[----:B------:R-:W-:-:S13]  /*23950*/  ISETP.NE.U32.AND P0, PT, R2, 0x1, PT ;  /* 0x000000010200780c */ /* 0x000fda0003f05070 */
[----:B------:R-:W-:Y:S05]  /*23960*/  @P0 BRA `(.L_x_2017) ;  /* 0x0000000800880947 */ /* 0x000fea0003800000 */
[----:B-1----:R-:W2:Y:S04]  /*23970*/  LDL R5, [R1+0x20] ;  /* 0x0000200001057983 */ /* 0x002ea80000100800 */
        /* <DEDUP_REMOVED lines=34> */
.L_x_2020:
[----:B------:R-:W2:Y:S01]  /*23ba0*/  LDL R2, [R1] ;  /* 0x0000000001027983 */ /* 0x000ea20000100800 */
[----:B------:R-:W-:Y:S01]  /*23bb0*/  BSSY B3, `(.L_x_2021) ;  /* 0x0000005000037945 */ /* 0x000fe20003800000 */
[----:B--2---:R-:W-:Y:S01]  /*23bc0*/  IMAD R3, R6, 0x8, R2 ;  /* 0x0000000806037824 */ /* 0x004fe200078e0202 */
[----:B------:R-:W-:-:S04]  /*23bd0*/  SHF.L.U32 R2, R9, 0x1f, RZ ;  /* 0x0000001f09027819 */ /* 0x000fc800000006ff */
[----:B------:R-:W1:Y:S02]  /*23be0*/  SYNCS.PHASECHK.TRANS64.TRYWAIT P0, [R3+URZ+0x28840], R2 ;  /* 0x02884002030075a7 */ /* 0x000e64000800017f */
[----:B-1----:R-:W-:Y:S05]  /*23bf0*/  @!P0 BRA `(.L_x_2022) ;  /* 0x0000005c00588947 */ /* 0x002fea0003800000 */
.L_x_2201:
[----:B------:R-:W-:Y:S05]  /*23c00*/  BSYNC B3 ;  /* 0x0000000000037941 */ /* 0x000fea0003800000 */
.L_x_2021:
        /* <DEDUP_REMOVED lines=12> */
.L_x_2024:
[----:B------:R-:W-:Y:S05]  /*23cd0*/  BSYNC B3 ;  /* 0x0000000000037941 */ /* 0x000fea0003800000 */
.L_x_2023:
        /* <DEDUP_REMOVED lines=13> */
.L_x_2025:
        /* <DEDUP_REMOVED lines=16> */
.L_x_2026:
        /* <DEDUP_REMOVED lines=17> */
.L_x_2202:
[----:B------:R-:W-:Y:S05]  /*23fc0*/  BSYNC B3 ;  /* 0x0000000000037941 */ /* 0x000fea0003800000 */
.L_x_2027:
[----:B------:R1:W5:Y:S04]  /*23fd0*/  LDL R15, [R1] ;  /* 0x00000000010f7983 */ /* 0x0003680000100800 */
        /* <DEDUP_REMOVED lines=13> */
.L_x_2030:
[----:B------:R-:W-:Y:S05]  /*240b0*/  BSYNC B3 ;  /* 0x0000000000037941 */ /* 0x000fea0003800000 */
.L_x_2029:
        /* <DEDUP_REMOVED lines=13> */
.L_x_2031:
        /* <DEDUP_REMOVED lines=15> */
.L_x_2032:
        /* <DEDUP_REMOVED lines=12> */
.L_x_2019:
[----:B------:R-:W-:Y:S05]  /*24340*/  BSYNC B1 ;  /* 0x0000000000017941 */ /* 0x000fea0003800000 */
.L_x_2018:
[----:B0-----:R-:W2:Y:S04]  /*24350*/  LDL R0, [R1+0x34] ;  /* 0x0000340001007983 */ /* 0x001ea80000100800 */
[----:B------:R0:W-:Y:S04]  /*24360*/  STL [R1+0x4], R6 ;  /* 0x0000040601007387 */ /* 0x0001e80000100800 */
[----:B------:R0:W-:Y:S02]  /*24370*/  STL [R1+0x10], R9 ;  /* 0x0000100901007387 */ /* 0x0001e40000100800 */
[----:B0-2---:R-:W-:-:S07]  /*24380*/  VIADD R0, R0, 0xfffffffd ;  /* 0xfffffffd00007836 */ /* 0x005fce0000000000 */
.L_x_2017:
[----:B------:R-:W-:Y:S05]  /*24390*/  BSYNC B2 ;  /* 0x0000000000027941 */ /* 0x000fea0003800000 */
.L_x_2016:
[----:B------:R-:W2:Y:S01]  /*243a0*/  LDL.LU R2, [R1+0x34] ;  /* 0x0000340001027983 */ /* 0x000ea20000300800 */
[----:B------:R-:W-:Y:S01]  /*243b0*/  VIADD R8, R8, 0xfffffffe ;  /* 0xfffffffe08087836 */ /* 0x000fe20000000000 */
[----:B--2---:R-:W-:-:S04]  /*243c0*/  LOP3.LUT R2, RZ, R2, RZ, 0x33, !PT ;  /* 0x00000002ff027212 */ /* 0x004fc800078e33ff */
[----:B------:R-:W-:-:S13]  /*243d0*/  ISETP.NE.AND P0, PT, R8, R2, PT ;  /* 0x000000020800720c */ /* 0x000fda0003f05270 */
[----:B------:R-:W-:Y:S05]  /*243e0*/  @!P0 BRA `(.L_x_2015) ;  /* 0x0000001000f88947 */ /* 0x000fea0003800000 */
[----:B------:R-:W-:-:S07]  /*243f0*/  IMAD.MOV.U32 R9, RZ, RZ, R17 ;  /* 0x000000ffff097224 */ /* 0x000fce00078e0011 */
.L_x_2063:
[----:B--2---:R-:W2:Y:S04]  /*24400*/  LDL R4, [R1+0x20] ;  /* 0x0000200001047983 */ /* 0x004ea80000100800 */
[----:B------:R-:W3:Y:S04]  /*24410*/  LDL R3, [R1+0x4] ;  /* 0x0000040001037983 */ /* 0x000ee80000100800 */
        /* <DEDUP_REMOVED lines=34> */
.L_x_2035:
[----:B------:R-:W2:Y:S01]  /*24640*/  LDL R2, [R1] ;  /* 0x0000000001027983 */ /* 0x000ea20000100800 */
[----:B------:R-:W-:Y:S01]  /*24650*/  BSSY B2, `(.L_x_2036) ;  /* 0x0000005000027945 */ /* 0x000fe20003800000 */
[----:B--2---:R-:W-:Y:S01]  /*24660*/  IMAD R3, R4, 0x8, R2 ;  /* 0x0000000804037824 */ /* 0x004fe200078e0202 */
[----:B------:R-:W-:-:S04]  /*24670*/  SHF.L.U32 R2, R5, 0x1f, RZ ;  /* 0x0000001f05027819 */ /* 0x000fc800000006ff */
[----:B------:R-:W1:Y:S02]  /*24680*/  SYNCS.PHASECHK.TRANS64.TRYWAIT P0, [R3+URZ+0x28840], R2 ;  /* 0x02884002030075a7 */ /* 0x000e64000800017f */
[----:B-1----:R-:W-:Y:S05]  /*24690*/  @!P0 BRA `(.L_x_2037) ;  /* 0x0000005000d88947 */ /* 0x002fea0003800000 */
.L_x_2203:
[----:B------:R-:W-:Y:S05]  /*246a0*/  BSYNC B2 ;  /* 0x0000000000027941 */ /* 0x000fea0003800000 */
.L_x_2036:
        /* <DEDUP_REMOVED lines=12> */
.L_x_2039:
[----:B------:R-:W-:Y:S05]  /*24770*/  BSYNC B2 ;  /* 0x0000000000027941 */ /* 0x000fea0003800000 */
.L_x_2038:
[----:B-1----:R-:W2:Y:S04]  /*24780*/  LDL R2, [R1] ;  /* 0x0000000001027983 */ /* 0x002ea80000100800 */
        /* <DEDUP_REMOVED lines=12> */
.L_x_2040:
        /* <DEDUP_REMOVED lines=16> */
.L_x_2041:
        /* <DEDUP_REMOVED lines=17> */
.L_x_2204:
[----:B------:R-:W-:Y:S05]  /*24a60*/  BSYNC B2 ;  /* 0x0000000000027941 */ /* 0x000fea0003800000 */
.L_x_2042:
        /* <DEDUP_REMOVED lines=11> */
.L_x_2045:
[----:B------:R-:W-:Y:S05]  /*24b20*/  BSYNC B2 ;  /* 0x0000000000027941 */ /* 0x000fea0003800000 */
.L_x_2044:
        /* <DEDUP_REMOVED lines=14> */
.L_x_2046:
        /* <DEDUP_REMOVED lines=15> */
.L_x_2047:
        /* <DEDUP_REMOVED lines=12> */
.L_x_2034:
[----:B------:R-:W-:Y:S05]  /*24dc0*/  BSYNC B1 ;  /* 0x0000000000017941 */ /* 0x000fea0003800000 */
.L_x_2033:
        /* <DEDUP_REMOVED lines=17> */
[----:B------:R-:W2:Y:S01]  /*24ee0*/  LDL R14, [R1+0x24] ;  /* 0x00002400010e7983 */ /* 0x000ea20000100800 */
[----:B0-----:R-:W0:Y:S01]  /*24ef0*/  LDC R8, c[0x0][0x43c] ;  /* 0x00010f00ff087b82 */ /* 0x001e220000000800 */
        /* <DEDUP_REMOVED lines=15> */
[----:B------:R-:W-:-:S06]  /*24ff0*/  LEA.HI.X R9, R2, UR5, R3, 0x2, P0 ;  /* 0x0000000502097c11 */ /* 0x000fcc00080f1403 */
[----:B------:R2:W5:Y:S03]  /*25000*/  LDG.E R9, desc[UR38][R8.64] ;  /* 0x0000002608097981 */ /* 0x000566000c1e1900 */
.L_x_2050:
[----:B------:R-:W3:Y:S01]  /*25010*/  LDL R2, [R1] ;  /* 0x0000000001027983 */ /* 0x000ee20000100800 */
[----:B------:R-:W-:Y:S01]  /*25020*/  SHF.L.U32 R3, R10, 0x1f, RZ ;  /* 0x0000001f0a037819 */ /* 0x000fe200000006ff */
[----:B------:R-:W-:Y:S01]  /*25030*/  BSSY B2, `(.L_x_2051) ;  /* 0x0000004000027945 */ /* 0x000fe20003800000 */
[----:B---3--:R-:W-:-:S04]  /*25040*/  IMAD R2, R12, 0x8, R2 ;  /* 0x000000080c027824 */ /* 0x008fc800078e0202 */
[----:B------:R-:W3:Y:S02]  /*25050*/  SYNCS.PHASECHK.TRANS64.TRYWAIT P0, [R2+URZ+0x28840], R3 ;  /* 0x02884003020075a7 */ /* 0x000ee4000800017f */
[----:B---3--:R-:W-:Y:S05]  /*25060*/  @!P0 BRA `(.L_x_2052) ;  /* 0x00000048008c8947 */ /* 0x008fea0003800000 */
.L_x_2205:
[----:B------:R-:W-:Y:S05]  /*25070*/  BSYNC B2 ;  /* 0x0000000000027941 */ /* 0x000fea0003800000 */
.L_x_2051:
[----:B0-2---:R-:W0:Y:S01]  /*25080*/  S2R R8, SR_TID.X ;  /* 0x0000000000087919 */ /* 0x005e220000002100 */
[----:B------:R-:W-:Y:S01]  /*25090*/  BSSY B2, `(.L_x_2053) ;  /* 0x000000b000027945 */ /* 0x000fe20003800000 */
[----:B0-----:R-:W-:-:S04]  /*250a0*/  LOP3.LUT R8, R8, 0x7f, RZ, 0xc0, !PT ;  /* 0x0000007f08087812 */ /* 0x001fc800078ec0ff */
[----:B------:R-:W-:-:S13]  /*250b0*/  ISETP.NE.AND P1, PT, R8, RZ, PT ;  /* 0x000000ff0800720c */ /* 0x000fda0003f25270 */
[----:B------:R-:W-:Y:S05]  /*250c0*/  @P1 BRA `(.L_x_2054) ;  /* 0x00000000001c1947 */ /* 0x000fea0003800000 */
[----:B------:R-:W0:Y:S01]  /*250d0*/  S2R R8, SR_TID.X ;  /* 0x0000000000087919 */ /* 0x000e220000002100 */
[----:B---3--:R-:W-:-:S04]  /*250e0*/  IMAD.MOV.U32 R3, RZ, RZ, 0x8000 ;  /* 0x00008000ff037424 */ /* 0x008fc800078e00ff */
[----:B------:R2:W-:Y:S01]  /*250f0*/  SYNCS.ARRIVE.TRANS64 RZ, [R2+URZ+0x28830], R3 ;  /* 0x0288300302ff79a7 */ /* 0x0005e2000800003f */
[----:B0-----:R-:W-:-:S04]  /*25100*/  LOP3.LUT R8, R8, 0x1f, RZ, 0xc0, !PT ;  /* 0x0000001f08087812 */ /* 0x001fc800078ec0ff */
[----:B------:R-:W-:-:S13]  /*25110*/  ISETP.NE.AND P0, PT, R8, RZ, PT ;  /* 0x000000ff0800720c */ /* 0x000fda0003f05270 */
[----:B--2---:R-:W-:Y:S05]  /*25120*/  @!P0 BRA `(.L_x_2054) ;  /* 0x0000000000048947 */ /* 0x004fea0003800000 */
[----:B------:R-:W-:Y:S01]  /*25130*/  BPT.TRAP 0x1 ;  /* 0x000000040000795c */ /* 0x000fe20000300000 */
.L_x_2054:
[----:B------:R-:W-:Y:S05]  /*25140*/  BSYNC B2 ;  /* 0x0000000000027941 */ /* 0x000fea0003800000 */
.L_x_2053:
[----:B---3--:R-:W2:Y:S04]  /*25150*/  LDL R2, [R1+0x4] ;  /* 0x0000040001027983 */ /* 0x008ea80000100800 */
[----:B-1----:R-:W3:Y:S04]  /*25160*/  LDL R10, [R1] ;  /* 0x00000000010a7983 */ /* 0x002ee80000100800 */
        /* <DEDUP_REMOVED lines=8> */
[C---:B--2---:R-:W-:Y:S02]  /*251f0*/  IMAD R3, R2.reuse, 0x8, R11 ;  /* 0x0000000802037824 */ /* 0x044fe400078e020b */
[----:B---3--:R-:W-:Y:S02]  /*25200*/  IMAD R2, R2, 0x8000, R10 ;  /* 0x0000800002027824 */ /* 0x008fe400078e020a */
[----:B------:R-:W-:-:S02]  /*25210*/  VIADD R3, R3, 0x30 ;  /* 0x0000003003037836 */ /* 0x000fc40000000000 */
[----:B----4-:R-:W-:Y:S02]  /*25220*/  IMAD R8, R7, 0x80, R8 ;  /* 0x0000008007087824 */ /* 0x010fe400078e0208 */
[----:B------:R-:W-:-:S07]  /*25230*/  VIADD R10, R2, 0x18400 ;  /* 0x00018400020a7836 */ /* 0x000fce0000000000 */
.L_x_2055:
        /* <DEDUP_REMOVED lines=16> */
.L_x_2056:
        /* <DEDUP_REMOVED lines=15> */
.L_x_2206:
[----:B------:R-:W-:Y:S05]  /*25430*/  BSYNC B2 ;  /* 0x0000000000027941 */ /* 0x000fea0003800000 */
.L_x_2057:
        /* <DEDUP_REMOVED lines=11> */
.L_x_2060:
[----:B------:R-:W-:Y:S05]  /*254f0*/  BSYNC B2 ;  /* 0x0000000000027941 */ /* 0x000fea0003800000 */
.L_x_2059:
        /* <DEDUP_REMOVED lines=13> */
.L_x_2061:
        /* <DEDUP_REMOVED lines=15> */
.L_x_2062:
        /* <DEDUP_REMOVED lines=12> */
.L_x_2049:
[----:B------:R-:W-:Y:S05]  /*25780*/  BSYNC B1 ;  /* 0x0000000000017941 */ /* 0x000fea0003800000 */
.L_x_2048:
[----:B------:R-:W3:Y:S01]  /*25790*/  LDL R2, [R1+0x28] ;  /* 0x0000280001027983 */ /* 0x000ee20000100800 */
[----:B------:R-:W-:Y:S01]  /*257a0*/  VIADD R0, R0, 0xfffffffe ;  /* 0xfffffffe00007836 */ /* 0x000fe20000000000 */
[----:B---3--:R-:W-:-:S13]  /*257b0*/  ISETP.GT.AND P0, PT, R6, R2, PT ;  /* 0x000000020600720c */ /* 0x008fda0003f04270 */
[----:B------:R-:W-:Y:S05]  /*257c0*/  @P0 BRA `(.L_x_2063) ;  /* 0xffffffec000c0947 */ /* 0x000fea000383ffff */
.L_x_2015:
[----:B------:R-:W-:Y:S05]  /*257d0*/  BSYNC B0 ;  /* 0x0000000000007941 */ /* 0x000fea0003800000 */
.L_x_2014:
[----:B------:R-:W3:Y:S01]  /*257e0*/  S2R R3, SR_TID.X ;  /* 0x0000000000037919 */ /* 0x000ee20000002100 */
[----:B------:R-:W-:Y:S01]  /*257f0*/  BSSY B0, `(.L_x_2064) ;  /* 0x0000010000007945 */ /* 0x000fe20003800000 */
[----:B---3--:R-:W-:-:S04]  /*25800*/  LOP3.LUT R3, R3, 0x7f, RZ, 0xc0, !PT ;  /* 0x0000007f03037812 */ /* 0x008fc800078ec0ff */
[----:B------:R-:W-:-:S13]  /*25810*/  ISETP.NE.AND P0, PT, R3, RZ, PT ;  /* 0x000000ff0300720c */ /* 0x000fda0003f05270 */
[----:B------:R-:W-:Y:S05]  /*25820*/  @P0 BRA `(.L_x_2065) ;  /* 0x0000000000300947 */ /* 0x000fea0003800000 */
[----:B------:R-:W3:Y:S01]  /*25830*/  S2R R2, SR_LANEID ;  /* 0x0000000000027919 */ /* 0x000ee20000000000 */
[----:B------:R-:W-:Y:S01]  /*25840*/  VOTEU.ANY UR4, UPT, PT ;  /* 0x0000000000047886 */ /* 0x000fe200038e0100 */
[----:B-1----:R-:W1:Y:S01]  /*25850*/  LDC.64 R4, c[0x0][0xc60] ;  /* 0x00031800ff047b82 */ /* 0x002e620000000a00 */
[----:B------:R-:W3:Y:S02]  /*25860*/  FLO.U32 R0, UR4 ;  /* 0x0000000400007d00 */ /* 0x000ee400080e0000 */
[----:B---3--:R-:W-:-:S06]  /*25870*/  ISETP.EQ.U32.AND P0, PT, R0, R2, PT ;  /* 0x000000020000720c */ /* 0x008fcc0003f02070 */
[----:B------:R-:W1:Y:S07]  /*25880*/  POPC R2, UR4 ;  /* 0x0000000400027d09 */ /* 0x000e6e0008000000 */
[----:B-1----:R-:W3:Y:S04]  /*25890*/  @P0 ATOMG.E.ADD.STRONG.GPU PT, R2, desc[UR38][R4.64], R2 ;  /* 0x00000002040209a8 */ /* 0x002ee800081ee1e6 */
[----:B---3--:R1:W3:Y:S02]  /*258a0*/  SHFL.IDX PT, R2, R2, R0, 0x1f ;  /* 0x00001f0002027589 */ /* 0x0082e400000e0000 */
[----:B-1----:R-:W1:Y:S02]  /*258b0*/  S2R R0, SR_LTMASK ;  /* 0x0000000000007919 */ /* 0x002e640000003900 */
[----:B-1----:R-:W-:-:S06]  /*258c0*/  LOP3.LUT R0, R0, UR4, RZ, 0xc0, !PT ;  /* 0x0000000400007c12 */ /* 0x002fcc000f8ec0ff */
[----:B------:R-:W3:Y:S02]  /*258d0*/  POPC R0, R0 ;  /* 0x0000000000007309 */ /* 0x000ee40000000000 */
[----:B---3--:R-:W-:-:S07]  /*258e0*/  IADD3 R16, R2, UR36, R0 ;  /* 0x0000002402107c10 */ /* 0x008fce000fffe000 */
.L_x_2065:
[----:B------:R-:W-:Y:S05]  /*258f0*/  BSYNC B0 ;  /* 0x0000000000007941 */ /* 0x000fea0003800000 */
.L_x_2064:
[----:B------:R-:W3:Y:S01]  /*25900*/  LDL R0, [R1+0x20] ;  /* 0x0000200001007983 */ /* 0x000ee20000100800 */
[----:B------:R-:W-:Y:S01]  /*25910*/  BSSY B0, `(.L_x_2066) ;  /* 0x000003e000007945 */ /* 0x000fe20003800000 */
[----:B---3--:R-:W-:-:S13]  /*25920*/  LOP3.LUT P0, RZ, R0, 0x1, RZ, 0xc0, !PT ;  /* 0x0000000100ff7812 */ /* 0x008fda000780c0ff */
[----:B------:R-:W-:Y:S05]  /*25930*/  @!P0 BRA `(.L_x_2067) ;  /* 0x0000000000ec8947 */ /* 0x000fea0003800000 */
[----:B------:R-:W3:Y:S04]  /*25940*/  LDL R4, [R1] ;  /* 0x0000000001047983 */ /* 0x000ee80000100800 */
[----:B------:R-:W3:Y:S04]  /*25950*/  LDL R0, [R1+0x4] ;  /* 0x0000040001007983 */ /* 0x000ee80000100800 */
[----:B------:R-:W4:Y:S01]  /*25960*/  LDL R2, [R1+0x10] ;  /* 0x0000100001027983 */ /* 0x000f220000100800 */
[----:B------:R-:W-:Y:S01]  /*25970*/  BSSY B1, `(.L_x_2068) ;  /* 0x0000006000017945 */ /* 0x000fe20003800000 */
[----:B------:R-:W-:Y:S01]  /*25980*/  ISETP.NE.AND P1, PT, R3, RZ, PT ;  /* 0x000000ff0300720c */ /* 0x000fe20003f25270 */
[----:B---3--:R-:W-:Y:S01]  /*25990*/  IMAD R0, R0, 0x8, R4 ;  /* 0x0000000800007824 */ /* 0x008fe200078e0204 */
[----:B----4-:R-:W-:-:S04]  /*259a0*/  SHF.L.U32 R2, R2, 0x1f, RZ ;  /* 0x0000001f02027819 */ /* 0x010fc800000006ff */
[----:B------:R-:W3:Y:S02]  /*259b0*/  SYNCS.PHASECHK.TRANS64.TRYWAIT P0, [R0+URZ+0x28860], R2 ;  /* 0x02886002000075a7 */ /* 0x000ee4000800017f */
[----:B---3--:R-:W-:Y:S05]  /*259c0*/  @!P0 BRA `(.L_x_2069) ;  /* 0x00000040005c8947 */ /* 0x008fea0003800000 */
.L_x_2207:
[----:B------:R-:W-:Y:S05]  /*259d0*/  BSYNC B1 ;  /* 0x0000000000017941 */ /* 0x000fea0003800000 */
.L_x_2068:
[----:B------:R-:W-:Y:S04]  /*259e0*/  BSSY B1, `(.L_x_2070) ;  /* 0x0000009000017945 */ /* 0x000fe80003800000 */
        /* <DEDUP_REMOVED lines=8> */
.L_x_2071:
[----:B------:R-:W-:Y:S05]  /*25a70*/  BSYNC B1 ;  /* 0x0000000000017941 */ /* 0x000fea0003800000 */
.L_x_2070:
[----:B-1----:R-:W4:Y:S04]  /*25a80*/  LDL.LU R5, [R1+0x14] ;  /* 0x0000140001057983 */ /* 0x002f280000300800 */
[----:B------:R-:W4:Y:S04]  /*25a90*/  LDL.LU R3, [R1+0x8] ;  /* 0x0000080001037983 */ /* 0x000f280000300800 */
[----:B------:R-:W5:Y:S04]  /*25aa0*/  LDL R4, [R1] ;  /* 0x0000000001047983 */ /* 0x000f680000100800 */
[----:B---3--:R-:W5:Y:S01]  /*25ab0*/  LDL R2, [R1+0x4] ;  /* 0x0000040001027983 */ /* 0x008f620000100800 */
        /* <DEDUP_REMOVED lines=8> */
[----:B-----5:R-:W-:-:S04]  /*25b40*/  IMAD R2, R2, 0x8000, R4 ;  /* 0x0000800002027824 */ /* 0x020fc800078e0204 */
[----:B------:R-:W-:-:S07]  /*25b50*/  VIADD R4, R2, 0x400 ;  /* 0x0000040002047836 */ /* 0x000fce0000000000 */
.L_x_2072:
        /* <DEDUP_REMOVED lines=10> */
[----:B------:R-:W-:Y:S01]  /*25c00*/  PLOP3.LUT P0, PT, PT, PT, PT, 0x80, 0x0 ;  /* 0x000000000000781c */ /* 0x000fe20003f0f070 */
[----:B------:R-:W-:Y:S01]  /*25c10*/  VIADD R2, R2, 0x4400 ;  /* 0x0000440002027836 */ /* 0x000fe20000000000 */
[----:B------:R-:W-:Y:S01]  /*25c20*/  UMOV UR6, 0x0 ;  /* 0x0000000000067882 */ /* 0x000fe20000000000 */
[----:B------:R-:W-:Y:S01]  /*25c30*/  UMOV UR7, 0x14f00000 ;  /* 0x14f0000000077882 */ /* 0x000fe20000000000 */
[----:B------:R-:W-:-:S09]  /*25c40*/  UMOV UR10, 0x40 ;  /* 0x00000040000a7882 */ /* 0x000fd20000000000 */
.L_x_2073:
        /* <DEDUP_REMOVED lines=9> */
[----:B---3--:R-:W-:Y:S05]  /*25ce0*/  @P0 BRA.U.ANY `(.L_x_2073) ;  /* 0xfffffffd00d80947 */ /* 0x008fea000393ffff */
.L_x_2067:
[----:B------:R-:W-:Y:S05]  /*25cf0*/  BSYNC B0 ;  /* 0x0000000000007941 */ /* 0x000fea0003800000 */
.L_x_2066:
[----:B-1----:R-:W3:Y:S04]  /*25d00*/  LDL.LU R5, [R1+0x4] ;  /* 0x0000040001057983 */ /* 0x002ee80000300800 */
[----:B------:R-:W4:Y:S01]  /*25d10*/  LDL.LU R4, [R1+0x10] ;  /* 0x0000100001047983 */ /* 0x000f220000300800 */
[----:B---3--:R-:W-:-:S05]  /*25d20*/  VIADD R0, R5, 0x1 ;  /* 0x0000000105007836 */ /* 0x008fca0000000000 */
[----:B------:R-:W-:-:S04]  /*25d30*/  ISETP.NE.AND P0, PT, R0, 0x2, PT ;  /* 0x000000020000780c */ /* 0x000fc80003f05270 */
[----:B------:R-:W-:Y:S02]  /*25d40*/  SEL R2, RZ, 0x1, P0 ;  /* 0x00000001ff027807 */ /* 0x000fe40000000000 */
[----:B------:R-:W-:Y:S02]  /*25d50*/  SEL R0, R0, RZ, P0 ;  /* 0x000000ff00007207 */ /* 0x000fe40000000000 */
[----:B----4-:R-:W-:-:S03]  /*25d60*/  LOP3.LUT R4, R4, R2, RZ, 0x3c, !PT ;  /* 0x0000000204047212 */ /* 0x010fc600078e3cff */
[----:B------:R1:W-:Y:S04]  /*25d70*/  STL [R1+0x4], R0 ;  /* 0x0000040001007387 */ /* 0x0003e80000100800 */
[----:B------:R1:W-:Y:S02]  /*25d80*/  STL [R1+0x10], R4 ;  /* 0x0000100401007387 */ /* 0x0003e40000100800 */
.L_x_1994:
[----:B------:R-:W-:Y:S05]  /*25d90*/  BSYNC B7 ;  /* 0x0000000000077941 */ /* 0x000fea0003800000 */
.L_x_1992:
[----:B-1----:R-:W3:Y:S02]  /*25da0*/  LDL R0, [R1+0x20] ;  /* 0x0000200001007983 */ /* 0x002ee40000100800 */
[----:B---3--:R-:W-:-:S13]  /*25db0*/  LOP3.LUT P0, RZ, R0, 0x2, RZ, 0xc0, !PT ;  /* 0x0000000200ff7812 */ /* 0x008fda000780c0ff */
[----:B------:R-:W-:Y:S05]  /*25dc0*/  @!P0 BRA `(.L_x_2074) ;  /* 0x0000000000288947 */ /* 0x000fea0003800000 */
[----:B------:R-:W-:Y:S05]  /*25dd0*/  WARPSYNC.ALL ;  /* 0x0000000000007948 */ /* 0x000fea0003800000 */
[----:B------:R-:W1:Y:S08]  /*25de0*/  S2UR UR5, SR_CgaCtaId ;  /* 0x00000000000579c3 */ /* 0x000e700000008800 */
[----:B------:R-:W-:Y:S06]  /*25df0*/  BAR.SYNC.DEFER_BLOCKING 0x5, 0x180 ;  /* 0x0146000000007b1d */ /* 0x000fec0000010000 */
[----:B------:R-:W-:-:S02]  /*25e00*/  UMOV UR4, 0x400 ;  /* 0x0000040000047882 */ /* 0x000fc40000000000 */
[----:B-1----:R-:W-:-:S06]  /*25e10*/  ULEA UR4, UR5, UR4, 0x18 ;  /* 0x0000000405047291 */ /* 0x002fcc000f8ec03f */
[----:B------:R-:W-:-:S05]  /*25e20*/  IMAD.U32 R0, RZ, RZ, UR4 ;  /* 0x00000004ff007e24 */ /* 0x000fca000f8e00ff */
[----:B------:R3:W4:Y:S04]  /*25e30*/  LDS.128 R16, [R0+0x288d0] ;  /* 0x0288d00000107984 */ /* 0x0007280000000c00 */
[----:B------:R3:W-:Y:S01]  /*25e40*/  STL [R1], R0 ;  /* 0x0000000001007387 */ /* 0x0007e20000100800 */
[----:B------:R-:W-:Y:S06]  /*25e50*/  BAR.ARV 0x4, 0x180 ;  /* 0x0106000000007b1d */ /* 0x000fec0000002000 */
[----:B------:R-:W-:Y:S05]  /*25e60*/  BRA `(.L_x_2075) ;  /* 0x0000000800d87947 */ /* 0x000fea0003800000 */
.L_x_2074:
[----:B------:R-:W1:Y:S01]  /*25e70*/  S2R R6, SR_TID.X ;  /* 0x0000000000067919 */ /* 0x000e620000002100 */
[----:B------:R-:W-:Y:S01]  /*25e80*/  UMOV UR4, 0xffffffff ;  /* 0xffffffff00047882 */ /* 0x000fe20000000000 */
[----:B-1----:R-:W-:-:S04]  /*25e90*/  LOP3.LUT R6, R6, 0x1f, RZ, 0xc0, !PT ;  /* 0x0000001f06067812 */ /* 0x002fc800078ec0ff */
[----:B------:R-:W-:Y:S01]  /*25ea0*/  ISETP.NE.AND P0, PT, R6, 0x1f, PT ;  /* 0x0000001f0600780c */ /* 0x000fe20003f05270 */
[----:B------:R-:W-:-:S12]  /*25eb0*/  BRA.DIV UR4, `(.L_x_2076) ;  /* 0x0000003e04347947 */ /* 0x000fd8000b800000 */
[----:B------:R-:W-:Y:S01]  /*25ec0*/  IMAD.IADD R5, R19, 0x1, R6 ;  /* 0x0000000113057824 */ /* 0x000fe200078e0206 */
[----:B------:R-:W-:-:S04]  /*25ed0*/  ULDC UR4, c[0x0][0xc3c] ;  /* 0x00030f0000047ab9 */ /* 0x000fc80000000800 */
[----:B------:R-:W-:-:S13]  /*25ee0*/  ISETP.GE.OR P1, PT, R5, UR4, !P0 ;  /* 0x0000000405007c0c */ /* 0x000fda000c726670 */
[----:B------:R-:W1:Y:S02]  /*25ef0*/  @!P1 LDC.64 R2, c[0x0][0xc80] ;  /* 0x00032000ff029b82 */ /* 0x000e640000000a00 */
[----:B-1----:R-:W-:-:S06]  /*25f00*/  @!P1 IMAD.WIDE R2, R5, 0x4, R2 ;  /* 0x0000000405029825 */ /* 0x002fcc00078e0202 */
[----:B------:R1:W3:Y:S01]  /*25f10*/  @!P1 LDG.E R2, desc[UR38][R2.64] ;  /* 0x0000002602029981 */ /* 0x0002e2000c1e1900 */
[C---:B------:R-:W-:Y:S02]  /*25f20*/  ISETP.GE.U32.AND P2, PT, R6.reuse, 0x2, PT ;  /* 0x000000020600780c */ /* 0x040fe40003f46070 */
[C---:B------:R-:W-:Y:S02]  /*25f30*/  ISETP.GE.U32.AND P3, PT, R6.reuse, 0x4, PT ;  /* 0x000000040600780c */ /* 0x040fe40003f66070 */
[C---:B------:R-:W-:Y:S02]  /*25f40*/  ISETP.GE.U32.AND P4, PT, R6.reuse, 0x8, PT ;  /* 0x000000080600780c */ /* 0x040fe40003f86070 */
[C---:B------:R-:W-:Y:S01]  /*25f50*/  ISETP.GE.U32.AND P5, PT, R6.reuse, 0x10, PT ;  /* 0x000000100600780c */ /* 0x040fe20003fa6070 */
[----:B-1----:R-:W-:Y:S02]  /*25f60*/  IMAD.MOV.U32 R3, RZ, RZ, RZ ;  /* 0x000000ffff037224 */ /* 0x002fe400078e00ff */
[----:B---3--:R-:W-:Y:S01]  /*25f70*/  @!P1 IMAD.MOV.U32 R3, RZ, RZ, R2 ;  /* 0x000000ffff039224 */ /* 0x008fe200078e0002 */
[----:B------:R-:W-:-:S04]  /*25f80*/  ISETP.NE.AND P1, PT, R6, RZ, PT ;  /* 0x000000ff0600720c */ /* 0x000fc80003f25270 */
[----:B------:R-:W1:Y:S02]  /*25f90*/  SHFL.UP PT, R2, R3, 0x1, RZ ;  /* 0x0420000003027989 */ /* 0x000e6400000e00ff */
[----:B-1----:R-:W-:-:S05]  /*25fa0*/  SEL R0, R2, RZ, P1 ;  /* 0x000000ff02007207 */ /* 0x002fca0000800000 */
[----:B------:R-:W-:Y:S02]  /*25fb0*/  IMAD.IADD R2, R3, 0x1, R0 ;  /* 0x0000000103027824 */ /* 0x000fe400078e0200 */
[----:B------:R-:W-:Y:S04]  /*25fc0*/  SHFL.IDX PT, R0, R16, RZ, 0x1f ;  /* 0x00001fff10007589 */ /* 0x000fe800000e0000 */
        /* <DEDUP_REMOVED lines=11> */
[----:B------:R-:W-:Y:S02]  /*26080*/  IMAD.IADD R2, R2, 0x1, R5 ;  /* 0x0000000102027824 */ /* 0x000fe400078e0205 */
[----:B------:R1:W3:Y:S04]  /*26090*/  SHFL.IDX PT, R5, R16, 0x1, 0x1f ;  /* 0x00201f0010057f89 */ /* 0x0002e800000e0000 */
[----:B------:R1:W4:Y:S02]  /*260a0*/  SHFL.IDX PT, R16, R2, 0x1f, 0x1f ;  /* 0x03e01f0002107f89 */ /* 0x00032400000e0000 */
.L_x_2217:
[----:B------:R-:W-:Y:S02]  /*260b0*/  ULDC UR4, c[0x0][0xc38] ;  /* 0x00030e0000047ab9 */ /* 0x000fe40000000800 */
[----:B------:R-:W-:-:S04]  /*260c0*/  IMAD.U32 R4, RZ, RZ, UR4 ;  /* 0x00000004ff047e24 */ /* 0x000fc8000f8e00ff */
[----:B-1--4-:R-:W-:-:S04]  /*260d0*/  IMAD R16, R16, R4, RZ ;  /* 0x0000000410107224 */ /* 0x012fc800078e02ff */
[----:B---3--:R-:W-:-:S05]  /*260e0*/  IMAD.IADD R5, R5, 0x1, R16 ;  /* 0x0000000105057824 */ /* 0x008fca00078e0210 */
[----:B------:R-:W-:-:S13]  /*260f0*/  ISETP.GT.AND P6, PT, R5, R0, PT ;  /* 0x000000000500720c */ /* 0x000fda0003fc4270 */
[----:B------:R-:W-:Y:S05]  /*26100*/  @P6 BRA `(.L_x_2077) ;  /* 0x00000000009c6947 */ /* 0x000fea0003800000 */
.L_x_2082:
[----:B-1----:R-:W1:Y:S01]  /*26110*/  LDC R3, c[0x0][0xc3c] ;  /* 0x00030f00ff037b82 */ /* 0x002e620000000800 */
[----:B------:R-:W-:-:S05]  /*26120*/  VIADD R19, R19, 0x1f ;  /* 0x0000001f13137836 */ /* 0x000fca0000000000 */
[----:B-1----:R-:W-:-:S13]  /*26130*/  ISETP.GE.AND P6, PT, R19, R3, PT ;  /* 0x000000031300720c */ /* 0x002fda0003fc6270 */
[----:B------:R-:W-:Y:S05]  /*26140*/  @P6 BRA `(.L_x_2078) ;  /* 0x0000000400d46947 */ /* 0x000fea0003800000 */
[----:B------:R-:W1:Y:S01]  /*26150*/  S2R R2, SR_TID.X ;  /* 0x0000000000027919 */ /* 0x000e620000002100 */
[----:B------:R-:W-:Y:S01]  /*26160*/  BSSY B0, `(.L_x_2079) ;  /* 0x0000009000007945 */ /* 0x000fe20003800000 */
[----:B-1----:R-:W-:-:S05]  /*26170*/  LOP3.LUT R2, R2, 0x1f, RZ, 0xc0, !PT ;  /* 0x0000001f02027812 */ /* 0x002fca00078ec0ff */
[----:B------:R-:W-:-:S05]  /*26180*/  IMAD.IADD R4, R19, 0x1, R2 ;  /* 0x0000000113047824 */ /* 0x000fca00078e0202 */
[----:B------:R-:W-:Y:S01]  /*26190*/  ISETP.GE.OR P6, PT, R4, R3, !P0 ;  /* 0x000000030400720c */ /* 0x000fe200047c6670 */
[----:B------:R-:W-:-:S12]  /*261a0*/  IMAD.MOV.U32 R3, RZ, RZ, RZ ;  /* 0x000000ffff037224 */ /* 0x000fd800078e00ff */
[----:B------:R-:W-:Y:S05]  /*261b0*/  @P6 BRA `(.L_x_2080) ;  /* 0x00000000000c6947 */ /* 0x000fea0003800000 */
[----:B------:R-:W1:Y:S02]  /*261c0*/  LDC.64 R2, c[0x0][0xc80] ;  /* 0x00032000ff027b82 */ /* 0x000e640000000a00 */
[----:B-1----:R-:W-:-:S06]  /*261d0*/  IMAD.WIDE R2, R4, 0x4, R2 ;  /* 0x0000000404027825 */ /* 0x002fcc00078e0202 */
[----:B------:R1:W5:Y:S02]  /*261e0*/  LDG.E R3, desc[UR38][R2.64] ;  /* 0x0000002602037981 */ /* 0x000364000c1e1900 */
.L_x_2080:
[----:B------:R-:W-:Y:S05]  /*261f0*/  BSYNC B0 ;  /* 0x0000000000007941 */ /* 0x000fea0003800000 */
.L_x_2079:
[----:B------:R-:W-:-:S03]  /*26200*/  UMOV UR4, 0xffffffff ;  /* 0xffffffff00047882 */ /* 0x000fc60000000000 */
[----:B------:R-:W-:Y:S05]  /*26210*/  BRA.DIV UR4, `(.L_x_2081) ;  /* 0x0000003e04987947 */ /* 0x000fea000b800000 */
[----:B-----5:R-:W1:Y:S02]  /*26220*/  SHFL.UP PT, R14, R3, 0x1, RZ ;  /* 0x04200000030e7989 */ /* 0x020e6400000e00ff */
        /* <DEDUP_REMOVED lines=14> */
[----:B------:R1:W3:Y:S02]  /*26310*/  SHFL.IDX PT, R16, R2, 0x1f, 0x1f ;  /* 0x03e01f0002107f89 */ /* 0x0002e400000e0000 */
.L_x_2225:
[----:B------:R-:W-:Y:S02]  /*26320*/  ULDC UR4, c[0x0][0xc38] ;  /* 0x00030e0000047ab9 */ /* 0x000fe40000000800 */
[----:B------:R-:W-:-:S04]  /*26330*/  IMAD.U32 R4, RZ, RZ, UR4 ;  /* 0x00000004ff047e24 */ /* 0x000fc8000f8e00ff */
[----:B---3--:R-:W-:-:S04]  /*26340*/  IMAD R16, R16, R4, RZ ;  /* 0x0000000410107224 */ /* 0x008fc800078e02ff */
[----:B------:R-:W-:-:S05]  /*26350*/  IMAD.IADD R5, R16, 0x1, R5 ;  /* 0x0000000110057824 */ /* 0x000fca00078e0205 */
[----:B------:R-:W-:-:S13]  /*26360*/  ISETP.GT.AND P6, PT, R5, R0, PT ;  /* 0x000000000500720c */ /* 0x000fda0003fc4270 */
[----:B------:R-:W-:Y:S05]  /*26370*/  @!P6 BRA `(.L_x_2082) ;  /* 0xfffffffc0064e947 */ /* 0x000fea000383ffff */
.L_x_2077:
[----:B------:R-:W-:Y:S01]  /*26380*/  IMAD.IADD R16, R5, 0x1, -R16 ;  /* 0x0000000105107824 */ /* 0x000fe200078e0a10 */
[----:B------:R-:W-:-:S03]  /*26390*/  UMOV UR4, 0xffffffff ;  /* 0xffffffff00047882 */ /* 0x000fc60000000000 */
[----:B------:R-:W-:-:S05]  /*263a0*/  IMAD R5, R2, R4, R16 ;  /* 0x0000000402057224 */ /* 0x000fca00078e0210 */
[----:B------:R-:W-:Y:S01]  /*263b0*/  ISETP.GT.AND P6, PT, R5, R0, PT ;  /* 0x000000000500720c */ /* 0x000fe20003fc4270 */
[----:B------:R-:W-:-:S12]  /*263c0*/  BRA.DIV UR4, `(.L_x_2083) ;  /* 0x0000004204007947 */ /* 0x000fd8000b800000 */
[----:B------:R-:W-:-:S04]  /*263d0*/  VOTE.ANY R5, PT, !P6 ;  /* 0x0000000000057806 */ /* 0x000fc800070e0100 */
[----:B------:R-:W3:Y:S02]  /*263e0*/  POPC R6, R5 ;  /* 0x0000000500067309 */ /* 0x000ee40000000000 */
[----:B---3--:R3:W4:Y:S02]  /*263f0*/  SHFL.IDX PT, R17, R3, R6, 0x1f ;  /* 0x00001f0603117589 */ /* 0x00872400000e0000 */
.L_x_2229:
[----:B------:R-:W-:Y:S01]  /*26400*/  ISETP.NE.AND P0, PT, R5, RZ, PT ;  /* 0x000000ff0500720c */ /* 0x000fe20003f05270 */
[----:B------:R-:W-:-:S12]  /*26410*/  IMAD.MOV.U32 R5, RZ, RZ, RZ ;  /* 0x000000ffff057224 */ /* 0x000fd800078e00ff */
[----:B------:R-:W-:Y:S05]  /*26420*/  @!P0 BRA `(.L_x_2084) ;  /* 0x0000000000148947 */ /* 0x000fea0003800000 */
[----:B------:R-:W-:Y:S01]  /*26430*/  UMOV UR4, 0xffffffff ;  /* 0xffffffff00047882 */ /* 0x000fe20000000000 */
[----:B------:R-:W-:Y:S02]  /*26440*/  VIADD R12, R6, 0xffffffff ;  /* 0xffffffff060c7836 */ /* 0x000fe40000000000 */
[----:B------:R-:W-:Y:S05]  /*26450*/  BRA.DIV UR4, `(.L_x_2085) ;  /* 0x0000004204247947 */ /* 0x000fea000b800000 */
[----:B-1----:R1:W0:Y:S02]  /*26460*/  SHFL.IDX PT, R2, R2, R12, 0x1f ;  /* 0x00001f0c02027589 */ /* 0x00222400000e0000 */
.L_x_2232:
[----:B0-----:R-:W-:-:S07]  /*26470*/  IMAD.MOV.U32 R5, RZ, RZ, R2 ;  /* 0x000000ffff057224 */ /* 0x001fce00078e0002 */
.L_x_2084:
[----:B-1-3--:R-:W1:Y:S01]  /*26480*/  LDC.64 R2, c[0x0][0xc90] ;  /* 0x00032400ff027b82 */ /* 0x00ae620000000a00 */
[----:B------:R-:W-:-:S04]  /*26490*/  IMAD.IADD R19, R6, 0x1, R19 ;  /* 0x0000000106137824 */ /* 0x000fc800078e0213 */
[----:B-1----:R-:W-:-:S05]  /*264a0*/  IMAD.WIDE R2, R19, 0x4, R2 ;  /* 0x0000000413027825 */ /* 0x002fca00078e0202 */
[----:B--2---:R-:W4:Y:S01]  /*264b0*/  LDG.E R7, desc[UR38][R2.64] ;  /* 0x0000002602077981 */ /* 0x004f22000c1e1900 */
[----:B------:R-:W-:-:S04]  /*264c0*/  IMAD R16, R5, R4, R16 ;  /* 0x0000000405107224 */ /* 0x000fc800078e0210 */
[----:B------:R-:W-:Y:S02]  /*264d0*/  IMAD.IADD R0, R0, 0x1, -R16 ;  /* 0x0000000100007824 */ /* 0x000fe400078e0a10 */
[----:B----4-:R-:W-:-:S05]  /*264e0*/  IMAD R6, R17, R7, RZ ;  /* 0x0000000711067224 */ /* 0x010fca00078e02ff */
[----:B0-----:R-:W-:-:S04]  /*264f0*/  IABS R8, R6 ;  /* 0x0000000600087213 */ /* 0x001fc80000000000 */
        /* <DEDUP_REMOVED lines=27> */
[----:B------:R-:W-:-:S04]  /*266b0*/  VIADDMNMX R4, R3, R4, R7, PT ;  /* 0x0000000403047246 */ /* 0x000fc80003800107 */
        /* <DEDUP_REMOVED lines=19> */
[C---:B------:R-:W-:Y:S01]  /*267f0*/  LOP3.LUT R3, R0.reuse, R4, RZ, 0x3c, !PT ;  /* 0x0000000400037212 */ /* 0x040fe200078e3cff */
[----:B------:R-:W-:-:S03]  /*26800*/  IMAD.IADD R0, R0, 0x1, R5 ;  /* 0x0000000100007824 */ /* 0x000fc600078e0205 */
        /* <DEDUP_REMOVED lines=9> */
.L_x_2078:
[----:B------:R-:W-:Y:S01]  /*268a0*/  UMOV UR4, URZ ;  /* 0x0000003f00047c82 */ /* 0x000fe20008000000 */
[----:B------:R-:W-:Y:S01]  /*268b0*/  UMOV UR5, URZ ;  /* 0x0000003f00057c82 */ /* 0x000fe20008000000 */
[----:B------:R-:W-:Y:S01]  /*268c0*/  ULDC UR6, c[0x0][0xc3c] ;  /* 0x00030f0000067ab9 */ /* 0x000fe20000000800 */
[----:B------:R-:W-:Y:S02]  /*268d0*/  IMAD.MOV.U32 R16, RZ, RZ, R0 ;  /* 0x000000ffff107224 */ /* 0x000fe400078e0000 */
[----:B------:R-:W-:Y:S02]  /*268e0*/  IMAD.U32 R17, RZ, RZ, UR4 ;  /* 0x00000004ff117e24 */ /* 0x000fe4000f8e00ff */
[----:B------:R-:W-:Y:S02]  /*268f0*/  IMAD.U32 R18, RZ, RZ, UR5 ;  /* 0x00000005ff127e24 */ /* 0x000fe4000f8e00ff */
[----:B------:R-:W-:-:S07]  /*26900*/  IMAD.U32 R19, RZ, RZ, UR6 ;  /* 0x00000006ff137e24 */ /* 0x000fce000f8e00ff */
.L_x_2086:
[----:B------:R1:W3:Y:S01]  /*26910*/  LDL R3, [R1] ;  /* 0x0000000001037983 */ /* 0x0002e20000100800 */
[----:B------:R-:W4:Y:S01]  /*26920*/  S2R R0, SR_TID.X ;  /* 0x0000000000007919 */ /* 0x000f220000002100 */
[----:B------:R-:W-:Y:S05]  /*26930*/  WARPSYNC.ALL ;  /* 0x0000000000007948 */ /* 0x000fea0003800000 */
[----:B----4-:R-:W-:Y:S01]  /*26940*/  LOP3.LUT R0, R0, 0x1f, RZ, 0xc0, !PT ;  /* 0x0000001f00007812 */ /* 0x010fe200078ec0ff */
[----:B------:R-:W-:Y:S03]  /*26950*/  BAR.SYNC.DEFER_BLOCKING 0x4, 0x180 ;  /* 0x0106000000007b1d */ /* 0x000fe60000010000 */
[----:B------:R-:W-:-:S13]  /*26960*/  ISETP.NE.AND P0, PT, R0, RZ, PT ;  /* 0x000000ff0000720c */ /* 0x000fda0003f05270 */
[----:B------:R-:W3:Y:S01]  /*26970*/  @!P0 S2R R0, SR_CgaCtaId ;  /* 0x0000000000008919 */ /* 0x000ee20000008800 */
[----:B------:R-:W-:-:S04]  /*26980*/  @!P0 MOV R2, 0x400 ;  /* 0x0000040000028802 */ /* 0x000fc80000000f00 */
[----:B---3--:R-:W-:-:S05]  /*26990*/  @!P0 LEA R3, R0, R2, 0x18 ;  /* 0x0000000200038211 */ /* 0x008fca00078ec0ff */
[----:B------:R1:W-:Y:S04]  /*269a0*/  @!P0 STS.128 [R3+0x288d0], R16 ;  /* 0x0288d01003008388 */ /* 0x0003e80000000c00 */
[----:B------:R1:W-:Y:S01]  /*269b0*/  @!P0 STL [R1], R3 ;  /* 0x0000000301008387 */ /* 0x0003e20000100800 */
[----:B------:R-:W-:Y:S06]  /*269c0*/  BAR.ARV 0x5, 0x180 ;  /* 0x0146000000007b1d */ /* 0x000fec0000002000 */
.L_x_2075:
[----:B------:R-:W-:Y:S02]  /*269d0*/  ULDC UR4, c[0x0][0xc3c] ;  /* 0x00030f0000047ab9 */ /* 0x000fe40000000800 */
[----:B----4-:R-:W-:-:S13]  /*269e0*/  ISETP.GE.AND P0, PT, R19, UR4, PT ;  /* 0x0000000413007c0c */ /* 0x010fda000bf06270 */
[----:B------:R-:W-:Y:S05]  /*269f0*/  @!P0 BRA `(.L_x_2087) ;  /* 0xffffff9400648947 */ /* 0x000fea000383ffff */
[----:B------:R-:W-:Y:S05]  /*26a00*/  BSYNC B8 ;  /* 0x0000000000087941 */ /* 0x000fea0003800000 */
.L_x_1936:
[----:B---3--:R-:W3:Y:S01]  /*26a10*/  LDL.LU R0, [R1+0x48] ;  /* 0x0000480001007983 */ /* 0x008ee20000300800 */
[----:B------:R-:W-:Y:S01]  /*26a20*/  BSSY B0, `(.L_x_2088) ;  /* 0x000000b000007945 */ /* 0x000fe20003800000 */
[----:B------:R-:W4:Y:S01]  /*26a30*/  S2R R5, SR_CgaCtaId ;  /* 0x0000000000057919 */ /* 0x000f220000008800 */
[----:B---3--:R-:W-:-:S05]  /*26a40*/  VIADD R0, R0, 0x1 ;  /* 0x0000000100007836 */ /* 0x008fca0000000000 */
[----:B0-----:R-:W-:-:S04]  /*26a50*/  LEA.HI R2, R0, R0, RZ, 0x1 ;  /* 0x0000000000027211 */ /* 0x001fc800078f08ff */
[----:B-1----:R-:W-:-:S05]  /*26a60*/  LOP3.LUT R3, R2, 0xfffffffe, RZ, 0xc0, !PT ;  /* 0xfffffffe02037812 */ /* 0x002fca00078ec0ff */
[----:B------:R-:W-:Y:S01]  /*26a70*/  IMAD.IADD R3, R0, 0x1, -R3 ;  /* 0x0000000100037824 */ /* 0x000fe200078e0a03 */
[----:B------:R-:W-:-:S04]  /*26a80*/  MOV R0, 0x400 ;  /* 0x0000040000007802 */ /* 0x000fc80000000f00 */
[----:B----4-:R-:W-:Y:S02]  /*26a90*/  LEA R0, R5, R0, 0x18 ;  /* 0x0000000005007211 */ /* 0x010fe400078ec0ff */
[----:B------:R-:W-:-:S04]  /*26aa0*/  SHF.L.U32 R3, R3, 0x1f, RZ ;  /* 0x0000001f03037819 */ /* 0x000fc800000006ff */
[----:B------:R-:W0:Y:S02]  /*26ab0*/  SYNCS.PHASECHK.TRANS64.TRYWAIT P0, [R0+URZ+0x28820], R3 ;  /* 0x02882003000075a7 */ /* 0x000e24000800017f */
[----:B0-----:R-:W-:Y:S05]  /*26ac0*/  @!P0 BRA `(.L_x_2089) ;  /* 0x0000003800b08947 */ /* 0x001fea0003800000 */
.L_x_2233:
[----:B------:R-:W-:Y:S05]  /*26ad0*/  BSYNC B0 ;  /* 0x0000000000007941 */ /* 0x000fea0003800000 */
.L_x_2088:
[----:B------:R-:W-:-:S03]  /*26ae0*/  UMOV UR4, 0xffffffff ;  /* 0xffffffff00047882 */ /* 0x000fc60000000000 */
[----:B------:R-:W-:Y:S05]  /*26af0*/  BRA.DIV UR4, `(.L_x_2090) ;  /* 0x0000003a04b87947 */ /* 0x000fea000b800000 */
[----:B------:R-:W1:Y:S02]  /*26b00*/  S2R R2, SR_TID.X ;  /* 0x0000000000027919 */ /* 0x000e640000002100 */
[----:B-1----:R-:W-:-:S04]  /*26b10*/  SHF.R.U32.HI R2, RZ, 0x5, R2 ;  /* 0x00000005ff027819 */ /* 0x002fc80000011602 */
[----:B------:R-:W-:-:S05]  /*26b20*/  LOP3.LUT R2, R2, 0x3, RZ, 0xc0, !PT ;  /* 0x0000000302027812 */ /* 0x000fca00078ec0ff */
[----:B------:R1:W3:Y:S02]  /*26b30*/  SHFL.IDX PT, R14, R2, RZ, 0x1f ;  /* 0x00001fff020e7589 */ /* 0x0002e400000e0000 */
.L_x_2236:
[----:B---3--:R-:W-:-:S13]  /*26b40*/  ISETP.NE.AND P0, PT, R14, RZ, PT ;  /* 0x000000ff0e00720c */ /* 0x008fda0003f05270 */
[----:B------:R-:W-:Y:S05]  /*26b50*/  @P0 BRA `(.L_x_1664) ;  /* 0x0000000000940947 */ /* 0x000fea0003800000 */
[----:B------:R-:W-:-:S03]  /*26b60*/  UMOV UR4, 0xffffffff ;  /* 0xffffffff00047882 */ /* 0x000fc60000000000 */
[----:B------:R-:W-:Y:S05]  /*26b70*/  BRA.DIV UR4, `(.L_x_2091) ;  /* 0x0000003a04cc7947 */ /* 0x000fea000b800000 */
[----:B------:R-:W-:-:S13]  /*26b80*/  ELECT P6, URZ, PT ;  /* 0x00000000003f782f */ /* 0x000fda00038c0000 */
.L_x_2239:
[----:B------:R-:W-:Y:S05]  /*26b90*/  @!P6 BRA `(.L_x_1664) ;  /* 0x000000000084e947 */ /* 0x000fea0003800000 */
[----:B-1----:R-:W3:Y:S02]  /*26ba0*/  LDL.LU R2, [R1+0x50] ;  /* 0x0000500001027983 */ /* 0x002ee40000300800 */
[----:B---3--:R-:W-:-:S04]  /*26bb0*/  LOP3.LUT R2, R2, 0x2, RZ, 0xfc, !PT ;  /* 0x0000000202027812 */ /* 0x008fc800078efcff */
[----:B------:R-:W-:-:S13]  /*26bc0*/  ISETP.NE.AND P2, PT, R2, 0x3, PT ;  /* 0x000000030200780c */ /* 0x000fda0003f45270 */
[----:B------:R-:W-:Y:S05]  /*26bd0*/  @!P2 BRA `(.L_x_2092) ;  /* 0x000000000004a947 */ /* 0x000fea0003800000 */
[----:B------:R-:W-:Y:S01]  /*26be0*/  BPT.TRAP 0x1 ;  /* 0x000000040000795c */ /* 0x000fe20000300000 */
.L_x_2092:
[----:B0-----:R-:W3:Y:S04]  /*26bf0*/  LDL R3, [R1+0x4] ;  /* 0x0000040001037983 */ /* 0x001ee80000100800 */
[----:B--2---:R-:W2:Y:S01]  /*26c00*/  LDL.LU R7, [R1+0x10] ;  /* 0x0000100001077983 */ /* 0x004ea20000300800 */
        /* <DEDUP_REMOVED lines=12> */
.L_x_2240:
[----:B------:R-:W1:Y:S02]  /*26cd0*/  SYNCS.PHASECHK.TRANS64.TRYWAIT P0, [R7+URZ], R2 ;  /* 0x00000002070075a7 */ /* 0x000e64000800017f */
[----:B-1----:R-:W-:Y:S05]  /*26ce0*/  @!P0 BRA `(.L_x_2094) ;  /* 0x0000003800a48947 */ /* 0x002fea0003800000 */
.L_x_2241:
[----:B------:R-:W-:Y:S05]  /*26cf0*/  @!P2 BRA `(.L_x_2095) ;  /* 0x000000000004a947 */ /* 0x000fea0003800000 */
[----:B------:R-:W-:Y:S01]  /*26d00*/  BPT.TRAP 0x1 ;  /* 0x000000040000795c */ /* 0x000fe20000300000 */
.L_x_2095:
[----:B------:R-:W2:Y:S01]  /*26d10*/  LDL.LU R4, [R1+0x4] ;  /* 0x0000040001047983 */ /* 0x000ea20000300800 */
[----:B------:R-:W-:-:S04]  /*26d20*/  VIADD R0, R0, 0x28860 ;  /* 0x0002886000007836 */ /* 0x000fc80000000000 */
[----:B--2---:R-:W-:-:S04]  /*26d30*/  IMAD R4, R4, 0x8, R0 ;  /* 0x0000000804047824 */ /* 0x004fc800078e0200 */
[----:B------:R-:W2:Y:S02]  /*26d40*/  SYNCS.PHASECHK.TRANS64.TRYWAIT P0, [R4+URZ], R5 ;  /* 0x00000005040075a7 */ /* 0x000ea4000800017f */
[----:B--2---:R-:W-:Y:S05]  /*26d50*/  @!P0 BRA `(.L_x_2096) ;  /* 0x00000038009c8947 */ /* 0x004fea0003800000 */
.L_x_2242:
[----:B------:R-:W-:-:S07]  /*26d60*/  IMAD R3, R3, 0x8, R0 ;  /* 0x0000000803037824 */ /* 0x000fce00078e0200 */
.L_x_2097:
[----:B---3--:R3:W4:Y:S02]  /*26d70*/  SYNCS.PHASECHK.TRANS64.TRYWAIT P0, [R3+URZ], R2 ;  /* 0x00000002030075a7 */ /* 0x008724000800017f */
[----:B----4-:R-:W-:Y:S05]  /*26d80*/  @!P0 NANOSLEEP.SYNCS 0x989680 ;  /* 0x009896800000895d */ /* 0x010fea0003900000 */
[----:B------:R-:W4:Y:S02]  /*26d90*/  @!P0 SYNCS.PHASECHK.TRANS64 P0, [R3+URZ], R2 ;  /* 0x00000002030085a7 */ /* 0x000f24000800007f */
[----:B----4-:R-:W-:Y:S05]  /*26da0*/  @!P0 BRA `(.L_x_2097) ;  /* 0xfffffffc00f08947 */ /* 0x010fea000383ffff */
.L_x_1664:
[----:B------:R-:W-:Y:S05]  /*26db0*/  BSYNC B9 ;  /* 0x0000000000097941 */ /* 0x000fea0003800000 */
.L_x_1661:
[----:B------:R-:W-:Y:S05]  /*26dc0*/  EXIT ;  /* 0x000000000000794d */ /* 0x000fea0003800000 */
.L_x_1694:
[----:B0-----:R0:W1:Y:S02]  /*26dd0*/  SYNCS.PHASECHK.TRANS64.TRYWAIT P6, [R106+URZ+0x28890], R119 ;  /* 0x028890776a0075a7 */ /* 0x00106400080c017f */
[----:B-1----:R-:W-:Y:S05]  /*26de0*/  @!P6 NANOSLEEP.SYNCS 0x989680 ;  /* 0x009896800000e95d */ /* 0x002fea0003900000 */
[----:B------:R-:W1:Y:S02]  /*26df0*/  @!P6 SYNCS.PHASECHK.TRANS64 P6, [R106+URZ+0x28890], R119 ;  /* 0x028890776a00e5a7 */ /* 0x000e6400080c007f */
[----:B-1----:R-:W-:Y:S05]  /*26e00*/  @!P6 BRA `(.L_x_1694) ;  /* 0xfffffffc00f0e947 */ /* 0x002fea000383ffff */
[----:B------:R-:W-:Y:S05]  /*26e10*/  BRA `(.L_x_2098) ;  /* 0xfffffdc400b07947 */ /* 0x000fea000383ffff */
.L_x_1730:
[----:B0-----:R0:W1:Y:S02]  /*26e20*/  SYNCS.PHASECHK.TRANS64.TRYWAIT P4, [R106+URZ+0x28890], R119 ;  /* 0x028890776a0075a7 */ /* 0x001064000808017f */
[----:B-1----:R-:W-:Y:S05]  /*26e30*/  @!P4 NANOSLEEP.SYNCS 0x989680 ;  /* 0x009896800000c95d */ /* 0x002fea0003900000 */
[----:B------:R-:W1:Y:S02]  /*26e40*/  @!P4 SYNCS.PHASECHK.TRANS64 P4, [R106+URZ+0x28890], R119 ;  /* 0x028890776a00c5a7 */ /* 0x000e64000808007f */
[----:B-1----:R-:W-:Y:S05]  /*26e50*/  @!P4 BRA `(.L_x_1730) ;  /* 0xfffffffc00f0c947 */ /* 0x002fea000383ffff */
[----:B------:R-:W-:Y:S05]  /*26e60*/  BRA `(.L_x_2099) ;  /* 0xfffffdec00d07947 */ /* 0x000fea000383ffff */
.L_x_1747:
[----:B0-----:R0:W1:Y:S02]  /*26e70*/  SYNCS.PHASECHK.TRANS64.TRYWAIT P3, [R106+URZ+0x28890], R119 ;  /* 0x028890776a0075a7 */ /* 0x001064000806017f */
[----:B-1----:R-:W-:Y:S05]  /*26e80*/  @!P3 NANOSLEEP.SYNCS 0x989680 ;  /* 0x009896800000b95d */ /* 0x002fea0003900000 */
[----:B------:R-:W1:Y:S02]  /*26e90*/  @!P3 SYNCS.PHASECHK.TRANS64 P3, [R106+URZ+0x28890], R119 ;  /* 0x028890776a00b5a7 */ /* 0x000e64000806007f */
[----:B-1----:R-:W-:Y:S05]  /*26ea0*/  @!P3 BRA `(.L_x_1747) ;  /* 0xfffffffc00f0b947 */ /* 0x002fea000383ffff */
[----:B------:R-:W-:Y:S05]  /*26eb0*/  BRA `(.L_x_2100) ;  /* 0xfffffe1000507947 */ /* 0x000fea000383ffff */
.L_x_1757:
[----:B--2---:R2:W3:Y:S02]  /*26ec0*/  SYNCS.PHASECHK.TRANS64.TRYWAIT P0, [R106+URZ+0x288b0], R119 ;  /* 0x0288b0776a0075a7 */ /* 0x0044e4000800017f */
[----:B---3--:R-:W-:Y:S05]  /*26ed0*/  @!P0 NANOSLEEP.SYNCS 0x989680 ;  /* 0x009896800000895d */ /* 0x008fea0003900000 */
[----:B------:R-:W3:Y:S02]  /*26ee0*/  @!P0 SYNCS.PHASECHK.TRANS64 P0, [R106+URZ+0x288b0], R119 ;  /* 0x0288b0776a0085a7 */ /* 0x000ee4000800007f */
[----:B---3--:R-:W-:Y:S05]  /*26ef0*/  @!P0 BRA `(.L_x_1757) ;  /* 0xfffffffc00f08947 */ /* 0x008fea000383ffff */
[----:B------:R-:W-:Y:S05]  /*26f00*/  BRA `(.L_x_2101) ;  /* 0xfffffe1400ec7947 */ /* 0x000fea000383ffff */
.L_x_1777:
        /* <DEDUP_REMOVED lines=8> */
.L_x_2103:
[----:B------:R-:W-:Y:S05]  /*26f90*/  BSYNC B0 ;  /* 0x0000000000007941 */ /* 0x000fea0003800000 */
.L_x_2102:
[----:B------:R-:W-:Y:S01]  /*26fa0*/  IMAD.MOV.U32 R194, RZ, RZ, R14 ;  /* 0x000000ffffc27224 */ /* 0x000fe200078e000e */
[----:B------:R-:W-:Y:S06]  /*26fb0*/  BRA `(.L_x_2104) ;  /* 0xfffffe2400207947 */ /* 0x000fec000383ffff */
.L_x_1787:
[----:B------:R-:W-:Y:S01]  /*26fc0*/  BSSY B1, `(.L_x_2105) ;  /* 0x0000008000017945 */ /* 0x000fe20003800000 */
[----:B------:R-:W-:Y:S02]  /*26fd0*/  IMAD.MOV.U32 R13, RZ, RZ, R6 ;  /* 0x000000ffff0d7224 */ /* 0x000fe400078e0006 */
[----:B------:R-:W-:Y:S02]  /*26fe0*/  IMAD.MOV.U32 R12, RZ, RZ, RZ ;  /* 0x000000ffff0c7224 */ /* 0x000fe400078e00ff */
[----:B------:R-:W-:Y:S02]  /*26ff0*/  IMAD.MOV.U32 R11, RZ, RZ, 0x181f ;  /* 0x0000181fff0b7424 */ /* 0x000fe400078e00ff */
[----:B------:R-:W-:-:S07]  /*27000*/  IMAD.MOV.U32 R15, RZ, RZ, -0x1 ;  /* 0xffffffffff0f7424 */ /* 0x000fce00078e00ff */
[----:B0-----:R-:W-:Y:S05]  /*27010*/  WARPSYNC.COLLECTIVE R15, `(.L_x_2106) ;  /* 0x000000000f087348 */ /* 0x001fea0003c00000 */
[----:B------:R1:W2:Y:S02]  /*27020*/  SHFL.IDX P6, R14, R13, R12, R11 ;  /* 0x0000000c0d0e7389 */ /* 0x0002a400000c000b */
[----:B012---:R-:W-:Y:S01]  /*27030*/  ENDCOLLECTIVE ;  /* 0x000000000000791b */ /* 0x007fe20003800000 */
.L_x_2106:
[----:B------:R-:W-:Y:S05]  /*27040*/  BSYNC B1 ;  /* 0x0000000000017941 */ /* 0x000fea0003800000 */
.L_x_2105:
        /* <DEDUP_REMOVED lines=8> */
.L_x_2107:
[----:B------:R-:W-:Y:S02]  /*270d0*/  IMAD.MOV.U32 R13, RZ, RZ, R8 ;  /* 0x000000ffff0d7224 */ /* 0x000fe400078e0008 */
[----:B------:R-:W-:-:S07]  /*270e0*/  IMAD.MOV.U32 R3, RZ, RZ, R14 ;  /* 0x000000ffff037224 */ /* 0x000fce00078e000e */
[----:B------:R-:W-:Y:S05]  /*270f0*/  WARPSYNC.COLLECTIVE R15, `(.L_x_2108) ;  /* 0x000000000f087348 */ /* 0x000fea0003c00000 */
[----:B------:R0:W1:Y:S02]  /*27100*/  SHFL.IDX P6, R14, R13, R12, R11 ;  /* 0x0000000c0d0e7389 */ /* 0x00006400000c000b */
[----:B01----:R-:W-:Y:S01]  /*27110*/  ENDCOLLECTIVE ;  /* 0x000000000000791b */ /* 0x003fe20003800000 */
.L_x_2108:
[----:B------:R-:W-:Y:S02]  /*27120*/  IMAD.MOV.U32 R13, RZ, RZ, R7 ;  /* 0x000000ffff0d7224 */ /* 0x000fe400078e0007 */
[----:B------:R-:W-:-:S07]  /*27130*/  IMAD.MOV.U32 R4, RZ, RZ, R14 ;  /* 0x000000ffff047224 */ /* 0x000fce00078e000e */
[----:B------:R-:W-:Y:S05]  /*27140*/  WARPSYNC.COLLECTIVE R15, `(.L_x_2109) ;  /* 0x000000000f087348 */ /* 0x000fea0003c00000 */
[----:B------:R0:W1:Y:S02]  /*27150*/  SHFL.IDX P6, R14, R13, R12, R11 ;  /* 0x0000000c0d0e7389 */ /* 0x00006400000c000b */
[----:B01----:R-:W-:Y:S01]  /*27160*/  ENDCOLLECTIVE ;  /* 0x000000000000791b */ /* 0x003fe20003800000 */
.L_x_2109:
[----:B------:R-:W-:Y:S05]  /*27170*/  BRA `(.L_x_2110) ;  /* 0xfffffe28006c7947 */ /* 0x000fea000383ffff */
.L_x_1790:
[----:B------:R-:W-:Y:S01]  /*27180*/  BSSY B1, `(.L_x_2111) ;  /* 0x0000008000017945 */ /* 0x000fe20003800000 */
[----:B0-----:R-:W-:Y:S02]  /*27190*/  IMAD.MOV.U32 R13, RZ, RZ, R6 ;  /* 0x000000ffff0d7224 */ /* 0x001fe400078e0006 */
[----:B------:R-:W-:Y:S02]  /*271a0*/  IMAD.MOV.U32 R12, RZ, RZ, 0x1 ;  /* 0x00000001ff0c7424 */ /* 0x000fe400078e00ff */
[----:B------:R-:W-:Y:S02]  /*271b0*/  IMAD.MOV.U32 R11, RZ, RZ, 0x181f ;  /* 0x0000181fff0b7424 */ /* 0x000fe400078e00ff */
[----:B------:R-:W-:-:S07]  /*271c0*/  IMAD.MOV.U32 R15, RZ, RZ, -0x1 ;  /* 0xffffffffff0f7424 */ /* 0x000fce00078e00ff */
[----:B-1----:R-:W-:Y:S05]  /*271d0*/  WARPSYNC.COLLECTIVE R15, `(.L_x_2112) ;  /* 0x000000000f087348 */ /* 0x002fea0003c00000 */
[----:B------:R0:W2:Y:S02]  /*271e0*/  SHFL.IDX P6, R14, R13, R12, R11 ;  /* 0x0000000c0d0e7389 */ /* 0x0000a400000c000b */
[----:B012---:R-:W-:Y:S01]  /*271f0*/  ENDCOLLECTIVE ;  /* 0x000000000000791b */ /* 0x007fe20003800000 */
.L_x_2112:
[----:B------:R-:W-:Y:S05]  /*27200*/  BSYNC B1 ;  /* 0x0000000000017941 */ /* 0x000fea0003800000 */
.L_x_2111:
        /* <DEDUP_REMOVED lines=8> */
.L_x_2113:
[----:B------:R-:W-:Y:S02]  /*27290*/  IMAD.MOV.U32 R13, RZ, RZ, R8 ;  /* 0x000000ffff0d7224 */ /* 0x000fe400078e0008 */
[----:B------:R-:W-:-:S07]  /*272a0*/  IMAD.MOV.U32 R3, RZ, RZ, R14 ;  /* 0x000000ffff037224 */ /* 0x000fce00078e000e */
[----:B------:R-:W-:Y:S05]  /*272b0*/  WARPSYNC.COLLECTIVE R15, `(.L_x_2114) ;  /* 0x000000000f087348 */ /* 0x000fea0003c00000 */
[----:B------:R0:W1:Y:S02]  /*272c0*/  SHFL.IDX P6, R14, R13, R12, R11 ;  /* 0x0000000c0d0e7389 */ /* 0x00006400000c000b */
[----:B01----:R-:W-:Y:S01]  /*272d0*/  ENDCOLLECTIVE ;  /* 0x000000000000791b */ /* 0x003fe20003800000 */
.L_x_2114:
[----:B------:R-:W-:Y:S02]  /*272e0*/  IMAD.MOV.U32 R13, RZ, RZ, R7 ;  /* 0x000000ffff0d7224 */ /* 0x000fe400078e0007 */
[----:B------:R-:W-:-:S07]  /*272f0*/  IMAD.MOV.U32 R4, RZ, RZ, R14 ;  /* 0x000000ffff047224 */ /* 0x000fce00078e000e */
[----:B------:R-:W-:Y:S05]  /*27300*/  WARPSYNC.COLLECTIVE R15, `(.L_x_2115) ;  /* 0x000000000f087348 */ /* 0x000fea0003c00000 */
[----:B------:R0:W1:Y:S02]  /*27310*/  SHFL.IDX P6, R14, R13, R12, R11 ;  /* 0x0000000c0d0e7389 */ /* 0x00006400000c000b */
[----:B01----:R-:W-:Y:S01]  /*27320*/  ENDCOLLECTIVE ;  /* 0x000000000000791b */ /* 0x003fe20003800000 */
.L_x_2115:
[----:B------:R-:W-:Y:S05]  /*27330*/  BRA `(.L_x_2116) ;  /* 0xfffffe2800d87947 */ /* 0x000fea000383ffff */
.L_x_1793:
[----:B------:R-:W-:Y:S01]  /*27340*/  BSSY B1, `(.L_x_2117) ;  /* 0x0000008000017945 */ /* 0x000fe20003800000 */
[----:B0-----:R-:W-:Y:S02]  /*27350*/  IMAD.MOV.U32 R13, RZ, RZ, R6 ;  /* 0x000000ffff0d7224 */ /* 0x001fe400078e0006 */
[----:B------:R-:W-:Y:S02]  /*27360*/  IMAD.MOV.U32 R12, RZ, RZ, 0x2 ;  /* 0x00000002ff0c7424 */ /* 0x000fe400078e00ff */
[----:B------:R-:W-:Y:S02]  /*27370*/  IMAD.MOV.U32 R11, RZ, RZ, 0x181f ;  /* 0x0000181fff0b7424 */ /* 0x000fe400078e00ff */
[----:B------:R-:W-:-:S07]  /*27380*/  IMAD.MOV.U32 R15, RZ, RZ, -0x1 ;  /* 0xffffffffff0f7424 */ /* 0x000fce00078e00ff */
[----:B--2---:R-:W-:Y:S05]  /*27390*/  WARPSYNC.COLLECTIVE R15, `(.L_x_2118) ;  /* 0x000000000f087348 */ /* 0x004fea0003c00000 */
[----:B------:R0:W1:Y:S02]  /*273a0*/  SHFL.IDX P6, R14, R13, R12, R11 ;  /* 0x0000000c0d0e7389 */ /* 0x00006400000c000b */
[----:B012---:R-:W-:Y:S01]  /*273b0*/  ENDCOLLECTIVE ;  /* 0x000000000000791b */ /* 0x007fe20003800000 */
.L_x_2118:
[----:B------:R-:W-:Y:S05]  /*273c0*/  BSYNC B1 ;  /* 0x0000000000017941 */ /* 0x000fea0003800000 */
.L_x_2117:
        /* <DEDUP_REMOVED lines=8> */
.L_x_2119:
[----:B------:R-:W-:Y:S02]  /*27450*/  IMAD.MOV.U32 R13, RZ, RZ, R8 ;  /* 0x000000ffff0d7224 */ /* 0x000fe400078e0008 */
[----:B------:R-:W-:-:S07]  /*27460*/  IMAD.MOV.U32 R3, RZ, RZ, R14 ;  /* 0x000000ffff037224 */ /* 0x000fce00078e000e */
[----:B------:R-:W-:Y:S05]  /*27470*/  WARPSYNC.COLLECTIVE R15, `(.L_x_2120) ;  /* 0x000000000f087348 */ /* 0x000fea0003c00000 */
[----:B------:R0:W1:Y:S02]  /*27480*/  SHFL.IDX P6, R14, R13, R12, R11 ;  /* 0x0000000c0d0e7389 */ /* 0x00006400000c000b */
[----:B01----:R-:W-:Y:S01]  /*27490*/  ENDCOLLECTIVE ;  /* 0x000000000000791b */ /* 0x003fe20003800000 */
.L_x_2120:
[----:B------:R-:W-:Y:S02]  /*274a0*/  IMAD.MOV.U32 R13, RZ, RZ, R7 ;  /* 0x000000ffff0d7224 */ /* 0x000fe400078e0007 */
[----:B------:R-:W-:-:S07]  /*274b0*/  IMAD.MOV.U32 R4, RZ, RZ, R14 ;  /* 0x000000ffff047224 */ /* 0x000fce00078e000e */
[----:B------:R-:W-:Y:S05]  /*274c0*/  WARPSYNC.COLLECTIVE R15, `(.L_x_2121) ;  /* 0x000000000f087348 */ /* 0x000fea0003c00000 */
[----:B------:R0:W1:Y:S02]  /*274d0*/  SHFL.IDX P6, R14, R13, R12, R11 ;  /* 0x0000000c0d0e7389 */ /* 0x00006400000c000b */
[----:B01----:R-:W-:Y:S01]  /*274e0*/  ENDCOLLECTIVE ;  /* 0x000000000000791b */ /* 0x003fe20003800000 */
.L_x_2121:
[----:B------:R-:W-:Y:S05]  /*274f0*/  BRA `(.L_x_2122) ;  /* 0xfffffe2c003c7947 */ /* 0x000fea000383ffff */
.L_x_1796:
[----:B------:R-:W-:Y:S01]  /*27500*/  BSSY B1, `(.L_x_2123) ;  /* 0x0000008000017945 */ /* 0x000fe20003800000 */
[----:B------:R-:W-:Y:S02]  /*27510*/  IMAD.MOV.U32 R13, RZ, RZ, R6 ;  /* 0x000000ffff0d7224 */ /* 0x000fe400078e0006 */
[----:B------:R-:W-:Y:S02]  /*27520*/  IMAD.MOV.U32 R12, RZ, RZ, 0x3 ;  /* 0x00000003ff0c7424 */ /* 0x000fe400078e00ff */
[----:B------:R-:W-:Y:S02]  /*27530*/  IMAD.MOV.U32 R11, RZ, RZ, 0x181f ;  /* 0x0000181fff0b7424 */ /* 0x000fe400078e00ff */
[----:B------:R-:W-:-:S07]  /*27540*/  IMAD.MOV.U32 R15, RZ, RZ, -0x1 ;  /* 0xffffffffff0f7424 */ /* 0x000fce00078e00ff */
[----:B--2---:R-:W-:Y:S05]  /*27550*/  WARPSYNC.COLLECTIVE R15, `(.L_x_2124) ;  /* 0x000000000f087348 */ /* 0x004fea0003c00000 */
[----:B------:R0:W1:Y:S02]  /*27560*/  SHFL.IDX P6, R14, R13, R12, R11 ;  /* 0x0000000c0d0e7389 */ /* 0x00006400000c000b */
[----:B012---:R-:W-:Y:S01]  /*27570*/  ENDCOLLECTIVE ;  /* 0x000000000000791b */ /* 0x007fe20003800000 */
.L_x_2124:
[----:B------:R-:W-:Y:S05]  /*27580*/  BSYNC B1 ;  /* 0x0000000000017941 */ /* 0x000fea0003800000 */
.L_x_2123:
        /* <DEDUP_REMOVED lines=8> */
.L_x_2125:
[----:B------:R-:W-:Y:S02]  /*27610*/  IMAD.MOV.U32 R13, RZ, RZ, R8 ;  /* 0x000000ffff0d7224 */ /* 0x000fe400078e0008 */
[----:B------:R-:W-:-:S07]  /*27620*/  IMAD.MOV.U32 R3, RZ, RZ, R14 ;  /* 0x000000ffff037224 */ /* 0x000fce00078e000e */
[----:B------:R-:W-:Y:S05]  /*27630*/  WARPSYNC.COLLECTIVE R15, `(.L_x_2126) ;  /* 0x000000000f087348 */ /* 0x000fea0003c00000 */
[----:B------:R0:W1:Y:S02]  /*27640*/  SHFL.IDX P6, R14, R13, R12, R11 ;  /* 0x0000000c0d0e7389 */ /* 0x00006400000c000b */
[----:B01----:R-:W-:Y:S01]  /*27650*/  ENDCOLLECTIVE ;  /* 0x000000000000791b */ /* 0x003fe20003800000 */
.L_x_2126:
[----:B------:R-:W-:Y:S02]  /*27660*/  IMAD.MOV.U32 R13, RZ, RZ, R7 ;  /* 0x000000ffff0d7224 */ /* 0x000fe400078e0007 */
[----:B------:R-:W-:-:S07]  /*27670*/  IMAD.MOV.U32 R4, RZ, RZ, R14 ;  /* 0x000000ffff047224 */ /* 0x000fce00078e000e */
[----:B------:R-:W-:Y:S05]  /*27680*/  WARPSYNC.COLLECTIVE R15, `(.L_x_2127) ;  /* 0x000000000f087348 */ /* 0x000fea0003c00000 */
[----:B------:R0:W1:Y:S02]  /*27690*/  SHFL.IDX P6, R14, R13, R12, R11 ;  /* 0x0000000c0d0e7389 */ /* 0x00006400000c000b */
[----:B01----:R-:W-:Y:S01]  /*276a0*/  ENDCOLLECTIVE ;  /* 0x000000000000791b */ /* 0x003fe20003800000 */
.L_x_2127:
[----:B------:R-:W-:Y:S05]  /*276b0*/  BRA `(.L_x_2128) ;  /* 0xfffffe2c00a87947 */ /* 0x000fea000383ffff */
.L_x_1800:
[----:B0-----:R0:W1:Y:S02]  /*276c0*/  SYNCS.PHASECHK.TRANS64.TRYWAIT P0, [R2+URZ+0x28800], R5 ;  /* 0x02880005020075a7 */ /* 0x001064000800017f */
[----:B-1----:R-:W-:Y:S05]  /*276d0*/  @!P0 NANOSLEEP.SYNCS 0x989680 ;  /* 0x009896800000895d */ /* 0x002fea0003900000 */
[----:B------:R-:W1:Y:S02]  /*276e0*/  @!P0 SYNCS.PHASECHK.TRANS64 P0, [R2+URZ+0x28800], R5 ;  /* 0x02880005020085a7 */ /* 0x000e64000800007f */
[----:B-1----:R-:W-:Y:S05]  /*276f0*/  @!P0 BRA `(.L_x_1800) ;  /* 0xfffffffc00f08947 */ /* 0x002fea000383ffff */
[----:B------:R-:W-:Y:S05]  /*27700*/  BRA `(.L_x_2129) ;  /* 0xfffffe3000687947 */ /* 0x000fea000383ffff */
.L_x_1816:
[----:B------:R-:W1:Y:S01]  /*27710*/  LDC R56, c[0x0][0x3f4] ;  /* 0x0000fd00ff387b82 */ /* 0x000e620000000800 */
[----:B------:R-:W-:Y:S01]  /*27720*/  BSSY B1, `(.L_x_2130) ;  /* 0x0000008000017945 */ /* 0x000fe20003800000 */
[----:B------:R-:W-:Y:S02]  /*27730*/  IMAD.MOV.U32 R13, RZ, RZ, R35 ;  /* 0x000000ffff0d7224 */ /* 0x000fe400078e0023 */
[----:B------:R-:W-:Y:S02]  /*27740*/  IMAD.MOV.U32 R12, RZ, RZ, RZ ;  /* 0x000000ffff0c7224 */ /* 0x000fe400078e00ff */
[----:B------:R-:W-:Y:S02]  /*27750*/  IMAD.MOV.U32 R11, RZ, RZ, 0x181f ;  /* 0x0000181fff0b7424 */ /* 0x000fe400078e00ff */
[----:B------:R-:W-:-:S07]  /*27760*/  IMAD.MOV.U32 R15, RZ, RZ, -0x1 ;  /* 0xffffffffff0f7424 */ /* 0x000fce00078e00ff */
[----:B01----:R-:W-:Y:S05]  /*27770*/  WARPSYNC.COLLECTIVE R15, `(.L_x_2131) ;  /* 0x000000000f087348 */ /* 0x003fea0003c00000 */
[----:B------:R2:W3:Y:S02]  /*27780*/  SHFL.IDX P6, R14, R13, R12, R11 ;  /* 0x0000000c0d0e7389 */ /* 0x0004e400000c000b */
[----:B0123--:R-:W-:Y:S01]  /*27790*/  ENDCOLLECTIVE ;  /* 0x000000000000791b */ /* 0x00ffe20003800000 */
.L_x_2131:
[----:B------:R-:W-:Y:S05]  /*277a0*/  BSYNC B1 ;  /* 0x0000000000017941 */ /* 0x000fea0003800000 */
.L_x_2130:
[----:B------:R-:W-:Y:S01]  /*277b0*/  IMAD.MOV.U32 R13, RZ, RZ, R32 ;  /* 0x000000ffff0d7224 */ /* 0x000fe200078e0020 */
[----:B------:R-:W-:Y:S01]  /*277c0*/  ISETP.GE.AND P0, PT, R16, R56, PT ;  /* 0x000000381000720c */ /* 0x000fe20003f06270 */
[----:B------:R-:W-:Y:S02]  /*277d0*/  IMAD.MOV.U32 R12, RZ, RZ, RZ ;  /* 0x000000ffff0c7224 */ /* 0x000fe400078e00ff */
[----:B------:R-:W-:Y:S02]  /*277e0*/  IMAD.MOV.U32 R11, RZ, RZ, 0x181f ;  /* 0x0000181fff0b7424 */ /* 0x000fe400078e00ff */
[----:B------:R-:W-:Y:S02]  /*277f0*/  IMAD.MOV.U32 R15, RZ, RZ, -0x1 ;  /* 0xffffffffff0f7424 */ /* 0x000fe400078e00ff */
[----:B------:R-:W-:Y:S02]  /*27800*/  IMAD.MOV.U32 R3, RZ, RZ, R14 ;  /* 0x000000ffff037224 */ /* 0x000fe400078e000e */
[----:B------:R-:W-:-:S07]  /*27810*/  IMAD R0, R187, R0, RZ ;  /* 0x00000000bb007224 */ /* 0x000fce00078e02ff */
[----:B------:R-:W-:Y:S05]  /*27820*/  WARPSYNC.COLLECTIVE R15, `(.L_x_2132) ;  /* 0x000000000f087348 */ /* 0x000fea0003c00000 */
[----:B------:R0:W1:Y:S02]  /*27830*/  SHFL.IDX P6, R14, R13, R12, R11 ;  /* 0x0000000c0d0e7389 */ /* 0x00006400000c000b */
[----:B01----:R-:W-:Y:S01]  /*27840*/  ENDCOLLECTIVE ;  /* 0x000000000000791b */ /* 0x003fe20003800000 */
.L_x_2132:
[----:B------:R-:W-:Y:S01]  /*27850*/  ISETP.GE.OR P1, PT, R57, R0, P0 ;  /* 0x000000003900720c */ /* 0x000fe20000726670 */
[----:B------:R-:W-:-:S12]  /*27860*/  IMAD.MOV.U32 R13, RZ, RZ, R33 ;  /* 0x000000ffff0d7224 */ /* 0x000fd800078e0021 */
[C---:B------:R-:W-:Y:S01]  /*27870*/  @!P1 IMAD.SHL.U32 R7, R16.reuse, 0x2, RZ ;  /* 0x0000000210079824 */ /* 0x040fe200078e00ff */
[----:B------:R-:W-:Y:S01]  /*27880*/  @!P1 SHF.L.U64.HI R6, R16, 0x1, R17 ;  /* 0x0000000110069819 */ /* 0x000fe20000010211 */
[----:B------:R-:W-:-:S07]  /*27890*/  IMAD.MOV.U32 R4, RZ, RZ, R14 ;  /* 0x000000ffff047224 */ /* 0x000fce00078e000e */
[----:B------:R-:W-:Y:S05]  /*278a0*/  WARPSYNC.COLLECTIVE R15, `(.L_x_2133) ;  /* 0x000000000f087348 */ /* 0x000fea0003c00000 */
[----:B------:R0:W1:Y:S02]  /*278b0*/  SHFL.IDX P6, R14, R13, R12, R11 ;  /* 0x0000000c0d0e7389 */ /* 0x00006400000c000b */
[----:B01----:R-:W-:Y:S01]  /*278c0*/  ENDCOLLECTIVE ;  /* 0x000000000000791b */ /* 0x003fe20003800000 */
.L_x_2133:
[----:B------:R-:W-:-:S05]  /*278d0*/  @!P1 IADD3 R4, P2, R4, R7, RZ ;  /* 0x0000000704049210 */ /* 0x000fca0007f5e0ff */
[----:B------:R-:W-:Y:S02]  /*278e0*/  @!P1 IMAD.X R3, R3, 0x1, R6, P2 ;  /* 0x0000000103039824 */ /* 0x000fe400010e0606 */
[----:B------:R-:W-:Y:S02]  /*278f0*/  @!P1 IMAD.MOV.U32 R24, RZ, RZ, R4 ;  /* 0x000000ffff189224 */ /* 0x000fe400078e0004 */
[----:B------:R-:W-:Y:S02]  /*27900*/  @!P1 IMAD.MOV.U32 R25, RZ, RZ, R3 ;  /* 0x000000ffff199224 */ /* 0x000fe400078e0003 */
[----:B------:R-:W-:-:S04]  /*27910*/  IMAD.MOV.U32 R13, RZ, RZ, R34 ;  /* 0x000000ffff0d7224 */ /* 0x000fc800078e0022 */
[----:B------:R-:W5:Y:S01]  /*27920*/  @!P1 LD.E.128 R24, desc[UR38][R24.64] ;  /* 0x0000002618189980 */ /* 0x000f62000c101d00 */
[----:B------:R-:W-:-:S07]  /*27930*/  IMAD.MOV.U32 R5, RZ, RZ, R14 ;  /* 0x000000ffff057224 */ /* 0x000fce00078e000e */
[----:B-----5:R-:W-:Y:S05]  /*27940*/  WARPSYNC.COLLECTIVE R15, `(.L_x_2134) ;  /* 0x000000000f087348 */ /* 0x020fea0003c00000 */
[----:B------:R0:W1:Y:S02]  /*27950*/  SHFL.IDX P6, R14, R13, R12, R11 ;  /* 0x0000000c0d0e7389 */ /* 0x00006400000c000b */
[----:B01---5:R-:W-:Y:S01]  /*27960*/  ENDCOLLECTIVE ;  /* 0x000000000000791b */ /* 0x023fe20003800000 */
.L_x_2134:
[----:B------:R-:W-:-:S05]  /*27970*/  @!P1 IADD3 R14, P2, R14, R7, RZ ;  /* 0x000000070e0e9210 */ /* 0x000fca0007f5e0ff */
[----:B------:R-:W-:Y:S02]  /*27980*/  @!P1 IMAD.X R5, R5, 0x1, R6, P2 ;  /* 0x0000000105059824 */ /* 0x000fe400010e0606 */
[----:B------:R-:W-:-:S06]  /*27990*/  @!P1 IMAD.MOV.U32 R4, RZ, RZ, R14 ;  /* 0x000000ffff049224 */ /* 0x000fcc00078e000e */
[----:B------:R-:W5:Y:S01]  /*279a0*/  @!P1 LD.E.128 R4, desc[UR38][R4.64] ;  /* 0x0000002604049980 */ /* 0x000f62000c101d00 */
[----:B------:R-:W-:Y:S02]  /*279b0*/  IMAD.MOV.U32 R13, RZ, RZ, R35 ;  /* 0x000000ffff0d7224 */ /* 0x000fe400078e0023 */
[----:B------:R-:W-:-:S07]  /*279c0*/  IMAD.MOV.U32 R12, RZ, RZ, 0x1 ;  /* 0x00000001ff0c7424 */ /* 0x000fce00078e00ff */
[----:B-----5:R-:W-:Y:S05]  /*279d0*/  WARPSYNC.COLLECTIVE R15, `(.L_x_2135) ;  /* 0x000000000f087348 */ /* 0x020fea0003c00000 */
[----:B------:R0:W1:Y:S02]  /*279e0*/  SHFL.IDX P6, R14, R13, R12, R11 ;  /* 0x0000000c0d0e7389 */ /* 0x00006400000c000b */
[----:B01---5:R-:W-:Y:S01]  /*279f0*/  ENDCOLLECTIVE ;  /* 0x000000000000791b */ /* 0x023fe20003800000 */
.L_x_2135:
[----:B------:R-:W-:Y:S01]  /*27a00*/  CS2R R48, SRZ ;  /* 0x0000000000307805 */ /* 0x000fe2000001ff00 */
[----:B------:R-:W-:Y:S01]  /*27a10*/  IMAD.MOV.U32 R13, RZ, RZ, R32 ;  /* 0x000000ffff0d7224 */ /* 0x000fe200078e0020 */
[----:B------:R-:W-:Y:S02]  /*27a20*/  CS2R R50, SRZ ;  /* 0x0000000000327805 */ /* 0x000fe4000001ff00 */
[----:B------:R-:W-:Y:S02]  /*27a30*/  CS2R R20, SRZ ;  /* 0x0000000000147805 */ /* 0x000fe4000001ff00 */
[----:B------:R-:W-:Y:S01]  /*27a40*/  CS2R R36, SRZ ;  /* 0x0000000000247805 */ /* 0x000fe2000001ff00 */
[----:B------:R-:W-:-:S04]  /*27a50*/  @!P1 IMAD.MOV.U32 R48, RZ, RZ, R24 ;  /* 0x000000ffff309224 */ /* 0x000fc800078e0018 */
[----:B------:R-:W-:-:S05]  /*27a60*/  IMAD.MOV.U32 R3, RZ, RZ, R48 ;  /* 0x000000ffff037224 */ /* 0x000fca00078e0030 */
[----:B------:R-:W-:Y:S01]  /*27a70*/  PRMT R46, R46, 0x5410, R3 ;  /* 0x000054102e2e7816 */ /* 0x000fe20000000003 */
[----:B------:R-:W-:-:S07]  /*27a80*/  IMAD.MOV.U32 R3, RZ, RZ, R14 ;  /* 0x000000ffff037224 */ /* 0x000fce00078e000e */
[----:B------:R-:W-:Y:S05]  /*27a90*/  WARPSYNC.COLLECTIVE R15, `(.L_x_2136) ;  /* 0x000000000f087348 */ /* 0x000fea0003c00000 */
[----:B------:R0:W1:Y:S02]  /*27aa0*/  SHFL.IDX P6, R14, R13, R12, R11 ;  /* 0x0000000c0d0e7389 */ /* 0x00006400000c000b */
[----:B01----:R-:W-:Y:S01]  /*27ab0*/  ENDCOLLECTIVE ;  /* 0x000000000000791b */ /* 0x003fe20003800000 */
.L_x_2136:
[----:B------:R-:W-:-:S04]  /*27ac0*/  @!P1 IMAD.MOV.U32 R49, RZ, RZ, R25 ;  /* 0x000000ffff319224 */ /* 0x000fc800078e0019 */
[----:B------:R-:W-:-:S05]  /*27ad0*/  IMAD.MOV.U32 R8, RZ, RZ, R49 ;  /* 0x000000ffff087224 */ /* 0x000fca00078e0031 */
[----:B------:R-:W-:Y:S01]  /*27ae0*/  PRMT R83, R8, 0x7610, R83 ;  /* 0x0000761008537816 */ /* 0x000fe20000000053 */
[----:B------:R-:W-:Y:S02]  /*27af0*/  IMAD.MOV.U32 R13, RZ, RZ, R33 ;  /* 0x000000ffff0d7224 */ /* 0x000fe400078e0021 */
[----:B------:R-:W-:-:S07]  /*27b00*/  IMAD.MOV.U32 R8, RZ, RZ, R14 ;  /* 0x000000ffff087224 */ /* 0x000fce00078e000e */
[----:B------:R-:W-:Y:S05]  /*27b10*/  WARPSYNC.COLLECTIVE R15, `(.L_x_2137) ;  /* 0x000000000f087348 */ /* 0x000fea0003c00000 */
[----:B------:R0:W1:Y:S02]  /*27b20*/  SHFL.IDX P6, R14, R13, R12, R11 ;  /* 0x0000000c0d0e7389 */ /* 0x00006400000c000b */
[----:B01----:R-:W-:Y:S01]  /*27b30*/  ENDCOLLECTIVE ;  /* 0x000000000000791b */ /* 0x003fe20003800000 */
.L_x_2137:
[----:B------:R-:W-:Y:S02]  /*27b40*/  @!P1 IMAD.MOV.U32 R50, RZ, RZ, R26 ;  /* 0x000000ffff329224 */ /* 0x000fe400078e001a */
[----:B------:R-:W-:Y:S02]  /*27b50*/  IMAD.MOV.U32 R13, RZ, RZ, R34 ;  /* 0x000000ffff0d7224 */ /* 0x000fe400078e0022 */
[----:B------:R-:W-:Y:S02]  /*27b60*/  @!P1 IMAD.MOV.U32 R51, RZ, RZ, R27 ;  /* 0x000000ffff339224 */ /* 0x000fe400078e001b */
[----:B------:R-:W-:-:S07]  /*27b70*/  IMAD.MOV.U32 R9, RZ, RZ, R14 ;  /* 0x000000ffff097224 */ /* 0x000fce00078e000e */
[----:B------:R-:W-:Y:S05]  /*27b80*/  WARPSYNC.COLLECTIVE R15, `(.L_x_2138) ;  /* 0x000000000f087348 */ /* 0x000fea0003c00000 */
[----:B------:R0:W1:Y:S02]  /*27b90*/  SHFL.IDX P6, R14, R13, R12, R11 ;  /* 0x0000000c0d0e7389 */ /* 0x00006400000c000b */
[----:B01----:R-:W-:Y:S01]  /*27ba0*/  ENDCOLLECTIVE ;  /* 0x000000000000791b */ /* 0x003fe20003800000 */
.L_x_2138:
[----:B------:R-:W-:Y:S02]  /*27bb0*/  IMAD.MOV.U32 R10, RZ, RZ, R50 ;  /* 0x000000ffff0a7224 */ /* 0x000fe400078e0032 */
[----:B------:R-:W-:Y:S02]  /*27bc0*/  IMAD.MOV.U32 R25, RZ, RZ, R51 ;  /* 0x000000ffff197224 */ /* 0x000fe400078e0033 */
[----:B------:R-:W-:Y:S02]  /*27bd0*/  @!P1 IMAD.MOV.U32 R20, RZ, RZ, R4 ;  /* 0x000000ffff149224 */ /* 0x000fe400078e0004 */
[----:B------:R-:W-:Y:S02]  /*27be0*/  @!P1 IMAD.MOV.U32 R21, RZ, RZ, R5 ;  /* 0x000000ffff159224 */ /* 0x000fe400078e0005 */
[----:B------:R-:W-:Y:S02]  /*27bf0*/  @!P1 IMAD.MOV.U32 R36, RZ, RZ, R6 ;  /* 0x000000ffff249224 */ /* 0x000fe400078e0006 */
[----:B------:R-:W-:Y:S01]  /*27c00*/  @!P1 IMAD.MOV.U32 R37, RZ, RZ, R7 ;  /* 0x000000ffff259224 */ /* 0x000fe200078e0007 */
[----:B------:R-:W-:Y:S01]  /*27c10*/  PRMT R43, R10, 0x7610, R43 ;  /* 0x000076100a2b7816 */ /* 0x000fe2000000002b */
[----:B------:R-:W-:Y:S01]  /*27c20*/  IMAD.MOV.U32 R4, RZ, RZ, R20 ;  /* 0x000000ffff047224 */ /* 0x000fe200078e0014 */
[----:B------:R-:W-:Y:S01]  /*27c30*/  PRMT R44, R25, 0x7610, R44 ;  /* 0x00007610192c7816 */ /* 0x000fe2000000002c */
[----:B------:R-:W-:-:S02]  /*27c40*/  IMAD.MOV.U32 R5, RZ, RZ, R21 ;  /* 0x000000ffff057224 */ /* 0x000fc400078e0015 */
[----:B------:R-:W-:Y:S02]  /*27c50*/  IMAD.MOV.U32 R6, RZ, RZ, R36 ;  /* 0x000000ffff067224 */ /* 0x000fe400078e0024 */
[----:B------:R-:W-:Y:S01]  /*27c60*/  IMAD.MOV.U32 R7, RZ, RZ, R37 ;  /* 0x000000ffff077224 */ /* 0x000fe200078e0025 */
[----:B------:R-:W-:Y:S02]  /*27c70*/  PRMT R43, R43, 0x5410, R4 ;  /* 0x000054102b2b7816 */ /* 0x000fe40000000004 */
[----:B------:R-:W-:Y:S02]  /*27c80*/  CS2R R24, SRZ ;  /* 0x0000000000187805 */ /* 0x000fe4000001ff00 */
[----:B------:R-:W-:Y:S02]  /*27c90*/  PRMT R44, R44, 0x5410, R5 ;  /* 0x000054102c2c7816 */ /* 0x000fe40000000005 */
[----:B------:R-:W-:Y:S02]  /*27ca0*/  PRMT R45, R45, 0x5410, R6 ;  /* 0x000054102d2d7816 */ /* 0x000fe40000000006 */
[----:B------:R-:W-:Y:S01]  /*27cb0*/  PRMT R81, R7, 0x7610, R81 ;  /* 0x0000761007517816 */ /* 0x000fe20000000051 */
[----:B------:R-:W-:Y:S06]  /*27cc0*/  BRA `(.L_x_2139) ;  /* 0xfffffe4800a87947 */ /* 0x000fec000383ffff */
.L_x_1819:
[----:B------:R-:W-:Y:S01]  /*27cd0*/  BSSY B1, `(.L_x_2140) ;  /* 0x0000008000017945 */ /* 0x000fe20003800000 */
[----:B------:R-:W-:Y:S02]  /*27ce0*/  IMAD.MOV.U32 R13, RZ, RZ, R35 ;  /* 0x000000ffff0d7224 */ /* 0x000fe400078e0023 */
[----:B------:R-:W-:Y:S02]  /*27cf0*/  IMAD.MOV.U32 R12, RZ, RZ, 0x2 ;  /* 0x00000002ff0c7424 */ /* 0x000fe400078e00ff */
[----:B------:R-:W-:Y:S02]  /*27d00*/  IMAD.MOV.U32 R11, RZ, RZ, 0x181f ;  /* 0x0000181fff0b7424 */ /* 0x000fe400078e00ff */
[----:B-1----:R-:W-:-:S07]  /*27d10*/  IMAD.MOV.U32 R15, RZ, RZ, -0x1 ;  /* 0xffffffffff0f7424 */ /* 0x002fce00078e00ff */
[----:B------:R-:W-:Y:S05]  /*27d20*/  WARPSYNC.COLLECTIVE R15, `(.L_x_2141) ;  /* 0x000000000f087348 */ /* 0x000fea0003c00000 */
[----:B------:R0:W1:Y:S02]  /*27d30*/  SHFL.IDX P6, R14, R13, R12, R11 ;  /* 0x0000000c0d0e7389 */ /* 0x00006400000c000b */
[----:B01----:R-:W-:Y:S01]  /*27d40*/  ENDCOLLECTIVE ;  /* 0x000000000000791b */ /* 0x003fe20003800000 */
.L_x_2141:
[----:B------:R-:W-:Y:S05]  /*27d50*/  BSYNC B1 ;  /* 0x0000000000017941 */ /* 0x000fea0003800000 */
.L_x_2140:
[----:B------:R-:W-:Y:S02]  /*27d60*/  IMAD.MOV.U32 R13, RZ, RZ, R32 ;  /* 0x000000ffff0d7224 */ /* 0x000fe400078e0020 */
[----:B------:R-:W-:Y:S02]  /*27d70*/  IMAD.MOV.U32 R12, RZ, RZ, 0x2 ;  /* 0x00000002ff0c7424 */ /* 0x000fe400078e00ff */
[----:B------:R-:W-:Y:S02]  /*27d80*/  IMAD.MOV.U32 R11, RZ, RZ, 0x181f ;  /* 0x0000181fff0b7424 */ /* 0x000fe400078e00ff */
[----:B------:R-:W-:Y:S02]  /*27d90*/  IMAD.MOV.U32 R15, RZ, RZ, -0x1 ;  /* 0xffffffffff0f7424 */ /* 0x000fe400078e00ff */
[----:B------:R-:W-:Y:S02]  /*27da0*/  IMAD.MOV.U32 R3, RZ, RZ, R14 ;  /* 0x000000ffff037224 */ /* 0x000fe400078e000e */
[----:B------:R-:W-:-:S07]  /*27db0*/  VIADD R9, R57, 0x40 ;  /* 0x0000004039097836 */ /* 0x000fce0000000000 */
[----:B------:R-:W-:Y:S05]  /*27dc0*/  WARPSYNC.COLLECTIVE R15, `(.L_x_2142) ;  /* 0x000000000f087348 */ /* 0x000fea0003c00000 */
[----:B------:R0:W1:Y:S02]  /*27dd0*/  SHFL.IDX P6, R14, R13, R12, R11 ;  /* 0x0000000c0d0e7389 */ /* 0x00006400000c000b */
[----:B01----:R-:W-:Y:S01]  /*27de0*/  ENDCOLLECTIVE ;  /* 0x000000000000791b */ /* 0x003fe20003800000 */
.L_x_2142:
        /* <DEDUP_REMOVED lines=8> */
.L_x_2143:
[----:B------:R-:W-:-:S05]  /*27e70*/  @!P1 IADD3 R8, P2, R8, R31, RZ ;  /* 0x0000001f08089210 */ /* 0x000fca0007f5e0ff */
[----:B------:R-:W-:Y:S02]  /*27e80*/  @!P1 IMAD.X R9, R3, 0x1, R29, P2 ;  /* 0x0000000103099824 */ /* 0x000fe400010e061d */
[----:B------:R-:W-:Y:S02]  /*27e90*/  IMAD.MOV.U32 R13, RZ, RZ, R34 ;  /* 0x000000ffff0d7224 */ /* 0x000fe400078e0022 */
[----:B------:R-:W-:-:S07]  /*27ea0*/  IMAD.MOV.U32 R28, RZ, RZ, R14 ;  /* 0x000000ffff1c7224 */ /* 0x000fce00078e000e */
[----:B------:R-:W-:Y:S05]  /*27eb0*/  WARPSYNC.COLLECTIVE R15, `(.L_x_2144) ;  /* 0x000000000f087348 */ /* 0x000fea0003c00000 */
[----:B------:R0:W1:Y:S02]  /*27ec0*/  SHFL.IDX P6, R14, R13, R12, R11 ;  /* 0x0000000c0d0e7389 */ /* 0x00006400000c000b */
[----:B01----:R-:W-:Y:S01]  /*27ed0*/  ENDCOLLECTIVE ;  /* 0x000000000000791b */ /* 0x003fe20003800000 */
.L_x_2144:
[----:B------:R-:W2:Y:S01]  /*27ee0*/  @!P1 LD.E.128 R8, desc[UR38][R8.64] ;  /* 0x0000002608089980 */ /* 0x000ea2000c101d00 */
[----:B------:R-:W-:-:S05]  /*27ef0*/  @!P1 IADD3 R14, P2, R14, R31, RZ ;  /* 0x0000001f0e0e9210 */ /* 0x000fca0007f5e0ff */
[----:B------:R-:W-:-:S04]  /*27f00*/  @!P1 IMAD.X R3, R28, 0x1, R29, P2 ;  /* 0x000000011c039824 */ /* 0x000fc800010e061d */
[----:B------:R-:W-:-:S05]  /*27f10*/  @!P1 IMAD.MOV.U32 R15, RZ, RZ, R3 ;  /* 0x000000ffff0f9224 */ /* 0x000fca00078e0003 */
[----:B------:R0:W5:Y:S01]  /*27f20*/  @!P1 LD.E.128 R28, desc[UR38][R14.64] ;  /* 0x000000260e1c9980 */ /* 0x000162000c101d00 */
[----:B------:R-:W-:Y:S02]  /*27f30*/  CS2R R52, SRZ ;  /* 0x0000000000347805 */ /* 0x000fe4000001ff00 */
[----:B------:R-:W-:Y:S01]  /*27f40*/  CS2R R54, SRZ ;  /* 0x0000000000367805 */ /* 0x000fe2000001ff00 */
[----:B------:R-:W-:Y:S01]  /*27f50*/  IMAD.MOV.U32 R13, RZ, RZ, R35 ;  /* 0x000000ffff0d7224 */ /* 0x000fe200078e0023 */
[----:B------:R-:W-:Y:S02]  /*27f60*/  CS2R R38, SRZ ;  /* 0x0000000000267805 */ /* 0x000fe4000001ff00 */
[----:B------:R-:W-:Y:S01]  /*27f70*/  CS2R R40, SRZ ;  /* 0x0000000000287805 */ /* 0x000fe2000001ff00 */
[----:B0-----:R-:W-:Y:S02]  /*27f80*/  IMAD.MOV.U32 R15, RZ, RZ, -0x1 ;  /* 0xffffffffff0f7424 */ /* 0x001fe400078e00ff */
[----:B--2---:R-:W-:-:S02]  /*27f90*/  @!P1 IMAD.MOV.U32 R53, RZ, RZ, R9 ;  /* 0x000000ffff359224 */ /* 0x004fc400078e0009 */
[----:B------:R-:W-:Y:S02]  /*27fa0*/  @!P1 IMAD.MOV.U32 R55, RZ, RZ, R11 ;  /* 0x000000ffff379224 */ /* 0x000fe400078e000b */
[----:B------:R-:W-:Y:S02]  /*27fb0*/  IMAD.MOV.U32 R12, RZ, RZ, R53 ;  /* 0x000000ffff0c7224 */ /* 0x000fe400078e0035 */
[----:B------:R-:W-:Y:S02]  /*27fc0*/  IMAD.MOV.U32 R11, RZ, RZ, 0x181f ;  /* 0x0000181fff0b7424 */ /* 0x000fe400078e00ff */
[----:B------:R-:W-:Y:S01]  /*27fd0*/  @!P1 IMAD.MOV.U32 R52, RZ, RZ, R8 ;  /* 0x000000ffff349224 */ /* 0x000fe200078e0008 */
[----:B------:R-:W-:Y:S01]  /*27fe0*/  PRMT R66, R12, 0x7610, R66 ;  /* 0x000076100c427816 */ /* 0x000fe20000000042 */
[----:B------:R-:W-:Y:S02]  /*27ff0*/  IMAD.MOV.U32 R12, RZ, RZ, 0x3 ;  /* 0x00000003ff0c7424 */ /* 0x000fe400078e00ff */
[----:B------:R-:W-:-:S02]  /*28000*/  IMAD.MOV.U32 R3, RZ, RZ, R52 ;  /* 0x000000ffff037224 */ /* 0x000fc400078e0034 */
[----:B------:R-:W-:-:S07]  /*28010*/  @!P1 IMAD.MOV.U32 R54, RZ, RZ, R10 ;  /* 0x000000ffff369224 */ /* 0x000fce00078e000a */
[----:B-----5:R-:W-:Y:S05]  /*28020*/  WARPSYNC.COLLECTIVE R15, `(.L_x_2145) ;  /* 0x000000000f087348 */ /* 0x020fea0003c00000 */
[----:B------:R0:W1:Y:S02]  /*28030*/  SHFL.IDX P6, R14, R13, R12, R11 ;  /* 0x0000000c0d0e7389 */ /* 0x00006400000c000b */
[----:B01---5:R-:W-:Y:S01]  /*28040*/  ENDCOLLECTIVE ;  /* 0x000000000000791b */ /* 0x023fe20003800000 */
.L_x_2145:
[----:B------:R-:W-:Y:S01]  /*28050*/  IMAD.MOV.U32 R9, RZ, RZ, R55 ;  /* 0x000000ffff097224 */ /* 0x000fe200078e0037 */
[----:B------:R-:W-:Y:S01]  /*28060*/  PRMT R65, R3, 0x7610, R65 ;  /* 0x0000761003417816 */ /* 0x000fe20000000041 */
[----:B------:R-:W-:-:S03]  /*28070*/  IMAD.MOV.U32 R8, RZ, RZ, R54 ;  /* 0x000000ffff087224 */ /* 0x000fc600078e0036 */
[----:B------:R-:W-:Y:S02]  /*28080*/  PRMT R46, R9, 0x7610, R46 ;  /* 0x00007610092e7816 */ /* 0x000fe4000000002e */
[----:B------:R-:W-:Y:S01]  /*28090*/  PRMT R45, R8, 0x7610, R45 ;  /* 0x00007610082d7816 */ /* 0x000fe2000000002d */
[----:B------:R-:W-:Y:S02]  /*280a0*/  @!P1 IMAD.MOV.U32 R38, RZ, RZ, R28 ;  /* 0x000000ffff269224 */ /* 0x000fe400078e001c */
[----:B------:R-:W-:Y:S02]  /*280b0*/  @!P1 IMAD.MOV.U32 R39, RZ, RZ, R29 ;  /* 0x000000ffff279224 */ /* 0x000fe400078e001d */
[----:B------:R-:W-:Y:S02]  /*280c0*/  @!P1 IMAD.MOV.U32 R40, RZ, RZ, R30 ;  /* 0x000000ffff289224 */ /* 0x000fe400078e001e */
[----:B------:R-:W-:Y:S02]  /*280d0*/  IMAD.MOV.U32 R13, RZ, RZ, R32 ;  /* 0x000000ffff0d7224 */ /* 0x000fe400078e0020 */
[----:B------:R-:W-:-:S02]  /*280e0*/  @!P1 IMAD.MOV.U32 R41, RZ, RZ, R31 ;  /* 0x000000ffff299224 */ /* 0x000fc400078e001f */
[----:B------:R-:W-:Y:S02]  /*280f0*/  IMAD.MOV.U32 R8, RZ, RZ, R38 ;  /* 0x000000ffff087224 */ /* 0x000fe400078e0026 */
[----:B------:R-:W-:Y:S02]  /*28100*/  IMAD.MOV.U32 R9, RZ, RZ, R39 ;  /* 0x000000ffff097224 */ /* 0x000fe400078e0027 */
[----:B------:R-:W-:Y:S01]  /*28110*/  IMAD.MOV.U32 R10, RZ, RZ, R40 ;  /* 0x000000ffff0a7224 */ /* 0x000fe200078e0028 */
[----:B------:R-:W-:Y:S01]  /*28120*/  PRMT R72, R8, 0x7610, R72 ;  /* 0x0000761008487816 */ /* 0x000fe20000000048 */
[----:B------:R-:W-:Y:S01]  /*28130*/  IMAD.MOV.U32 R3, RZ, RZ, R14 ;  /* 0x000000ffff037224 */ /* 0x000fe200078e000e */
[----:B------:R-:W-:-:S07]  /*28140*/  PRMT R73, R9, 0x7610, R73 ;  /* 0x0000761009497816 */ /* 0x000fce0000000049 */
[----:B------:R-:W-:Y:S05]  /*28150*/  WARPSYNC.COLLECTIVE R15, `(.L_x_2146) ;  /* 0x000000000f087348 */ /* 0x000fea0003c00000 */
[----:B------:R0:W1:Y:S02]  /*28160*/  SHFL.IDX P6, R14, R13, R12, R11 ;  /* 0x0000000c0d0e7389 */ /* 0x00006400000c000b */
[----:B01----:R-:W-:Y:S01]  /*28170*/  ENDCOLLECTIVE ;  /* 0x000000000000791b */ /* 0x003fe20003800000 */
.L_x_2146:
[----:B------:R-:W-:Y:S02]  /*28180*/  PRMT R74, R10, 0x7610, R74 ;  /* 0x000076100a4a7816 */ /* 0x000fe4000000004a */
[----:B------:R-:W-:Y:S01]  /*28190*/  CS2R R8, SRZ ;  /* 0x0000000000087805 */ /* 0x000fe2000001ff00 */
[----:B------:R-:W-:Y:S02]  /*281a0*/  IMAD.MOV.U32 R13, RZ, RZ, R33 ;  /* 0x000000ffff0d7224 */ /* 0x000fe400078e0021 */
[----:B------:R-:W-:-:S07]  /*281b0*/  IMAD.MOV.U32 R32, RZ, RZ, R14 ;  /* 0x000000ffff207224 */ /* 0x000fce00078e000e */
[----:B------:R-:W-:Y:S05]  /*281c0*/  WARPSYNC.COLLECTIVE R15, `(.L_x_2147) ;  /* 0x000000000f087348 */ /* 0x000fea0003c00000 */
[----:B------:R0:W1:Y:S02]  /*281d0*/  SHFL.IDX P6, R14, R13, R12, R11 ;  /* 0x0000000c0d0e7389 */ /* 0x00006400000c000b */
[----:B01----:R-:W-:Y:S01]  /*281e0*/  ENDCOLLECTIVE ;  /* 0x000000000000791b */ /* 0x003fe20003800000 */
.L_x_2147:
[----:B------:R-:W-:Y:S02]  /*281f0*/  IMAD.MOV.U32 R13, RZ, RZ, R34 ;  /* 0x000000ffff0d7224 */ /* 0x000fe400078e0022 */
[----:B------:R-:W-:-:S07]  /*28200*/  IMAD.MOV.U32 R33, RZ, RZ, R14 ;  /* 0x000000ffff217224 */ /* 0x000fce00078e000e */
[----:B------:R-:W-:Y:S05]  /*28210*/  WARPSYNC.COLLECTIVE R15, `(.L_x_2148) ;  /* 0x000000000f087348 */ /* 0x000fea0003c00000 */
[----:B------:R0:W1:Y:S02]  /*28220*/  SHFL.IDX P6, R14, R13, R12, R11 ;  /* 0x0000000c0d0e7389 */ /* 0x00006400000c000b */
[----:B01----:R-:W-:Y:S01]  /*28230*/  ENDCOLLECTIVE ;  /* 0x000000000000791b */ /* 0x003fe20003800000 */
.L_x_2148:
[----:B------:R-:W-:-:S05]  /*28240*/  IMAD.MOV.U32 R11, RZ, RZ, R41 ;  /* 0x000000ffff0b7224 */ /* 0x000fca00078e0029 */
[----:B------:R-:W-:Y:S01]  /*28250*/  PRMT R75, R11, 0x7610, R75 ;  /* 0x000076100b4b7816 */ /* 0x000fe2000000004b */
[----:B------:R-:W-:Y:S01]  /*28260*/  IMAD.MOV.U32 R34, RZ, RZ, R14 ;  /* 0x000000ffff227224 */ /* 0x000fe200078e000e */
[----:B------:R-:W-:Y:S06]  /*28270*/  BRA `(.L_x_2149) ;  /* 0xfffffe4800947947 */ /* 0x000fec000383ffff */
.L_x_1823:
[----:B0-----:R0:W1:Y:S02]  /*28280*/  SYNCS.PHASECHK.TRANS64.TRYWAIT P4, [R2+URZ+0x28800], R29 ;  /* 0x0288001d020075a7 */ /* 0x001064000808017f */
[----:B-1----:R-:W-:Y:S05]  /*28290*/  @!P4 NANOSLEEP.SYNCS 0x989680 ;  /* 0x009896800000c95d */ /* 0x002fea0003900000 */
[----:B------:R-:W1:Y:S02]  /*282a0*/  @!P4 SYNCS.PHASECHK.TRANS64 P4, [R2+URZ+0x28800], R29 ;  /* 0x0288001d0200c5a7 */ /* 0x000e64000808007f */
[----:B-1----:R-:W-:Y:S05]  /*282b0*/  @!P4 BRA `(.L_x_1823) ;  /* 0xfffffffc00f0c947 */ /* 0x002fea000383ffff */
[----:B------:R-:W-:Y:S05]  /*282c0*/  BRA `(.L_x_2150) ;  /* 0xfffffe4c00387947 */ /* 0x000fea000383ffff */
.L_x_1833:
[----:B--2---:R2:W4:Y:S02]  /*282d0*/  SYNCS.PHASECHK.TRANS64.TRYWAIT P2, [R8+URZ+0x28830], R3 ;  /* 0x02883003080075a7 */ /* 0x004524000804017f */
[----:B----4-:R-:W-:Y:S05]  /*282e0*/  @!P2 NANOSLEEP.SYNCS 0x989680 ;  /* 0x009896800000a95d */ /* 0x010fea0003900000 */
[----:B------:R-:W4:Y:S02]  /*282f0*/  @!P2 SYNCS.PHASECHK.TRANS64 P2, [R8+URZ+0x28830], R3 ;  /* 0x028830030800a5a7 */ /* 0x000f24000804007f */
[----:B----4-:R-:W-:Y:S05]  /*28300*/  @!P2 BRA `(.L_x_1833) ;  /* 0xfffffffc00f0a947 */ /* 0x010fea000383ffff */
[----:B------:R-:W-:Y:S05]  /*28310*/  BRA `(.L_x_1832) ;  /* 0xfffffe6800147947 */ /* 0x000fea000383ffff */
.L_x_1851:
[----:B-1----:R1:W2:Y:S02]  /*28320*/  SYNCS.PHASECHK.TRANS64.TRYWAIT P5, [R7+URZ+0x28830], R6 ;  /* 0x02883006070075a7 */ /* 0x0022a400080a017f */
[----:B--2---:R-:W-:Y:S05]  /*28330*/  @!P5 NANOSLEEP.SYNCS 0x989680 ;  /* 0x009896800000d95d */ /* 0x004fea0003900000 */
[----:B------:R-:W2:Y:S02]  /*28340*/  @!P5 SYNCS.PHASECHK.TRANS64 P5, [R7+URZ+0x28830], R6 ;  /* 0x028830060700d5a7 */ /* 0x000ea400080a007f */
[----:B--2---:R-:W-:Y:S05]  /*28350*/  @!P5 BRA `(.L_x_1851) ;  /* 0xfffffffc00f0d947 */ /* 0x004fea000383ffff */
[----:B------:R-:W-:Y:S05]  /*28360*/  BRA `(.L_x_1850) ;  /* 0xfffffea000f07947 */ /* 0x000fea000383ffff */
.L_x_1855:
[----:B-1----:R1:W2:Y:S02]  /*28370*/  SYNCS.PHASECHK.TRANS64.TRYWAIT P4, [R7+URZ+0x28850], R6 ;  /* 0x02885006070075a7 */ /* 0x0022a4000808017f */
[----:B--2---:R-:W-:Y:S05]  /*28380*/  @!P4 NANOSLEEP.SYNCS 0x989680 ;  /* 0x009896800000c95d */ /* 0x004fea0003900000 */
[----:B------:R-:W2:Y:S02]  /*28390*/  @!P4 SYNCS.PHASECHK.TRANS64 P4, [R7+URZ+0x28850], R6 ;  /* 0x028850060700c5a7 */ /* 0x000ea4000808007f */
[----:B--2---:R-:W-:Y:S05]  /*283a0*/  @!P4 BRA `(.L_x_1855) ;  /* 0xfffffffc00f0c947 */ /* 0x004fea000383ffff */
[----:B------:R-:W-:Y:S05]  /*283b0*/  BRA `(.L_x_1852) ;  /* 0xfffffea800007947 */ /* 0x000fea000383ffff */
.L_x_1874:
[----:B-1----:R1:W2:Y:S02]  /*283c0*/  SYNCS.PHASECHK.TRANS64.TRYWAIT P3, [R6+URZ+0x28830], R7 ;  /* 0x02883007060075a7 */ /* 0x0022a4000806017f */
[----:B--2---:R-:W-:Y:S05]  /*283d0*/  @!P3 NANOSLEEP.SYNCS 0x989680 ;  /* 0x009896800000b95d */ /* 0x004fea0003900000 */
[----:B------:R-:W2:Y:S02]  /*283e0*/  @!P3 SYNCS.PHASECHK.TRANS64 P3, [R6+URZ+0x28830], R7 ;  /* 0x028830070600b5a7 */ /* 0x000ea4000806007f */
[----:B--2---:R-:W-:Y:S05]  /*283f0*/  @!P3 BRA `(.L_x_1874) ;  /* 0xfffffffc00f0b947 */ /* 0x004fea000383ffff */
[----:B------:R-:W-:Y:S05]  /*28400*/  BRA `(.L_x_1873) ;  /* 0xfffffee0000c7947 */ /* 0x000fea000383ffff */
.L_x_1878:
[----:B-1----:R1:W2:Y:S02]  /*28410*/  SYNCS.PHASECHK.TRANS64.TRYWAIT P2, [R7+URZ+0x28850], R6 ;  /* 0x02885006070075a7 */ /* 0x0022a4000804017f */
[----:B--2---:R-:W-:Y:S05]  /*28420*/  @!P2 NANOSLEEP.SYNCS 0x989680 ;  /* 0x009896800000a95d */ /* 0x004fea0003900000 */
[----:B------:R-:W2:Y:S02]  /*28430*/  @!P2 SYNCS.PHASECHK.TRANS64 P2, [R7+URZ+0x28850], R6 ;  /* 0x028850060700a5a7 */ /* 0x000ea4000804007f */
[----:B--2---:R-:W-:Y:S05]  /*28440*/  @!P2 BRA `(.L_x_1878) ;  /* 0xfffffffc00f0a947 */ /* 0x004fea000383ffff */
[----:B------:R-:W-:Y:S05]  /*28450*/  BRA `(.L_x_1875) ;  /* 0xfffffee4001c7947 */ /* 0x000fea000383ffff */
.L_x_1885:
[----:B-1----:R1:W2:Y:S02]  /*28460*/  SYNCS.PHASECHK.TRANS64.TRYWAIT P3, [R6+URZ+0x28830], R7 ;  /* 0x02883007060075a7 */ /* 0x0022a4000806017f */
[----:B--2---:R-:W-:Y:S05]  /*28470*/  @!P3 NANOSLEEP.SYNCS 0x989680 ;  /* 0x009896800000b95d */ /* 0x004fea0003900000 */
[----:B------:R-:W2:Y:S02]  /*28480*/  @!P3 SYNCS.PHASECHK.TRANS64 P3, [R6+URZ+0x28830], R7 ;  /* 0x028830070600b5a7 */ /* 0x000ea4000806007f */
[----:B--2---:R-:W-:Y:S05]  /*28490*/  @!P3 BRA `(.L_x_1885) ;  /* 0xfffffffc00f0b947 */ /* 0x004fea000383ffff */
[----:B------:R-:W-:Y:S05]  /*284a0*/  BRA `(.L_x_1884) ;  /* 0xffffff0800707947 */ /* 0x000fea000383ffff */
.L_x_1889:
[----:B-1----:R1:W2:Y:S02]  /*284b0*/  SYNCS.PHASECHK.TRANS64.TRYWAIT P2, [R7+URZ+0x28850], R6 ;  /* 0x02885006070075a7 */ /* 0x0022a4000804017f */
[----:B--2---:R-:W-:Y:S05]  /*284c0*/  @!P2 NANOSLEEP.SYNCS 0x989680 ;  /* 0x009896800000a95d */ /* 0x004fea0003900000 */
[----:B------:R-:W2:Y:S02]  /*284d0*/  @!P2 SYNCS.PHASECHK.TRANS64 P2, [R7+URZ+0x28850], R6 ;  /* 0x028850060700a5a7 */ /* 0x000ea4000804007f */
[----:B--2---:R-:W-:Y:S05]  /*284e0*/  @!P2 BRA `(.L_x_1889) ;  /* 0xfffffffc00f0a947 */ /* 0x004fea000383ffff */
[----:B------:R-:W-:Y:S05]  /*284f0*/  BRA `(.L_x_1886) ;  /* 0xffffff0c00807947 */ /* 0x000fea000383ffff */
.L_x_1902:
[----:B-1----:R1:W2:Y:S02]  /*28500*/  SYNCS.PHASECHK.TRANS64.TRYWAIT P0, [R9+URZ+0x28850], R4 ;  /* 0x02885004090075a7 */ /* 0x0022a4000800017f */
[----:B--2---:R-:W-:Y:S05]  /*28510*/  @!P0 NANOSLEEP.SYNCS 0x989680 ;  /* 0x009896800000895d */ /* 0x004fea0003900000 */
[----:B------:R-:W2:Y:S02]  /*28520*/  @!P0 SYNCS.PHASECHK.TRANS64 P0, [R9+URZ+0x28850], R4 ;  /* 0x02885004090085a7 */ /* 0x000ea4000800007f */
[----:B--2---:R-:W-:Y:S05]  /*28530*/  @!P0 BRA `(.L_x_1902) ;  /* 0xfffffffc00f08947 */ /* 0x004fea000383ffff */
[----:B------:R-:W-:Y:S05]  /*28540*/  BRA `(.L_x_1901) ;  /* 0xffffff4000c87947 */ /* 0x000fea000383ffff */
.L_x_1916:
[----:B------:R-:W-:Y:S02]  /*28550*/  IMAD.MOV.U32 R13, RZ, RZ, R4 ;  /* 0x000000ffff0d7224 */ /* 0x000fe400078e0004 */
[----:B------:R-:W-:Y:S02]  /*28560*/  IMAD.MOV.U32 R12, RZ, RZ, RZ ;  /* 0x000000ffff0c7224 */ /* 0x000fe400078e00ff */
[----:B------:R-:W-:Y:S02]  /*28570*/  IMAD.MOV.U32 R11, RZ, RZ, 0x181f ;  /* 0x0000181fff0b7424 */ /* 0x000fe400078e00ff */
[----:B------:R-:W-:-:S07]  /*28580*/  IMAD.MOV.U32 R15, RZ, RZ, -0x1 ;  /* 0xffffffffff0f7424 */ /* 0x000fce00078e00ff */
[----:B01----:R-:W-:Y:S05]  /*28590*/  WARPSYNC.COLLECTIVE R15, `(.L_x_2151) ;  /* 0x000000000f087348 */ /* 0x003fea0003c00000 */
[----:B------:R2:W3:Y:S02]  /*285a0*/  SHFL.IDX P6, R14, R13, R12, R11 ;  /* 0x0000000c0d0e7389 */ /* 0x0004e400000c000b */
[----:B0123--:R-:W-:Y:S01]  /*285b0*/  ENDCOLLECTIVE ;  /* 0x000000000000791b */ /* 0x00ffe20003800000 */
.L_x_2151:
[----:B------:R-:W-:Y:S02]  /*285c0*/  IMAD.MOV.U32 R13, RZ, RZ, R0 ;  /* 0x000000ffff0d7224 */ /* 0x000fe400078e0000 */
[----:B------:R-:W-:-:S07]  /*285d0*/  IMAD.MOV.U32 R3, RZ, RZ, R14 ;  /* 0x000000ffff037224 */ /* 0x000fce00078e000e */
[----:B------:R-:W-:Y:S05]  /*285e0*/  WARPSYNC.COLLECTIVE R15, `(.L_x_2152) ;  /* 0x000000000f087348 */ /* 0x000fea0003c00000 */
[----:B------:R0:W1:Y:S02]  /*285f0*/  SHFL.IDX P6, R14, R13, R12, R11 ;  /* 0x0000000c0d0e7389 */ /* 0x00006400000c000b */
[----:B01----:R-:W-:Y:S01]  /*28600*/  ENDCOLLECTIVE ;  /* 0x000000000000791b */ /* 0x003fe20003800000 */
.L_x_2152:
[----:B------:R-:W-:Y:S05]  /*28610*/  BRA `(.L_x_2153) ;  /* 0xffffff6400f07947 */ /* 0x000fea000383ffff */
.L_x_1919:
[----:B------:R-:W-:Y:S01]  /*28620*/  BSSY B1, `(.L_x_2154) ;  /* 0x0000008000017945 */ /* 0x000fe20003800000 */
[----:B------:R-:W-:Y:S02]  /*28630*/  IMAD.MOV.U32 R13, RZ, RZ, R4 ;  /* 0x000000ffff0d7224 */ /* 0x000fe400078e0004 */
[----:B------:R-:W-:Y:S02]  /*28640*/  IMAD.MOV.U32 R12, RZ, RZ, 0x1 ;  /* 0x00000001ff0c7424 */ /* 0x000fe400078e00ff */
[----:B------:R-:W-:Y:S02]  /*28650*/  IMAD.MOV.U32 R11, RZ, RZ, 0x181f ;  /* 0x0000181fff0b7424 */ /* 0x000fe400078e00ff */
[----:B---3--:R-:W-:-:S07]  /*28660*/  IMAD.MOV.U32 R15, RZ, RZ, -0x1 ;  /* 0xffffffffff0f7424 */ /* 0x008fce00078e00ff */
[----:B012-4-:R-:W-:Y:S05]  /*28670*/  WARPSYNC.COLLECTIVE R15, `(.L_x_2155) ;  /* 0x000000000f087348 */ /* 0x017fea0003c00000 */
[----:B----4-:R3:W4:Y:S02]  /*28680*/  SHFL.IDX P6, R14, R13, R12, R11 ;  /* 0x0000000c0d0e7389 */ /* 0x01072400000c000b */
[----:B01234-:R-:W-:Y:S01]  /*28690*/  ENDCOLLECTIVE ;  /* 0x000000000000791b */ /* 0x01ffe20003800000 */
.L_x_2155:
[----:B------:R-:W-:Y:S05]  /*286a0*/  BSYNC B1 ;  /* 0x0000000000017941 */ /* 0x000fea0003800000 */
.L_x_2154:
        /* <DEDUP_REMOVED lines=8> */
.L_x_2156:
[----:B------:R-:W-:Y:S05]  /*28730*/  BRA `(.L_x_2157) ;  /* 0xffffff6400f07947 */ /* 0x000fea000383ffff */
.L_x_1922:
[----:B------:R-:W-:Y:S01]  /*28740*/  BSSY B1, `(.L_x_2158) ;  /* 0x0000008000017945 */ /* 0x000fe20003800000 */
[----:B------:R-:W-:Y:S02]  /*28750*/  IMAD.MOV.U32 R13, RZ, RZ, R4 ;  /* 0x000000ffff0d7224 */ /* 0x000fe400078e0004 */
[----:B------:R-:W-:Y:S02]  /*28760*/  IMAD.MOV.U32 R12, RZ, RZ, 0x2 ;  /* 0x00000002ff0c7424 */ /* 0x000fe400078e00ff */
[----:B------:R-:W-:Y:S02]  /*28770*/  IMAD.MOV.U32 R11, RZ, RZ, 0x181f ;  /* 0x0000181fff0b7424 */ /* 0x000fe400078e00ff */
[----:B0-----:R-:W-:-:S07]  /*28780*/  IMAD.MOV.U32 R15, RZ, RZ, -0x1 ;  /* 0xffffffffff0f7424 */ /* 0x001fce00078e00ff */
[----:B-1234-:R-:W-:Y:S05]  /*28790*/  WARPSYNC.COLLECTIVE R15, `(.L_x_2159) ;  /* 0x000000000f087348 */ /* 0x01efea0003c00000 */
[----:B----4-:R0:W4:Y:S02]  /*287a0*/  SHFL.IDX P6, R14, R13, R12, R11 ;  /* 0x0000000c0d0e7389 */ /* 0x01012400000c000b */
[----:B01234-:R-:W-:Y:S01]  /*287b0*/  ENDCOLLECTIVE ;  /* 0x000000000000791b */ /* 0x01ffe20003800000 */
.L_x_2159:
[----:B------:R-:W-:Y:S05]  /*287c0*/  BSYNC B1 ;  /* 0x0000000000017941 */ /* 0x000fea0003800000 */
.L_x_2158:
        /* <DEDUP_REMOVED lines=8> */
.L_x_2160:
[----:B------:R-:W-:Y:S05]  /*28850*/  BRA `(.L_x_2161) ;  /* 0xffffff6400f07947 */ /* 0x000fea000383ffff */
.L_x_1925:
[----:B------:R-:W-:Y:S01]  /*28860*/  BSSY B1, `(.L_x_2162) ;  /* 0x0000008000017945 */ /* 0x000fe20003800000 */
[----:B------:R-:W-:Y:S02]  /*28870*/  IMAD.MOV.U32 R13, RZ, RZ, R4 ;  /* 0x000000ffff0d7224 */ /* 0x000fe400078e0004 */
[----:B------:R-:W-:Y:S02]  /*28880*/  IMAD.MOV.U32 R12, RZ, RZ, 0x3 ;  /* 0x00000003ff0c7424 */ /* 0x000fe400078e00ff */
[----:B------:R-:W-:Y:S02]  /*28890*/  IMAD.MOV.U32 R11, RZ, RZ, 0x181f ;  /* 0x0000181fff0b7424 */ /* 0x000fe400078e00ff */
[----:B0-----:R-:W-:-:S07]  /*288a0*/  IMAD.MOV.U32 R15, RZ, RZ, -0x1 ;  /* 0xffffffffff0f7424 */ /* 0x001fce00078e00ff */
[----:B-1234-:R-:W-:Y:S05]  /*288b0*/  WARPSYNC.COLLECTIVE R15, `(.L_x_2163) ;  /* 0x000000000f087348 */ /* 0x01efea0003c00000 */
[----:B------:R0:W0:Y:S02]  /*288c0*/  SHFL.IDX P6, R14, R13, R12, R11 ;  /* 0x0000000c0d0e7389 */ /* 0x00002400000c000b */
[----:B01234-:R-:W-:Y:S01]  /*288d0*/  ENDCOLLECTIVE ;  /* 0x000000000000791b */ /* 0x01ffe20003800000 */
.L_x_2163:
[----:B------:R-:W-:Y:S05]  /*288e0*/  BSYNC B1 ;  /* 0x0000000000017941 */ /* 0x000fea0003800000 */
.L_x_2162:
        /* <DEDUP_REMOVED lines=8> */
.L_x_2164:
[----:B------:R-:W-:Y:S05]  /*28970*/  BRA `(.L_x_2165) ;  /* 0xffffff6400f07947 */ /* 0x000fea000383ffff */
.L_x_1950:
[----:B------:R-:W1:Y:S01]  /*28980*/  S2R R5, SR_TID.X ;  /* 0x0000000000057919 */ /* 0x000e620000002100 */
[----:B------:R-:W-:Y:S01]  /*28990*/  BSSY B1, `(.L_x_2166) ;  /* 0x000000a000017945 */ /* 0x000fe20003800000 */
[----:B------:R-:W-:Y:S02]  /*289a0*/  IMAD.MOV.U32 R12, RZ, RZ, RZ ;  /* 0x000000ffff0c7224 */ /* 0x000fe400078e00ff */
[----:B0-----:R-:W-:Y:S02]  /*289b0*/  IMAD.MOV.U32 R11, RZ, RZ, 0x1f ;  /* 0x0000001fff0b7424 */ /* 0x001fe400078e00ff */
[----:B------:R-:W-:Y:S01]  /*289c0*/  IMAD.MOV.U32 R15, RZ, RZ, -0x1 ;  /* 0xffffffffff0f7424 */ /* 0x000fe200078e00ff */
[----:B-1----:R-:W-:-:S04]  /*289d0*/  SHF.R.U32.HI R5, RZ, 0x5, R5 ;  /* 0x00000005ff057819 */ /* 0x002fc80000011605 */
[----:B------:R-:W-:-:S05]  /*289e0*/  LOP3.LUT R5, R5, 0x3, RZ, 0xc0, !PT ;  /* 0x0000000305057812 */ /* 0x000fca00078ec0ff */
[----:B------:R-:W-:-:S07]  /*289f0*/  IMAD.MOV.U32 R13, RZ, RZ, R5 ;  /* 0x000000ffff0d7224 */ /* 0x000fce00078e0005 */
[----:B------:R-:W-:Y:S05]  /*28a00*/  WARPSYNC.COLLECTIVE R15, `(.L_x_2167) ;  /* 0x000000000f087348 */ /* 0x000fea0003c00000 */
[----:B------:R0:W1:Y:S02]  /*28a10*/  SHFL.IDX P6, R14, R13, R12, R11 ;  /* 0x0000000c0d0e7389 */ /* 0x00006400000c000b */
[----:B01----:R-:W-:Y:S01]  /*28a20*/  ENDCOLLECTIVE ;  /* 0x000000000000791b */ /* 0x003fe20003800000 */
.L_x_2167:
[----:B------:R-:W-:Y:S05]  /*28a30*/  BSYNC B1 ;  /* 0x0000000000017941 */ /* 0x000fea0003800000 */
.L_x_2166:
[----:B------:R-:W-:Y:S05]  /*28a40*/  BRA `(.L_x_2168) ;  /* 0xffffff7c00f47947 */ /* 0x000fea000383ffff */
.L_x_1952:
[----:B------:R-:W-:Y:S01]  /*28a50*/  BSSY B1, `(.L_x_2169) ;  /* 0x0000006000017945 */ /* 0x000fe20003800000 */
[----:B------:R-:W-:-:S07]  /*28a60*/  IMAD.MOV.U32 R15, RZ, RZ, -0x1 ;  /* 0xffffffffff0f7424 */ /* 0x000fce00078e00ff */
[----:B01----:R-:W-:Y:S05]  /*28a70*/  WARPSYNC.COLLECTIVE R15, `(.L_x_2170) ;  /* 0x000000000f0c7348 */ /* 0x003fea0003c00000 */
[----:B------:R-:W-:Y:S02]  /*28a80*/  ELECT P6, UR62, PT ;  /* 0x00000000003e782f */ /* 0x000fe400038c0000 */
[----:B------:R-:W-:Y:S01]  /*28a90*/  MOV R14, UR62 ;  /* 0x0000003e000e7c02 */ /* 0x000fe20008000f00 */
[----:B01----:R-:W-:Y:S10]  /*28aa0*/  ENDCOLLECTIVE ;  /* 0x000000000000791b */ /* 0x003ff40003800000 */
.L_x_2170:
[----:B------:R-:W-:Y:S05]  /*28ab0*/  BSYNC B1 ;  /* 0x0000000000017941 */ /* 0x000fea0003800000 */
.L_x_2169:
[----:B------:R-:W-:Y:S05]  /*28ac0*/  BRA `(.L_x_1951) ;  /* 0xffffff7c00ec7947 */ /* 0x000fea000383ffff */
.L_x_1954:
[----:B-1----:R-:W2:Y:S02]  /*28ad0*/  LDL R6, [R1] ;  /* 0x0000000001067983 */ /* 0x002ea40000100800 */
[----:B--2---:R1:W2:Y:S02]  /*28ae0*/  SYNCS.PHASECHK.TRANS64.TRYWAIT P0, [R6+URZ+0x28820], R5 ;  /* 0x02882005060075a7 */ /* 0x0042a4000800017f */
[----:B--2---:R-:W-:Y:S05]  /*28af0*/  @!P0 NANOSLEEP.SYNCS 0x989680 ;  /* 0x009896800000895d */ /* 0x004fea0003900000 */
[----:B------:R-:W2:Y:S02]  /*28b00*/  @!P0 SYNCS.PHASECHK.TRANS64 P0, [R6+URZ+0x28820], R5 ;  /* 0x02882005060085a7 */ /* 0x000ea4000800007f */
[----:B--2---:R-:W-:Y:S05]  /*28b10*/  @!P0 BRA `(.L_x_1954) ;  /* 0xfffffffc00ec8947 */ /* 0x004fea000383ffff */
[----:B------:R-:W-:Y:S05]  /*28b20*/  BRA `(.L_x_2171) ;  /* 0xffffff7c00fc7947 */ /* 0x000fea000383ffff */
.L_x_1958:
[----:B-1----:R1:W2:Y:S02]  /*28b30*/  SYNCS.PHASECHK.TRANS64.TRYWAIT P0, [R7+URZ+0x288a0], R10 ;  /* 0x0288a00a070075a7 */ /* 0x0022a4000800017f */
[----:B--2---:R-:W-:Y:S05]  /*28b40*/  @!P0 NANOSLEEP.SYNCS 0x989680 ;  /* 0x009896800000895d */ /* 0x004fea0003900000 */
[----:B------:R-:W2:Y:S02]  /*28b50*/  @!P0 SYNCS.PHASECHK.TRANS64 P0, [R7+URZ+0x288a0], R10 ;  /* 0x0288a00a070085a7 */ /* 0x000ea4000800007f */
[----:B--2---:R-:W-:Y:S05]  /*28b60*/  @!P0 BRA `(.L_x_1958) ;  /* 0xfffffffc00f08947 */ /* 0x004fea000383ffff */
[----:B------:R-:W-:Y:S05]  /*28b70*/  BRA `(.L_x_2172) ;  /* 0xffffff8000207947 */ /* 0x000fea000383ffff */
.L_x_1964:
[----:B0-----:R0:W2:Y:S02]  /*28b80*/  SYNCS.PHASECHK.TRANS64.TRYWAIT P0, [R7+URZ+0x288c0], R10 ;  /* 0x0288c00a070075a7 */ /* 0x0010a4000800017f */
[----:B--2---:R-:W-:Y:S05]  /*28b90*/  @!P0 NANOSLEEP.SYNCS 0x989680 ;  /* 0x009896800000895d */ /* 0x004fea0003900000 */
[----:B------:R-:W2:Y:S02]  /*28ba0*/  @!P0 SYNCS.PHASECHK.TRANS64 P0, [R7+URZ+0x288c0], R10 ;  /* 0x0288c00a070085a7 */ /* 0x000ea4000800007f */
[----:B--2---:R-:W-:Y:S05]  /*28bb0*/  @!P0 BRA `(.L_x_1964) ;  /* 0xfffffffc00f08947 */ /* 0x004fea000383ffff */
[----:B------:R-:W-:Y:S05]  /*28bc0*/  BRA `(.L_x_2173) ;  /* 0xffffff8000e87947 */ /* 0x000fea000383ffff */
.L_x_1972:
[----:B-1----:R1:W2:Y:S02]  /*28bd0*/  SYNCS.PHASECHK.TRANS64.TRYWAIT P1, [R8+URZ+0x288a0], R7 ;  /* 0x0288a007080075a7 */ /* 0x0022a4000802017f */
[----:B--2---:R-:W-:Y:S05]  /*28be0*/  @!P1 NANOSLEEP.SYNCS 0x989680 ;  /* 0x009896800000995d */ /* 0x004fea0003900000 */
[----:B------:R-:W2:Y:S02]  /*28bf0*/  @!P1 SYNCS.PHASECHK.TRANS64 P1, [R8+URZ+0x288a0], R7 ;  /* 0x0288a007080095a7 */ /* 0x000ea4000802007f */
[----:B--2---:R-:W-:Y:S05]  /*28c00*/  @!P1 BRA `(.L_x_1972) ;  /* 0xfffffffc00f09947 */ /* 0x004fea000383ffff */
[----:B------:R-:W-:Y:S05]  /*28c10*/  BRA `(.L_x_2174) ;  /* 0xffffff8800047947 */ /* 0x000fea000383ffff */
.L_x_1978:
[----:B--2---:R2:W3:Y:S02]  /*28c20*/  SYNCS.PHASECHK.TRANS64.TRYWAIT P1, [R8+URZ+0x288c0], R7 ;  /* 0x0288c007080075a7 */ /* 0x0044e4000802017f */
[----:B---3--:R-:W-:Y:S05]  /*28c30*/  @!P1 NANOSLEEP.SYNCS 0x989680 ;  /* 0x009896800000995d */ /* 0x008fea0003900000 */
[----:B------:R-:W3:Y:S02]  /*28c40*/  @!P1 SYNCS.PHASECHK.TRANS64 P1, [R8+URZ+0x288c0], R7 ;  /* 0x0288c007080095a7 */ /* 0x000ee4000802007f */
[----:B---3--:R-:W-:Y:S05]  /*28c50*/  @!P1 BRA `(.L_x_1978) ;  /* 0xfffffffc00f09947 */ /* 0x008fea000383ffff */
[----:B------:R-:W-:Y:S05]  /*28c60*/  BRA `(.L_x_2175) ;  /* 0xffffff8800c47947 */ /* 0x000fea000383ffff */
.L_x_2000:
[----:B------:R-:W2:Y:S01]  /*28c70*/  S2R R4, SR_TID.X ;  /* 0x0000000000047919 */ /* 0x000ea20000002100 */
[----:B------:R-:W-:Y:S01]  /*28c80*/  BSSY B0, `(.L_x_2176) ;  /* 0x000000a000007945 */ /* 0x000fe20003800000 */
[----:B------:R-:W-:Y:S02]  /*28c90*/  IMAD.MOV.U32 R12, RZ, RZ, RZ ;  /* 0x000000ffff0c7224 */ /* 0x000fe400078e00ff */
[----:B0-----:R-:W-:Y:S02]  /*28ca0*/  IMAD.MOV.U32 R11, RZ, RZ, 0x1f ;  /* 0x0000001fff0b7424 */ /* 0x001fe400078e00ff */
[----:B------:R-:W-:Y:S01]  /*28cb0*/  IMAD.MOV.U32 R15, RZ, RZ, -0x1 ;  /* 0xffffffffff0f7424 */ /* 0x000fe200078e00ff */
[----:B--2---:R-:W-:-:S04]  /*28cc0*/  SHF.R.U32.HI R4, RZ, 0x5, R4 ;  /* 0x00000005ff047819 */ /* 0x004fc80000011604 */
[----:B------:R-:W-:-:S05]  /*28cd0*/  LOP3.LUT R4, R4, 0x3, RZ, 0xc0, !PT ;  /* 0x0000000304047812 */ /* 0x000fca00078ec0ff */
[----:B------:R-:W-:-:S07]  /*28ce0*/  IMAD.MOV.U32 R13, RZ, RZ, R4 ;  /* 0x000000ffff0d7224 */ /* 0x000fce00078e0004 */
[----:B-1----:R-:W-:Y:S05]  /*28cf0*/  WARPSYNC.COLLECTIVE R15, `(.L_x_2177) ;  /* 0x000000000f087348 */ /* 0x002fea0003c00000 */
[----:B------:R0:W2:Y:S02]  /*28d00*/  SHFL.IDX P6, R14, R13, R12, R11 ;  /* 0x0000000c0d0e7389 */ /* 0x0000a400000c000b */
[----:B012---:R-:W-:Y:S01]  /*28d10*/  ENDCOLLECTIVE ;  /* 0x000000000000791b */ /* 0x007fe20003800000 */
.L_x_2177:
[----:B------:R-:W-:Y:S05]  /*28d20*/  BSYNC B0 ;  /* 0x0000000000007941 */ /* 0x000fea0003800000 */
.L_x_2176:
[----:B------:R-:W-:Y:S05]  /*28d30*/  BRA `(.L_x_2178) ;  /* 0xffffff98002c7947 */ /* 0x000fea000383ffff */
.L_x_2002:
[----:B------:R-:W-:Y:S01]  /*28d40*/  BSSY B0, `(.L_x_2179) ;  /* 0x0000006000007945 */ /* 0x000fe20003800000 */
[----:B------:R-:W-:-:S07]  /*28d50*/  IMAD.MOV.U32 R15, RZ, RZ, -0x1 ;  /* 0xffffffffff0f7424 */ /* 0x000fce00078e00ff */
[----:B01-3--:R-:W-:Y:S05]  /*28d60*/  WARPSYNC.COLLECTIVE R15, `(.L_x_2180) ;  /* 0x000000000f0c7348 */ /* 0x00bfea0003c00000 */
[----:B------:R-:W-:Y:S02]  /*28d70*/  ELECT P6, UR62, PT ;  /* 0x00000000003e782f */ /* 0x000fe400038c0000 */
[----:B------:R-:W-:Y:S01]  /*28d80*/  MOV R14, UR62 ;  /* 0x0000003e000e7c02 */ /* 0x000fe20008000f00 */
[----:B01-3--:R-:W-:Y:S10]  /*28d90*/  ENDCOLLECTIVE ;  /* 0x000000000000791b */ /* 0x00bff40003800000 */
.L_x_2180:
[----:B------:R-:W-:Y:S05]  /*28da0*/  BSYNC B0 ;  /* 0x0000000000007941 */ /* 0x000fea0003800000 */
.L_x_2179:
[----:B------:R-:W-:Y:S05]  /*28db0*/  BRA `(.L_x_2181) ;  /* 0xffffff9800387947 */ /* 0x000fea000383ffff */
.L_x_2004:
[----:B-1----:R1:W2:Y:S02]  /*28dc0*/  SYNCS.PHASECHK.TRANS64.TRYWAIT P0, [R0+URZ+0x28840], R2 ;  /* 0x02884002000075a7 */ /* 0x0022a4000800017f */
[----:B--2---:R-:W-:Y:S05]  /*28dd0*/  @!P0 NANOSLEEP.SYNCS 0x989680 ;  /* 0x009896800000895d */ /* 0x004fea0003900000 */
[----:B------:R-:W2:Y:S02]  /*28de0*/  @!P0 SYNCS.PHASECHK.TRANS64 P0, [R0+URZ+0x28840], R2 ;  /* 0x02884002000085a7 */ /* 0x000ea4000800007f */
[----:B--2---:R-:W-:Y:S05]  /*28df0*/  @!P0 BRA `(.L_x_2004) ;  /* 0xfffffffc00f08947 */ /* 0x004fea000383ffff */
[----:B------:R-:W-:Y:S05]  /*28e00*/  BRA `(.L_x_2182) ;  /* 0xffffff9800a07947 */ /* 0x000fea000383ffff */
.L_x_2008:
[----:B------:R-:W2:Y:S01]  /*28e10*/  LDL.LU R11, [R1+0x38] ;  /* 0x00003800010b7983 */ /* 0x000ea20000300800 */
[----:B------:R-:W-:Y:S02]  /*28e20*/  IMAD.MOV.U32 R13, RZ, RZ, R3 ;  /* 0x000000ffff0d7224 */ /* 0x000fe400078e0003 */
[----:B------:R-:W-:Y:S01]  /*28e30*/  IMAD.MOV.U32 R12, RZ, RZ, RZ ;  /* 0x000000ffff0c7224 */ /* 0x000fe200078e00ff */
[----:B------:R-:W0:Y:S01]  /*28e40*/  S2R R5, SR_TID.X ;  /* 0x0000000000057919 */ /* 0x000e220000002100 */
[----:B------:R-:W-:Y:S01]  /*28e50*/  IMAD.MOV.U32 R15, RZ, RZ, -0x1 ;  /* 0xffffffffff0f7424 */ /* 0x000fe200078e00ff */
[----:B0-----:R-:W-:-:S04]  /*28e60*/  LOP3.LUT R5, R5, 0x7f, RZ, 0xc0, !PT ;  /* 0x0000007f05057812 */ /* 0x001fc800078ec0ff */
        /* <DEDUP_REMOVED lines=9> */
.L_x_2183:
[----:B------:R-:W-:Y:S02]  /*28f00*/  IMAD.MOV.U32 R13, RZ, RZ, R4 ;  /* 0x000000ffff0d7224 */ /* 0x000fe400078e0004 */
[----:B------:R-:W-:-:S07]  /*28f10*/  IMAD.MOV.U32 R6, RZ, RZ, R14 ;  /* 0x000000ffff067224 */ /* 0x000fce00078e000e */
[----:B------:R-:W-:Y:S05]  /*28f20*/  WARPSYNC.COLLECTIVE R15, `(.L_x_2184) ;  /* 0x000000000f087348 */ /* 0x000fea0003c00000 */
[----:B------:R0:W1:Y:S02]  /*28f30*/  SHFL.IDX P6, R14, R13, R12, R11 ;  /* 0x0000000c0d0e7389 */ /* 0x00006400000c000b */
[----:B01----:R-:W-:Y:S01]  /*28f40*/  ENDCOLLECTIVE ;  /* 0x000000000000791b */ /* 0x003fe20003800000 */
.L_x_2184:
[----:B------:R-:W-:Y:S02]  /*28f50*/  IMAD.MOV.U32 R13, RZ, RZ, R3 ;  /* 0x000000ffff0d7224 */ /* 0x000fe400078e0003 */
[----:B------:R-:W-:Y:S02]  /*28f60*/  IMAD.MOV.U32 R12, RZ, RZ, 0x1 ;  /* 0x00000001ff0c7424 */ /* 0x000fe400078e00ff */
[----:B------:R-:W-:-:S07]  /*28f70*/  IMAD.MOV.U32 R7, RZ, RZ, R14 ;  /* 0x000000ffff077224 */ /* 0x000fce00078e000e */
[----:B------:R-:W-:Y:S05]  /*28f80*/  WARPSYNC.COLLECTIVE R15, `(.L_x_2185) ;  /* 0x000000000f087348 */ /* 0x000fea0003c00000 */
[----:B------:R0:W1:Y:S02]  /*28f90*/  SHFL.IDX P6, R14, R13, R12, R11 ;  /* 0x0000000c0d0e7389 */ /* 0x00006400000c000b */
[----:B01----:R-:W-:Y:S01]  /*28fa0*/  ENDCOLLECTIVE ;  /* 0x000000000000791b */ /* 0x003fe20003800000 */
.L_x_2185:
        /* <DEDUP_REMOVED lines=10> */
.L_x_2186:
        /* <DEDUP_REMOVED lines=12> */
.L_x_2187:
        /* <DEDUP_REMOVED lines=17> */
.L_x_2188:
[----:B------:R-:W-:Y:S02]  /*29220*/  IMAD.MOV.U32 R13, RZ, RZ, R3 ;  /* 0x000000ffff0d7224 */ /* 0x000fe400078e0003 */
[----:B------:R-:W-:Y:S02]  /*29230*/  IMAD.MOV.U32 R12, RZ, RZ, 0x3 ;  /* 0x00000003ff0c7424 */ /* 0x000fe400078e00ff */
[----:B------:R-:W-:-:S07]  /*29240*/  IMAD.MOV.U32 R5, RZ, RZ, R14 ;  /* 0x000000ffff057224 */ /* 0x000fce00078e000e */
[----:B------:R-:W-:Y:S05]  /*29250*/  WARPSYNC.COLLECTIVE R15, `(.L_x_2189) ;  /* 0x000000000f087348 */ /* 0x000fea0003c00000 */
[----:B------:R0:W1:Y:S02]  /*29260*/  SHFL.IDX P6, R14, R13, R12, R11 ;  /* 0x0000000c0d0e7389 */ /* 0x00006400000c000b */
[----:B01----:R-:W-:Y:S01]  /*29270*/  ENDCOLLECTIVE ;  /* 0x000000000000791b */ /* 0x003fe20003800000 */
.L_x_2189:
        /* <DEDUP_REMOVED lines=16> */
.L_x_2190:
[----:B------:R-:W-:Y:S02]  /*29380*/  IMAD.MOV.U32 R13, RZ, RZ, R3 ;  /* 0x000000ffff0d7224 */ /* 0x000fe400078e0003 */
[----:B------:R-:W-:Y:S02]  /*29390*/  IMAD.MOV.U32 R12, RZ, RZ, 0x4 ;  /* 0x00000004ff0c7424 */ /* 0x000fe400078e00ff */
[----:B------:R-:W-:-:S07]  /*293a0*/  IMAD.MOV.U32 R5, RZ, RZ, R14 ;  /* 0x000000ffff057224 */ /* 0x000fce00078e000e */
[----:B------:R-:W-:Y:S05]  /*293b0*/  WARPSYNC.COLLECTIVE R15, `(.L_x_2191) ;  /* 0x000000000f087348 */ /* 0x000fea0003c00000 */
[----:B------:R0:W1:Y:S02]  /*293c0*/  SHFL.IDX P6, R14, R13, R12, R11 ;  /* 0x0000000c0d0e7389 */ /* 0x00006400000c000b */
[----:B01----:R-:W-:Y:S01]  /*293d0*/  ENDCOLLECTIVE ;  /* 0x000000000000791b */ /* 0x003fe20003800000 */
.L_x_2191:
        /* <DEDUP_REMOVED lines=16> */
.L_x_2192:
[----:B------:R-:W-:Y:S02]  /*294e0*/  IMAD.MOV.U32 R13, RZ, RZ, R3 ;  /* 0x000000ffff0d7224 */ /* 0x000fe400078e0003 */
[----:B------:R-:W-:Y:S02]  /*294f0*/  IMAD.MOV.U32 R12, RZ, RZ, 0x5 ;  /* 0x00000005ff0c7424 */ /* 0x000fe400078e00ff */
[----:B------:R-:W-:-:S07]  /*29500*/  IMAD.MOV.U32 R5, RZ, RZ, R14 ;  /* 0x000000ffff057224 */ /* 0x000fce00078e000e */
[----:B------:R-:W-:Y:S05]  /*29510*/  WARPSYNC.COLLECTIVE R15, `(.L_x_2193) ;  /* 0x000000000f087348 */ /* 0x000fea0003c00000 */
[----:B------:R0:W1:Y:S02]  /*29520*/  SHFL.IDX P6, R14, R13, R12, R11 ;  /* 0x0000000c0d0e7389 */ /* 0x00006400000c000b */
[----:B01----:R-:W-:Y:S01]  /*29530*/  ENDCOLLECTIVE ;  /* 0x000000000000791b */ /* 0x003fe20003800000 */
.L_x_2193:
        /* <DEDUP_REMOVED lines=16> */
.L_x_2194:
[----:B------:R-:W-:Y:S02]  /*29640*/  IMAD.MOV.U32 R13, RZ, RZ, R3 ;  /* 0x000000ffff0d7224 */ /* 0x000fe400078e0003 */
[----:B------:R-:W-:Y:S02]  /*29650*/  IMAD.MOV.U32 R12, RZ, RZ, 0x6 ;  /* 0x00000006ff0c7424 */ /* 0x000fe400078e00ff */
[----:B------:R-:W-:-:S07]  /*29660*/  IMAD.MOV.U32 R5, RZ, RZ, R14 ;  /* 0x000000ffff057224 */ /* 0x000fce00078e000e */
[----:B------:R-:W-:Y:S05]  /*29670*/  WARPSYNC.COLLECTIVE R15, `(.L_x_2195) ;  /* 0x000000000f087348 */ /* 0x000fea0003c00000 */
[----:B------:R0:W1:Y:S02]  /*29680*/  SHFL.IDX P6, R14, R13, R12, R11 ;  /* 0x0000000c0d0e7389 */ /* 0x00006400000c000b */
[----:B01----:R-:W-:Y:S01]  /*29690*/  ENDCOLLECTIVE ;  /* 0x000000000000791b */ /* 0x003fe20003800000 */
.L_x_2195:
        /* <DEDUP_REMOVED lines=14> */
.L_x_2196:
        /* <DEDUP_REMOVED lines=8> */
.L_x_2197:
        /* <DEDUP_REMOVED lines=14> */
.L_x_2198:
[----:B------:R-:W-:Y:S01]  /*298e0*/  IMAD.MOV.U32 R3, RZ, RZ, R14 ;  /* 0x000000ffff037224 */ /* 0x000fe200078e000e */
[----:B------:R-:W-:Y:S06]  /*298f0*/  BRA `(.L_x_2199) ;  /* 0xffffff9c00547947 */ /* 0x000fec000383ffff */
.L_x_2013:
[----:B0-----:R-:W2:Y:S02]  /*29900*/  LDL R2, [R1] ;  /* 0x0000000001027983 */ /* 0x001ea40000100800 */
[----:B--2---:R0:W2:Y:S02]  /*29910*/  SYNCS.PHASECHK.TRANS64.TRYWAIT P0, [R2+URZ+0x28820], R0 ;  /* 0x02882000020075a7 */ /* 0x0040a4000800017f */
[----:B--2---:R-:W-:Y:S05]  /*29920*/  @!P0 NANOSLEEP.SYNCS 0x989680 ;  /* 0x009896800000895d */ /* 0x004fea0003900000 */
[----:B------:R-:W2:Y:S02]  /*29930*/  @!P0 SYNCS.PHASECHK.TRANS64 P0, [R2+URZ+0x28820], R0 ;  /* 0x02882000020085a7 */ /* 0x000ea4000800007f */
[----:B--2---:R-:W-:Y:S05]  /*29940*/  @!P0 BRA `(.L_x_2013) ;  /* 0xfffffffc00ec8947 */ /* 0x004fea000383ffff */
[----:B------:R-:W-:Y:S05]  /*29950*/  BRA `(.L_x_2200) ;  /* 0xffffff9c00c87947 */ /* 0x000fea000383ffff */
.L_x_2022:
[----:B-1----:R1:W2:Y:S02]  /*29960*/  SYNCS.PHASECHK.TRANS64.TRYWAIT P0, [R3+URZ+0x28840], R2 ;  /* 0x02884002030075a7 */ /* 0x0022a4000800017f */
[----:B--2---:R-:W-:Y:S05]  /*29970*/  @!P0 NANOSLEEP.SYNCS 0x989680 ;  /* 0x009896800000895d */ /* 0x004fea0003900000 */
[----:B------:R-:W2:Y:S02]  /*29980*/  @!P0 SYNCS.PHASECHK.TRANS64 P0, [R3+URZ+0x28840], R2 ;  /* 0x02884002030085a7 */ /* 0x000ea4000800007f */
[----:B--2---:R-:W-:Y:S05]  /*29990*/  @!P0 BRA `(.L_x_2022) ;  /* 0xfffffffc00f08947 */ /* 0x004fea000383ffff */
[----:B------:R-:W-:Y:S05]  /*299a0*/  BRA `(.L_x_2201) ;  /* 0xffffffa000947947 */ /* 0x000fea000383ffff */
.L_x_2028:
[----:B0-----:R0:W1:Y:S02]  /*299b0*/  SYNCS.PHASECHK.TRANS64.TRYWAIT P0, [R3+URZ+0x60], R2 ;  /* 0x00006002030075a7 */ /* 0x001064000800017f */
[----:B-1----:R-:W-:Y:S05]  /*299c0*/  @!P0 NANOSLEEP.SYNCS 0x989680 ;  /* 0x009896800000895d */ /* 0x002fea0003900000 */
[----:B------:R-:W1:Y:S02]  /*299d0*/  @!P0 SYNCS.PHASECHK.TRANS64 P0, [R3+URZ+0x60], R2 ;  /* 0x00006002030085a7 */ /* 0x000e64000800007f */
[----:B-1----:R-:W-:Y:S05]  /*299e0*/  @!P0 BRA `(.L_x_2028) ;  /* 0xfffffffc00f08947 */ /* 0x002fea000383ffff */
[----:B------:R-:W-:Y:S05]  /*299f0*/  BRA `(.L_x_2202) ;  /* 0xffffffa400707947 */ /* 0x000fea000383ffff */
.L_x_2037:
[----:B-1----:R1:W2:Y:S02]  /*29a00*/  SYNCS.PHASECHK.TRANS64.TRYWAIT P0, [R3+URZ+0x28840], R2 ;  /* 0x02884002030075a7 */ /* 0x0022a4000800017f */
[----:B--2---:R-:W-:Y:S05]  /*29a10*/  @!P0 NANOSLEEP.SYNCS 0x989680 ;  /* 0x009896800000895d */ /* 0x004fea0003900000 */
[----:B------:R-:W2:Y:S02]  /*29a20*/  @!P0 SYNCS.PHASECHK.TRANS64 P0, [R3+URZ+0x28840], R2 ;  /* 0x02884002030085a7 */ /* 0x000ea4000800007f */
[----:B--2---:R-:W-:Y:S05]  /*29a30*/  @!P0 BRA `(.L_x_2037) ;  /* 0xfffffffc00f08947 */ /* 0x004fea000383ffff */
[----:B------:R-:W-:Y:S05]  /*29a40*/  BRA `(.L_x_2203) ;  /* 0xffffffac00147947 */ /* 0x000fea000383ffff */
.L_x_2043:
[----:B0-----:R0:W1:Y:S02]  /*29a50*/  SYNCS.PHASECHK.TRANS64.TRYWAIT P0, [R2+URZ+0x60], R3 ;  /* 0x00006003020075a7 */ /* 0x001064000800017f */
[----:B-1----:R-:W-:Y:S05]  /*29a60*/  @!P0 NANOSLEEP.SYNCS 0x989680 ;  /* 0x009896800000895d */ /* 0x002fea0003900000 */
[----:B------:R-:W1:Y:S02]  /*29a70*/  @!P0 SYNCS.PHASECHK.TRANS64 P0, [R2+URZ+0x60], R3 ;  /* 0x00006003020085a7 */ /* 0x000e64000800007f */
[----:B-1----:R-:W-:Y:S05]  /*29a80*/  @!P0 BRA `(.L_x_2043) ;  /* 0xfffffffc00f08947 */ /* 0x002fea000383ffff */
[----:B------:R-:W-:Y:S05]  /*29a90*/  BRA `(.L_x_2204) ;  /* 0xffffffac00f07947 */ /* 0x000fea000383ffff */
.L_x_2052:
[----:B---3--:R3:W4:Y:S02]  /*29aa0*/  SYNCS.PHASECHK.TRANS64.TRYWAIT P0, [R2+URZ+0x28840], R3 ;  /* 0x02884003020075a7 */ /* 0x008724000800017f */
[----:B----4-:R-:W-:Y:S05]  /*29ab0*/  @!P0 NANOSLEEP.SYNCS 0x989680 ;  /* 0x009896800000895d */ /* 0x010fea0003900000 */
[----:B------:R-:W4:Y:S02]  /*29ac0*/  @!P0 SYNCS.PHASECHK.TRANS64 P0, [R2+URZ+0x28840], R3 ;  /* 0x02884003020085a7 */ /* 0x000f24000800007f */
[----:B----4-:R-:W-:Y:S05]  /*29ad0*/  @!P0 BRA `(.L_x_2052) ;  /* 0xfffffffc00f08947 */ /* 0x010fea000383ffff */
[----:B------:R-:W-:Y:S05]  /*29ae0*/  BRA `(.L_x_2205) ;  /* 0xffffffb400607947 */ /* 0x000fea000383ffff */
.L_x_2058:
[----:B0-----:R0:W1:Y:S02]  /*29af0*/  SYNCS.PHASECHK.TRANS64.TRYWAIT P0, [R2+URZ+0x60], R5 ;  /* 0x00006005020075a7 */ /* 0x001064000800017f */
[----:B-1----:R-:W-:Y:S05]  /*29b00*/  @!P0 NANOSLEEP.SYNCS 0x989680 ;  /* 0x009896800000895d */ /* 0x002fea0003900000 */
[----:B------:R-:W1:Y:S02]  /*29b10*/  @!P0 SYNCS.PHASECHK.TRANS64 P0, [R2+URZ+0x60], R5 ;  /* 0x00006005020085a7 */ /* 0x000e64000800007f */
[----:B-1----:R-:W-:Y:S05]  /*29b20*/  @!P0 BRA `(.L_x_2058) ;  /* 0xfffffffc00f08947 */ /* 0x002fea000383ffff */
[----:B------:R-:W-:Y:S05]  /*29b30*/  BRA `(.L_x_2206) ;  /* 0xffffffb8003c7947 */ /* 0x000fea000383ffff */
.L_x_2069:
[----:B---3--:R3:W4:Y:S02]  /*29b40*/  SYNCS.PHASECHK.TRANS64.TRYWAIT P0, [R0+URZ+0x28860], R2 ;  /* 0x02886002000075a7 */ /* 0x008724000800017f */
[----:B----4-:R-:W-:Y:S05]  /*29b50*/  @!P0 NANOSLEEP.SYNCS 0x989680 ;  /* 0x009896800000895d */ /* 0x010fea0003900000 */
[----:B------:R-:W4:Y:S02]  /*29b60*/  @!P0 SYNCS.PHASECHK.TRANS64 P0, [R0+URZ+0x28860], R2 ;  /* 0x02886002000085a7 */ /* 0x000f24000800007f */
[----:B----4-:R-:W-:Y:S05]  /*29b70*/  @!P0 BRA `(.L_x_2069) ;  /* 0xfffffffc00f08947 */ /* 0x010fea000383ffff */
[----:B------:R-:W-:Y:S05]  /*29b80*/  BRA `(.L_x_2207) ;  /* 0xffffffbc00907947 */ /* 0x000fea000383ffff */
.L_x_2076:
[----:B------:R-:W-:Y:S01]  /*29b90*/  BSSY B0, `(.L_x_2208) ;  /* 0x0000008000007945 */ /* 0x000fe20003800000 */
[----:B------:R-:W-:Y:S02]  /*29ba0*/  IMAD.MOV.U32 R13, RZ, RZ, R16 ;  /* 0x000000ffff0d7224 */ /* 0x000fe400078e0010 */
[----:B------:R-:W-:Y:S02]  /*29bb0*/  IMAD.MOV.U32 R12, RZ, RZ, RZ ;  /* 0x000000ffff0c7224 */ /* 0x000fe400078e00ff */
[----:B0-----:R-:W-:Y:S02]  /*29bc0*/  IMAD.MOV.U32 R11, RZ, RZ, 0x1f ;  /* 0x0000001fff0b7424 */ /* 0x001fe400078e00ff */
[----:B------:R-:W-:-:S07]  /*29bd0*/  IMAD.MOV.U32 R15, RZ, RZ, -0x1 ;  /* 0xffffffffff0f7424 */ /* 0x000fce00078e00ff */
[----:B--2---:R-:W-:Y:S05]  /*29be0*/  WARPSYNC.COLLECTIVE R15, `(.L_x_2209) ;  /* 0x000000000f087348 */ /* 0x004fea0003c00000 */
[----:B------:R0:W1:Y:S02]  /*29bf0*/  SHFL.IDX P6, R14, R13, R12, R11 ;  /* 0x0000000c0d0e7389 */ /* 0x00006400000c000b */
[----:B012---:R-:W-:Y:S01]  /*29c00*/  ENDCOLLECTIVE ;  /* 0x000000000000791b */ /* 0x007fe20003800000 */
.L_x_2209:
[----:B------:R-:W-:Y:S05]  /*29c10*/  BSYNC B0 ;  /* 0x0000000000007941 */ /* 0x000fea0003800000 */
.L_x_2208:
        /* <DEDUP_REMOVED lines=9> */
.L_x_2210:
        /* <DEDUP_REMOVED lines=18> */
.L_x_2211:
        /* <DEDUP_REMOVED lines=8> */
.L_x_2212:
        /* <DEDUP_REMOVED lines=8> */
.L_x_2213:
        /* <DEDUP_REMOVED lines=8> */
.L_x_2214:
        /* <DEDUP_REMOVED lines=8> */
.L_x_2215:
        /* <DEDUP_REMOVED lines=9> */
.L_x_2216:
[----:B------:R-:W-:Y:S01]  /*2a060*/  IMAD.MOV.U32 R16, RZ, RZ, R14 ;  /* 0x000000ffff107224 */ /* 0x000fe200078e000e */
[----:B------:R-:W-:Y:S06]  /*2a070*/  BRA `(.L_x_2217) ;  /* 0xffffffc0000c7947 */ /* 0x000fec000383ffff */
.L_x_2081:
[----:B------:R-:W-:Y:S01]  /*2a080*/  BSSY B0, `(.L_x_2218) ;  /* 0x0000008000007945 */ /* 0x000fe20003800000 */
[----:B-----5:R-:W-:Y:S02]  /*2a090*/  IMAD.MOV.U32 R13, RZ, RZ, R3 ;  /* 0x000000ffff0d7224 */ /* 0x020fe400078e0003 */
[----:B------:R-:W-:Y:S02]  /*2a0a0*/  IMAD.MOV.U32 R12, RZ, RZ, 0x1 ;  /* 0x00000001ff0c7424 */ /* 0x000fe400078e00ff */
[----:B0-----:R-:W-:Y:S02]  /*2a0b0*/  IMAD.MOV.U32 R11, RZ, RZ, RZ ;  /* 0x000000ffff0b7224 */ /* 0x001fe400078e00ff */
[----:B------:R-:W-:-:S07]  /*2a0c0*/  IMAD.MOV.U32 R15, RZ, RZ, -0x1 ;  /* 0xffffffffff0f7424 */ /* 0x000fce00078e00ff */
[----:B-12---:R-:W-:Y:S05]  /*2a0d0*/  WARPSYNC.COLLECTIVE R15, `(.L_x_2219) ;  /* 0x000000000f087348 */ /* 0x006fea0003c00000 */
[----:B------:R0:W3:Y:S02]  /*2a0e0*/  SHFL.UP P6, R14, R13, R12, R11 ;  /* 0x0400000c0d0e7389 */ /* 0x0000e400000c000b */
[----:B0123--:R-:W-:Y:S01]  /*2a0f0*/  ENDCOLLECTIVE ;  /* 0x000000000000791b */ /* 0x00ffe20003800000 */
.L_x_2219:
[----:B------:R-:W-:Y:S05]  /*2a100*/  BSYNC B0 ;  /* 0x0000000000007941 */ /* 0x000fea0003800000 */
.L_x_2218:
        /* <DEDUP_REMOVED lines=9> */
.L_x_2220:
        /* <DEDUP_REMOVED lines=8> */
.L_x_2221:
        /* <DEDUP_REMOVED lines=8> */
.L_x_2222:
        /* <DEDUP_REMOVED lines=8> */
.L_x_2223:
        /* <DEDUP_REMOVED lines=9> */
.L_x_2224:
[----:B------:R-:W-:Y:S01]  /*2a3b0*/  IMAD.MOV.U32 R16, RZ, RZ, R14 ;  /* 0x000000ffff107224 */ /* 0x000fe200078e000e */
[----:B------:R-:W-:Y:S06]  /*2a3c0*/  BRA `(.L_x_2225) ;  /* 0xffffffbc00d47947 */ /* 0x000fec000383ffff */
.L_x_2083:
[----:B------:R-:W-:Y:S01]  /*2a3d0*/  BSSY B0, `(.L_x_2226) ;  /* 0x0000006000007945 */ /* 0x000fe20003800000 */
[----:B------:R-:W-:Y:S01]  /*2a3e0*/  PLOP3.LUT P6, PT, P6, PT, PT, 0x8, 0x0 ;  /* 0x000000000000781c */ /* 0x000fe200037ce170 */
[----:B------:R-:W-:-:S12]  /*2a3f0*/  IMAD.MOV.U32 R15, RZ, RZ, -0x1 ;  /* 0xffffffffff0f7424 */ /* 0x000fd800078e00ff */
[----:B012---:R-:W-:Y:S05]  /*2a400*/  WARPSYNC.COLLECTIVE R15, `(.L_x_2227) ;  /* 0x000000000f087348 */ /* 0x007fea0003c00000 */
[----:B------:R-:W-:Y:S01]  /*2a410*/  VOTE.ANY R14, PT, P6 ;  /* 0x00000000000e7806 */ /* 0x000fe200030e0100 */
[----:B012---:R-:W-:Y:S06]  /*2a420*/  ENDCOLLECTIVE ;  /* 0x000000000000791b */ /* 0x007fec0003800000 */
.L_x_2227:
[----:B------:R-:W-:Y:S05]  /*2a430*/  BSYNC B0 ;  /* 0x0000000000007941 */ /* 0x000fea0003800000 */
.L_x_2226:
        /* <DEDUP_REMOVED lines=9> */
.L_x_2228:
[----:B------:R-:W-:Y:S01]  /*2a4d0*/  IMAD.MOV.U32 R17, RZ, RZ, R14 ;  /* 0x000000ffff117224 */ /* 0x000fe200078e000e */
[----:B------:R-:W-:Y:S06]  /*2a4e0*/  BRA `(.L_x_2229) ;  /* 0xffffffbc00c47947 */ /* 0x000fec000383ffff */
.L_x_2085:
[----:B------:R-:W-:Y:S01]  /*2a4f0*/  BSSY B0, `(.L_x_2230) ;  /* 0x0000007000007945 */ /* 0x000fe20003800000 */
[----:B------:R-:W-:Y:S02]  /*2a500*/  IMAD.MOV.U32 R13, RZ, RZ, R2 ;  /* 0x000000ffff0d7224 */ /* 0x000fe400078e0002 */
[----:B0-----:R-:W-:Y:S02]  /*2a510*/  IMAD.MOV.U32 R11, RZ, RZ, 0x1f ;  /* 0x0000001fff0b7424 */ /* 0x001fe400078e00ff */
[----:B------:R-:W-:-:S07]  /*2a520*/  IMAD.MOV.U32 R15, RZ, RZ, -0x1 ;  /* 0xffffffffff0f7424 */ /* 0x000fce00078e00ff */
[----:B-1234-:R-:W-:Y:S05]  /*2a530*/  WARPSYNC.COLLECTIVE R15, `(.L_x_2231) ;  /* 0x000000000f087348 */ /* 0x01efea0003c00000 */
[----:B------:R0:W0:Y:S02]  /*2a540*/  SHFL.IDX P6, R14, R13, R12, R11 ;  /* 0x0000000c0d0e7389 */ /* 0x00002400000c000b */
[----:B01234-:R-:W-:Y:S01]  /*2a550*/  ENDCOLLECTIVE ;  /* 0x000000000000791b */ /* 0x01ffe20003800000 */
.L_x_2231:
[----:B------:R-:W-:Y:S05]  /*2a560*/  BSYNC B0 ;  /* 0x0000000000007941 */ /* 0x000fea0003800000 */
.L_x_2230:
[----:B------:R-:W-:Y:S01]  /*2a570*/  IMAD.MOV.U32 R2, RZ, RZ, R14 ;  /* 0x000000ffff027224 */ /* 0x000fe200078e000e */
[----:B------:R-:W-:Y:S06]  /*2a580*/  BRA `(.L_x_2232) ;  /* 0xffffffbc00b87947 */ /* 0x000fec000383ffff */
.L_x_2089:
[----:B0-----:R0:W1:Y:S02]  /*2a590*/  SYNCS.PHASECHK.TRANS64.TRYWAIT P0, [R0+URZ+0x28820], R3 ;  /* 0x02882003000075a7 */ /* 0x001064000800017f */
[----:B-1----:R-:W-:Y:S05]  /*2a5a0*/  @!P0 NANOSLEEP.SYNCS 0x989680 ;  /* 0x009896800000895d */ /* 0x002fea0003900000 */
[----:B------:R-:W1:Y:S02]  /*2a5b0*/  @!P0 SYNCS.PHASECHK.TRANS64 P0, [R0+URZ+0x28820], R3 ;  /* 0x02882003000085a7 */ /* 0x000e64000800007f */
[----:B-1----:R-:W-:Y:S05]  /*2a5c0*/  @!P0 BRA `(.L_x_2089) ;  /* 0xfffffffc00f08947 */ /* 0x002fea000383ffff */
[----:B------:R-:W-:Y:S05]  /*2a5d0*/  BRA `(.L_x_2233) ;  /* 0xffffffc4003c7947 */ /* 0x000fea000383ffff */
.L_x_2090:
        /* <DEDUP_REMOVED lines=11> */
.L_x_2235:
[----:B------:R-:W-:Y:S05]  /*2a690*/  BSYNC B0 ;  /* 0x0000000000007941 */ /* 0x000fea0003800000 */
.L_x_2234:
[----:B------:R-:W-:Y:S05]  /*2a6a0*/  BRA `(.L_x_2236) ;  /* 0xffffffc400247947 */ /* 0x000fea000383ffff */
.L_x_2091:
[----:B------:R-:W-:Y:S01]  /*2a6b0*/  BSSY B0, `(.L_x_2237) ;  /* 0x0000006000007945 */ /* 0x000fe20003800000 */
[----:B------:R-:W-:-:S07]  /*2a6c0*/  IMAD.MOV.U32 R15, RZ, RZ, -0x1 ;  /* 0xffffffffff0f7424 */ /* 0x000fce00078e00ff */
[----:B012---:R-:W-:Y:S05]  /*2a6d0*/  WARPSYNC.COLLECTIVE R15, `(.L_x_2238) ;  /* 0x000000000f0c7348 */ /* 0x007fea0003c00000 */
[----:B------:R-:W-:Y:S02]  /*2a6e0*/  ELECT P6, UR62, PT ;  /* 0x00000000003e782f */ /* 0x000fe400038c0000 */
[----:B------:R-:W-:Y:S01]  /*2a6f0*/  MOV R14, UR62 ;  /* 0x0000003e000e7c02 */ /* 0x000fe20008000f00 */
[----:B012---:R-:W-:Y:S10]  /*2a700*/  ENDCOLLECTIVE ;  /* 0x000000000000791b */ /* 0x007ff40003800000 */
.L_x_2238:
[----:B------:R-:W-:Y:S05]  /*2a710*/  BSYNC B0 ;  /* 0x0000000000007941 */ /* 0x000fea0003800000 */
.L_x_2237:
[----:B------:R-:W-:Y:S05]  /*2a720*/  BRA `(.L_x_2239) ;  /* 0xffffffc400187947 */ /* 0x000fea000383ffff */
.L_x_2093:
[----:B0-----:R0:W1:Y:S02]  /*2a730*/  SYNCS.PHASECHK.TRANS64.TRYWAIT P0, [R6+URZ], R5 ;  /* 0x00000005060075a7 */ /* 0x001064000800017f */
[----:B-1----:R-:W-:Y:S05]  /*2a740*/  @!P0 NANOSLEEP.SYNCS 0x989680 ;  /* 0x009896800000895d */ /* 0x002fea0003900000 */
[----:B------:R-:W1:Y:S02]  /*2a750*/  @!P0 SYNCS.PHASECHK.TRANS64 P0, [R6+URZ], R5 ;  /* 0x00000005060085a7 */ /* 0x000e64000800007f */
[----:B-1----:R-:W-:Y:S05]  /*2a760*/  @!P0 BRA `(.L_x_2093) ;  /* 0xfffffffc00f08947 */ /* 0x002fea000383ffff */
[----:B------:R-:W-:Y:S05]  /*2a770*/  BRA `(.L_x_2240) ;  /* 0xffffffc400547947 */ /* 0x000fea000383ffff */
.L_x_2094:
[----:B-1----:R1:W2:Y:S02]  /*2a780*/  SYNCS.PHASECHK.TRANS64.TRYWAIT P0, [R7+URZ], R2 ;  /* 0x00000002070075a7 */ /* 0x0022a4000800017f */
[----:B--2---:R-:W-:Y:S05]  /*2a790*/  @!P0 NANOSLEEP.SYNCS 0x989680 ;  /* 0x009896800000895d */ /* 0x004fea0003900000 */
[----:B------:R-:W2:Y:S02]  /*2a7a0*/  @!P0 SYNCS.PHASECHK.TRANS64 P0, [R7+URZ], R2 ;  /* 0x00000002070085a7 */ /* 0x000ea4000800007f */
[----:B--2---:R-:W-:Y:S05]  /*2a7b0*/  @!P0 BRA `(.L_x_2094) ;  /* 0xfffffffc00f08947 */ /* 0x004fea000383ffff */
[----:B------:R-:W-:Y:S05]  /*2a7c0*/  BRA `(.L_x_2241) ;  /* 0xffffffc400487947 */ /* 0x000fea000383ffff */
.L_x_2096:
[----:B--2---:R2:W3:Y:S02]  /*2a7d0*/  SYNCS.PHASECHK.TRANS64.TRYWAIT P0, [R4+URZ], R5 ;  /* 0x00000005040075a7 */ /* 0x0044e4000800017f */
[----:B---3--:R-:W-:Y:S05]  /*2a7e0*/  @!P0 NANOSLEEP.SYNCS 0x989680 ;  /* 0x009896800000895d */ /* 0x008fea0003900000 */
[----:B------:R-:W3:Y:S02]  /*2a7f0*/  @!P0 SYNCS.PHASECHK.TRANS64 P0, [R4+URZ], R5 ;  /* 0x00000005040085a7 */ /* 0x000ee4000800007f */
[----:B---3--:R-:W-:Y:S05]  /*2a800*/  @!P0 BRA `(.L_x_2096) ;  /* 0xfffffffc00f08947 */ /* 0x008fea000383ffff */
[----:B------:R-:W-:Y:S05]  /*2a810*/  BRA `(.L_x_2242) ;  /* 0xffffffc400507947 */ /* 0x000fea000383ffff */
.L_x_2243:
        /* <DEDUP_REMOVED lines=14> */
.L_x_3223:


//--------------------- .text._ZN7cutlass13device_kernelIN5flash11enable_sm90INS1_16FlashAttnFwdSm90INS1_25CollectiveMainloopFwdSm90ILi2EN4cute5tupleIJNS5_1CILi1EEES8_S8_EEENS6_IJNS7_ILi128EEESA_SA_EEELi128ENS_10bfloat16_tEfNS_4arch4Sm90ELb1ELb0ELb1ELb0ELb0ELb0ELb0ELb1ELb1ELb1ELb0ELb0EEENS1_21CollectiveEpilogueFwdISB_S9_SC_SE_Li256ELb0ELb1ELb0ELb0EEENS1_30DynamicPersistentTileSchedulerILi256ELi128ELb0ELb1ELb1EEEEEEEEEvNT_6ParamsE --------------------------
	.section	.text._ZN7cutlass13device_kernelIN5flash11enable_sm90INS1_16FlashAttnFwdSm90INS1_25CollectiveMainloopFwdSm90ILi2EN4cute5tupleIJNS5_1CILi1EEES8_S8_EEENS6_IJNS7_ILi128EEESA_SA_EEELi128ENS_10bfloat16_tEfNS_4arch4Sm90ELb1ELb0ELb1ELb0ELb0ELb0ELb0ELb1ELb1ELb1ELb0ELb0EEENS1_21CollectiveEpilogueFwdISB_S9_SC_SE_Li256ELb0ELb1ELb0ELb0EEENS1_30DynamicPersistentTileSchedulerILi256ELi128ELb0ELb1ELb1EEEEEEEEEvNT_6ParamsE,"ax",@progbits
	.align	128
.text._ZN7cutlass13device_kernelIN5flash11enable_sm90INS1_16FlashAttnFwdSm90INS1_25CollectiveMainloopFwdSm90ILi2EN4cute5tupleIJNS5_1CILi1EEES8_S8_EEENS6_IJNS7_ILi128EEESA_SA_EEELi128ENS_10bfloat16_tEfNS_4arch4Sm90ELb1ELb0ELb1ELb0ELb0ELb0ELb0ELb1ELb1ELb1ELb0ELb0EEENS1_21CollectiveEpilogueFwdISB_S9_SC_SE_Li256ELb0ELb1ELb0ELb0EEENS1_30DynamicPersistentTileSchedulerILi256ELi128ELb0ELb1ELb1EEEEEEEEEvNT_6ParamsE:
        .type           _ZN7cutlass13device_kernelIN5flash11enable_sm90INS1_16FlashAttnFwdSm90INS1_25CollectiveMainloopFwdSm90ILi2EN4cute5tupleIJNS5_1CILi1EEES8_S8_EEENS6_IJNS7_ILi128EEESA_SA_EEELi128ENS_10bfloat16_tEfNS_4arch4Sm90ELb1ELb0ELb1ELb0ELb0ELb0ELb0ELb1ELb1ELb1ELb0ELb0EEENS1_21CollectiveEpilogueFwdISB_S9_SC_SE_Li256ELb0ELb1ELb0ELb0EEENS1_30DynamicPersistentTileSchedulerILi256ELi128ELb0ELb1ELb1EEEEEEEEEvNT_6ParamsE,@function
        .size           _ZN7cutlass13device_kernelIN5flash11enable_sm90INS1_16FlashAttnFwdSm90INS1_25CollectiveMainloopFwdSm90ILi2EN4cute5tupleIJNS5_1CILi1EEES8_S8_EEENS6_IJNS7_ILi128EEESA_SA_EEELi128ENS_10bfloat16_tEfNS_4arch4Sm90ELb1ELb0ELb1ELb0ELb0ELb0ELb0ELb1ELb1ELb1ELb0ELb0EEENS1_21CollectiveEpilogueFwdISB_S9_SC_SE_Li256ELb0ELb1ELb0ELb0EEENS1_30DynamicPersistentTileSchedulerILi256ELi128ELb0ELb1ELb1EEEEEEEEEvNT_6ParamsE,(.L_x_3224 - _ZN7cutlass13device_kernelIN5flash11enable_sm90INS1_16FlashAttnFwdSm90INS1_25CollectiveMainloopFwdSm90ILi2EN4cute5tupleIJNS5_1CILi1EEES8_S8_EEENS6_IJNS7_ILi128EEESA_SA_EEELi128ENS_10bfloat16_tEfNS_4arch4Sm90ELb1ELb0ELb1ELb0ELb0ELb0ELb0ELb1ELb1ELb1ELb0ELb0EEENS1_21CollectiveEpilogueFwdISB_S9_SC_SE_Li256ELb0ELb1ELb0ELb0EEENS1_30DynamicPersistentTileSchedulerILi256ELi128ELb0ELb1ELb1EEEEEEEEEvNT_6ParamsE)
        .other          _ZN7cutlass13device_kernelIN5flash11enable_sm90INS1_16FlashAttnFwdSm90INS1_25CollectiveMainloopFwdSm90ILi2EN4cute5tupleIJNS5_1CILi1EEES8_S8_EEENS6_IJNS7_ILi128EEESA_SA_EEELi128ENS_10bfloat16_tEfNS_4arch4Sm90ELb1ELb0ELb1ELb0ELb0ELb0ELb0ELb1ELb1ELb1ELb0ELb0EEENS1_21CollectiveEpilogueFwdISB_S9_SC_SE_Li256ELb0ELb1ELb0ELb0EEENS1_30DynamicPersistentTileSchedulerILi256ELi128ELb0ELb1ELb1EEEEEEEEEvNT_6ParamsE,@"STO_CUDA_ENTRY STV_DEFAULT"
_ZN7cutlass13device_kernelIN5flash11enable_sm90INS1_16FlashAttnFwdSm90INS1_25CollectiveMainloopFwdSm90ILi2EN4cute5tupleIJNS5_1CILi1EEES8_S8_EEENS6_IJNS7_ILi128EEESA_SA_EEELi128ENS_10bfloat16_tEfNS_4arch4Sm90ELb1ELb0ELb1ELb0ELb0ELb0ELb0ELb1ELb1ELb1ELb0ELb0EEENS1_21CollectiveEpilogueFwdISB_S9_SC_SE_Li256ELb0ELb1ELb0ELb0EEENS1_30DynamicPersistentTileSchedulerILi256ELi128ELb0ELb1ELb1EEEEEEEEEvNT_6ParamsE:
        /* <DEDUP_REMOVED lines=18> */
.L_x_2245:
[----:B------:R-:W-:Y:S05]  /*0120*/  BSYNC B0 ;  /* 0x0000000000007941 */ /* 0x000fea0003800000 */
.L_x_2244:
        /* <DEDUP_REMOVED lines=41> */
.L_x_2246:
        /* <DEDUP_REMOVED lines=22> */
.L_x_2247:
        /* <DEDUP_REMOVED lines=18> */
.L_x_2248:
        /* <DEDUP_REMOVED lines=22> */
.L_x_2249:
        /* <DEDUP_REMOVED lines=22> */
.L_x_2250:
[----:B------:R-:W-:Y:S01]  /*0900*/  PLOP3.LUT P0, PT, PT, PT, UP0, 0x80, 0x0 ;  /* 0x000000000000781c */ /* 0x000fe20003f0f008 */
[----:B------:R-:W-:Y:S01]  /*0910*/  UMOV UR38, 0x1 ;  /* 0x0000000100267882 */ /* 0x000fe20000000000 */
[----:B------:R-:W-:Y:S01]  /*0920*/  NOP ;  /* 0x0000000000007918 */ /* 0x000fe20000000000 */
[----:B------:R-:W-:Y:S01]  /*0930*/  USEL UR38, UR38, 0x2, !UP0 ;  /* 0x0000000226267887 */ /* 0x000fe2000c000000 */
[----:B------:R-:W-:Y:S01]  /*0940*/  ULDC.64 UR46, c[0x0][0x208] ;  /* 0x00008200002e7ab9 */ /* 0x000fe20000000a00 */
[----:B012-4-:R-:W-:Y:S08]  /*0950*/  BAR.SYNC.DEFER_BLOCKING 0x0 ;  /* 0x0000000000007b1d */ /* 0x017ff00000010000 */
[----:B------:R-:W-:Y:S05]  /*0960*/  @!P0 BRA `(.L_x_2251) ;  /* 0x000000b8007c8947 */ /* 0x000fea0003800000 */
.L_x_2252:
        /* <DEDUP_REMOVED lines=21> */
[CC--:B------:R-:W-:Y:S02]  /*0ac0*/  LEA.HI R4, R3.reuse, R190.reuse, RZ, 0x5 ;  /* 0x000000be03047211 */ /* 0x0c0fe400078f28ff */
[----:B------:R-:W-:Y:S02]  /*0ad0*/  LOP3.LUT R5, R0, 0xffffff80, RZ, 0xc0, !PT ;  /* 0xffffff8000057812 */ /* 0x000fe400078ec0ff */
[----:B------:R-:W-:Y:S01]  /*0ae0*/  LEA.HI R2, R3, R190, RZ, 0x4 ;  /* 0x000000be03027211 */ /* 0x000fe200078f20ff */
[----:B------:R-:W-:Y:S01]  /*0af0*/  IMAD.SHL.U32 R4, R4, 0x20, RZ ;  /* 0x0000002004047824 */ /* 0x000fe200078e00ff */
[----:B------:R-:W-:Y:S01]  /*0b00*/  SHF.R.S32.HI R185, RZ, 0x7, R0 ;  /* 0x00000007ffb97819 */ /* 0x000fe20000011400 */
[----:B------:R-:W-:Y:S01]  /*0b10*/  IMAD.IADD R184, R190, 0x1, -R5 ;  /* 0x00000001beb87824 */ /* 0x000fe200078e0a05 */
[----:B------:R-:W-:-:S02]  /*0b20*/  SHF.R.S32.HI R7, RZ, 0x4, R2 ;  /* 0x00000004ff077819 */ /* 0x000fc40000011402 */
[----:B------:R-:W-:Y:S02]  /*0b30*/  LOP3.LUT R5, R2, 0x3fffff0, RZ, 0xc0, !PT ;  /* 0x03fffff002057812 */ /* 0x000fe400078ec0ff */
[----:B------:R-:W-:Y:S02]  /*0b40*/  LOP3.LUT R4, R4, 0xfffffc00, RZ, 0xc0, !PT ;  /* 0xfffffc0004047812 */ /* 0x000fe400078ec0ff */
[----:B------:R-:W-:Y:S01]  /*0b50*/  LEA.HI R2, R2, R7, RZ, 0x1 ;  /* 0x0000000702027211 */ /* 0x000fe200078f08ff */
[----:B------:R-:W-:Y:S01]  /*0b60*/  IMAD.IADD R5, R190, 0x1, -R5 ;  /* 0x00000001be057824 */ /* 0x000fe200078e0a05 */
[----:B------:R-:W-:Y:S02]  /*0b70*/  SHF.R.S32.HI R9, RZ, 0x1f, R184 ;  /* 0x0000001fff097819 */ /* 0x000fe400000114b8 */
[----:B------:R-:W-:Y:S01]  /*0b80*/  LOP3.LUT R2, R2, 0x1ffffffe, RZ, 0xc0, !PT ;  /* 0x1ffffffe02027812 */ /* 0x000fe200078ec0ff */
[----:B------:R-:W-:Y:S01]  /*0b90*/  IMAD R5, R5, 0x40, R4 ;  /* 0x0000004005057824 */ /* 0x000fe200078e0204 */
[----:B------:R-:W-:-:S02]  /*0ba0*/  LEA.HI R4, R3, R190, RZ, 0x2 ;  /* 0x000000be03047211 */ /* 0x000fc400078f10ff */
[----:B------:R-:W-:Y:S01]  /*0bb0*/  LEA.HI R6, R9, R184, RZ, 0x2 ;  /* 0x000000b809067211 */ /* 0x000fe200078f10ff */
[----:B------:R-:W-:Y:S01]  /*0bc0*/  IMAD.IADD R2, R7, 0x1, -R2 ;  /* 0x0000000107027824 */ /* 0x000fe200078e0a02 */
[----:B------:R-:W-:Y:S02]  /*0bd0*/  LOP3.LUT R7, R4, 0xfffffffc, RZ, 0xc0, !PT ;  /* 0xfffffffc04077812 */ /* 0x000fe400078ec0ff */
[--C-:B------:R-:W-:Y:S01]  /*0be0*/  SHF.R.S32.HI R8, RZ, 0x2, R6.reuse ;  /* 0x00000002ff087819 */ /* 0x100fe20000011406 */
[----:B------:R-:W-:Y:S01]  /*0bf0*/  IMAD R187, R2, 0x8, R5 ;  /* 0x0000000802bb7824 */ /* 0x000fe200078e0205 */
[----:B------:R-:W-:Y:S01]  /*0c00*/  SHF.R.S32.HI R11, RZ, 0x1f, R6 ;  /* 0x0000001fff0b7819 */ /* 0x000fe20000011406 */
[----:B------:R-:W-:Y:S01]  /*0c10*/  IMAD.IADD R7, R190, 0x1, -R7 ;  /* 0x00000001be077824 */ /* 0x000fe200078e0a07 */
[----:B------:R-:W-:Y:S02]  /*0c20*/  LEA.HI R3, R3, R190, RZ, 0x3 ;  /* 0x000000be03037211 */ /* 0x000fe400078f18ff */
[----:B------:R-:W-:-:S02]  /*0c30*/  LEA.HI R11, R11, R8, RZ, 0x3 ;  /* 0x000000080b0b7211 */ /* 0x000fc400078f18ff */
[----:B------:R-:W-:Y:S02]  /*0c40*/  LEA.HI R2, R7, R7, RZ, 0x1 ;  /* 0x0000000707027211 */ /* 0x000fe400078f08ff */
[----:B------:R-:W-:Y:S02]  /*0c50*/  LOP3.LUT R19, R3, 0xfffffff8, RZ, 0xc0, !PT ;  /* 0xfffffff803137812 */ /* 0x000fe400078ec0ff */
[----:B------:R-:W-:Y:S02]  /*0c60*/  LOP3.LUT R11, R11, 0xfffffff8, RZ, 0xc0, !PT ;  /* 0xfffffff80b0b7812 */ /* 0x000fe400078ec0ff */
[----:B------:R-:W-:Y:S01]  /*0c70*/  LEA.HI R9, R9, R184, RZ, 0x5 ;  /* 0x000000b809097211 */ /* 0x000fe200078f28ff */
[----:B------:R-:W-:Y:S01]  /*0c80*/  IMAD.IADD R19, R190, 0x1, -R19 ;  /* 0x00000001be137824 */ /* 0x000fe200078e0a13 */
[----:B------:R-:W-:Y:S01]  /*0c90*/  LEA.HI R0, R0, R185, RZ, 0x1 ;  /* 0x000000b900007211 */ /* 0x000fe200078f08ff */
[----:B------:R-:W-:Y:S01]  /*0ca0*/  IMAD.IADD R8, R8, 0x1, -R11 ;  /* 0x0000000108087824 */ /* 0x000fe200078e0a0b */
[----:B------:R-:W-:-:S02]  /*0cb0*/  LOP3.LUT R2, R2, 0x1ffffffe, RZ, 0xc0, !PT ;  /* 0x1ffffffe02027812 */ /* 0x000fc400078ec0ff */
[----:B------:R-:W-:Y:S02]  /*0cc0*/  SHF.R.S32.HI R9, RZ, 0x5, R9 ;  /* 0x00000005ff097819 */ /* 0x000fe40000011409 */
[----:B------:R-:W-:Y:S01]  /*0cd0*/  LOP3.LUT R0, R0, 0x3fffffe, RZ, 0xc0, !PT ;  /* 0x03fffffe00007812 */ /* 0x000fe200078ec0ff */
[----:B------:R-:W-:Y:S01]  /*0ce0*/  IMAD.IADD R17, R7, 0x1, -R2 ;  /* 0x0000000107117824 */ /* 0x000fe200078e0a02 */
[----:B------:R-:W-:Y:S01]  /*0cf0*/  LOP3.LUT R5, R6, 0x7ffffffc, RZ, 0xc0, !PT ;  /* 0x7ffffffc06057812 */ /* 0x000fe200078ec0ff */
[----:B------:R-:W-:Y:S01]  /*0d00*/  IMAD.SHL.U32 R2, R19, 0x8, RZ ;  /* 0x0000000813027824 */ /* 0x000fe200078e00ff */
[----:B------:R-:W-:Y:S01]  /*0d10*/  SHF.R.S32.HI R22, RZ, 0x3, R3 ;  /* 0x00000003ff167819 */ /* 0x000fe20000011403 */
[----:B------:R-:W-:Y:S02]  /*0d20*/  IMAD R9, R9, 0x10, R8 ;  /* 0x0000001009097824 */ /* 0x000fe400078e0208 */
[----:B------:R-:W-:Y:S01]  /*0d30*/  IMAD.IADD R0, R185, 0x1, -R0 ;  /* 0x00000001b9007824 */ /* 0x000fe200078e0a00 */
[----:B------:R-:W-:Y:S01]  /*0d40*/  SHF.R.S32.HI R189, RZ, 0x1f, R2 ;  /* 0x0000001fffbd7819 */ /* 0x000fe20000011402 */
[----:B------:R-:W-:-:S02]  /*0d50*/  VIADD R18, R2, 0x40 ;  /* 0x0000004002127836 */ /* 0x000fc40000000000 */
[----:B------:R-:W-:Y:S02]  /*0d60*/  IMAD R186, R0, 0x40, R9 ;  /* 0x0000004000ba7824 */ /* 0x000fe400078e0209 */
[----:B------:R-:W-:Y:S01]  /*0d70*/  IMAD.IADD R16, R184, 0x1, -R5 ;  /* 0x00000001b8107824 */ /* 0x000fe200078e0a05 */
[----:B------:R-:W-:Y:S01]  /*0d80*/  SHF.R.S32.HI R188, RZ, 0x1f, R18 ;  /* 0x0000001fffbc7819 */ /* 0x000fe20000011412 */
[----:B------:R-:W-:-:S07]  /*0d90*/  IMAD R17, R17, 0x8, R186 ;  /* 0x0000000811117824 */ /* 0x000fce00078e02ba */
.L_x_2303:
        /* <DEDUP_REMOVED lines=12> */
[----:B01234-:R-:W-:Y:S05]  /*0e60*/  @!P0 BRA `(.L_x_2253) ;  /* 0x0000000000208947 */ /* 0x01ffea0003800000 */
        /* <DEDUP_REMOVED lines=8> */
.L_x_2253:
[----:B------:R-:W-:Y:S01]  /*0ef0*/  ULDC UR7, c[0x0][0xc54] ;  /* 0x0003150000077ab9 */ /* 0x000fe20000000800 */
[----:B------:R-:W-:Y:S01]  /*0f00*/  UMOV UR6, UR9 ;  /* 0x0000000900067c82 */ /* 0x000fe20008000000 */
[----:B------:R-:W-:-:S11]  /*0f10*/  UISETP.NE.AND UP0, UPT, UR7, 0x1, UPT ;  /* 0x000000010700788c */ /* 0x000fd6000bf05270 */
[----:B------:R-:W-:Y:S02]  /*0f20*/  @UP0 ULDC.64 UR10, c[0x0][0xc58] ;  /* 0x00031600000a0ab9 */ /* 0x000fe40000000a00 */
[----:B------:R-:W-:-:S04]  /*0f30*/  UIMAD.WIDE.U32 UR4, UR9, UR10, URZ ;  /* 0x0000000a090472a5 */ /* 0x000fc8000f8e003f */
[----:B------:R-:W-:-:S04]  /*0f40*/  @UP0 USHF.R.U32.HI UR6, URZ, UR11, UR5 ;  /* 0x0000000b3f060299 */ /* 0x000fc80008011605 */
[----:B------:R-:W-:-:S12]  /*0f50*/  UIMAD UR4, UR6, UR7, URZ ;  /* 0x00000007060472a4 */ /* 0x000fd8000f8e023f */
.L_x_2254:
[----:B------:R-:W-:Y:S01]  /*0f60*/  ULDC.64 UR10, c[0x0][0x418] ;  /* 0x00010600000a7ab9 */ /* 0x000fe20000000a00 */
[----:B------:R-:W-:Y:S01]  /*0f70*/  ULOP3.LUT UR6, URZ, UR6, URZ, 0x33, !UPT ;  /* 0x000000063f067292 */ /* 0x000fe2000f8e333f */
[----:B------:R-:W-:Y:S01]  /*0f80*/  PLOP3.LUT P0, PT, PT, PT, PT, 0x80, 0x0 ;  /* 0x000000000000781c */ /* 0x000fe20003f0f070 */
[----:B------:R-:W-:Y:S01]  /*0f90*/  UISETP.NE.U32.AND UP0, UPT, UR10, URZ, UPT ;  /* 0x0000003f0a00728c */ /* 0x000fe2000bf05070 */
[----:B------:R-:W-:Y:S01]  /*0fa0*/  IMAD.MOV.U32 R0, RZ, RZ, RZ ;  /* 0x000000ffff007224 */ /* 0x000fe200078e00ff */
[----:B------:R-:W-:Y:S01]  /*0fb0*/  ULDC UR5, c[0x0][0xc3c] ;  /* 0x00030f0000057ab9 */ /* 0x000fe20000000800 */
[----:B------:R-:W-:Y:S01]  /*0fc0*/  UIADD3 UR4, UR9, -UR4, URZ ;  /* 0x8000000409047290 */ /* 0x000fe2000fffe03f */
[----:B------:R-:W-:Y:S01]  /*0fd0*/  IMAD.MOV.U32 R3, RZ, RZ, RZ ;  /* 0x000000ffff037224 */ /* 0x000fe200078e00ff */
[----:B------:R-:W-:Y:S01]  /*0fe0*/  UISETP.NE.AND.EX UP0, UPT, UR11, URZ, UPT, UP0 ;  /* 0x0000003f0b00728c */ /* 0x000fe2000bf05300 */
[----:B------:R-:W-:Y:S01]  /*0ff0*/  CS2R R150, SRZ ;  /* 0x0000000000967805 */ /* 0x000fe2000001ff00 */
[----:B------:R-:W-:Y:S01]  /*1000*/  UIADD3 UR6, UR6, UR5, URZ ;  /* 0x0000000506067290 */ /* 0x000fe2000fffe03f */
[----:B------:R-:W-:Y:S01]  /*1010*/  CS2R R148, SRZ ;  /* 0x0000000000947805 */ /* 0x000fe2000001ff00 */
[----:B------:R-:W-:Y:S01]  /*1020*/  ULDC UR11, c[0x0][0x448] ;  /* 0x00011200000b7ab9 */ /* 0x000fe20000000800 */
[----:B------:R-:W-:Y:S01]  /*1030*/  ULDC UR10, c[0x0][0xc54] ;  /* 0x00031500000a7ab9 */ /* 0x000fe20000000800 */
[----:B------:R-:W-:Y:S01]  /*1040*/  UISETP.NE.AND UP2, UPT, UR11, 0x1, UPT ;  /* 0x000000010b00788c */ /* 0x000fe2000bf45270 */
[----:B------:R-:W-:Y:S01]  /*1050*/  CS2R R146, SRZ ;  /* 0x0000000000927805 */ /* 0x000fe2000001ff00 */
[----:B------:R-:W-:Y:S01]  /*1060*/  USHF.L.U32 UR36, UR6, 0x7, URZ ;  /* 0x0000000706247899 */ /* 0x000fe2000800063f */
[----:B------:R-:W-:Y:S01]  /*1070*/  CS2R R144, SRZ ;  /* 0x0000000000907805 */ /* 0x000fe2000001ff00 */
[----:B------:R-:W-:Y:S01]  /*1080*/  UIMAD UR10, UR8, UR10, UR4 ;  /* 0x0000000a080a72a4 */ /* 0x000fe2000f8e0204 */
[----:B------:R-:W-:Y:S01]  /*1090*/  CS2R R142, SRZ ;  /* 0x00000000008e7805 */ /* 0x000fe2000001ff00 */
[----:B------:R-:W-:Y:S01]  /*10a0*/  UIADD3 UR6, UR36, 0x7f, URZ ;  /* 0x0000007f24067890 */ /* 0x000fe2000fffe03f */
[----:B------:R-:W-:Y:S01]  /*10b0*/  CS2R R140, SRZ ;  /* 0x00000000008c7805 */ /* 0x000fe2000001ff00 */
[----:B------:R-:W-:Y:S01]  /*10c0*/  ULDC UR49, c[0x0][0x424] ;  /* 0x0001090000317ab9 */ /* 0x000fe20000000800 */
[----:B------:R-:W-:Y:S01]  /*10d0*/  ULDC UR7, c[0x0][0x288] ;  /* 0x0000a20000077ab9 */ /* 0x000fe20000000800 */
[----:B------:R-:W-:Y:S01]  /*10e0*/  USEL UR49, UR49, 0x1, UP0 ;  /* 0x0000000131317887 */ /* 0x000fe20008000000 */
[----:B------:R-:W-:Y:S01]  /*10f0*/  CS2R R138, SRZ ;  /* 0x00000000008a7805 */ /* 0x000fe2000001ff00 */
[----:B------:R-:W-:Y:S01]  /*1100*/  @UP2 ULDC UR4, c[0x0][0x44c] ;  /* 0x0001130000042ab9 */ /* 0x000fe20000000800 */
[----:B------:R-:W-:Y:S01]  /*1110*/  UIADD3 UR7, -UR7, 0x80, URZ ;  /* 0x0000008007077890 */ /* 0x000fe2000fffe13f */
[----:B------:R-:W-:Y:S01]  /*1120*/  CS2R R136, SRZ ;  /* 0x0000000000887805 */ /* 0x000fe2000001ff00 */
[----:B------:R-:W-:Y:S01]  /*1130*/  UIMAD.WIDE.U32 UR4, UR6, UR4, URZ ;  /* 0x00000004060472a5 */ /* 0x000fe2000f8e003f */
[----:B------:R-:W-:Y:S01]  /*1140*/  CS2R R134, SRZ ;  /* 0x0000000000867805 */ /* 0x000fe2000001ff00 */
[----:B------:R-:W-:Y:S01]  /*1150*/  ULDC UR9, c[0x0][0x2f0] ;  /* 0x0000bc0000097ab9 */ /* 0x000fe20000000800 */
[----:B------:R-:W-:Y:S01]  /*1160*/  @UP2 ULDC UR11, c[0x0][0x450] ;  /* 0x00011400000b2ab9 */ /* 0x000fe20000000800 */
[----:B------:R-:W-:Y:S01]  /*1170*/  UIMAD UR7, UR49, UR9, UR7 ;  /* 0x00000009310772a4 */ /* 0x000fe2000f8e0207 */
[----:B------:R-:W-:Y:S01]  /*1180*/  CS2R R132, SRZ ;  /* 0x0000000000847805 */ /* 0x000fe2000001ff00 */
[----:B------:R-:W-:Y:S01]  /*1190*/  @UP2 USHF.R.U32.HI UR6, URZ, UR11, UR5 ;  /* 0x0000000b3f062299 */ /* 0x000fe20008011605 */
[----:B------:R-:W-:Y:S01]  /*11a0*/  CS2R R130, SRZ ;  /* 0x0000000000827805 */ /* 0x000fe2000001ff00 */
[----:B------:R-:W-:Y:S01]  /*11b0*/  UIMAD UR4, UR49, UR9, 0x7f ;  /* 0x0000007f310474a4 */ /* 0x000fe2000f8e0209 */
[----:B------:R-:W-:Y:S01]  /*11c0*/  CS2R R128, SRZ ;  /* 0x0000000000807805 */ /* 0x000fe2000001ff00 */
[----:B------:R-:W-:Y:S01]  /*11d0*/  UIADD3 UR6, UR7, UR6, URZ ;  /* 0x0000000607067290 */ /* 0x000fe2000fffe03f */
[----:B------:R-:W-:Y:S01]  /*11e0*/  CS2R R126, SRZ ;  /* 0x00000000007e7805 */ /* 0x000fe2000001ff00 */
[----:B------:R-:W-:Y:S01]  /*11f0*/  USHF.R.S32.HI UR5, URZ, 0x1f, UR4 ;  /* 0x0000001f3f057899 */ /* 0x000fe20008011404 */
[----:B------:R-:W-:Y:S01]  /*1200*/  CS2R R124, SRZ ;  /* 0x00000000007c7805 */ /* 0x000fe2000001ff00 */
[----:B------:R-:W-:Y:S01]  /*1210*/  USHF.R.S32.HI UR7, URZ, 0x1f, UR6 ;  /* 0x0000001f3f077899 */ /* 0x000fe20008011406 */
[----:B------:R-:W-:Y:S01]  /*1220*/  CS2R R122, SRZ ;  /* 0x00000000007a7805 */ /* 0x000fe2000001ff00 */
[----:B------:R-:W-:Y:S01]  /*1230*/  ULEA.HI UR5, UR5, UR4, URZ, 0x7 ;  /* 0x0000000405057291 */ /* 0x000fe2000f8f383f */
[----:B------:R-:W-:Y:S01]  /*1240*/  CS2R R120, SRZ ;  /* 0x0000000000787805 */ /* 0x000fe2000001ff00 */
[----:B------:R-:W-:Y:S01]  /*1250*/  ULEA.HI UR7, UR7, UR6, URZ, 0x7 ;  /* 0x0000000607077291 */ /* 0x000fe2000f8f383f */
[----:B------:R-:W-:Y:S01]  /*1260*/  CS2R R118, SRZ ;  /* 0x0000000000767805 */ /* 0x000fe2000001ff00 */
[----:B------:R-:W-:Y:S01]  /*1270*/  USHF.R.S32.HI UR54, URZ, 0x7, UR5 ;  /* 0x000000073f367899 */ /* 0x000fe20008011405 */
[----:B------:R-:W-:Y:S01]  /*1280*/  CS2R R116, SRZ ;  /* 0x0000000000747805 */ /* 0x000fe2000001ff00 */
[----:B------:R-:W-:Y:S01]  /*1290*/  USHF.R.S32.HI UR7, URZ, 0x7, UR7 ;  /* 0x000000073f077899 */ /* 0x000fe20008011407 */
[----:B------:R-:W-:Y:S01]  /*12a0*/  CS2R R114, SRZ ;  /* 0x0000000000727805 */ /* 0x000fe2000001ff00 */
[----:B------:R-:W-:Y:S01]  /*12b0*/  ULDC UR39, c[0x0][0xc48] ;  /* 0x0003120000277ab9 */ /* 0x000fe20000000800 */
[----:B------:R-:W-:Y:S01]  /*12c0*/  UMOV UR37, UR10 ;  /* 0x0000000a00257c82 */ /* 0x000fe20008000000 */
[----:B------:R-:W-:Y:S01]  /*12d0*/  UISETP.LT.AND UP0, UPT, UR54, UR7, UPT ;  /* 0x000000073600728c */ /* 0x000fe2000bf01270 */
[----:B------:R-:W-:Y:S01]  /*12e0*/  CS2R R112, SRZ ;  /* 0x0000000000707805 */ /* 0x000fe2000001ff00 */
[----:B------:R-:W-:Y:S01]  /*12f0*/  UISETP.NE.AND UP1, UPT, UR39, 0x1, UPT ;  /* 0x000000012700788c */ /* 0x000fe2000bf25270 */
[----:B------:R-:W-:Y:S01]  /*1300*/  CS2R R110, SRZ ;  /* 0x00000000006e7805 */ /* 0x000fe2000001ff00 */
[----:B------:R-:W-:Y:S01]  /*1310*/  USEL UR54, UR54, UR7, UP0 ;  /* 0x0000000736367287 */ /* 0x000fe20008000000 */
[----:B------:R-:W-:-:S02]  /*1320*/  CS2R R108, SRZ ;  /* 0x00000000006c7805 */ /* 0x000fc4000001ff00 */
[----:B------:R-:W-:Y:S02]  /*1330*/  CS2R R106, SRZ ;  /* 0x00000000006a7805 */ /* 0x000fe4000001ff00 */
[----:B------:R-:W-:Y:S01]  /*1340*/  CS2R R104, SRZ ;  /* 0x0000000000687805 */ /* 0x000fe2000001ff00 */
[----:B------:R-:W-:Y:S01]  /*1350*/  UISETP.GE.AND UP0, UPT, UR54, 0x1, UPT ;  /* 0x000000013600788c */ /* 0x000fe2000bf06270 */
[----:B------:R-:W-:Y:S02]  /*1360*/  CS2R R102, SRZ ;  /* 0x0000000000667805 */ /* 0x000fe4000001ff00 */
[----:B------:R-:W-:Y:S02]  /*1370*/  CS2R R100, SRZ ;  /* 0x0000000000647805 */ /* 0x000fe4000001ff00 */
[----:B------:R-:W-:Y:S02]  /*1380*/  CS2R R98, SRZ ;  /* 0x0000000000627805 */ /* 0x000fe4000001ff00 */
[----:B------:R-:W-:Y:S01]  /*1390*/  CS2R R96, SRZ ;  /* 0x0000000000607805 */ /* 0x000fe2000001ff00 */
[----:B------:R-:W-:Y:S01]  /*13a0*/  @UP1 ULDC UR8, c[0x0][0xc4c] ;  /* 0x0003130000081ab9 */ /* 0x000fe20000000800 */
[----:B------:R-:W-:Y:S01]  /*13b0*/  PLOP3.LUT P1, PT, PT, PT, UP0, 0x80, 0x0 ;  /* 0x000000000000781c */ /* 0x000fe20003f2f008 */
[----:B------:R-:W-:Y:S01]  /*13c0*/  UIMAD.WIDE.U32 UR4, UR10, UR8, URZ ;  /* 0x000000080a0472a5 */ /* 0x000fe2000f8e003f */
[----:B------:R-:W-:Y:S01]  /*13d0*/  CS2R R6, SRZ ;  /* 0x0000000000067805 */ /* 0x000fe2000001ff00 */
[----:B------:R-:W-:Y:S01]  /*13e0*/  @UP1 ULDC UR6, c[0x0][0xc50] ;  /* 0x0003140000061ab9 */ /* 0x000fe20000000800 */
[----:B------:R-:W-:Y:S01]  /*13f0*/  IMAD.MOV.U32 R94, RZ, RZ, RZ ;  /* 0x000000ffff5e7224 */ /* 0x000fe200078e00ff */
[----:B------:R-:W-:Y:S01]  /*1400*/  @UP1 USHF.R.U32.HI UR37, URZ, UR6, UR5 ;  /* 0x000000063f251299 */ /* 0x000fe20008011605 */
[----:B------:R-:W-:Y:S01]  /*1410*/  IMAD.MOV.U32 R93, RZ, RZ, RZ ;  /* 0x000000ffff5d7224 */ /* 0x000fe200078e00ff */
[----:B------:R-:W-:-:S02]  /*1420*/  CS2R R90, SRZ ;  /* 0x00000000005a7805 */ /* 0x000fc4000001ff00 */
[----:B------:R-:W-:Y:S01]  /*1430*/  CS2R R88, SRZ ;  /* 0x0000000000587805 */ /* 0x000fe2000001ff00 */
[----:B------:R-:W-:-:S04]  /*1440*/  UIADD3 UR4, -UR37, URZ, URZ ;  /* 0x0000003f25047290 */ /* 0x000fc8000fffe13f */
[----:B------:R-:W-:Y:S01]  /*1450*/  UIMAD UR39, UR39, UR4, UR10 ;  /* 0x00000004272772a4 */ /* 0x000fe2000f8e020a */
[----:B------:R-:W-:Y:S11]  /*1460*/  @!P1 BRA `(.L_x_2255) ;  /* 0x0000009000889947 */ /* 0x000ff60003800000 */
        /* <DEDUP_REMOVED lines=31> */
.L_x_2256:
        /* <DEDUP_REMOVED lines=9> */
.L_x_2404:
[----:B------:R-:W-:Y:S05]  /*16f0*/  @!P0 BRA `(.L_x_2258) ;  /* 0x0000000000048947 */ /* 0x000fea0003800000 */
[----:B------:R-:W-:Y:S01]  /*1700*/  BPT.TRAP 0x1 ;  /* 0x000000040000795c */ /* 0x000fe20000300000 */
.L_x_2258:
[----:B0-----:R-:W-:Y:S02]  /*1710*/  IMAD.U32 R0, RZ, RZ, UR42 ;  /* 0x0000002aff007e24 */ /* 0x001fe4000f8e00ff */
[----:B------:R-:W-:-:S03]  /*1720*/  IMAD.U32 R3, RZ, RZ, UR43 ;  /* 0x0000002bff037e24 */ /* 0x000fc6000f8e00ff */
[----:B------:R-:W-:Y:S02]  /*1730*/  LEA R0, R0, UR41, 0x3 ;  /* 0x0000002900007c11 */ /* 0x000fe4000f8e18ff */
[----:B------:R-:W-:-:S04]  /*1740*/  SHF.L.U32 R3, R3, 0x1f, RZ ;  /* 0x0000001f03037819 */ /* 0x000fc800000006ff */
[----:B------:R0:W1:Y:S01]  /*1750*/  SYNCS.PHASECHK.TRANS64.TRYWAIT P2, [R0+URZ+0x28830], R3 ;  /* 0x02883003000075a7 */ /* 0x000062000804017f */
[----:B------:R-:W-:Y:S05]  /*1760*/  @!P0 BRA `(.L_x_2259) ;  /* 0x0000000000048947 */ /* 0x000fea0003800000 */
[----:B------:R-:W-:Y:S01]  /*1770*/  BPT.TRAP 0x1 ;  /* 0x000000040000795c */ /* 0x000fe20000300000 */
.L_x_2259:
[----:B------:R-:W2:Y:S02]  /*1780*/  S2R R4, SR_TID.X ;  /* 0x0000000000047919 */ /* 0x000ea40000002100 */
[----:B--2---:R-:W-:Y:S01]  /*1790*/  LOP3.LUT P1, RZ, R4, 0x7f, RZ, 0xc0, !PT ;  /* 0x0000007f04ff7812 */ /* 0x004fe2000782c0ff */
[----:B-1----:R-:W-:-:S12]  /*17a0*/  @P2 BRA `(.L_x_2260) ;  /* 0x0000000000082947 */ /* 0x002fd80003800000 */
[----:B------:R-:W1:Y:S02]  /*17b0*/  SYNCS.PHASECHK.TRANS64.TRYWAIT P2, [R0+URZ+0x28830], R3 ;  /* 0x02883003000075a7 */ /* 0x000e64000804017f */
[----:B-1----:R-:W-:Y:S05]  /*17c0*/  @!P2 BRA `(.L_x_2261) ;  /* 0x000000f0006ca947 */ /* 0x002fea0003800000 */
.L_x_2260:
[----:B------:R-:W-:Y:S05]  /*17d0*/  WARPSYNC.ALL ;  /* 0x0000000000007948 */ /* 0x000fea0003800000 */
[----:B------:R-:W-:Y:S01]  /*17e0*/  UIADD3 UR4, UR41, 0x18400, URZ ;  /* 0x0001840029047890 */ /* 0x000fe2000fffe03f */
[----:B------:R-:W-:Y:S01]  /*17f0*/  WARPGROUP.ARRIVE ;  /* 0x00000000000079c5 */ /* 0x000fe20000000000 */
[----:B------:R-:W-:Y:S01]  /*1800*/  ULOP3.LUT UR32, UR50, 0x10000, URZ, 0xfc, !UPT ;  /* 0x0001000032207892 */ /* 0x000fe2000f8efc3f */
[----:B------:R-:W-:Y:S01]  /*1810*/  VIADD R4, R17, UR36 ;  /* 0x0000002411047c36 */ /* 0x000fe20008000000 */
[----:B------:R-:W-:Y:S01]  /*1820*/  USHF.R.U32.HI UR4, URZ, 0x4, UR4 ;  /* 0x000000043f047899 */ /* 0x000fe20008011604 */
[----:B01----:R-:W-:Y:S01]  /*1830*/  @!P1 VIADD R0, R0, 0x28840 ;  /* 0x0002884000009836 */ /* 0x003fe20000000000 */
[----:B------:R-:W-:Y:S01]  /*1840*/  UMOV UR33, 0x40000040 ;  /* 0x4000004000217882 */ /* 0x000fe20000000000 */
[----:B------:R-:W-:Y:S01]  /*1850*/  UMOV UR35, 0x40000040 ;  /* 0x4000004000237882 */ /* 0x000fe20000000000 */
[----:B------:R-:W-:Y:S01]  /*1860*/  ULOP3.LUT UR4, UR4, 0x3fff, URZ, 0xc0, !UPT ;  /* 0x00003fff04047892 */ /* 0x000fe2000f8ec03f */
[----:B------:R-:W-:Y:S01]  /*1870*/  CS2R R150, SRZ ;  /* 0x0000000000967805 */ /* 0x000fe2000001ff00 */
[----:B------:R-:W-:Y:S01]  /*1880*/  UMOV UR5, 0x40000040 ;  /* 0x4000004000057882 */ /* 0x000fe20000000000 */
[----:B------:R-:W-:Y:S01]  /*1890*/  UMOV UR7, 0x40000040 ;  /* 0x4000004000077882 */ /* 0x000fe20000000000 */
[----:B------:R-:W-:Y:S01]  /*18a0*/  ULOP3.LUT UR48, UR4, 0x10000, URZ, 0xfc, !UPT ;  /* 0x0001000004307892 */ /* 0x000fe2000f8efc3f */
[----:B------:R-:W-:Y:S01]  /*18b0*/  @!P1 PRMT R0, RZ, 0x654, R0 ;  /* 0x00000654ff009816 */ /* 0x000fe20000000000 */
[----:B------:R-:W-:Y:S01]  /*18c0*/  UIADD3 UR4, UR32, 0x2, URZ ;  /* 0x0000000220047890 */ /* 0x000fe2000fffe03f */
[----:B------:R-:W-:Y:S01]  /*18d0*/  CS2R R148, SRZ ;  /* 0x0000000000947805 */ /* 0x000fe2000001ff00 */
[----:B------:R-:W-:Y:S01]  /*18e0*/  ULEA UR34, UR42, UR48, 0xb ;  /* 0x000000302a227291 */ /* 0x000fe2000f8e583f */
[----:B------:R-:W-:Y:S01]  /*18f0*/  CS2R R146, SRZ ;  /* 0x0000000000927805 */ /* 0x000fe2000001ff00 */
[----:B------:R-:W-:Y:S01]  /*1900*/  UIADD3 UR8, UR32, 0x4, URZ ;  /* 0x0000000420087890 */ /* 0x000fe2000fffe03f */
[----:B------:R-:W-:Y:S01]  /*1910*/  CS2R R144, SRZ ;  /* 0x0000000000907805 */ /* 0x000fe2000001ff00 */
[----:B------:R-:W-:Y:S01]  /*1920*/  UIADD3 UR6, UR34, 0x2, URZ ;  /* 0x0000000222067890 */ /* 0x000fe2000fffe03f */
[----:B------:R-:W-:Y:S01]  /*1930*/  CS2R R142, SRZ ;  /* 0x00000000008e7805 */ /* 0x000fe2000001ff00 */
[----:B------:R-:W-:Y:S01]  /*1940*/  UIADD3 UR10, UR34, 0x4, URZ ;  /* 0x00000004220a7890 */ /* 0x000fe2000fffe03f */
[----:B------:R-:W-:Y:S01]  /*1950*/  CS2R R140, SRZ ;  /* 0x00000000008c7805 */ /* 0x000fe2000001ff00 */
[----:B------:R-:W-:Y:S01]  /*1960*/  UMOV UR9, 0x40000040 ;  /* 0x4000004000097882 */ /* 0x000fe20000000000 */
[----:B------:R-:W-:Y:S01]  /*1970*/  HGMMA.64x128x16.F32.BF16 R24, gdesc[UR32], RZ, !UPT, gsb0 ;  /* 0x01e00000201879f0 */ /* 0x000fe2000c0018ff */
[----:B------:R-:W-:Y:S01]  /*1980*/  UMOV UR11, 0x40000040 ;  /* 0x40000040000b7882 */ /* 0x000fe20000000000 */
[----:B------:R-:W-:Y:S01]  /*1990*/  UIADD3 UR12, UR32, 0x6, URZ ;  /* 0x00000006200c7890 */ /* 0x000fe2000fffe03f */
[----:B------:R-:W-:Y:S01]  /*19a0*/  CS2R R138, SRZ ;  /* 0x00000000008a7805 */ /* 0x000fe2000001ff00 */
[----:B------:R-:W-:Y:S01]  /*19b0*/  UIADD3 UR14, UR34, 0x6, URZ ;  /* 0x00000006220e7890 */ /* 0x000fe2000fffe03f */
[----:B------:R-:W-:Y:S01]  /*19c0*/  CS2R R136, SRZ ;  /* 0x0000000000887805 */ /* 0x000fe2000001ff00 */
[----:B------:R-:W-:Y:S01]  /*19d0*/  UMOV UR13, 0x40000040 ;  /* 0x40000040000d7882 */ /* 0x000fe20000000000 */
        /* <DEDUP_REMOVED lines=25> */
[----:B------:R-:W-:-:S02]  /*1b70*/  CS2R R118, SRZ ;  /* 0x0000000000767805 */ /* 0x000fc4000001ff00 */
[----:B------:R-:W-:Y:S02]  /*1b80*/  CS2R R116, SRZ ;  /* 0x0000000000747805 */ /* 0x000fe4000001ff00 */
[----:B------:R-:W-:Y:S02]  /*1b90*/  CS2R R114, SRZ ;  /* 0x0000000000727805 */ /* 0x000fe4000001ff00 */
[----:B------:R-:W-:Y:S01]  /*1ba0*/  CS2R R112, SRZ ;  /* 0x0000000000707805 */ /* 0x000fe2000001ff00 */
[----:B------:R-:W-:Y:S02]  /*1bb0*/  WARPGROUP.DEPBAR.LE gsb0, 0x0 ;  /* 0x00008000000079c5 */ /* 0x000fe40000010000 */
[----:B------:R-:W-:-:S06]  /*1bc0*/  WARPGROUP.ARRIVE ;  /* 0x00000000000079c5 */ /* 0x000fcc0000000000 */
[----:B------:R-:W-:Y:S01]  /*1bd0*/  HGMMA.64x128x16.F32.BF16 R24, gdesc[UR4], R24, gsb0 ;  /* 0x01e00000041879f0 */ /* 0x000fe20008001818 */
[----:B------:R-:W-:Y:S02]  /*1be0*/  ULDC UR6, c[0x0][0x448] ;  /* 0x0001120000067ab9 */ /* 0x000fe40000000800 */
[----:B------:R-:W-:-:S06]  /*1bf0*/  UISETP.NE.AND UP0, UPT, UR6, 0x1, UPT ;  /* 0x000000010600788c */ /* 0x000fcc000bf05270 */
[----:B------:R-:W-:-:S05]  /*1c00*/  PLOP3.LUT P2, PT, PT, PT, UP0, 0x80, 0x0 ;  /* 0x000000000000781c */ /* 0x000fca0003f4f008 */
[----:B------:R-:W-:-:S08]  /*1c10*/  @UP0 ULDC UR6, c[0x0][0x44c] ;  /* 0x0001130000060ab9 */ /* 0x000fd00000000800 */
[----:B------:R-:W-:Y:S01]  /*1c20*/  @P2 IMAD.HI.U32 R7, R4, UR6, RZ ;  /* 0x0000000604072c27 */ /* 0x000fe2000f8e00ff */
[----:B------:R-:W-:Y:S01]  /*1c30*/  @UP0 ULDC UR6, c[0x0][0x450] ;  /* 0x0001140000060ab9 */ /* 0x000fe20000000800 */
[----:B------:R-:W-:Y:S02]  /*1c40*/  WARPGROUP.DEPBAR.LE gsb0, 0x0 ;  /* 0x00008000000079c5 */ /* 0x000fe40000010000 */
[----:B------:R-:W-:-:S06]  /*1c50*/  WARPGROUP.ARRIVE ;  /* 0x00000000000079c5 */ /* 0x000fcc0000000000 */
[----:B------:R-:W-:Y:S01]  /*1c60*/  HGMMA.64x128x16.F32.BF16 R24, gdesc[UR8], R24, gsb0 ;  /* 0x01e00000081879f0 */ /* 0x000fe20008001818 */
[----:B------:R-:W-:Y:S01]  /*1c70*/  ULDC UR10, c[0x0][0x9d8] ;  /* 0x00027600000a7ab9 */ /* 0x000fe20000000800 */
[----:B------:R-:W-:Y:S01]  /*1c80*/  ULDC UR11, c[0x0][0x2f0] ;  /* 0x0000bc00000b7ab9 */ /* 0x000fe20000000800 */
[----:B------:R-:W-:Y:S02]  /*1c90*/  WARPGROUP.DEPBAR.LE gsb0, 0x0 ;  /* 0x00008000000079c5 */ /* 0x000fe40000010000 */
[----:B------:R-:W-:-:S07]  /*1ca0*/  WARPGROUP.ARRIVE ;  /* 0x00000000000079c5 */ /* 0x000fce0000000000 */
        /* <DEDUP_REMOVED lines=19> */
[----:B------:R0:W1:Y:S01]  /*1de0*/  MUFU.TANH R93, R26 ;  /* 0x0000001a005d7308 */ /* 0x0000620000002400 */
[----:B------:R-:W-:Y:S01]  /*1df0*/  FMUL.FTZ R27, R27, UR10 ;  /* 0x0000000a1b1b7c20 */ /* 0x000fe20008410000 */
[----:B------:R-:W-:Y:S01]  /*1e00*/  FMUL.FTZ R25, R33, UR10 ;  /* 0x0000000a21197c20 */ /* 0x000fe20008410000 */
[----:B------:R-:W-:-:S02]  /*1e10*/  IMAD.U32 R33, RZ, RZ, UR11 ;  /* 0x0000000bff217e24 */ /* 0x000fc4000f8e00ff */
[----:B------:R-:W-:Y:S01]  /*1e20*/  FMUL.FTZ R21, R24, UR10 ;  /* 0x0000000a18157c20 */ /* 0x000fe20008410000 */
[----:B------:R-:W-:Y:S01]  /*1e30*/  FMUL.FTZ R24, R32, UR10 ;  /* 0x0000000a20187c20 */ /* 0x000fe20008410000 */
[----:B------:R-:W-:Y:S01]  /*1e40*/  FMUL.FTZ R30, R30, UR10 ;  /* 0x0000000a1e1e7c20 */ /* 0x000fe20008410000 */
[----:B------:R-:W-:Y:S01]  /*1e50*/  FMUL.FTZ R31, R31, UR10 ;  /* 0x0000000a1f1f7c20 */ /* 0x000fe20008410000 */
[----:B------:R-:W2:Y:S01]  /*1e60*/  MUFU.TANH R27, R27 ;  /* 0x0000001b001b7308 */ /* 0x000ea20000002400 */
[----:B0-----:R-:W-:Y:S01]  /*1e70*/  IMAD.MOV.U32 R26, RZ, RZ, R4 ;  /* 0x000000ffff1a7224 */ /* 0x001fe200078e0004 */
[----:B------:R-:W-:Y:S01]  /*1e80*/  @P2 SHF.R.U32.HI R26, RZ, UR6, R7 ;  /* 0x00000006ff1a2c19 */ /* 0x000fe20008011607 */
[----:B------:R-:W-:Y:S01]  /*1e90*/  UMOV UR6, 0xffffff80 ;  /* 0xffffff8000067882 */ /* 0x000fe20000000000 */
[----:B------:R-:W-:Y:S01]  /*1ea0*/  FMUL.FTZ R34, R34, UR10 ;  /* 0x0000000a22227c20 */ /* 0x000fe20008410000 */
[----:B------:R-:W-:Y:S01]  /*1eb0*/  UIMAD UR6, UR54, UR6, 0x80 ;  /* 0x00000080360674a4 */ /* 0x000fe2000f8e0206 */
[----:B------:R-:W-:Y:S01]  /*1ec0*/  FMUL.FTZ R35, R35, UR10 ;  /* 0x0000000a23237c20 */ /* 0x000fe20008410000 */
[----:B------:R-:W0:Y:S01]  /*1ed0*/  SHFL.IDX PT, R7, R26, 0x1, 0x1c1f ;  /* 0x003c1f001a077f89 */ /* 0x000e2200000e0000 */
[----:B------:R3:W4:Y:S01]  /*1ee0*/  MUFU.TANH R95, R30 ;  /* 0x0000001e005f7308 */ /* 0x0007220000002400 */
[----:B------:R-:W-:Y:S01]  /*1ef0*/  UIADD3 UR7, UR6, 0x1, URZ ;  /* 0x0000000106077890 */ /* 0x000fe2000fffe03f */
[----:B------:R-:W-:Y:S01]  /*1f00*/  FMUL.FTZ R38, R38, UR10 ;  /* 0x0000000a26267c20 */ /* 0x000fe20008410000 */
[----:B------:R-:W-:Y:S01]  /*1f10*/  UIMAD UR6, UR49, UR11, UR6 ;  /* 0x0000000b310672a4 */ /* 0x000fe2000f8e0206 */
[----:B------:R-:W-:Y:S01]  /*1f20*/  FMUL.FTZ R39, R39, UR10 ;  /* 0x0000000a27277c20 */ /* 0x000fe20008410000 */
[----:B------:R-:W-:Y:S01]  /*1f30*/  FMUL.FTZ R42, R42, UR10 ;  /* 0x0000000a2a2a7c20 */ /* 0x000fe20008410000 */
[----:B------:R-:W-:Y:S01]  /*1f40*/  FMUL.FTZ R43, R43, UR10 ;  /* 0x0000000a2b2b7c20 */ /* 0x000fe20008410000 */
[----:B------:R-:W-:Y:S01]  /*1f50*/  IMAD.U32 R29, RZ, RZ, UR7 ;  /* 0x00000007ff1d7e24 */ /* 0x000fe2000f8e00ff */
[----:B------:R-:W5:Y:S01]  /*1f60*/  MUFU.TANH R31, R31 ;  /* 0x0000001f001f7308 */ /* 0x000f620000002400 */
[----:B------:R-:W-:Y:S01]  /*1f70*/  FMUL.FTZ R46, R46, UR10 ;  /* 0x0000000a2e2e7c20 */ /* 0x000fe20008410000 */
[----:B------:R-:W-:Y:S01]  /*1f80*/  FMUL.FTZ R47, R47, UR10 ;  /* 0x0000000a2f2f7c20 */ /* 0x000fe20008410000 */
[----:B------:R-:W-:-:S02]  /*1f90*/  IMAD R4, R16, -0x2, R29 ;  /* 0xfffffffe10047824 */ /* 0x000fc400078e021d */
[----:B------:R-:W-:Y:S01]  /*1fa0*/  FMUL.FTZ R50, R50, UR10 ;  /* 0x0000000a32327c20 */ /* 0x000fe20008410000 */
[----:B------:R-:W-:Y:S02]  /*1fb0*/  IMAD.U32 R29, RZ, RZ, UR6 ;  /* 0x00000006ff1d7e24 */ /* 0x000fe4000f8e00ff */
[----:B------:R-:W-:Y:S01]  /*1fc0*/  FMUL.FTZ R51, R51, UR10 ;  /* 0x0000000a33337c20 */ /* 0x000fe20008410000 */
[----:B------:R-:W-:Y:S01]  /*1fd0*/  IMAD R32, R33, UR49, R4 ;  /* 0x0000003121207c24 */ /* 0x000fe2000f8e0204 */
[----:B------:R2:W5:Y:S01]  /*1fe0*/  MUFU.TANH R99, R34 ;  /* 0x0000002200637308 */ /* 0x0005620000002400 */
[----:B---3--:R-:W-:Y:S02]  /*1ff0*/  IMAD R30, R16, -0x2, R29 ;  /* 0xfffffffe101e7824 */ /* 0x008fe400078e021d */
[----:B------:R-:W-:Y:S01]  /*2000*/  FMUL.FTZ R54, R54, UR10 ;  /* 0x0000000a36367c20 */ /* 0x000fe20008410000 */
[----:B------:R-:W-:Y:S01]  /*2010*/  FMUL.FTZ R20, R36, UR10 ;  /* 0x0000000a24147c20 */ /* 0x000fe20008410000 */
[----:B------:R-:W-:Y:S01]  /*2020*/  FMUL.FTZ R55, R55, UR10 ;  /* 0x0000000a37377c20 */ /* 0x000fe20008410000 */
[----:B------:R-:W-:Y:S01]  /*2030*/  FMUL.FTZ R58, R58, UR10 ;  /* 0x0000000a3a3a7c20 */ /* 0x000fe20008410000 */
[----:B------:R-:W-:Y:S01]  /*2040*/  FMUL.FTZ R5, R57, UR10 ;  /* 0x0000000a39057c20 */ /* 0x000fe20008410000 */
[----:B0-----:R-:W-:Y:S01]  /*2050*/  IADD3 R7, R7, -UR14, R32 ;  /* 0x8000000e07077c10 */ /* 0x001fe2000fffe020 */
[----:B------:R-:W0:Y:S01]  /*2060*/  MUFU.TANH R35, R35 ;  /* 0x0000002300237308 */ /* 0x000e220000002400 */
[----:B------:R-:W-:Y:S01]  /*2070*/  FMUL.FTZ R59, R59, UR10 ;  /* 0x0000000a3b3b7c20 */ /* 0x000fe20008410000 */
[----:B------:R-:W-:Y:S01]  /*2080*/  FMUL.FTZ R67, R67, UR10 ;  /* 0x0000000a43437c20 */ /* 0x000fe20008410000 */
[----:B------:R-:W-:Y:S01]  /*2090*/  VIMNMX R7, R30, R7, PT ;  /* 0x000000071e077248 */ /* 0x000fe20003fe0100 */
[----:B------:R-:W-:Y:S01]  /*20a0*/  FMUL.FTZ R62, R62, UR10 ;  /* 0x0000000a3e3e7c20 */ /* 0x000fe20008410000 */
[----:B------:R-:W-:Y:S01]  /*20b0*/  FMUL.FTZ R6, R53, UR10 ;  /* 0x0000000a35067c20 */ /* 0x000fe20008410000 */
[----:B------:R-:W-:Y:S01]  /*20c0*/  FMUL.FTZ R63, R63, UR10 ;  /* 0x0000000a3f3f7c20 */ /* 0x000fe20008410000 */
[C---:B------:R-:W-:Y:S01]  /*20d0*/  ISETP.GT.AND P3, PT, R7.reuse, RZ, PT ;  /* 0x000000ff0700720c */ /* 0x040fe20003f64270 */
[----:B------:R-:W3:Y:S01]  /*20e0*/  MUFU.TANH R38, R38 ;  /* 0x0000002600267308 */ /* 0x000ee20000002400 */
[----:B------:R-:W-:Y:S01]  /*20f0*/  ISETP.GT.AND P4, PT, R7, 0x1, PT ;  /* 0x000000010700780c */ /* 0x000fe20003f84270 */
[----:B------:R-:W-:Y:S01]  /*2100*/  FMUL.FTZ R11, R45, UR10 ;  /* 0x0000000a2d0b7c20 */ /* 0x000fe20008410000 */
[----:B------:R-:W-:Y:S01]  /*2110*/  ISETP.GT.AND P5, PT, R7, 0x8, PT ;  /* 0x000000080700780c */ /* 0x000fe20003fa4270 */
[----:B------:R-:W-:Y:S01]  /*2120*/  FMUL.FTZ R66, R66, UR10 ;  /* 0x0000000a42427c20 */ /* 0x000fe20008410000 */
[----:B-1----:R-:W-:Y:S01]  /*2130*/  FSEL R93, R93, -INF , P3 ;  /* 0xff8000005d5d7808 */ /* 0x002fe20001800000 */
[----:B------:R-:W-:Y:S01]  /*2140*/  FMUL.FTZ R70, R70, UR10 ;  /* 0x0000000a46467c20 */ /* 0x000fe20008410000 */
[----:B--2---:R-:W-:Y:S01]  /*2150*/  FSEL R34, R27, -INF , P4 ;  /* 0xff8000001b227808 */ /* 0x004fe20002000000 */
[----:B------:R-:W1:Y:S01]  /*2160*/  MUFU.TANH R39, R39 ;  /* 0x0000002700277308 */ /* 0x000e620000002400 */
[----:B------:R-:W-:Y:S01]  /*2170*/  ISETP.GT.AND P3, PT, R7, 0x9, PT ;  /* 0x000000090700780c */ /* 0x000fe20003f64270 */
[----:B------:R-:W-:Y:S01]  /*2180*/  FMUL.FTZ R10, R49, UR10 ;  /* 0x0000000a310a7c20 */ /* 0x000fe20008410000 */
[----:B----4-:R-:W-:Y:S01]  /*2190*/  FSEL R95, R95, -INF , P5 ;  /* 0xff8000005f5f7808 */ /* 0x010fe20002800000 */
[----:B------:R-:W-:Y:S01]  /*21a0*/  FMUL.FTZ R74, R74, UR10 ;  /* 0x0000000a4a4a7c20 */ /* 0x000fe20008410000 */
[----:B------:R-:W-:Y:S01]  /*21b0*/  FMNMX.FTZ R4, R93, R34, !PT ;  /* 0x000000225d047209 */ /* 0x000fe20007810000 */
[----:B------:R-:W-:Y:S01]  /*21c0*/  FMUL.FTZ R75, R75, UR10 ;  /* 0x0000000a4b4b7c20 */ /* 0x000fe20008410000 */
[----:B------:R-:W-:Y:S01]  /*21d0*/  ISETP.GT.AND P4, PT, R7, 0x10, PT ;  /* 0x000000100700780c */ /* 0x000fe20003f84270 */
[----:B------:R-:W2:Y:S01]  /*21e0*/  MUFU.TANH R42, R42 ;  /* 0x0000002a002a7308 */ /* 0x000ea20000002400 */
[----:B-----5:R-:W-:Y:S01]  /*21f0*/  FSEL R97, R31, -INF , P3 ;  /* 0xff8000001f617808 */ /* 0x020fe20001800000 */
[----:B------:R-:W-:Y:S01]  /*2200*/  FMUL.FTZ R14, R41, UR10 ;  /* 0x0000000a290e7c20 */ /* 0x000fe20008410000 */
[----:B------:R-:W-:Y:S01]  /*2210*/  FMNMX.FTZ R4, R95, R4, !PT ;  /* 0x000000045f047209 */ /* 0x000fe20007810000 */
[----:B------:R-:W-:Y:S01]  /*2220*/  FMUL.FTZ R78, R78, UR10 ;  /* 0x0000000a4e4e7c20 */ /* 0x000fe20008410000 */
[----:B------:R-:W-:Y:S01]  /*2230*/  ISETP.GT.AND P3, PT, R7, 0x11, PT ;  /* 0x000000110700780c */ /* 0x000fe20003f64270 */
[----:B------:R-:W-:Y:S01]  /*2240*/  FMUL.FTZ R79, R79, UR10 ;  /* 0x0000000a4f4f7c20 */ /* 0x000fe20008410000 */
[----:B------:R-:W-:Y:S01]  /*2250*/  FSEL R99, R99, -INF , P4 ;  /* 0xff80000063637808 */ /* 0x000fe20002000000 */
[----:B------:R-:W4:Y:S01]  /*2260*/  MUFU.TANH R43, R43 ;  /* 0x0000002b002b7308 */ /* 0x000f220000002400 */
[----:B------:R-:W-:Y:S01]  /*2270*/  FMNMX.FTZ R4, R97, R4, !PT ;  /* 0x0000000461047209 */ /* 0x000fe20007810000 */
[----:B------:R-:W-:Y:S01]  /*2280*/  FMUL.FTZ R82, R82, UR10 ;  /* 0x0000000a52527c20 */ /* 0x000fe20008410000 */
[----:B------:R-:W-:Y:S01]  /*2290*/  ISETP.GT.AND P4, PT, R7, 0x18, PT ;  /* 0x000000180700780c */ /* 0x000fe20003f84270 */
[----:B------:R-:W-:Y:S01]  /*22a0*/  FMUL.FTZ R83, R83, UR10 ;  /* 0x0000000a53537c20 */ /* 0x000fe20008410000 */
[----:B0-----:R-:W-:Y:S01]  /*22b0*/  FSEL R101, R35, -INF , P3 ;  /* 0xff80000023657808 */ /* 0x001fe20001800000 */
[----:B------:R-:W-:Y:S01]  /*22c0*/  FMUL.FTZ R15, R37, UR10 ;  /* 0x0000000a250f7c20 */ /* 0x000fe20008410000 */
[----:B------:R-:W-:Y:S01]  /*22d0*/  FMNMX.FTZ R4, R99, R4, !PT ;  /* 0x0000000463047209 */ /* 0x000fe20007810000 */
[----:B------:R-:W0:Y:S01]  /*22e0*/  MUFU.TANH R46, R46 ;  /* 0x0000002e002e7308 */ /* 0x000e220000002400 */
[----:B------:R-:W-:Y:S01]  /*22f0*/  ISETP.GT.AND P3, PT, R7, 0x19, PT ;  /* 0x000000190700780c */ /* 0x000fe20003f64270 */
[----:B------:R-:W-:Y:S01]  /*2300*/  FMUL.FTZ R86, R86, UR10 ;  /* 0x0000000a56567c20 */ /* 0x000fe20008410000 */
[----:B---3--:R-:W-:Y:S01]  /*2310*/  FSEL R103, R38, -INF , P4 ;  /* 0xff80000026677808 */ /* 0x008fe20002000000 */
[----:B------:R-:W-:Y:S01]  /*2320*/  FMUL.FTZ R87, R87, UR10 ;  /* 0x0000000a57577c20 */ /* 0x000fe20008410000 */
[----:B------:R-:W-:Y:S01]  /*2330*/  FMNMX.FTZ R4, R101, R4, !PT ;  /* 0x0000000465047209 */ /* 0x000fe20007810000 */
[----:B------:R-:W3:Y:S01]  /*2340*/  SHFL.IDX PT, R26, R26, RZ, 0x1c1f ;  /* 0x001c1fff1a1a7589 */ /* 0x000ee200000e0000 */
[----:B------:R-:W-:Y:S01]  /*2350*/  ISETP.GT.AND P4, PT, R7, 0x20, PT ;  /* 0x000000200700780c */ /* 0x000fe20003f84270 */
[----:B------:R-:W5:Y:S01]  /*2360*/  MUFU.TANH R47, R47 ;  /* 0x0000002f002f7308 */ /* 0x000f620000002400 */
[----:B-1----:R-:W-:Y:S01]  /*2370*/  FSEL R105, R39, -INF , P3 ;  /* 0xff80000027697808 */ /* 0x002fe20001800000 */
[----:B------:R-:W-:Y:S01]  /*2380*/  FMUL.FTZ R61, R61, UR10 ;  /* 0x0000000a3d3d7c20 */ /* 0x000fe20008410000 */
[----:B------:R-:W-:Y:S01]  /*2390*/  FMNMX.FTZ R4, R103, R4, !PT ;  /* 0x0000000467047209 */ /* 0x000fe20007810000 */
[----:B------:R-:W-:Y:S01]  /*23a0*/  ULDC UR6, c[0x0][0x988] ;  /* 0x0002620000067ab9 */ /* 0x000fe20000000800 */
[----:B------:R-:W-:Y:S01]  /*23b0*/  ISETP.GT.AND P3, PT, R7, 0x21, PT ;  /* 0x000000210700780c */ /* 0x000fe20003f64270 */
[----:B------:R-:W-:Y:S01]  /*23c0*/  FMUL.FTZ R65, R65, UR10 ;  /* 0x0000000a41417c20 */ /* 0x000fe20008410000 */
[----:B--2---:R-:W-:Y:S01]  /*23d0*/  FSEL R107, R42, -INF , P4 ;  /* 0xff8000002a6b7808 */ /* 0x004fe20002000000 */
[----:B------:R-:W1:Y:S01]  /*23e0*/  MUFU.TANH R50, R50 ;  /* 0x0000003200327308 */ /* 0x000e620000002400 */
[----:B------:R-:W-:Y:S01]  /*23f0*/  FMNMX.FTZ R4, R105, R4, !PT ;  /* 0x0000000469047209 */ /* 0x000fe20007810000 */
[----:B------:R-:W-:Y:S01]  /*2400*/  FMUL.FTZ R13, R40, UR10 ;  /* 0x0000000a280d7c20 */ /* 0x000fe20008410000 */
[----:B------:R-:W-:Y:S01]  /*2410*/  ISETP.GT.AND P4, PT, R7, 0x28, PT ;  /* 0x000000280700780c */ /* 0x000fe20003f84270 */
[----:B------:R-:W-:Y:S01]  /*2420*/  FMUL.FTZ R69, R69, UR10 ;  /* 0x0000000a45457c20 */ /* 0x000fe20008410000 */
[----:B----4-:R-:W-:Y:S01]  /*2430*/  FSEL R109, R43, -INF , P3 ;  /* 0xff8000002b6d7808 */ /* 0x010fe20001800000 */
[----:B------:R-:W-:Y:S01]  /*2440*/  FMUL.FTZ R73, R73, UR10 ;  /* 0x0000000a49497c20 */ /* 0x000fe20008410000 */
[----:B------:R-:W-:Y:S01]  /*2450*/  FMNMX.FTZ R36, R107, R4, !PT ;  /* 0x000000046b247209 */ /* 0x000fe20007810000 */
[----:B------:R-:W2:Y:S01]  /*2460*/  MUFU.TANH R51, R51 ;  /* 0x0000003300337308 */ /* 0x000ea20000002400 */
[----:B------:R-:W-:Y:S01]  /*2470*/  ISETP.GT.AND P3, PT, R7, 0x29, PT ;  /* 0x000000290700780c */ /* 0x000fe20003f64270 */
[----:B------:R-:W-:Y:S01]  /*2480*/  FMUL.FTZ R4, R71, UR10 ;  /* 0x0000000a47047c20 */ /* 0x000fe20008410000 */
[----:B0-----:R-:W-:Y:S01]  /*2490*/  FSEL R111, R46, -INF , P4 ;  /* 0xff8000002e6f7808 */ /* 0x001fe20002000000 */
[----:B------:R-:W-:Y:S01]  /*24a0*/  FMUL.FTZ R12, R44, UR10 ;  /* 0x0000000a2c0c7c20 */ /* 0x000fe20008410000 */
[----:B------:R-:W-:Y:S01]  /*24b0*/  FMNMX.FTZ R36, R109, R36, !PT ;  /* 0x000000246d247209 */ /* 0x000fe20007810000 */
[----:B------:R-:W-:Y:S01]  /*24c0*/  FMUL.FTZ R9, R48, UR10 ;  /* 0x0000000a30097c20 */ /* 0x000fe20008410000 */
[----:B------:R-:W-:Y:S01]  /*24d0*/  ISETP.GT.AND P4, PT, R7, 0x30, PT ;  /* 0x000000300700780c */ /* 0x000fe20003f84270 */
[----:B------:R-:W-:Y:S01]  /*24e0*/  MUFU.TANH R54, R54 ;  /* 0x0000003600367308 */ /* 0x000fe20000002400 */
[----:B-----5:R-:W-:Y:S01]  /*24f0*/  FSEL R91, R47, -INF , P3 ;  /* 0xff8000002f5b7808 */ /* 0x020fe20001800000 */
[----:B------:R-:W-:Y:S01]  /*2500*/  FMUL.FTZ R77, R77, UR10 ;  /* 0x0000000a4d4d7c20 */ /* 0x000fe20008410000 */
[----:B------:R-:W-:Y:S01]  /*2510*/  FMNMX.FTZ R36, R111, R36, !PT ;  /* 0x000000246f247209 */ /* 0x000fe20007810000 */
[----:B------:R-:W-:Y:S01]  /*2520*/  FMUL.FTZ R8, R52, UR10 ;  /* 0x0000000a34087c20 */ /* 0x000fe20008410000 */
[----:B------:R-:W-:Y:S01]  /*2530*/  ISETP.GT.AND P3, PT, R7, 0x31, PT ;  /* 0x000000310700780c */ /* 0x000fe20003f64270 */
[----:B------:R-:W-:Y:S01]  /*2540*/  FMUL.FTZ R3, R56, UR10 ;  /* 0x0000000a38037c20 */ /* 0x000fe20008410000 */
[----:B-1----:R-:W-:Y:S01]  /*2550*/  FSEL R71, R50, -INF , P4 ;  /* 0xff80000032477808 */ /* 0x002fe20002000000 */
[----:B------:R-:W0:Y:S01]  /*2560*/  MUFU.TANH R55, R55 ;  /* 0x0000003700377308 */ /* 0x000e220000002400 */
[----:B------:R-:W-:Y:S01]  /*2570*/  FMNMX.FTZ R36, R91, R36, !PT ;  /* 0x000000245b247209 */ /* 0x000fe20007810000 */
[----:B------:R-:W-:Y:S01]  /*2580*/  FMUL.FTZ R81, R81, UR10 ;  /* 0x0000000a51517c20 */ /* 0x000fe20008410000 */
[----:B------:R-:W-:Y:S01]  /*2590*/  ISETP.GT.AND P4, PT, R7, 0x38, PT ;  /* 0x000000380700780c */ /* 0x000fe20003f84270 */
[----:B------:R-:W-:Y:S01]  /*25a0*/  FMUL.FTZ R60, R60, UR10 ;  /* 0x0000000a3c3c7c20 */ /* 0x000fe20008410000 */
[----:B------:R-:W-:Y:S01]  /*25b0*/  FMNMX.FTZ R36, R71, R36, !PT ;  /* 0x0000002447247209 */ /* 0x000fe20007810000 */
        /* <DEDUP_REMOVED lines=8> */
[----:B------:R1:W-:Y:S01]  /*2640*/  @!P1 SYNCS.ARRIVE.TRANS64.RED.A1T0 RZ, [R0+URZ], RZ ;  /* 0x000000ff00ff99a7 */ /* 0x0003e2000810043f */
[----:B------:R-:W-:Y:S01]  /*2650*/  UIMAD UR11, UR49, UR11, -UR14 ;  /* 0x0000000b310b72a4 */ /* 0x000fe2000f8e0a0e */
[----:B------:R-:W4:Y:S01]  /*2660*/  MUFU.TANH R29, R59 ;  /* 0x0000003b001d7308 */ /* 0x000f220000002400 */
[----:B------:R-:W-:Y:S01]  /*2670*/  UMOV UR10, UR36 ;  /* 0x00000024000a7c82 */ /* 0x000fe20008000000 */
[----:B------:R-:W-:-:S06]  /*2680*/  UIADD3 UR54, UR54, -0x2, URZ ;  /* 0xfffffffe36367890 */ /* 0x000fcc000fffe03f */
[----:B------:R2:W-:Y:S08]  /*2690*/  MUFU.TANH R53, R67 ;  /* 0x0000004300357308 */ /* 0x0005f00000002400 */
[----:B------:R-:W5:Y:S01]  /*26a0*/  MUFU.TANH R62, R62 ;  /* 0x0000003e003e7308 */ /* 0x000f620000002400 */
[----:B--2---:R-:W-:Y:S02]  /*26b0*/  FSEL R67, R51, -INF , P3 ;  /* 0xff80000033437808 */ /* 0x004fe40001800000 */
[----:B------:R-:W-:-:S02]  /*26c0*/  ISETP.GT.AND P3, PT, R7, 0x39, PT ;  /* 0x000000390700780c */ /* 0x000fc40003f64270 */
[----:B------:R-:W-:Y:S02]  /*26d0*/  FMNMX.FTZ R36, R67, R36, !PT ;  /* 0x0000002443247209 */ /* 0x000fe40007810000 */
[----:B0-----:R-:W-:Y:S01]  /*26e0*/  FSEL R59, R55, -INF , P3 ;  /* 0xff800000373b7808 */ /* 0x001fe20001800000 */
[----:B------:R0:W2:Y:S01]  /*26f0*/  MUFU.TANH R45, R63 ;  /* 0x0000003f002d7308 */ /* 0x0000a20000002400 */
[----:B------:R-:W-:-:S04]  /*2700*/  ISETP.GT.AND P3, PT, R7, 0x41, PT ;  /* 0x000000410700780c */ /* 0x000fc80003f64270 */
[----:B----4-:R-:W-:Y:S02]  /*2710*/  FSEL R55, R29, -INF , P3 ;  /* 0xff8000001d377808 */ /* 0x010fe40001800000 */
[C---:B------:R-:W-:Y:S01]  /*2720*/  ISETP.GT.AND P3, PT, R7.reuse, 0x49, PT ;  /* 0x000000490700780c */ /* 0x040fe20003f64270 */
[----:B------:R-:W4:Y:S01]  /*2730*/  MUFU.TANH R66, R66 ;  /* 0x0000004200427308 */ /* 0x000f220000002400 */
[----:B0-----:R-:W-:Y:S02]  /*2740*/  FSEL R63, R54, -INF , P4 ;  /* 0xff800000363f7808 */ /* 0x001fe40002000000 */
[----:B------:R-:W-:Y:S02]  /*2750*/  ISETP.GT.AND P4, PT, R7, 0x40, PT ;  /* 0x000000400700780c */ /* 0x000fe40003f84270 */
[----:B------:R-:W-:Y:S02]  /*2760*/  FMNMX.FTZ R36, R63, R36, !PT ;  /* 0x000000243f247209 */ /* 0x000fe40007810000 */
[----:B------:R-:W-:Y:S01]  /*2770*/  FSEL R57, R57, -INF , P4 ;  /* 0xff80000039397808 */ /* 0x000fe20002000000 */
[----:B------:R-:W0:Y:S01]  /*2780*/  MUFU.TANH R49, R70 ;  /* 0x0000004600317308 */ /* 0x000e220000002400 */
[----:B------:R-:W-:-:S02]  /*2790*/  FMNMX.FTZ R36, R59, R36, !PT ;  /* 0x000000243b247209 */ /* 0x000fc40007810000 */
[----:B------:R-:W-:Y:S02]  /*27a0*/  ISETP.GT.AND P4, PT, R7, 0x48, PT ;  /* 0x000000480700780c */ /* 0x000fe40003f84270 */
[----:B------:R-:W-:Y:S02]  /*27b0*/  FMNMX.FTZ R36, R57, R36, !PT ;  /* 0x0000002439247209 */ /* 0x000fe40007810000 */
[----:B-----5:R-:W-:Y:S01]  /*27c0*/  FSEL R43, R62, -INF , P4 ;  /* 0xff8000003e2b7808 */ /* 0x020fe20002000000 */
[----:B------:R-:W5:Y:S01]  /*27d0*/  MUFU.TANH R4, R4 ;  /* 0x0000000400047308 */ /* 0x000f620000002400 */
[----:B------:R-:W-:Y:S02]  /*27e0*/  FMNMX.FTZ R36, R55, R36, !PT ;  /* 0x0000002437247209 */ /* 0x000fe40007810000 */
[----:B------:R-:W-:Y:S02]  /*27f0*/  ISETP.GT.AND P4, PT, R7, 0x50, PT ;  /* 0x000000500700780c */ /* 0x000fe40003f84270 */
[----:B--2---:R-:W-:-:S02]  /*2800*/  FSEL R45, R45, -INF , P3 ;  /* 0xff8000002d2d7808 */ /* 0x004fc40001800000 */
[----:B------:R-:W-:Y:S01]  /*2810*/  FMNMX.FTZ R36, R43, R36, !PT ;  /* 0x000000242b247209 */ /* 0x000fe20007810000 */
[----:B------:R-:W2:Y:S01]  /*2820*/  MUFU.TANH R41, R74 ;  /* 0x0000004a00297308 */ /* 0x000ea20000002400 */
[----:B------:R-:W-:Y:S02]  /*2830*/  ISETP.GT.AND P3, PT, R7, 0x51, PT ;  /* 0x000000510700780c */ /* 0x000fe40003f64270 */
[----:B----4-:R-:W-:Y:S02]  /*2840*/  FSEL R47, R66, -INF , P4 ;  /* 0xff800000422f7808 */ /* 0x010fe40002000000 */
[----:B------:R-:W-:Y:S02]  /*2850*/  FMNMX.FTZ R36, R45, R36, !PT ;  /* 0x000000242d247209 */ /* 0x000fe40007810000 */
[----:B------:R-:W-:Y:S01]  /*2860*/  ISETP.GT.AND P4, PT, R7, 0x58, PT ;  /* 0x000000580700780c */ /* 0x000fe20003f84270 */
[----:B------:R-:W4:Y:S01]  /*2870*/  MUFU.TANH R75, R75 ;  /* 0x0000004b004b7308 */ /* 0x000f220000002400 */
[----:B------:R-:W-:-:S02]  /*2880*/  FSEL R53, R53, -INF , P3 ;  /* 0xff80000035357808 */ /* 0x000fc40001800000 */
[----:B------:R-:W-:Y:S02]  /*2890*/  FMNMX.FTZ R36, R47, R36, !PT ;  /* 0x000000242f247209 */ /* 0x000fe40007810000 */
[----:B------:R-:W-:Y:S02]  /*28a0*/  ISETP.GT.AND P3, PT, R7, 0x59, PT ;  /* 0x000000590700780c */ /* 0x000fe40003f64270 */
[----:B0-----:R-:W-:Y:S01]  /*28b0*/  FSEL R49, R49, -INF , P4 ;  /* 0xff80000031317808 */ /* 0x001fe20002000000 */
[----:B------:R-:W0:Y:S01]  /*28c0*/  MUFU.TANH R35, R78 ;  /* 0x0000004e00237308 */ /* 0x000e220000002400 */
[----:B------:R-:W-:Y:S02]  /*28d0*/  FMNMX.FTZ R36, R53, R36, !PT ;  /* 0x0000002435247209 */ /* 0x000fe40007810000 */
[----:B------:R-:W-:Y:S02]  /*28e0*/  ISETP.GT.AND P4, PT, R7, 0x60, PT ;  /* 0x000000600700780c */ /* 0x000fe40003f84270 */
[----:B-----5:R-:W-:-:S02]  /*28f0*/  FSEL R51, R4, -INF , P3 ;  /* 0xff80000004337808 */ /* 0x020fc40001800000 */
[----:B------:R-:W-:Y:S01]  /*2900*/  FMNMX.FTZ R36, R49, R36, !PT ;  /* 0x0000002431247209 */ /* 0x000fe20007810000 */
[----:B------:R-:W5:Y:S01]  /*2910*/  MUFU.TANH R39, R79 ;  /* 0x0000004f00277308 */ /* 0x000f620000002400 */
[----:B------:R-:W-:Y:S02]  /*2920*/  ISETP.GT.AND P3, PT, R7, 0x61, PT ;  /* 0x000000610700780c */ /* 0x000fe40003f64270 */
[----:B--2---:R-:W-:Y:S02]  /*2930*/  FSEL R41, R41, -INF , P4 ;  /* 0xff80000029297808 */ /* 0x004fe40002000000 */
[----:B------:R-:W-:Y:S02]  /*2940*/  FMNMX.FTZ R36, R51, R36, !PT ;  /* 0x0000002433247209 */ /* 0x000fe40007810000 */
[----:B------:R-:W-:Y:S01]  /*2950*/  ISETP.GT.AND P4, PT, R7, 0x68, PT ;  /* 0x000000680700780c */ /* 0x000fe20003f84270 */
[----:B------:R-:W2:Y:S01]  /*2960*/  MUFU.TANH R31, R82 ;  /* 0x00000052001f7308 */ /* 0x000ea20000002400 */
[----:B----4-:R-:W-:-:S02]  /*2970*/  FSEL R29, R75, -INF , P3 ;  /* 0xff8000004b1d7808 */ /* 0x010fc40001800000 */
        /* <DEDUP_REMOVED lines=8> */
[----:B------:R-:W4:Y:S01]  /*2a00*/  MUFU.TANH R33, R86 ;  /* 0x0000005600217308 */ /* 0x000f220000002400 */
[----:B------:R-:W-:Y:S02]  /*2a10*/  ISETP.GT.AND P3, PT, R7, 0x71, PT ;  /* 0x000000710700780c */ /* 0x000fe40003f64270 */
[----:B--2---:R-:W-:Y:S02]  /*2a20*/  FSEL R31, R31, -INF , P4 ;  /* 0xff8000001f1f7808 */ /* 0x004fe40002000000 */
[----:B------:R-:W-:Y:S02]  /*2a30*/  FMNMX.FTZ R36, R39, R36, !PT ;  /* 0x0000002427247209 */ /* 0x000fe40007810000 */
[----:B------:R-:W-:Y:S01]  /*2a40*/  ISETP.GT.AND P4, PT, R7, 0x78, PT ;  /* 0x000000780700780c */ /* 0x000fe20003f84270 */
[----:B------:R-:W2:Y:S01]  /*2a50*/  MUFU.TANH R27, R87 ;  /* 0x00000057001b7308 */ /* 0x000ea20000002400 */
[----:B0-----:R-:W-:-:S02]  /*2a60*/  FSEL R37, R37, -INF , P3 ;  /* 0xff80000025257808 */ /* 0x001fc40001800000 */
[----:B------:R-:W-:Y:S02]  /*2a70*/  FMNMX.FTZ R36, R31, R36, !PT ;  /* 0x000000241f247209 */ /* 0x000fe40007810000 */
[----:B------:R-:W-:Y:S02]  /*2a80*/  ISETP.GT.AND P3, PT, R7, 0x79, PT ;  /* 0x000000790700780c */ /* 0x000fe40003f64270 */
[----:B------:R-:W-:Y:S01]  /*2a90*/  FMNMX.FTZ R36, R37, R36, !PT ;  /* 0x0000002425247209 */ /* 0x000fe20007810000 */
[----:B------:R-:W-:Y:S01]  /*2aa0*/  MUFU.TANH R21, R21 ;  /* 0x0000001500157308 */ /* 0x000fe20000002400 */
[----:B----4-:R-:W-:-:S04]  /*2ab0*/  FSEL R33, R33, -INF , P4 ;  /* 0xff80000021217808 */ /* 0x010fc80002000000 */
[----:B------:R-:W-:-:S03]  /*2ac0*/  FMNMX.FTZ R36, R33, R36, !PT ;  /* 0x0000002421247209 */ /* 0x000fc60007810000 */
[----:B------:R-:W0:Y:S01]  /*2ad0*/  MUFU.TANH R88, R88 ;  /* 0x0000005800587308 */ /* 0x000e220000002400 */
[----:B--2---:R-:W-:-:S04]  /*2ae0*/  FSEL R27, R27, -INF , P3 ;  /* 0xff8000001b1b7808 */ /* 0x004fc80001800000 */
[----:B------:R-:W-:-:S03]  /*2af0*/  FMNMX.FTZ R36, R27, R36, !PT ;  /* 0x000000241b247209 */ /* 0x000fc60007810000 */
[----:B------:R2:W-:Y:S02]  /*2b00*/  MUFU.TANH R38, R61 ;  /* 0x0000003d00267308 */ /* 0x0005e40000002400 */
[----:B------:R-:W4:Y:S06]  /*2b10*/  SHFL.BFLY PT, R7, R36, 0x2, 0x1f ;  /* 0x0c401f0024077f89 */ /* 0x000f2c00000e0000 */
[----:B------:R-:W5:Y:S01]  /*2b20*/  MUFU.TANH R89, R89 ;  /* 0x0000005900597308 */ /* 0x000f620000002400 */
[----:B--2---:R-:W-:Y:S01]  /*2b30*/  VIADD R61, R32, -UR14 ;  /* 0x8000000e203d7c36 */ /* 0x004fe20008000000 */
[----:B------:R-:W-:-:S04]  /*2b40*/  @UP0 ULDC UR14, c[0x0][0x450] ;  /* 0x00011400000e0ab9 */ /* 0x000fc80000000800 */
[----:B---3--:R-:W-:Y:S02]  /*2b50*/  VIADDMNMX R61, R26, R61, R30, PT ;  /* 0x0000003d1a3d7246 */ /* 0x008fe4000380011e */
[----:B------:R-:W2:Y:S02]  /*2b60*/  MUFU.TANH R28, R28 ;  /* 0x0000001c001c7308 */ /* 0x000ea40000002400 */
[C---:B------:R-:W-:Y:S02]  /*2b70*/  ISETP.GT.AND P4, PT, R61.reuse, 0x1, PT ;  /* 0x000000013d00780c */ /* 0x040fe40003f84270 */
[----:B------:R-:W-:Y:S02]  /*2b80*/  ISETP.GT.AND P5, PT, R61, 0x8, PT ;  /* 0x000000083d00780c */ /* 0x000fe40003fa4270 */
[----:B0-----:R-:W-:Y:S02]  /*2b90*/  FSEL R88, R88, -INF , P4 ;  /* 0xff80000058587808 */ /* 0x001fe40002000000 */
[----:B------:R-:W-:Y:S01]  /*2ba0*/  MUFU.TANH R24, R24 ;  /* 0x0000001800187308 */ /* 0x000fe20000002400 */
[----:B-----5:R-:W-:-:S02]  /*2bb0*/  FSEL R89, R89, -INF , P5 ;  /* 0xff80000059597808 */ /* 0x020fc40002800000 */
[----:B----4-:R-:W-:Y:S02]  /*2bc0*/  FMNMX.FTZ R4, R36, R7, !PT ;  /* 0x0000000724047209 */ /* 0x010fe40007810000 */
[----:B------:R-:W-:-:S03]  /*2bd0*/  ISETP.GT.AND P4, PT, R61, 0x10, PT ;  /* 0x000000103d00780c */ /* 0x000fc60003f84270 */
[----:B------:R-:W0:Y:S01]  /*2be0*/  SHFL.BFLY PT, R7, R4, 0x1, 0x1f ;  /* 0x0c201f0004077f89 */ /* 0x000e2200000e0000 */
[----:B------:R-:W3:Y:S08]  /*2bf0*/  MUFU.TANH R25, R25 ;  /* 0x0000001900197308 */ /* 0x000ef00000002400 */
[----:B------:R4:W-:Y:S08]  /*2c00*/  MUFU.TANH R40, R65 ;  /* 0x0000004100287308 */ /* 0x0009f00000002400 */
[----:B------:R-:W5:Y:S01]  /*2c10*/  MUFU.TANH R20, R20 ;  /* 0x0000001400147308 */ /* 0x000f620000002400 */
[----:B0-----:R-:W-:Y:S01]  /*2c20*/  FMNMX.FTZ R7, R4, R7, !PT ;  /* 0x0000000704077209 */ /* 0x001fe20007810000 */
[----:B------:R-:W-:-:S06]  /*2c30*/  IMAD.U32 R4, RZ, RZ, UR6 ;  /* 0x00000006ff047e24 */ /* 0x000fcc000f8e00ff */
[----:B------:R-:W0:Y:S01]  /*2c40*/  MUFU.TANH R15, R15 ;  /* 0x0000000f000f7308 */ /* 0x000e220000002400 */
[----:B------:R-:W-:Y:S01]  /*2c50*/  @UP0 ULDC UR6, c[0x0][0x44c] ;  /* 0x0001130000060ab9 */ /* 0x000fe20000000800 */
[C---:B------:R-:W-:Y:S01]  /*2c60*/  FSETP.NEU.FTZ.AND P3, PT, R7.reuse, -INF , PT ;  /* 0xff8000000700780b */ /* 0x040fe20003f7d000 */
[----:B------:R-:W-:Y:S01]  /*2c70*/  FMUL.FTZ R36, R7, R4 ;  /* 0x0000000407247220 */ /* 0x000fe20000410000 */
[----:B------:R-:W-:-:S04]  /*2c80*/  UIMAD.WIDE.U32 UR6, UR36, UR6, URZ ;  /* 0x00000006240672a5 */ /* 0x000fc8000f8e003f */
[----:B------:R-:W-:Y:S01]  /*2c90*/  FSEL R36, R36, RZ, P3 ;  /* 0x000000ff24247208 */ /* 0x000fe20001800000 */
[----:B------:R2:W-:Y:S01]  /*2ca0*/  MUFU.TANH R42, R69 ;  /* 0x00000045002a7308 */ /* 0x0005e20000002400 */
[----:B------:R-:W-:Y:S01]  /*2cb0*/  ISETP.GT.AND P3, PT, R61, RZ, PT ;  /* 0x000000ff3d00720c */ /* 0x000fe20003f64270 */
[----:B------:R-:W-:Y:S02]  /*2cc0*/  @UP0 USHF.R.U32.HI UR10, URZ, UR14, UR7 ;  /* 0x0000000e3f0a0299 */ /* 0x000fe40008011607 */
[-CC-:B------:R-:W-:Y:S01]  /*2cd0*/  FFMA.FTZ R181, R93, R4.reuse, -R36.reuse ;  /* 0x000000045db57223 */ /* 0x180fe20000010824 */
[----:B----4-:R-:W-:Y:S01]  /*2ce0*/  FSEL R65, R21, -INF , P3 ;  /* 0xff80000015417808 */ /* 0x010fe20001800000 */
[--C-:B------:R-:W-:Y:S01]  /*2cf0*/  FFMA.FTZ R169, R71, R4, -R36.reuse ;  /* 0x0000000447a97223 */ /* 0x100fe20000010824 */
[----:B------:R-:W-:Y:S01]  /*2d00*/  ISETP.GT.AND P3, PT, R61, 0x9, PT ;  /* 0x000000093d00780c */ /* 0x000fe20003f64270 */
[----:B------:R-:W4:Y:S01]  /*2d10*/  MUFU.TANH R13, R13 ;  /* 0x0000000d000d7308 */ /* 0x000f220000002400 */
[----:B------:R-:W-:Y:S01]  /*2d20*/  FMNMX.FTZ R30, R65, R88, !PT ;  /* 0x00000058411e7209 */ /* 0x000fe20007810000 */
[-CC-:B------:R-:W-:Y:S01]  /*2d30*/  FFMA.FTZ R183, R95, R4.reuse, -R36.reuse ;  /* 0x000000045fb77223 */ /* 0x180fe20000010824 */
[----:B--2---:R-:W-:Y:S01]  /*2d40*/  FSEL R69, R28, -INF , P3 ;  /* 0xff8000001c457808 */ /* 0x004fe20001800000 */
[--C-:B------:R-:W-:Y:S01]  /*2d50*/  FFMA.FTZ R97, R97, R4, -R36.reuse ;  /* 0x0000000461617223 */ /* 0x100fe20000010824 */
[----:B------:R-:W-:Y:S01]  /*2d60*/  FMNMX.FTZ R30, R89, R30, !PT ;  /* 0x0000001e591e7209 */ /* 0x000fe20007810000 */
[--C-:B------:R-:W-:Y:S01]  /*2d70*/  FFMA.FTZ R171, R63, R4, -R36.reuse ;  /* 0x000000043fab7223 */ /* 0x100fe20000010824 */
[----:B------:R-:W-:Y:S01]  /*2d80*/  ISETP.GT.AND P3, PT, R61, 0x11, PT ;  /* 0x000000113d00780c */ /* 0x000fe20003f64270 */
[----:B------:R2:W-:Y:S01]  /*2d90*/  MUFU.TANH R44, R73 ;  /* 0x00000049002c7308 */ /* 0x0005e20000002400 */
[----:B------:R-:W-:Y:S01]  /*2da0*/  FMNMX.FTZ R30, R69, R30, !PT ;  /* 0x0000001e451e7209 */ /* 0x000fe20007810000 */
[-CC-:B------:R-:W-:Y:S01]  /*2db0*/  FFMA.FTZ R177, R99, R4.reuse, -R36.reuse ;  /* 0x0000000463b17223 */ /* 0x180fe20000010824 */
[----:B---3--:R-:W-:Y:S01]  /*2dc0*/  FSEL R25, R25, -INF , P3 ;  /* 0xff80000019197808 */ /* 0x008fe20001800000 */
[-CC-:B------:R-:W-:Y:S01]  /*2dd0*/  FFMA.FTZ R153, R57, R4.reuse, -R36.reuse ;  /* 0x0000000439997223 */ /* 0x180fe20000010824 */
[----:B------:R-:W-:Y:S01]  /*2de0*/  ISETP.GT.AND P3, PT, R61, 0x19, PT ;  /* 0x000000193d00780c */ /* 0x000fe20003f64270 */
[-CC-:B------:R-:W-:Y:S01]  /*2df0*/  FFMA.FTZ R34, R34, R4.reuse, -R36.reuse ;  /* 0x0000000422227223 */ /* 0x180fe20000010824 */
[-CC-:B------:R-:W-:Y:S01]  /*2e00*/  FFMA.FTZ R179, R103, R4.reuse, -R36.reuse ;  /* 0x0000000467b37223 */ /* 0x180fe20000010824 */
[----:B------:R-:W-:Y:S01]  /*2e10*/  MUFU.TANH R14, R14 ;  /* 0x0000000e000e7308 */ /* 0x000fe20000002400 */
[----:B--2---:R-:W-:Y:S01]  /*2e20*/  FSEL R73, R24, -INF , P4 ;  /* 0xff80000018497808 */ /* 0x004fe20002000000 */
[-CC-:B------:R-:W-:Y:S01]  /*2e30*/  FFMA.FTZ R24, R55, R4.reuse, -R36.reuse ;  /* 0x0000000437187223 */ /* 0x180fe20000010824 */
[----:B------:R-:W-:Y:S01]  /*2e40*/  ISETP.GT.AND P4, PT, R61, 0x18, PT ;  /* 0x000000183d00780c */ /* 0x000fe20003f84270 */
[--C-:B------:R-:W-:Y:S01]  /*2e50*/  FFMA.FTZ R173, R107, R4, -R36.reuse ;  /* 0x000000046bad7223 */ /* 0x100fe20000010824 */
[----:B------:R-:W-:Y:S01]  /*2e60*/  FMNMX.FTZ R30, R73, R30, !PT ;  /* 0x0000001e491e7209 */ /* 0x000fe20007810000 */
[--C-:B------:R-:W-:Y:S01]  /*2e70*/  FFMA.FTZ R109, R109, R4, -R36.reuse ;  /* 0x000000046d6d7223 */ /* 0x100fe20000010824 */
[----:B-----5:R-:W-:Y:S01]  /*2e80*/  FSEL R75, R20, -INF , P4 ;  /* 0xff800000144b7808 */ /* 0x020fe20002000000 */
[----:B------:R-:W2:Y:S01]  /*2e90*/  MUFU.TANH R12, R12 ;  /* 0x0000000c000c7308 */ /* 0x000ea20000002400 */
[----:B------:R-:W-:Y:S01]  /*2ea0*/  FMNMX.FTZ R30, R25, R30, !PT ;  /* 0x0000001e191e7209 */ /* 0x000fe20007810000 */
[-CC-:B------:R-:W-:Y:S01]  /*2eb0*/  FFMA.FTZ R20, R101, R4.reuse, -R36.reuse ;  /* 0x0000000465147223 */ /* 0x180fe20000010824 */
[----:B------:R-:W-:Y:S01]  /*2ec0*/  ISETP.GT.AND P4, PT, R61, 0x20, PT ;  /* 0x000000203d00780c */ /* 0x000fe20003f84270 */
[-CC-:B------:R-:W-:Y:S01]  /*2ed0*/  FFMA.FTZ R175, R111, R4.reuse, -R36.reuse ;  /* 0x000000046faf7223 */ /* 0x180fe20000010824 */
[----:B0-----:R-:W-:Y:S01]  /*2ee0*/  FSEL R15, R15, -INF , P3 ;  /* 0xff8000000f0f7808 */ /* 0x001fe20001800000 */
[--C-:B------:R-:W-:Y:S01]  /*2ef0*/  FFMA.FTZ R43, R43, R4, -R36.reuse ;  /* 0x000000042b2b7223 */ /* 0x100fe20000010824 */
[----:B------:R-:W-:Y:S01]  /*2f00*/  FMNMX.FTZ R30, R75, R30, !PT ;  /* 0x0000001e4b1e7209 */ /* 0x000fe20007810000 */
[----:B------:R-:W-:Y:S01]  /*2f10*/  MUFU.TANH R11, R11 ;  /* 0x0000000b000b7308 */ /* 0x000fe20000002400 */
[----:B------:R-:W-:Y:S01]  /*2f20*/  ISETP.GT.AND P3, PT, R61, 0x21, PT ;  /* 0x000000213d00780c */ /* 0x000fe20003f64270 */
[-CC-:B------:R-:W-:Y:S01]  /*2f30*/  FFMA.FTZ R45, R45, R4.reuse, -R36.reuse ;  /* 0x000000042d2d7223 */ /* 0x180fe20000010824 */
[----:B----4-:R-:W-:Y:S01]  /*2f40*/  FSEL R13, R13, -INF , P4 ;  /* 0xff8000000d0d7808 */ /* 0x010fe20002000000 */
[--C-:B------:R-:W-:Y:S01]  /*2f50*/  FFMA.FTZ R47, R47, R4, -R36.reuse ;  /* 0x000000042f2f7223 */ /* 0x100fe20000010824 */
[----:B------:R-:W-:Y:S01]  /*2f60*/  FMNMX.FTZ R30, R15, R30, !PT ;  /* 0x0000001e0f1e7209 */ /* 0x000fe20007810000 */
[--C-:B------:R-:W-:Y:S01]  /*2f70*/  FFMA.FTZ R53, R53, R4, -R36.reuse ;  /* 0x0000000435357223 */ /* 0x100fe20000010824 */
[----:B------:R-:W-:Y:S01]  /*2f80*/  ISETP.GT.AND P4, PT, R61, 0x28, PT ;  /* 0x000000283d00780c */ /* 0x000fe20003f84270 */
[----:B------:R-:W0:Y:S01]  /*2f90*/  MUFU.TANH R9, R9 ;  /* 0x0000000900097308 */ /* 0x000e220000002400 */
[----:B------:R-:W-:Y:S01]  /*2fa0*/  FMNMX.FTZ R30, R13, R30, !PT ;  /* 0x0000001e0d1e7209 */ /* 0x000fe20007810000 */
[-CC-:B------:R-:W-:Y:S01]  /*2fb0*/  FFMA.FTZ R49, R49, R4.reuse, -R36.reuse ;  /* 0x0000000431317223 */ /* 0x180fe20000010824 */
[----:B--2---:R-:W-:Y:S01]  /*2fc0*/  FSEL R79, R12, -INF , P4 ;  /* 0xff8000000c4f7808 */ /* 0x004fe20002000000 */
[-CC-:B------:R-:W-:Y:S01]  /*2fd0*/  FFMA.FTZ R12, R105, R4.reuse, -R36.reuse ;  /* 0x00000004690c7223 */ /* 0x180fe20000010824 */
[----:B------:R-:W-:Y:S01]  /*2fe0*/  ISETP.GT.AND P4, PT, R61, 0x30, PT ;  /* 0x000000303d00780c */ /* 0x000fe20003f84270 */
        /* <DEDUP_REMOVED lines=9> */
[----:B------:R-:W-:Y:S01]  /*3080*/  UIADD3 UR11, UR11, UR10, URZ ;  /* 0x0000000a0b0b7290 */ /* 0x000fe2000fffe03f */
[----:B------:R2:W-:Y:S01]  /*3090*/  MUFU.TANH R46, R77 ;  /* 0x0000004d002e7308 */ /* 0x0005e20000002400 */
[----:B0-----:R-:W-:Y:S01]  /*30a0*/  FSEL R9, R9, -INF , P4 ;  /* 0xff80000009097808 */ /* 0x001fe20002000000 */
[----:B------:R-:W-:Y:S01]  /*30b0*/  FFMA.FTZ R27, R27, R4, -R36 ;  /* 0x000000041b1b7223 */ /* 0x000fe20000010824 */
[----:B------:R-:W-:Y:S01]  /*30c0*/  ISETP.GT.AND P4, PT, R61, 0x38, PT ;  /* 0x000000383d00780c */ /* 0x000fe20003f84270 */
[----:B------:R-:W-:Y:S01]  /*30d0*/  USHF.R.S32.HI UR6, URZ, 0x1f, UR11 ;  /* 0x0000001f3f067899 */ /* 0x000fe2000801140b */
[----:B------:R-:W-:-:S02]  /*30e0*/  CS2R R110, SRZ ;  /* 0x00000000006e7805 */ /* 0x000fc4000001ff00 */
[----:B------:R-:W-:Y:S02]  /*30f0*/  CS2R R106, SRZ ;  /* 0x00000000006a7805 */ /* 0x000fe4000001ff00 */
[----:B------:R-:W-:Y:S01]  /*3100*/  CS2R R104, SRZ ;  /* 0x0000000000687805 */ /* 0x000fe2000001ff00 */
[----:B------:R-:W0:Y:S01]  /*3110*/  MUFU.TANH R8, R8 ;  /* 0x0000000800087308 */ /* 0x000e220000002400 */
[----:B--2---:R-:W-:Y:S01]  /*3120*/  FSEL R77, R14, -INF , P3 ;  /* 0xff8000000e4d7808 */ /* 0x004fe20001800000 */
[----:B------:R-:W-:Y:S01]  /*3130*/  FFMA.FTZ R14, R59, R4, -R36 ;  /* 0x000000043b0e7223 */ /* 0x000fe20000010824 */
[----:B------:R-:W-:Y:S01]  /*3140*/  ISETP.GT.AND P3, PT, R61, 0x29, PT ;  /* 0x000000293d00780c */ /* 0x000fe20003f64270 */
[----:B------:R-:W-:Y:S01]  /*3150*/  ULEA.HI UR6, UR6, UR11, URZ, 0x7 ;  /* 0x0000000b06067291 */ /* 0x000fe2000f8f383f */
[----:B------:R-:W-:Y:S02]  /*3160*/  FMNMX.FTZ R30, R77, R30, !PT ;  /* 0x0000001e4d1e7209 */ /* 0x000fe40007810000 */
[----:B------:R-:W-:-:S02]  /*3170*/  CS2R R102, SRZ ;  /* 0x0000000000667805 */ /* 0x000fc4000001ff00 */
[----:B------:R-:W-:Y:S01]  /*3180*/  FSEL R11, R11, -INF , P3 ;  /* 0xff8000000b0b7808 */ /* 0x000fe20001800000 */
[----:B------:R-:W-:Y:S01]  /*3190*/  MUFU.TANH R6, R6 ;  /* 0x0000000600067308 */ /* 0x000fe20000002400 */
[----:B------:R-:W-:Y:S01]  /*31a0*/  FMNMX.FTZ R30, R79, R30, !PT ;  /* 0x0000001e4f1e7209 */ /* 0x000fe20007810000 */
[----:B------:R-:W-:Y:S01]  /*31b0*/  USHF.R.S32.HI UR6, URZ, 0x7, UR6 ;  /* 0x000000073f067899 */ /* 0x000fe20008011406 */
[----:B------:R-:W-:Y:S02]  /*31c0*/  ISETP.GT.AND P3, PT, R61, 0x31, PT ;  /* 0x000000313d00780c */ /* 0x000fe40003f64270 */
[----:B------:R-:W-:Y:S01]  /*31d0*/  FMNMX.FTZ R30, R11, R30, !PT ;  /* 0x0000001e0b1e7209 */ /* 0x000fe20007810000 */
[----:B------:R-:W-:Y:S02]  /*31e0*/  UISETP.LT.AND UP1, UPT, URZ, UR6, UPT ;  /* 0x000000063f00728c */ /* 0x000fe4000bf21270 */
[----:B------:R-:W2:Y:S01]  /*31f0*/  MUFU.TANH R3, R3 ;  /* 0x0000000300037308 */ /* 0x000ea20000002400 */
[----:B------:R-:W-:Y:S01]  /*3200*/  FMNMX.FTZ R30, R9, R30, !PT ;  /* 0x0000001e091e7209 */ /* 0x000fe20007810000 */
[----:B------:R-:W-:Y:S01]  /*3210*/  USEL UR52, URZ, UR6, !UP1 ;  /* 0x000000063f347287 */ /* 0x000fe2000c800000 */
[----:B0-----:R-:W-:Y:S01]  /*3220*/  FSEL R83, R8, -INF , P4 ;  /* 0xff80000008537808 */ /* 0x001fe20002000000 */
[----:B------:R-:W-:Y:S01]  /*3230*/  FFMA.FTZ R8, R91, R4, -R36 ;  /* 0x000000045b087223 */ /* 0x000fe20000010824 */
[----:B------:R-:W-:Y:S01]  /*3240*/  ISETP.GT.AND P4, PT, R61, 0x40, PT ;  /* 0x000000403d00780c */ /* 0x000fe20003f84270 */
[----:B------:R-:W-:-:S02]  /*3250*/  UISETP.GE.AND UP1, UPT, UR54, UR52, UPT ;  /* 0x000000343600728c */ /* 0x000fc4000bf26270 */
[----:B------:R-:W0:Y:S08]  /*3260*/  MUFU.TANH R5, R5 ;  /* 0x0000000500057308 */ /* 0x000e300000002400 */
[----:B------:R3:W-:Y:S01]  /*3270*/  MUFU.TANH R48, R81 ;  /* 0x0000005100307308 */ /* 0x0007e20000002400 */
[----:B--2---:R-:W-:Y:S02]  /*3280*/  FSEL R3, R3, -INF , P4 ;  /* 0xff80000003037808 */ /* 0x004fe40002000000 */
[----:B------:R-:W-:-:S05]  /*3290*/  ISETP.GT.AND P4, PT, R61, 0x48, PT ;  /* 0x000000483d00780c */ /* 0x000fca0003f84270 */
[----:B------:R-:W2:Y:S01]  /*32a0*/  MUFU.TANH R60, R60 ;  /* 0x0000003c003c7308 */ /* 0x000ea20000002400 */
[----:B---3--:R-:W-:Y:S01]  /*32b0*/  FSEL R81, R10, -INF , P3 ;  /* 0xff8000000a517808 */ /* 0x008fe20001800000 */
[----:B------:R-:W-:Y:S01]  /*32c0*/  FFMA.FTZ R10, R67, R4, -R36 ;  /* 0x00000004430a7223 */ /* 0x000fe20000010824 */
[----:B------:R-:W-:Y:S02]  /*32d0*/  ISETP.GT.AND P3, PT, R61, 0x39, PT ;  /* 0x000000393d00780c */ /* 0x000fe40003f64270 */
[----:B------:R-:W-:-:S03]  /*32e0*/  FMNMX.FTZ R30, R81, R30, !PT ;  /* 0x0000001e511e7209 */ /* 0x000fc60007810000 */
[----:B------:R3:W-:Y:S01]  /*32f0*/  MUFU.TANH R50, R85 ;  /* 0x0000005500327308 */ /* 0x0007e20000002400 */
[----:B------:R-:W-:-:S07]  /*3300*/  FMNMX.FTZ R30, R83, R30, !PT ;  /* 0x0000001e531e7209 */ /* 0x000fce0007810000 */
[----:B------:R-:W4:Y:S01]  /*3310*/  MUFU.TANH R64, R64 ;  /* 0x0000004000407308 */ /* 0x000f220000002400 */
[----:B---3--:R-:W-:Y:S02]  /*3320*/  FSEL R85, R6, -INF , P3 ;  /* 0xff80000006557808 */ /* 0x008fe40001800000 */
[----:B------:R-:W-:Y:S02]  /*3330*/  ISETP.GT.AND P3, PT, R61, 0x41, PT ;  /* 0x000000413d00780c */ /* 0x000fe40003f64270 */
[----:B------:R-:W-:Y:S02]  /*3340*/  FMNMX.FTZ R30, R85, R30, !PT ;  /* 0x0000001e551e7209 */ /* 0x000fe40007810000 */
[----:B0-----:R-:W-:Y:S01]  /*3350*/  FSEL R5, R5, -INF , P3 ;  /* 0xff80000005057808 */ /* 0x001fe20001800000 */
[----:B------:R-:W0:Y:S01]  /*3360*/  MUFU.TANH R68, R68 ;  /* 0x0000004400447308 */ /* 0x000e220000002400 */
[----:B------:R-:W-:Y:S02]  /*3370*/  FMNMX.FTZ R30, R3, R30, !PT ;  /* 0x0000001e031e7209 */ /* 0x000fe40007810000 */
[----:B------:R-:W-:-:S02]  /*3380*/  ISETP.GT.AND P3, PT, R61, 0x49, PT ;  /* 0x000000493d00780c */ /* 0x000fc40003f64270 */
[----:B--2---:R-:W-:Y:S02]  /*3390*/  FSEL R87, R60, -INF , P4 ;  /* 0xff8000003c577808 */ /* 0x004fe40002000000 */
[----:B------:R-:W-:Y:S01]  /*33a0*/  FMNMX.FTZ R30, R5, R30, !PT ;  /* 0x0000001e051e7209 */ /* 0x000fe20007810000 */
[----:B------:R-:W2:Y:S01]  /*33b0*/  MUFU.TANH R72, R72 ;  /* 0x0000004800487308 */ /* 0x000ea20000002400 */
[----:B------:R-:W-:Y:S02]  /*33c0*/  ISETP.GT.AND P4, PT, R61, 0x50, PT ;  /* 0x000000503d00780c */ /* 0x000fe40003f84270 */
[----:B------:R-:W-:Y:S02]  /*33d0*/  FSEL R91, R38, -INF , P3 ;  /* 0xff800000265b7808 */ /* 0x000fe40001800000 */
[----:B------:R-:W-:Y:S02]  /*33e0*/  FMNMX.FTZ R30, R87, R30, !PT ;  /* 0x0000001e571e7209 */ /* 0x000fe40007810000 */
[----:B------:R-:W-:Y:S01]  /*33f0*/  ISETP.GT.AND P3, PT, R61, 0x51, PT ;  /* 0x000000513d00780c */ /* 0x000fe20003f64270 */
[----:B------:R-:W3:Y:S01]  /*3400*/  MUFU.TANH R76, R76 ;  /* 0x0000004c004c7308 */ /* 0x000ee20000002400 */
[----:B----4-:R-:W-:-:S02]  /*3410*/  FSEL R93, R64, -INF , P4 ;  /* 0xff800000405d7808 */ /* 0x010fc40002000000 */
[----:B------:R-:W-:Y:S02]  /*3420*/  FMNMX.FTZ R30, R91, R30, !PT ;  /* 0x0000001e5b1e7209 */ /* 0x000fe40007810000 */
[----:B------:R-:W-:Y:S02]  /*3430*/  ISETP.GT.AND P4, PT, R61, 0x58, PT ;  /* 0x000000583d00780c */ /* 0x000fe40003f84270 */
[----:B------:R-:W-:Y:S01]  /*3440*/  FSEL R71, R40, -INF , P3 ;  /* 0xff80000028477808 */ /* 0x000fe20001800000 */
[----:B------:R-:W4:Y:S01]  /*3450*/  MUFU.TANH R80, R80 ;  /* 0x0000005000507308 */ /* 0x000f220000002400 */
[----:B------:R-:W-:Y:S02]  /*3460*/  FMNMX.FTZ R30, R93, R30, !PT ;  /* 0x0000001e5d1e7209 */ /* 0x000fe40007810000 */
[----:B------:R-:W-:Y:S02]  /*3470*/  ISETP.GT.AND P3, PT, R61, 0x59, PT ;  /* 0x000000593d00780c */ /* 0x000fe40003f64270 */
[----:B0-----:R-:W-:-:S02]  /*3480*/  FSEL R95, R68, -INF , P4 ;  /* 0xff800000445f7808 */ /* 0x001fc40002000000 */
[----:B------:R-:W-:Y:S01]  /*3490*/  FMNMX.FTZ R30, R71, R30, !PT ;  /* 0x0000001e471e7209 */ /* 0x000fe20007810000 */
[----:B------:R2:W-:Y:S01]  /*34a0*/  MUFU.EX2 R28, R97 ;  /* 0x00000061001c7308 */ /* 0x0005e20000000800 */
[----:B------:R-:W-:Y:S02]  /*34b0*/  ISETP.GT.AND P4, PT, R61, 0x60, PT ;  /* 0x000000603d00780c */ /* 0x000fe40003f84270 */
[----:B------:R-:W-:Y:S02]  /*34c0*/  FSEL R67, R42, -INF , P3 ;  /* 0xff8000002a437808 */ /* 0x000fe40001800000 */
[----:B------:R-:W-:Y:S02]  /*34d0*/  FMNMX.FTZ R30, R95, R30, !PT ;  /* 0x0000001e5f1e7209 */ /* 0x000fe40007810000 */
[----:B------:R-:W-:Y:S01]  /*34e0*/  ISETP.GT.AND P3, PT, R61, 0x61, PT ;  /* 0x000000613d00780c */ /* 0x000fe20003f64270 */
[----:B------:R-:W0:Y:S01]  /*34f0*/  MUFU.TANH R84, R84 ;  /* 0x0000005400547308 */ /* 0x000e220000002400 */
[----:B--2---:R-:W-:-:S02]  /*3500*/  FSEL R97, R72, -INF , P4 ;  /* 0xff80000048617808 */ /* 0x004fc40002000000 */
[----:B------:R-:W-:Y:S02]  /*3510*/  FMNMX.FTZ R30, R67, R30, !PT ;  /* 0x0000001e431e7209 */ /* 0x000fe40007810000 */
[----:B------:R-:W-:Y:S02]  /*3520*/  ISETP.GT.AND P4, PT, R61, 0x68, PT ;  /* 0x000000683d00780c */ /* 0x000fe40003f84270 */
[----:B------:R-:W-:Y:S01]  /*3530*/  FSEL R63, R44, -INF , P3 ;  /* 0xff8000002c3f7808 */ /* 0x000fe20001800000 */
[----:B------:R-:W-:Y:S01]  /*3540*/  MUFU.EX2 R32, R24 ;  /* 0x0000001800207308 */ /* 0x000fe20000000800 */
[----:B------:R-:W-:Y:S02]  /*3550*/  FMNMX.FTZ R30, R97, R30, !PT ;  /* 0x0000001e611e7209 */ /* 0x000fe40007810000 */
[----:B------:R-:W-:Y:S02]  /*3560*/  ISETP.GT.AND P3, PT, R61, 0x69, PT ;  /* 0x000000693d00780c */ /* 0x000fe40003f64270 */
[----:B---3--:R-:W-:-:S02]  /*3570*/  FSEL R99, R76, -INF , P4 ;  /* 0xff8000004c637808 */ /* 0x008fc40002000000 */
[----:B------:R-:W-:Y:S01]  /*3580*/  FMNMX.FTZ R30, R63, R30, !PT ;  /* 0x0000001e3f1e7209 */ /* 0x000fe20007810000 */
[----:B------:R-:W-:Y:S01]  /*3590*/  MUFU.EX2 R181, R181 ;  /* 0x000000b500b57308 */ /* 0x000fe20000000800 */
[----:B------:R-:W-:Y:S02]  /*35a0*/  ISETP.GT.AND P4, PT, R61, 0x70, PT ;  /* 0x000000703d00780c */ /* 0x000fe40003f84270 */
[----:B------:R-:W-:Y:S02]  /*35b0*/  FSEL R59, R46, -INF , P3 ;  /* 0xff8000002e3b7808 */ /* 0x000fe40001800000 */
[----:B------:R-:W-:Y:S02]  /*35c0*/  FMNMX.FTZ R30, R99, R30, !PT ;  /* 0x0000001e631e7209 */ /* 0x000fe40007810000 */
[----:B------:R-:W-:Y:S01]  /*35d0*/  ISETP.GT.AND P3, PT, R61, 0x71, PT ;  /* 0x000000713d00780c */ /* 0x000fe20003f64270 */
[----:B------:R-:W2:Y:S01]  /*35e0*/  MUFU.EX2 R26, R34 ;  /* 0x00000022001a7308 */ /* 0x000ea20000000800 */
[----:B----4-:R-:W-:-:S02]  /*35f0*/  FSEL R101, R80, -INF , P4 ;  /* 0xff80000050657808 */ /* 0x010fc40002000000 */
[----:B------:R-:W-:Y:S02]  /*3600*/  FMNMX.FTZ R30, R59, R30, !PT ;  /* 0x0000001e3b1e7209 */ /* 0x000fe40007810000 */
[----:B------:R-:W-:Y:S02]  /*3610*/  ISETP.GT.AND P4, PT, R61, 0x78, PT ;  /* 0x000000783d00780c */ /* 0x000fe40003f84270 */
[----:B------:R-:W-:Y:S01]  /*3620*/  FSEL R57, R48, -INF , P3 ;  /* 0xff80000030397808 */ /* 0x000fe20001800000 */
[----:B------:R-:W3:Y:S01]  /*3630*/  MUFU.EX2 R183, R183 ;  /* 0x000000b700b77308 */ /* 0x000ee20000000800 */
[----:B------:R-:W-:Y:S02]  /*3640*/  FMNMX.FTZ R30, R101, R30, !PT ;  /* 0x0000001e651e7209 */ /* 0x000fe40007810000 */
[----:B------:R-:W-:Y:S02]  /*3650*/  ISETP.GT.AND P3, PT, R61, 0x79, PT ;  /* 0x000000793d00780c */ /* 0x000fe40003f64270 */
[----:B0-----:R-:W-:-:S02]  /*3660*/  FSEL R61, R84, -INF , P4 ;  /* 0xff800000543d7808 */ /* 0x001fc40002000000 */
[----:B------:R-:W-:Y:S01]  /*3670*/  FMNMX.FTZ R30, R57, R30, !PT ;  /* 0x0000001e391e7209 */ /* 0x000fe20007810000 */
[----:B------:R-:W0:Y:S01]  /*3680*/  MUFU.EX2 R177, R177 ;  /* 0x000000b100b17308 */ /* 0x000e220000000800 */
[----:B------:R-:W-:Y:S01]  /*3690*/  FSEL R55, R50, -INF , P3 ;  /* 0xff80000032377808 */ /* 0x000fe20001800000 */
[----:B--2---:R-:W-:Y:S01]  /*36a0*/  FADD.FTZ R46, R181, R26 ;  /* 0x0000001ab52e7221 */ /* 0x004fe20000010000 */
[----:B------:R-:W-:Y:S02]  /*36b0*/  FMNMX.FTZ R30, R61, R30, !PT ;  /* 0x0000001e3d1e7209 */ /* 0x000fe40007810000 */
[----:B------:R-:W-:Y:S02]  /*36c0*/  F2FP.BF16.F32.PACK_AB R181, R26, R181 ;  /* 0x000000b51ab5723e */ /* 0x000fe400000010ff */
[----:B------:R-:W-:Y:S01]  /*36d0*/  FMNMX.FTZ R30, R55, R30, !PT ;  /* 0x0000001e371e7209 */ /* 0x000fe20007810000 */
[----:B------:R-:W2:Y:S04]  /*36e0*/  MUFU.EX2 R20, R20 ;  /* 0x0000001400147308 */ /* 0x000ea80000000800 */
[----:B------:R-:W4:Y:S04]  /*36f0*/  SHFL.BFLY PT, R21, R30, 0x2, 0x1f ;  /* 0x0c401f001e157f89 */ /* 0x000f2800000e0000 */
[----:B------:R-:W5:Y:S08]  /*3700*/  MUFU.EX2 R179, R179 ;  /* 0x000000b300b37308 */ /* 0x000f700000000800 */
[----:B------:R-:W1:Y:S08]  /*3710*/  MUFU.EX2 R12, R12 ;  /* 0x0000000c000c7308 */ /* 0x000e700000000800 */
[----:B------:R-:W-:Y:S01]  /*3720*/  MUFU.EX2 R173, R173 ;  /* 0x000000ad00ad7308 */ /* 0x000fe20000000800 */
[----:B----4-:R-:W-:-:S07]  /*3730*/  FMNMX.FTZ R24, R30, R21, !PT ;  /* 0x000000151e187209 */ /* 0x010fce0007810000 */
[----:B------:R4:W-:Y:S01]  /*3740*/  MUFU.EX2 R6, R109 ;  /* 0x0000006d00067308 */ /* 0x0009e20000000800 */
[----:B------:R-:W3:Y:S07]  /*3750*/  SHFL.BFLY PT, R21, R24, 0x1, 0x1f ;  /* 0x0c201f0018157f89 */ /* 0x000eee00000e0000 */
[----:B------:R-:W-:Y:S01]  /*3760*/  MUFU.EX2 R175, R175 ;  /* 0x000000af00af7308 */ /* 0x000fe20000000800 */
[----:B----4-:R-:W-:-:S07]  /*3770*/  CS2R R108, SRZ ;  /* 0x00000000006c7805 */ /* 0x010fce000001ff00 */
[----:B------:R-:W-:Y:S08]  /*3780*/  MUFU.EX2 R8, R8 ;  /* 0x0000000800087308 */ /* 0x000ff00000000800 */
[----:B------:R-:W-:Y:S01]  /*3790*/  MUFU.EX2 R169, R169 ;  /* 0x000000a900a97308 */ /* 0x000fe20000000800 */
[----:B---3--:R-:W-:-:S04]  /*37a0*/  FMNMX.FTZ R21, R24, R21, !PT ;  /* 0x0000001518157209 */ /* 0x008fc80007810000 */
[C---:B------:R-:W-:Y:S01]  /*37b0*/  FSETP.NEU.FTZ.AND P3, PT, R21.reuse, -INF , PT ;  /* 0xff8000001500780b */ /* 0x040fe20003f7d000 */
[----:B------:R-:W-:Y:S02]  /*37c0*/  FMUL.FTZ R24, R21, R4 ;  /* 0x0000000415187220 */ /* 0x000fe40000410000 */
[----:B------:R-:W-:Y:S03]  /*37d0*/  MUFU.EX2 R10, R10 ;  /* 0x0000000a000a7308 */ /* 0x000fe60000000800 */
[----:B------:R-:W-:Y:S02]  /*37e0*/  FSEL R24, R24, RZ, P3 ;  /* 0x000000ff18187208 */ /* 0x000fe40001800000 */
[----:B------:R-:W-:-:S03]  /*37f0*/  PLOP3.LUT P3, PT, PT, PT, UP1, 0x80, 0x0 ;  /* 0x000000000000781c */ /* 0x000fc60003f6f018 */
[-CC-:B------:R-:W-:Y:S01]  /*3800*/  FFMA.FTZ R65, R65, R4.reuse, -R24.reuse ;  /* 0x0000000441417223 */ /* 0x180fe20000010818 */
[-CC-:B------:R-:W-:Y:S01]  /*3810*/  FFMA.FTZ R88, R88, R4.reuse, -R24.reuse ;  /* 0x0000000458587223 */ /* 0x180fe20000010818 */
[-CC-:B------:R-:W-:Y:S01]  /*3820*/  FFMA.FTZ R11, R11, R4.reuse, -R24.reuse ;  /* 0x000000040b0b7223 */ /* 0x180fe20000010818 */
[-CC-:B------:R-:W-:Y:S01]  /*3830*/  FFMA.FTZ R89, R89, R4.reuse, -R24.reuse ;  /* 0x0000000459597223 */ /* 0x180fe20000010818 */
[-CC-:B------:R-:W-:Y:S01]  /*3840*/  FFMA.FTZ R69, R69, R4.reuse, -R24.reuse ;  /* 0x0000000445457223 */ /* 0x180fe20000010818 */
[-CC-:B------:R-:W-:Y:S01]  /*3850*/  FFMA.FTZ R73, R73, R4.reuse, -R24.reuse ;  /* 0x0000000449497223 */ /* 0x180fe20000010818 */
[----:B------:R3:W-:Y:S01]  /*3860*/  MUFU.EX2 R174, R11 ;  /* 0x0000000b00ae7308 */ /* 0x0007e20000000800 */
        /* <DEDUP_REMOVED lines=8> */
[----:B---3--:R-:W-:Y:S01]  /*38f0*/  FADD.FTZ R11, R183, R46 ;  /* 0x0000002eb70b7221 */ /* 0x008fe20000010000 */
[-CC-:B------:R-:W-:Y:S01]  /*3900*/  FFMA.FTZ R9, R9, R4.reuse, -R24.reuse ;  /* 0x0000000409097223 */ /* 0x180fe20000010818 */
[-CC-:B------:R-:W-:Y:S01]  /*3910*/  FFMA.FTZ R81, R81, R4.reuse, -R24.reuse ;  /* 0x0000000451517223 */ /* 0x180fe20000010818 */
[-CC-:B------:R-:W-:Y:S01]  /*3920*/  FFMA.FTZ R83, R83, R4.reuse, -R24.reuse ;  /* 0x0000000453537223 */ /* 0x180fe20000010818 */
[----:B------:R-:W-:Y:S01]  /*3930*/  FADD.FTZ R46, R28, R11 ;  /* 0x0000000b1c2e7221 */ /* 0x000fe20000010000 */
[-CC-:B------:R-:W-:Y:S01]  /*3940*/  FFMA.FTZ R85, R85, R4.reuse, -R24.reuse ;  /* 0x0000000455557223 */ /* 0x180fe20000010818 */
[-C--:B------:R-:W-:Y:S01]  /*3950*/  FFMA.FTZ R3, R3, R4.reuse, -R24 ;  /* 0x0000000403037223 */ /* 0x080fe20000010818 */
[----:B------:R-:W3:Y:S01]  /*3960*/  MUFU.EX2 R88, R88 ;  /* 0x0000005800587308 */ /* 0x000ee20000000800 */
[----:B0-----:R-:W-:Y:S01]  /*3970*/  FADD.FTZ R11, R177, R46 ;  /* 0x0000002eb10b7221 */ /* 0x001fe20000010000 */
[-CC-:B------:R-:W-:Y:S01]  /*3980*/  FFMA.FTZ R87, R87, R4.reuse, -R24.reuse ;  /* 0x0000000457577223 */ /* 0x180fe20000010818 */
[-CC-:B------:R-:W-:Y:S01]  /*3990*/  FFMA.FTZ R91, R91, R4.reuse, -R24.reuse ;  /* 0x000000045b5b7223 */ /* 0x180fe20000010818 */
[-CC-:B------:R-:W-:Y:S01]  /*39a0*/  FFMA.FTZ R93, R93, R4.reuse, -R24.reuse ;  /* 0x000000045d5d7223 */ /* 0x180fe20000010818 */
[C---:B--2---:R-:W-:Y:S01]  /*39b0*/  FADD.FTZ R46, R20.reuse, R11 ;  /* 0x0000000b142e7221 */ /* 0x044fe20000010000 */
[-CC-:B------:R-:W-:Y:S01]  /*39c0*/  FFMA.FTZ R71, R71, R4.reuse, -R24.reuse ;  /* 0x0000000447477223 */ /* 0x180fe20000010818 */
[-C--:B------:R-:W-:Y:S01]  /*39d0*/  FFMA.FTZ R95, R95, R4.reuse, -R24 ;  /* 0x000000045f5f7223 */ /* 0x080fe20000010818 */
[----:B------:R-:W0:Y:S01]  /*39e0*/  MUFU.EX2 R89, R89 ;  /* 0x0000005900597308 */ /* 0x000e220000000800 */
[----:B-----5:R-:W-:Y:S01]  /*39f0*/  FADD.FTZ R11, R179, R46 ;  /* 0x0000002eb30b7221 */ /* 0x020fe20000010000 */
[----:B------:R-:W-:Y:S01]  /*3a00*/  F2FP.BF16.F32.PACK_AB R177, R20, R177 ;  /* 0x000000b114b1723e */ /* 0x000fe200000010ff */
[-CC-:B------:R-:W-:Y:S01]  /*3a10*/  FFMA.FTZ R67, R67, R4.reuse, -R24.reuse ;  /* 0x0000000443437223 */ /* 0x180fe20000010818 */
[-CC-:B------:R-:W-:Y:S01]  /*3a20*/  FFMA.FTZ R97, R97, R4.reuse, -R24.reuse ;  /* 0x0000000461617223 */ /* 0x180fe20000010818 */
[----:B-1----:R-:W-:Y:S01]  /*3a30*/  FADD.FTZ R48, R12, R11 ;  /* 0x0000000b0c307221 */ /* 0x002fe20000010000 */
[-CC-:B------:R-:W-:Y:S01]  /*3a40*/  FFMA.FTZ R63, R63, R4.reuse, -R24.reuse ;  /* 0x000000043f3f7223 */ /* 0x180fe20000010818 */
[-C--:B------:R-:W-:Y:S01]  /*3a50*/  FFMA.FTZ R99, R99, R4.reuse, -R24 ;  /* 0x0000000463637223 */ /* 0x080fe20000010818 */
[----:B------:R-:W1:Y:S01]  /*3a60*/  MUFU.EX2 R182, R69 ;  /* 0x0000004500b67308 */ /* 0x000e620000000800 */
[----:B---3--:R-:W-:Y:S01]  /*3a70*/  FADD.FTZ R46, R65, R88 ;  /* 0x00000058412e7221 */ /* 0x008fe20000010000 */
        /* <DEDUP_REMOVED lines=8> */
[----:B------:R-:W-:-:S02]  /*3b00*/  F2FP.BF16.F32.PACK_AB R183, R28, R183 ;  /* 0x000000b71cb7723e */ /* 0x000fc400000010ff */
[----:B------:R-:W-:-:S04]  /*3b10*/  F2FP.BF16.F32.PACK_AB R179, R12, R179 ;  /* 0x000000b30cb3723e */ /* 0x000fc800000010ff */
[----:B------:R-:W0:Y:S01]  /*3b20*/  MUFU.EX2 R176, R25 ;  /* 0x0000001900b07308 */ /* 0x000e220000000800 */
[C---:B-1----:R-:W-:Y:S01]  /*3b30*/  FADD.FTZ R46, R182.reuse, R11 ;  /* 0x0000000bb62e7221 */ /* 0x042fe20000010000 */
[----:B------:R-:W-:Y:S02]  /*3b40*/  F2FP.BF16.F32.PACK_AB R182, R182, R89 ;  /* 0x00000059b6b6723e */ /* 0x000fe400000010ff */
[----:B------:R-:W-:-:S04]  /*3b50*/  CS2R R88, SRZ ;  /* 0x0000000000587805 */ /* 0x000fc8000001ff00 */
[----:B------:R-:W1:Y:S08]  /*3b60*/  MUFU.EX2 R75, R75 ;  /* 0x0000004b004b7308 */ /* 0x000e700000000800 */
[----:B------:R3:W4:Y:S08]  /*3b70*/  MUFU.EX2 R178, R15 ;  /* 0x0000000f00b27308 */ /* 0x0007300000000800 */
[----:B------:R-:W5:Y:S01]  /*3b80*/  MUFU.EX2 R13, R13 ;  /* 0x0000000d000d7308 */ /* 0x000f620000000800 */
[----:B---3--:R-:W-:Y:S01]  /*3b90*/  FADD.FTZ R15, R173, R48 ;  /* 0x00000030ad0f7221 */ /* 0x008fe20000010000 */
[----:B------:R-:W-:-:S03]  /*3ba0*/  F2FP.BF16.F32.PACK_AB R173, R6, R173 ;  /* 0x000000ad06ad723e */ /* 0x000fc600000010ff */
[----:B------:R-:W-:-:S03]  /*3bb0*/  FADD.FTZ R48, R6, R15 ;  /* 0x0000000f06307221 */ /* 0x000fc60000010000 */
[----:B------:R2:W-:Y:S01]  /*3bc0*/  MUFU.EX2 R152, R5 ;  /* 0x0000000500987308 */ /* 0x0005e20000000800 */
[----:B------:R-:W-:Y:S01]  /*3bd0*/  FADD.FTZ R11, R175, R48 ;  /* 0x00000030af0b7221 */ /* 0x000fe20000010000 */
[----:B------:R-:W-:-:S03]  /*3be0*/  F2FP.BF16.F32.PACK_AB R175, R8, R175 ;  /* 0x000000af08af723e */ /* 0x000fc600000010ff */
[----:B------:R-:W-:-:S03]  /*3bf0*/  FADD.FTZ R48, R8, R11 ;  /* 0x0000000b08307221 */ /* 0x000fc60000010000 */
[----:B------:R-:W3:Y:S01]  /*3c00*/  MUFU.EX2 R171, R171 ;  /* 0x000000ab00ab7308 */ /* 0x000ee20000000800 */
[----:B--2---:R-:W-:Y:S01]  /*3c10*/  FADD.FTZ R5, R73, R46 ;  /* 0x0000002e49057221 */ /* 0x004fe20000010000 */
[----:B------:R-:W-:Y:S01]  /*3c20*/  FADD.FTZ R11, R169, R48 ;  /* 0x00000030a90b7221 */ /* 0x000fe20000010000 */
[----:B------:R-:W-:Y:S02]  /*3c30*/  F2FP.BF16.F32.PACK_AB R169, R10, R169 ;  /* 0x000000a90aa9723e */ /* 0x000fe400000010ff */
[----:B0-----:R-:W-:Y:S01]  /*3c40*/  FADD.FTZ R46, R176, R5 ;  /* 0x00000005b02e7221 */ /* 0x001fe20000010000 */
[----:B------:R-:W-:Y:S01]  /*3c50*/  FADD.FTZ R48, R10, R11 ;  /* 0x0000000b0a307221 */ /* 0x000fe20000010000 */
[----:B------:R-:W-:Y:S01]  /*3c60*/  F2FP.BF16.F32.PACK_AB R176, R176, R73 ;  /* 0x00000049b0b0723e */ /* 0x000fe200000010ff */
[----:B------:R-:W0:Y:S01]  /*3c70*/  MUFU.EX2 R172, R77 ;  /* 0x0000004d00ac7308 */ /* 0x000e220000000800 */
[----:B-1----:R-:W-:-:S04]  /*3c80*/  FADD.FTZ R5, R75, R46 ;  /* 0x0000002e4b057221 */ /* 0x002fc80000010000 */
[C---:B----4-:R-:W-:Y:S01]  /*3c90*/  FADD.FTZ R46, R178.reuse, R5 ;  /* 0x00000005b22e7221 */ /* 0x050fe20000010000 */
[----:B------:R-:W-:Y:S02]  /*3ca0*/  F2FP.BF16.F32.PACK_AB R178, R178, R75 ;  /* 0x0000004bb2b2723e */ /* 0x000fe400000010ff */
[----:B------:R-:W1:Y:S01]  /*3cb0*/  MUFU.EX2 R14, R14 ;  /* 0x0000000e000e7308 */ /* 0x000e620000000800 */
[----:B-----5:R-:W-:Y:S01]  /*3cc0*/  FADD.FTZ R5, R13, R46 ;  /* 0x0000002e0d057221 */ /* 0x020fe20000010000 */
[----:B---3--:R-:W-:-:S06]  /*3cd0*/  FADD.FTZ R11, R171, R48 ;  /* 0x00000030ab0b7221 */ /* 0x008fcc0000010000 */
[----:B------:R-:W2:Y:S01]  /*3ce0*/  MUFU.EX2 R79, R79 ;  /* 0x0000004f004f7308 */ /* 0x000ea20000000800 */
[C---:B0-----:R-:W-:Y:S01]  /*3cf0*/  FADD.FTZ R0, R172.reuse, R5 ;  /* 0x00000005ac007221 */ /* 0x041fe20000010000 */
[----:B------:R-:W-:-:S06]  /*3d00*/  F2FP.BF16.F32.PACK_AB R172, R172, R13 ;  /* 0x0000000dacac723e */ /* 0x000fcc00000010ff */
[----:B------:R-:W0:Y:S01]  /*3d10*/  MUFU.EX2 R153, R153 ;  /* 0x0000009900997308 */ /* 0x000e220000000800 */
[C---:B-1----:R-:W-:Y:S01]  /*3d20*/  FADD.FTZ R46, R14.reuse, R11 ;  /* 0x0000000b0e2e7221 */ /* 0x042fe20000010000 */
[----:B------:R-:W-:-:S06]  /*3d30*/  F2FP.BF16.F32.PACK_AB R171, R14, R171 ;  /* 0x000000ab0eab723e */ /* 0x000fcc00000010ff */
[----:B------:R-:W1:Y:S01]  /*3d40*/  MUFU.EX2 R9, R9 ;  /* 0x0000000900097308 */ /* 0x000e620000000800 */
[----:B--2---:R-:W-:-:S04]  /*3d50*/  FADD.FTZ R5, R79, R0 ;  /* 0x000000004f057221 */ /* 0x004fc80000010000 */
[C---:B------:R-:W-:Y:S01]  /*3d60*/  FADD.FTZ R0, R174.reuse, R5 ;  /* 0x00000005ae007221 */ /* 0x040fe20000010000 */
[----:B------:R-:W-:Y:S02]  /*3d70*/  F2FP.BF16.F32.PACK_AB R174, R174, R79 ;  /* 0x0000004faeae723e */ /* 0x000fe400000010ff */
[----:B------:R-:W2:Y:S01]  /*3d80*/  MUFU.EX2 R43, R43 ;  /* 0x0000002b002b7308 */ /* 0x000ea20000000800 */
[----:B0-----:R-:W-:Y:S01]  /*3d90*/  FADD.FTZ R11, R153, R46 ;  /* 0x0000002e990b7221 */ /* 0x001fe20000010000 */
[----:B------:R-:W-:-:S03]  /*3da0*/  F2FP.BF16.F32.PACK_AB R153, R32, R153 ;  /* 0x000000992099723e */ /* 0x000fc600000010ff */
[----:B------:R-:W-:-:S03]  /*3db0*/  FADD.FTZ R46, R32, R11 ;  /* 0x0000000b202e7221 */ /* 0x000fc60000010000 */
        /* <DEDUP_REMOVED lines=21> */
[----:B0-----:R-:W-:-:S04]  /*3f10*/  FADD.FTZ R5, R3, R0 ;  /* 0x0000000003057221 */ /* 0x001fc80000010000 */
[C---:B------:R-:W-:Y:S01]  /*3f20*/  FADD.FTZ R0, R152.reuse, R5 ;  /* 0x0000000598007221 */ /* 0x040fe20000010000 */
[----:B------:R-:W-:Y:S02]  /*3f30*/  F2FP.BF16.F32.PACK_AB R152, R152, R3 ;  /* 0x000000039898723e */ /* 0x000fe400000010ff */
        /* <DEDUP_REMOVED lines=8> */
[----:B-1----:R-:W-:Y:S01]  /*3fc0*/  FADD.FTZ R11, R41, R20 ;  /* 0x00000014290b7221 */ /* 0x002fe20000010000 */
[----:B--2---:R-:W-:-:S06]  /*3fd0*/  CS2R R90, SRZ ;  /* 0x00000000005a7805 */ /* 0x004fcc000001ff00 */
[----:B------:R-:W1:Y:S01]  /*3fe0*/  MUFU.EX2 R93, R93 ;  /* 0x0000005d005d7308 */ /* 0x000e620000000800 */
[C---:B---3--:R-:W-:Y:S01]  /*3ff0*/  FADD.FTZ R0, R154.reuse, R5 ;  /* 0x000000059a007221 */ /* 0x048fe20000010000 */
        /* <DEDUP_REMOVED lines=10> */
[----:B------:R-:W-:Y:S02]  /*40a0*/  F2FP.BF16.F32.PACK_AB R156, R156, R93 ;  /* 0x0000005d9c9c723e */ /* 0x000fe400000010ff */
[----:B------:R-:W-:-:S04]  /*40b0*/  CS2R R92, SRZ ;  /* 0x00000000005c7805 */ /* 0x000fc8000001ff00 */
        /* <DEDUP_REMOVED lines=9> */
[----:B------:R-:W-:Y:S02]  /*4150*/  F2FP.BF16.F32.PACK_AB R158, R158, R95 ;  /* 0x0000005f9e9e723e */ /* 0x000fe400000010ff */
[----:B------:R-:W-:-:S04]  /*4160*/  CS2R R94, SRZ ;  /* 0x00000000005e7805 */ /* 0x000fc8000001ff00 */
        /* <DEDUP_REMOVED lines=15> */
[----:B------:R-:W-:Y:S02]  /*4260*/  F2FP.BF16.F32.PACK_AB R162, R162, R99 ;  /* 0x00000063a2a2723e */ /* 0x000fe400000010ff */
[----:B------:R-:W-:-:S04]  /*4270*/  CS2R R98, SRZ ;  /* 0x0000000000627805 */ /* 0x000fc8000001ff00 */
[----:B------:R-:W1:Y:S01]  /*4280*/  MUFU.EX2 R61, R61 ;  /* 0x0000003d003d7308 */ /* 0x000e620000000800 */
[----:B--2---:R-:W-:-:S07]  /*4290*/  FADD.FTZ R5, R101, R6 ;  /* 0x0000000665057221 */ /* 0x004fce0000010000 */
[----:B------:R-:W2:Y:S01]  /*42a0*/  MUFU.EX2 R36, R27 ;  /* 0x0000001b00247308 */ /* 0x000ea20000000800 */
[C---:B0-----:R-:W-:Y:S01]  /*42b0*/  FADD.FTZ R6, R164.reuse, R5 ;  /* 0x00000005a4067221 */ /* 0x041fe20000010000 */
[----:B------:R-:W-:Y:S02]  /*42c0*/  F2FP.BF16.F32.PACK_AB R164, R164, R101 ;  /* 0x00000065a4a4723e */ /* 0x000fe400000010ff */
[----:B------:R-:W-:-:S04]  /*42d0*/  CS2R R100, SRZ ;  /* 0x0000000000647805 */ /* 0x000fc8000001ff00 */
[----:B------:R-:W0:Y:S01]  /*42e0*/  MUFU.EX2 R24, R24 ;  /* 0x0000001800187308 */ /* 0x000e220000000800 */
[----:B-1----:R-:W-:Y:S01]  /*42f0*/  FADD.FTZ R3, R61, R6 ;  /* 0x000000063d037221 */ /* 0x002fe20000010000 */
[C---:B--2---:R-:W-:Y:S01]  /*4300*/  FADD.FTZ R0, R36.reuse, R11 ;  /* 0x0000000b24007221 */ /* 0x044fe20000010000 */
[----:B------:R-:W-:Y:S02]  /*4310*/  F2FP.BF16.F32.PACK_AB R167, R36, R33 ;  /* 0x0000002124a7723e */ /* 0x000fe400000010ff */
[C---:B0-----:R-:W-:Y:S01]  /*4320*/  FADD.FTZ R3, R24.reuse, R3 ;  /* 0x0000000318037221 */ /* 0x041fe20000010000 */
[----:B------:R-:W-:Y:S01]  /*4330*/  F2FP.BF16.F32.PACK_AB R166, R24, R61 ;  /* 0x0000003d18a6723e */ /* 0x000fe200000010ff */
[----:B------:R-:W-:Y:S06]  /*4340*/  @!P3 BRA `(.L_x_2262) ;  /* 0x000000300058b947 */ /* 0x000fec0003800000 */
[----:B------:R-:W-:Y:S01]  /*4350*/  IMAD.MOV.U32 R6, RZ, RZ, R7 ;  /* 0x000000ffff067224 */ /* 0x000fe200078e0007 */
[----:B------:R-:W-:Y:S01]  /*4360*/  UMOV UR55, UR43 ;  /* 0x0000002b00377c82 */ /* 0x000fe20008000000 */
[----:B------:R-:W-:Y:S01]  /*4370*/  IMAD.MOV.U32 R5, RZ, RZ, R21 ;  /* 0x000000ffff057224 */ /* 0x000fe200078e0015 */
[----:B------:R-:W-:Y:S01]  /*4380*/  UMOV UR53, UR42 ;  /* 0x0000002a00357c82 */ /* 0x000fe20008000000 */
[----:B------:R-:W-:Y:S01]  /*4390*/  IMAD.MOV.U32 R151, RZ, RZ, RZ ;  /* 0x000000ffff977224 */ /* 0x000fe200078e00ff */
[----:B------:R-:W-:Y:S01]  /*43a0*/  ULDC UR50, c[0x0][0x288] ;  /* 0x0000a20000327ab9 */ /* 0x000fe20000000800 */
[----:B------:R-:W-:-:S05]  /*43b0*/  ULDC UR51, c[0x0][0x9d8] ;  /* 0x0002760000337ab9 */ /* 0x000fca0000000800 */
.L_x_2271:
        /* <DEDUP_REMOVED lines=9> */
.L_x_2264:
[----:B------:R-:W-:Y:S01]  /*4450*/  ULEA UR6, UR42, UR41, 0x3 ;  /* 0x000000292a067291 */ /* 0x000fe2000f8e183f */
[----:B------:R-:W-:-:S05]  /*4460*/  IMAD.U32 R4, RZ, RZ, UR43 ;  /* 0x0000002bff047e24 */ /* 0x000fca000f8e00ff */
[----:B------:R-:W-:-:S04]  /*4470*/  SHF.L.U32 R4, R4, 0x1f, RZ ;  /* 0x0000001f04047819 */ /* 0x000fc800000006ff */
[----:B------:R0:W1:Y:S01]  /*4480*/  SYNCS.PHASECHK.TRANS64.TRYWAIT P3, [UR6+0x28830], R4 ;  /* 0x02883004ff0075a7 */ /* 0x0000620008060146 */
[----:B------:R-:W-:Y:S05]  /*4490*/  @!P0 BRA `(.L_x_2265) ;  /* 0x0000000000048947 */ /* 0x000fea0003800000 */
[----:B------:R-:W-:Y:S01]  /*44a0*/  BPT.TRAP 0x1 ;  /* 0x000000040000795c */ /* 0x000fe20000300000 */
.L_x_2265:
[----:B-1----:R-:W-:Y:S05]  /*44b0*/  @P3 BRA `(.L_x_2263) ;  /* 0x0000000000083947 */ /* 0x002fea0003800000 */
[----:B------:R-:W1:Y:S02]  /*44c0*/  SYNCS.PHASECHK.TRANS64.TRYWAIT P3, [UR6+0x28830], R4 ;  /* 0x02883004ff0075a7 */ /* 0x000e640008060146 */
[----:B-1----:R-:W-:Y:S05]  /*44d0*/  @!P3 BRA `(.L_x_2266) ;  /* 0x000000c4003cb947 */ /* 0x002fea0003800000 */
.L_x_2263:
        /* <DEDUP_REMOVED lines=45> */
.L_x_2268:
[----:B------:R-:W-:Y:S01]  /*47b0*/  ULEA UR6, UR53, UR41, 0x3 ;  /* 0x0000002935067291 */ /* 0x000fe2000f8e183f */
[----:B------:R-:W-:-:S05]  /*47c0*/  IMAD.U32 R4, RZ, RZ, UR55 ;  /* 0x00000037ff047e24 */ /* 0x000fca000f8e00ff */
[----:B------:R-:W-:-:S04]  /*47d0*/  SHF.L.U32 R4, R4, 0x1f, RZ ;  /* 0x0000001f04047819 */ /* 0x000fc800000006ff */
[----:B------:R0:W1:Y:S01]  /*47e0*/  SYNCS.PHASECHK.TRANS64.TRYWAIT P3, [UR6+0x28850], R4 ;  /* 0x02885004ff0075a7 */ /* 0x0000620008060146 */
[----:B------:R-:W-:Y:S05]  /*47f0*/  @!P0 BRA `(.L_x_2269) ;  /* 0x0000000000048947 */ /* 0x000fea0003800000 */
[----:B------:R-:W-:Y:S01]  /*4800*/  BPT.TRAP 0x1 ;  /* 0x000000040000795c */ /* 0x000fe20000300000 */
.L_x_2269:
[----:B-1----:R-:W-:Y:S05]  /*4810*/  @P3 BRA `(.L_x_2267) ;  /* 0x0000000000083947 */ /* 0x002fea0003800000 */
[----:B------:R-:W1:Y:S02]  /*4820*/  SYNCS.PHASECHK.TRANS64.TRYWAIT P3, [UR6+0x28850], R4 ;  /* 0x02885004ff0075a7 */ /* 0x000e640008060146 */
[----:B-1----:R-:W-:Y:S05]  /*4830*/  @!P3 BRA `(.L_x_2270) ;  /* 0x000000c0007cb947 */ /* 0x002fea0003800000 */
.L_x_2267:
[----:B------:R-:W-:Y:S01]  /*4840*/  UIADD3 UR6, UR41, 0x400, URZ ;  /* 0x0000040029067890 */ /* 0x000fe2000fffe03f */
[----:B------:R-:W-:Y:S01]  /*4850*/  WARPGROUP.ARRIVE ;  /* 0x00000000000079c5 */ /* 0x000fe20000000000 */
[----:B------:R-:W-:Y:S01]  /*4860*/  UMOV UR7, 0x40000040 ;  /* 0x4000004000077882 */ /* 0x000fe20000000000 */
[----:B------:R-:W-:Y:S01]  /*4870*/  FMUL.FTZ R43, R43, UR51 ;  /* 0x000000332b2b7c20 */ /* 0x000fe20008410000 */
[----:B------:R-:W-:Y:S01]  /*4880*/  USHF.R.U32.HI UR6, URZ, 0x4, UR6 ;  /* 0x000000043f067899 */ /* 0x000fe20008011606 */
[----:B------:R-:W-:Y:S01]  /*4890*/  FMUL.FTZ R10, R25, UR51 ;  /* 0x00000033190a7c20 */ /* 0x000fe20008410000 */
[----:B------:R-:W2:Y:S01]  /*48a0*/  LDC R14, c[0x0][0x2f0] ;  /* 0x0000bc00ff0e7b82 */ /* 0x000ea20000000800 */
[----:B------:R3:W-:Y:S01]  /*48b0*/  MUFU.TANH R11, R43 ;  /* 0x0000002b000b7308 */ /* 0x0007e20000002400 */
[----:B------:R-:W-:Y:S01]  /*48c0*/  ULOP3.LUT UR6, UR6, 0x3fff, URZ, 0xc0, !UPT ;  /* 0x00003fff06067892 */ /* 0x000fe2000f8ec03f */
[----:B------:R-:W-:Y:S01]  /*48d0*/  FMUL.FTZ R192, R26, UR51 ;  /* 0x000000331ac07c20 */ /* 0x000fe20008410000 */
[----:B------:R-:W-:Y:S01]  /*48e0*/  FMUL.FTZ R38, R38, UR51 ;  /* 0x0000003326267c20 */ /* 0x000fe20008410000 */
[----:B------:R-:W-:Y:S01]  /*48f0*/  FMUL.FTZ R39, R39, UR51 ;  /* 0x0000003327277c20 */ /* 0x000fe20008410000 */
[----:B------:R-:W-:Y:S01]  /*4900*/  ULOP3.LUT UR6, UR6, 0x4000000, URZ, 0xfc, !UPT ;  /* 0x0400000006067892 */ /* 0x000fe2000f8efc3f */
[----:B------:R-:W-:Y:S01]  /*4910*/  FMUL.FTZ R42, R42, UR51 ;  /* 0x000000332a2a7c20 */ /* 0x000fe20008410000 */
[----:B------:R-:W-:Y:S01]  /*4920*/  FMUL.FTZ R46, R46, UR51 ;  /* 0x000000332e2e7c20 */ /* 0x000fe20008410000 */
[----:B------:R-:W4:Y:S01]  /*4930*/  MUFU.TANH R192, R192 ;  /* 0x000000c000c07308 */ /* 0x000f220000002400 */
[----:B------:R-:W-:Y:S01]  /*4940*/  ULEA UR10, UR53, UR6, 0xb ;  /* 0x00000006350a7291 */ /* 0x000fe2000f8e583f */
[----:B---3--:R-:W-:-:S02]  /*4950*/  VIADD R43, R17, UR36 ;  /* 0x00000024112b7c36 */ /* 0x008fc40008000000 */
[----:B------:R-:W-:Y:S01]  /*4960*/  FMUL.FTZ R47, R47, UR51 ;  /* 0x000000332f2f7c20 */ /* 0x000fe20008410000 */
[----:B------:R-:W-:Y:S01]  /*4970*/  FMUL.FTZ R50, R50, UR51 ;  /* 0x0000003332327c20 */ /* 0x000fe20008410000 */
[----:B------:R-:W-:Y:S01]  /*4980*/  FMUL.FTZ R51, R51, UR51 ;  /* 0x0000003333337c20 */ /* 0x000fe20008410000 */
[----:B------:R-:W-:Y:S01]  /*4990*/  FMUL.FTZ R54, R54, UR51 ;  /* 0x0000003336367c20 */ /* 0x000fe20008410000 */
[----:B------:R-:W-:Y:S01]  /*49a0*/  FMUL.FTZ R55, R55, UR51 ;  /* 0x0000003337377c20 */ /* 0x000fe20008410000 */
[----:B------:R-:W-:Y:S01]  /*49b0*/  UMOV UR6, UR10 ;  /* 0x0000000a00067c82 */ /* 0x000fe20008000000 */
[----:B------:R-:W-:Y:S01]  /*49c0*/  MUFU.TANH R38, R38 ;  /* 0x0000002600267308 */ /* 0x000fe20000002400 */
[----:B------:R-:W-:Y:S01]  /*49d0*/  HGMMA.64x128x16.F32.BF16 R88, R180, gdesc[UR4].tnspB, R88, gsb0 ;  /* 0x41e00004b4587df0 */ /* 0x000fe20008001858 */
[----:B------:R-:W-:Y:S01]  /*49e0*/  UIADD3 UR6, UR10, 0x80, URZ ;  /* 0x000000800a067890 */ /* 0x000fe2000fffe03f */
[----:B------:R-:W-:Y:S01]  /*49f0*/  FMUL.FTZ R58, R58, UR51 ;  /* 0x000000333a3a7c20 */ /* 0x000fe20008410000 */
[----:B------:R-:W-:Y:S01]  /*4a00*/  UMOV UR7, 0x40000040 ;  /* 0x4000004000077882 */ /* 0x000fe20000000000 */
[----:B------:R-:W-:Y:S01]  /*4a10*/  FMUL.FTZ R66, R66, UR51 ;  /* 0x0000003342427c20 */ /* 0x000fe20008410000 */
[----:B------:R-:W-:Y:S01]  /*4a20*/  FMUL.FTZ R59, R59, UR51 ;  /* 0x000000333b3b7c20 */ /* 0x000fe20008410000 */
[----:B------:R-:W-:Y:S01]  /*4a30*/  FMUL.FTZ R8, R24, UR51 ;  /* 0x0000003318087c20 */ /* 0x000fe20008410000 */
[----:B------:R3:W-:Y:S01]  /*4a40*/  MUFU.TANH R9, R39 ;  /* 0x0000002700097308 */ /* 0x0007e20000002400 */
        /* <DEDUP_REMOVED lines=8> */
[----:B---3--:R-:W-:Y:S01]  /*4ad0*/  FMUL.FTZ R39, R56, UR51 ;  /* 0x0000003338277c20 */ /* 0x008fe20008410000 */
        /* <DEDUP_REMOVED lines=16> */
[----:B------:R-:W-:Y:S01]  /*4be0*/  UISETP.GT.AND UP1, UPT, UR54, UR52, UPT ;  /* 0x000000343600728c */ /* 0x000fe2000bf24270 */
[----:B------:R-:W-:-:S05]  /*4bf0*/  UMOV UR55, UR43 ;  /* 0x0000002b00377c82 */ /* 0x000fca0008000000 */
        /* <DEDUP_REMOVED lines=22> */
[----:B------:R-:W3:Y:S01]  /*4d60*/  MUFU.TANH R182, R182 ;  /* 0x000000b600b67308 */ /* 0x000ee20000002400 */
[----:B------:R-:W-:Y:S01]  /*4d70*/  UMOV UR7, 0x40000040 ;  /* 0x4000004000077882 */ /* 0x000fe20000000000 */
[----:B------:R-:W-:Y:S01]  /*4d80*/  FMUL.FTZ R41, R57, UR51 ;  /* 0x0000003339297c20 */ /* 0x000fe20008410000 */
[----:B------:R-:W-:-:S05]  /*4d90*/  FMUL.FTZ R57, R68, UR51 ;  /* 0x0000003344397c20 */ /* 0x000fca0008410000 */
[----:B------:R-:W5:Y:S08]  /*4da0*/  MUFU.TANH R180, R180 ;  /* 0x000000b400b47308 */ /* 0x000f700000002400 */
[----:B------:R0:W-:Y:S08]  /*4db0*/  MUFU.TANH R44, R67 ;  /* 0x00000043002c7308 */ /* 0x0001f00000002400 */
[----:B------:R-:W-:Y:S01]  /*4dc0*/  MUFU.TANH R10, R10 ;  /* 0x0000000a000a7308 */ /* 0x000fe20000002400 */
[----:B0-----:R-:W-:-:S07]  /*4dd0*/  FMUL.FTZ R67, R80, UR51 ;  /* 0x0000003350437c20 */ /* 0x001fce0008410000 */
        /* <DEDUP_REMOVED lines=20> */
[----:B------:R0:W-:Y:S01]  /*4f20*/  MUFU.TANH R40, R71 ;  /* 0x0000004700287308 */ /* 0x0001e20000002400 */
[----:B------:R-:W-:Y:S01]  /*4f30*/  HGMMA.64x128x16.F32.BF16 R88, R172, gdesc[UR4].tnspB, R88, gsb0 ;  /* 0x41e00004ac587df0 */ /* 0x000fe20008001858 */
[----:B------:R-:W-:Y:S01]  /*4f40*/  UIADD3 UR6, UR10, 0x180, URZ ;  /* 0x000001800a067890 */ /* 0x000fe2000fffe03f */
[----:B------:R-:W-:-:S05]  /*4f50*/  UMOV UR7, 0x40000040 ;  /* 0x4000004000077882 */ /* 0x000fca0000000000 */
[----:B------:R-:W5:Y:S01]  /*4f60*/  MUFU.TANH R178, R178 ;  /* 0x000000b200b27308 */ /* 0x000f620000002400 */
[----:B0-----:R-:W-:-:S07]  /*4f70*/  FMUL.FTZ R71, R85, UR51 ;  /* 0x0000003355477c20 */ /* 0x001fce0008410000 */
[----:B------:R-:W0:Y:S08]  /*4f80*/  MUFU.TANH R176, R176 ;  /* 0x000000b000b07308 */ /* 0x000e300000002400 */
        /* <DEDUP_REMOVED lines=9> */
[----:B------:R4:W-:Y:S01]  /*5020*/  MUFU.TANH R48, R63 ;  /* 0x0000003f00307308 */ /* 0x0009e20000002400 */
[----:B------:R-:W-:Y:S01]  /*5030*/  HGMMA.64x128x16.F32.BF16 R88, R168, gdesc[UR4].tnspB, R88, gsb0 ;  /* 0x41e00004a8587df0 */ /* 0x000fe20008001858 */
[----:B------:R-:W-:Y:S01]  /*5040*/  @UP0 ULDC UR6, c[0x0][0x44c] ;  /* 0x0001130000060ab9 */ /* 0x000fe20000000800 */
[----:B------:R-:W-:Y:S01]  /*5050*/  UMOV UR7, 0x40000040 ;  /* 0x4000004000077882 */ /* 0x000fe20000000000 */
[----:B-1----:R-:W-:Y:S01]  /*5060*/  @P2 IMAD.HI.U32 R4, R43, UR6, RZ ;  /* 0x000000062b042c27 */ /* 0x002fe2000f8e00ff */
[----:B------:R-:W-:-:S03]  /*5070*/  @UP0 ULDC UR6, c[0x0][0x450] ;  /* 0x0001140000060ab9 */ /* 0x000fc60000000800 */
[----:B------:R-:W1:Y:S01]  /*5080*/  MUFU.TANH R174, R174 ;  /* 0x000000ae00ae7308 */ /* 0x000e620000002400 */
[----:B----4-:R-:W-:Y:S01]  /*5090*/  FMUL.FTZ R63, R77, UR51 ;  /* 0x000000334d3f7c20 */ /* 0x010fe20008410000 */
[----:B------:R-:W-:Y:S01]  /*50a0*/  @P2 SHF.R.U32.HI R43, RZ, UR6, R4 ;  /* 0x00000006ff2b2c19 */ /* 0x000fe20008011604 */
[----:B------:R-:W-:Y:S02]  /*50b0*/  UMOV UR6, 0xffffff80 ;  /* 0xffffff8000067882 */ /* 0x000fe40000000000 */
[----:B------:R-:W-:Y:S02]  /*50c0*/  UIMAD UR6, UR54, UR6, 0x1 ;  /* 0x00000001360674a4 */ /* 0x000fe4000f8e0206 */
[----:B------:R-:W4:Y:S01]  /*50d0*/  SHFL.IDX PT, R4, R43, 0x1, 0x1c1f ;  /* 0x003c1f002b047f89 */ /* 0x000f2200000e0000 */
[----:B------:R-:W-:Y:S01]  /*50e0*/  MUFU.TANH R35, R35 ;  /* 0x0000002300237308 */ /* 0x000fe20000002400 */
[----:B------:R-:W-:Y:S02]  /*50f0*/  UIADD3 UR54, UR54, -0x1, URZ ;  /* 0xffffffff36367890 */ /* 0x000fe4000fffe03f */
[----:B------:R-:W-:Y:S01]  /*5100*/  IMAD.U32 R25, RZ, RZ, UR6 ;  /* 0x00000006ff197e24 */ /* 0x000fe2000f8e00ff */
[----:B------:R-:W-:-:S03]  /*5110*/  UIADD3 UR6, UR10, 0x200, URZ ;  /* 0x000002000a067890 */ /* 0x000fc6000fffe03f */
[----:B------:R-:W-:Y:S01]  /*5120*/  IMAD R25, R16, -0x2, R25 ;  /* 0xfffffffe10197824 */ /* 0x000fe200078e0219 */
[----:B------:R-:W-:Y:S03]  /*5130*/  MUFU.TANH R63, R63 ;  /* 0x0000003f003f7308 */ /* 0x000fe60000002400 */
[----:B--2---:R-:W-:-:S05]  /*5140*/  IMAD R25, R14, UR49, R25 ;  /* 0x000000310e197c24 */ /* 0x004fca000f8e0219 */
[----:B------:R-:W-:Y:S01]  /*5150*/  MUFU.TANH R14, R78 ;  /* 0x0000004e000e7308 */ /* 0x000fe20000002400 */
[----:B----4-:R-:W-:-:S04]  /*5160*/  IADD3 R4, R4, -UR50, R25 ;  /* 0x8000003204047c10 */ /* 0x010fc8000fffe019 */
[C---:B------:R-:W-:Y:S02]  /*5170*/  ISETP.GT.AND P3, PT, R4.reuse, RZ, PT ;  /* 0x000000ff0400720c */ /* 0x040fe40003f64270 */
[----:B------:R-:W-:Y:S02]  /*5180*/  ISETP.GT.AND P4, PT, R4, 0x1, PT ;  /* 0x000000010400780c */ /* 0x000fe40003f84270 */
[----:B------:R-:W-:Y:S02]  /*5190*/  FSEL R192, R192, -INF , P3 ;  /* 0xff800000c0c07808 */ /* 0x000fe40001800000 */
[----:B------:R-:W-:Y:S02]  /*51a0*/  ISETP.GT.AND P3, PT, R4, 0x8, PT ;  /* 0x000000080400780c */ /* 0x000fe40003f64270 */
[----:B---3--:R-:W-:Y:S02]  /*51b0*/  FSEL R182, R182, -INF , P4 ;  /* 0xff800000b6b67808 */ /* 0x008fe40002000000 */
[----:B------:R-:W-:-:S02]  /*51c0*/  FMNMX.FTZ R7, R192, R6, !PT ;  /* 0x00000006c0077209 */ /* 0x000fc40007810000 */
[----:B------:R-:W-:Y:S02]  /*51d0*/  ISETP.GT.AND P4, PT, R4, 0x9, PT ;  /* 0x000000090400780c */ /* 0x000fe40003f84270 */
[----:B-----5:R-:W-:Y:S02]  /*51e0*/  FSEL R180, R180, -INF , P3 ;  /* 0xff800000b4b47808 */ /* 0x020fe40001800000 */
[----:B------:R-:W-:Y:S02]  /*51f0*/  FMNMX.FTZ R7, R182, R7, !PT ;  /* 0x00000007b6077209 */ /* 0x000fe40007810000 */
[----:B------:R-:W-:Y:S02]  /*5200*/  ISETP.GT.AND P3, PT, R4, 0x10, PT ;  /* 0x000000100400780c */ /* 0x000fe40003f64270 */
[----:B------:R-:W-:Y:S02]  /*5210*/  FSEL R178, R178, -INF , P4 ;  /* 0xff800000b2b27808 */ /* 0x000fe40002000000 */
[----:B------:R-:W-:-:S02]  /*5220*/  FMNMX.FTZ R7, R180, R7, !PT ;  /* 0x00000007b4077209 */ /* 0x000fc40007810000 */
[----:B------:R-:W-:Y:S02]  /*5230*/  ISETP.GT.AND P4, PT, R4, 0x11, PT ;  /* 0x000000110400780c */ /* 0x000fe40003f84270 */
[----:B0-----:R-:W-:Y:S02]  /*5240*/  FSEL R176, R176, -INF , P3 ;  /* 0xff800000b0b07808 */ /* 0x001fe40001800000 */
[----:B------:R-:W-:Y:S02]  /*5250*/  FMNMX.FTZ R7, R178, R7, !PT ;  /* 0x00000007b2077209 */ /* 0x000fe40007810000 */
[----:B------:R-:W-:Y:S02]  /*5260*/  ISETP.GT.AND P3, PT, R4, 0x18, PT ;  /* 0x000000180400780c */ /* 0x000fe40003f64270 */
[----:B-1----:R-:W-:Y:S02]  /*5270*/  FSEL R174, R174, -INF , P4 ;  /* 0xff800000aeae7808 */ /* 0x002fe40002000000 */
[----:B------:R-:W-:-:S02]  /*5280*/  FMNMX.FTZ R7, R176, R7, !PT ;  /* 0x00000007b0077209 */ /* 0x000fc40007810000 */
[----:B------:R-:W-:Y:S02]  /*5290*/  ISETP.GT.AND P4, PT, R4, 0x19, PT ;  /* 0x000000190400780c */ /* 0x000fe40003f84270 */
[----:B------:R-:W-:Y:S02]  /*52a0*/  FSEL R172, R38, -INF , P3 ;  /* 0xff80000026ac7808 */ /* 0x000fe40001800000 */
[----:B------:R-:W-:Y:S01]  /*52b0*/  FMNMX.FTZ R7, R174, R7, !PT ;  /* 0x00000007ae077209 */ /* 0x000fe20007810000 */
[----:B------:R0:W-:Y:S01]  /*52c0*/  MUFU.TANH R38, R74 ;  /* 0x0000004a00267308 */ /* 0x0001e20000002400 */
[----:B------:R-:W-:Y:S01]  /*52d0*/  ISETP.GT.AND P3, PT, R4, 0x20, PT ;  /* 0x000000200400780c */ /* 0x000fe20003f64270 */
[----:B0-----:R-:W-:Y:S01]  /*52e0*/  FMUL.FTZ R74, R60, UR51 ;  /* 0x000000333c4a7c20 */ /* 0x001fe20008410000 */
[----:B------:R-:W-:Y:S02]  /*52f0*/  FMUL.FTZ R60, R72, UR51 ;  /* 0x00000033483c7c20 */ /* 0x000fe40008410000 */
[----:B------:R-:W0:Y:S03]  /*5300*/  SHFL.IDX PT, R72, R43, RZ, 0x1c1f ;  /* 0x001c1fff2b487589 */ /* 0x000e2600000e0000 */
[----:B------:R-:W-:Y:S08]  /*5310*/  MUFU.TANH R74, R74 ;  /* 0x0000004a004a7308 */ /* 0x000ff00000002400 */
[----:B------:R-:W-:Y:S01]  /*5320*/  MUFU.TANH R60, R60 ;  /* 0x0000003c003c7308 */ /* 0x000fe20000002400 */
[----:B0-----:R-:W-:-:S04]  /*5330*/  IADD3 R72, R72, -UR50, R25 ;  /* 0x8000003248487c10 */ /* 0x001fc8000fffe019 */
[----:B------:R-:W-:-:S04]  /*5340*/  ISETP.GT.AND P5, PT, R72, 0x1, PT ;  /* 0x000000014800780c */ /* 0x000fc80003fa4270 */
[----:B------:R-:W-:Y:S02]  /*5350*/  FSEL R43, R10, -INF , P5 ;  /* 0xff8000000a2b7808 */ /* 0x000fe40002800000 */
[----:B------:R-:W-:-:S04]  /*5360*/  ISETP.GT.AND P5, PT, R72, 0x9, PT ;  /* 0x000000094800780c */ /* 0x000fc80003fa4270 */
[----:B------:R-:W-:Y:S02]  /*5370*/  FSEL R49, R20, -INF , P5 ;  /* 0xff80000014317808 */ /* 0x000fe40002800000 */
[----:B------:R-:W-:Y:S01]  /*5380*/  ISETP.GT.AND P5, PT, R72, 0x11, PT ;  /* 0x000000114800780c */ /* 0x000fe20003fa4270 */
[----:B------:R-:W-:Y:S02]  /*5390*/  WARPGROUP.DEPBAR.LE gsb0, 0x0 ;  /* 0x00008000000079c5 */ /* 0x000fe40000010000 */
[----:B------:R-:W-:Y:S01]  /*53a0*/  WARPGROUP.ARRIVE ;  /* 0x00000000000079c5 */ /* 0x000fe20000000000 */
[----:B------:R-:W-:Y:S02]  /*53b0*/  FSEL R170, R9, -INF , P4 ;  /* 0xff80000009aa7808 */ /* 0x000fe40002000000 */
[----:B------:R-:W-:Y:S01]  /*53c0*/  FMNMX.FTZ R9, R172, R7, !PT ;  /* 0x00000007ac097209 */ /* 0x000fe20007810000 */
[----:B------:R-:W-:Y:S01]  /*53d0*/  FMUL.FTZ R7, R70, UR51 ;  /* 0x0000003346077c20 */ /* 0x000fe20008410000 */
[----:B------:R-:W-:Y:S01]  /*53e0*/  ISETP.GT.AND P4, PT, R4, 0x21, PT ;  /* 0x000000210400780c */ /* 0x000fe20003f84270 */
[----:B------:R-:W-:Y:S01]  /*53f0*/  HGMMA.64x128x16.F32.BF16 R88, R152, gdesc[UR4].tnspB, R88, gsb0 ;  /* 0x41e0000498587df0 */ /* 0x000fe20008001858 */
[----:B------:R-:W-:Y:S01]  /*5400*/  FSEL R168, R42, -INF , P3 ;  /* 0xff8000002aa87808 */ /* 0x000fe20001800000 */
[----:B------:R-:W-:Y:S01]  /*5410*/  UIADD3 UR6, UR10, 0x280, URZ ;  /* 0x000002800a067890 */ /* 0x000fe2000fffe03f */
[----:B------:R-:W-:Y:S01]  /*5420*/  FMNMX.FTZ R9, R170, R9, !PT ;  /* 0x00000009aa097209 */ /* 0x000fe20007810000 */
[----:B------:R-:W0:Y:S01]  /*5430*/  MUFU.TANH R7, R7 ;  /* 0x0000000700077308 */ /* 0x000e220000002400 */
[----:B------:R-:W-:Y:S01]  /*5440*/  ISETP.GT.AND P3, PT, R4, 0x28, PT ;  /* 0x000000280400780c */ /* 0x000fe20003f64270 */
[----:B------:R-:W-:Y:S01]  /*5450*/  UMOV UR7, 0x40000040 ;  /* 0x4000004000077882 */ /* 0x000fe20000000000 */
[----:B------:R-:W-:Y:S01]  /*5460*/  FMNMX.FTZ R9, R168, R9, !PT ;  /* 0x00000009a8097209 */ /* 0x000fe20007810000 */
[----:B------:R-:W-:-:S02]  /*5470*/  WARPGROUP.DEPBAR.LE gsb0, 0x0 ;  /* 0x00008000000079c5 */ /* 0x000fc40000010000 */
[----:B------:R-:W-:Y:S01]  /*5480*/  FSEL R154, R11, -INF , P4 ;  /* 0xff8000000b9a7808 */ /* 0x000fe20002000000 */
[----:B------:R-:W-:Y:S01]  /*5490*/  WARPGROUP.ARRIVE ;  /* 0x00000000000079c5 */ /* 0x000fe20000000000 */
[----:B------:R-:W-:Y:S01]  /*54a0*/  ISETP.GT.AND P4, PT, R4, 0x29, PT ;  /* 0x000000290400780c */ /* 0x000fe20003f84270 */
[----:B------:R-:W1:Y:S01]  /*54b0*/  MUFU.TANH R11, R86 ;  /* 0x00000056000b7308 */ /* 0x000e620000002400 */
[----:B------:R-:W-:Y:S02]  /*54c0*/  FSEL R152, R46, -INF , P3 ;  /* 0xff8000002e987808 */ /* 0x000fe40001800000 */
[----:B------:R-:W-:Y:S01]  /*54d0*/  FMNMX.FTZ R9, R154, R9, !PT ;  /* 0x000000099a097209 */ /* 0x000fe20007810000 */
[----:B------:R-:W-:Y:S01]  /*54e0*/  HGMMA.64x128x16.F32.BF16 R88, R156, gdesc[UR4].tnspB, R88, gsb0 ;  /* 0x41e000049c587df0 */ /* 0x000fe20008001858 */
[----:B------:R-:W-:Y:S01]  /*54f0*/  ISETP.GT.AND P3, PT, R4, 0x30, PT ;  /* 0x000000300400780c */ /* 0x000fe20003f64270 */
[----:B------:R-:W-:Y:S01]  /*5500*/  UIADD3 UR6, UR10, 0x300, URZ ;  /* 0x000003000a067890 */ /* 0x000fe2000fffe03f */
[----:B------:R-:W-:Y:S01]  /*5510*/  FSEL R70, R47, -INF , P4 ;  /* 0xff8000002f467808 */ /* 0x000fe20002000000 */
[----:B------:R-:W-:Y:S01]  /*5520*/  UMOV UR7, 0x40000040 ;  /* 0x4000004000077882 */ /* 0x000fe20000000000 */
[----:B------:R-:W-:-:S02]  /*5530*/  FMNMX.FTZ R9, R152, R9, !PT ;  /* 0x0000000998097209 */ /* 0x000fc40007810000 */
[----:B------:R-:W-:Y:S02]  /*5540*/  ISETP.GT.AND P4, PT, R4, 0x31, PT ;  /* 0x000000310400780c */ /* 0x000fe40003f84270 */
[----:B------:R-:W-:Y:S02]  /*5550*/  FSEL R66, R50, -INF , P3 ;  /* 0xff80000032427808 */ /* 0x000fe40001800000 */
[----:B------:R-:W-:Y:S02]  /*5560*/  FMNMX.FTZ R9, R70, R9, !PT ;  /* 0x0000000946097209 */ /* 0x000fe40007810000 */
[----:B------:R-:W-:Y:S02]  /*5570*/  ISETP.GT.AND P3, PT, R4, 0x38, PT ;  /* 0x000000380400780c */ /* 0x000fe40003f64270 */
[----:B------:R-:W-:Y:S01]  /*5580*/  FSEL R62, R51, -INF , P4 ;  /* 0xff800000333e7808 */ /* 0x000fe20002000000 */
[----:B------:R-:W-:Y:S01]  /*5590*/  FMUL.FTZ R51, R65, UR51 ;  /* 0x0000003341337c20 */ /* 0x000fe20008410000 */
[----:B------:R-:W-:-:S02]  /*55a0*/  FMNMX.FTZ R9, R66, R9, !PT ;  /* 0x0000000942097209 */ /* 0x000fc40007810000 */
[----:B------:R-:W-:Y:S02]  /*55b0*/  ISETP.GT.AND P4, PT, R4, 0x39, PT ;  /* 0x000000390400780c */ /* 0x000fe40003f84270 */
[----:B------:R-:W-:Y:S01]  /*55c0*/  FSEL R58, R54, -INF , P3 ;  /* 0xff800000363a7808 */ /* 0x000fe20001800000 */
[----:B------:R-:W-:Y:S01]  /*55d0*/  MUFU.TANH R51, R51 ;  /* 0x0000003300337308 */ /* 0x000fe20000002400 */
[----:B------:R-:W-:Y:S02]  /*55e0*/  FMNMX.FTZ R9, R62, R9, !PT ;  /* 0x000000093e097209 */ /* 0x000fe40007810000 */
[----:B------:R-:W-:Y:S02]  /*55f0*/  ISETP.GT.AND P3, PT, R4, 0x40, PT ;  /* 0x000000400400780c */ /* 0x000fe40003f64270 */
[----:B------:R-:W-:Y:S02]  /*5600*/  FSEL R56, R55, -INF , P4 ;  /* 0xff80000037387808 */ /* 0x000fe40002000000 */
        /* <DEDUP_REMOVED lines=17> */
[----:B------:R-:W-:Y:S01]  /*5720*/  FMNMX.FTZ R9, R48, R9, !PT ;  /* 0x0000000930097209 */ /* 0x000fe20007810000 */
[----:B------:R-:W2:Y:S01]  /*5730*/  MUFU.TANH R13, R87 ;  /* 0x00000057000d7308 */ /* 0x000ea20000002400 */
[----:B------:R-:W-:Y:S02]  /*5740*/  ISETP.GT.AND P3, PT, R4, 0x58, PT ;  /* 0x000000580400780c */ /* 0x000fe40003f64270 */
[----:B------:R-:W-:Y:S02]  /*5750*/  FSEL R44, R44, -INF , P4 ;  /* 0xff8000002c2c7808 */ /* 0x000fe40002000000 */
[----:B------:R-:W-:-:S02]  /*5760*/  FMNMX.FTZ R9, R46, R9, !PT ;  /* 0x000000092e097209 */ /* 0x000fc40007810000 */
[----:B------:R-:W-:Y:S02]  /*5770*/  ISETP.GT.AND P4, PT, R4, 0x59, PT ;  /* 0x000000590400780c */ /* 0x000fe40003f84270 */
[----:B0-----:R-:W-:Y:S02]  /*5780*/  FSEL R42, R7, -INF , P3 ;  /* 0xff800000072a7808 */ /* 0x001fe40001800000 */
        /* <DEDUP_REMOVED lines=10> */
[----:B------:R-:W-:Y:S01]  /*5830*/  FMNMX.FTZ R9, R38, R9, !PT ;  /* 0x0000000926097209 */ /* 0x000fe20007810000 */
[----:B------:R-:W-:Y:S01]  /*5840*/  FMUL.FTZ R61, R76, UR51 ;  /* 0x000000334c3d7c20 */ /* 0x000fe20008410000 */
[----:B------:R-:W-:-:S02]  /*5850*/  ISETP.GT.AND P4, PT, R4, 0x69, PT ;  /* 0x000000690400780c */ /* 0x000fc40003f84270 */
[----:B------:R-:W-:Y:S01]  /*5860*/  FSEL R14, R14, -INF , P3 ;  /* 0xff8000000e0e7808 */ /* 0x000fe20001800000 */
[----:B------:R-:W0:Y:S01]  /*5870*/  MUFU.TANH R75, R75 ;  /* 0x0000004b004b7308 */ /* 0x000e220000002400 */
[----:B------:R-:W-:Y:S02]  /*5880*/  FMNMX.FTZ R9, R12, R9, !PT ;  /* 0x000000090c097209 */ /* 0x000fe40007810000 */
[----:B------:R-:W-:Y:S02]  /*5890*/  ISETP.GT.AND P3, PT, R4, 0x70, PT ;  /* 0x000000700400780c */ /* 0x000fe40003f64270 */
[----:B------:R-:W-:Y:S02]  /*58a0*/  FSEL R21, R21, -INF , P4 ;  /* 0xff80000015157808 */ /* 0x000fe40002000000 */
[----:B------:R-:W-:Y:S01]  /*58b0*/  FMNMX.FTZ R78, R14, R9, !PT ;  /* 0x000000090e4e7209 */ /* 0x000fe20007810000 */
[----:B------:R-:W-:Y:S01]  /*58c0*/  MUFU.TANH R61, R61 ;  /* 0x0000003d003d7308 */ /* 0x000fe20000002400 */
[----:B------:R-:W-:-:S02]  /*58d0*/  ISETP.GT.AND P4, PT, R4, 0x71, PT ;  /* 0x000000710400780c */ /* 0x000fc40003f84270 */
[----:B------:R-:W-:Y:S02]  /*58e0*/  FSEL R15, R15, -INF , P3 ;  /* 0xff8000000f0f7808 */ /* 0x000fe40001800000 */
[----:B------:R-:W-:Y:S02]  /*58f0*/  FMNMX.FTZ R78, R21, R78, !PT ;  /* 0x0000004e154e7209 */ /* 0x000fe40007810000 */
[C---:B------:R-:W-:Y:S02]  /*5900*/  ISETP.GT.AND P3, PT, R4.reuse, 0x78, PT ;  /* 0x000000780400780c */ /* 0x040fe40003f64270 */
[----:B------:R-:W-:Y:S02]  /*5910*/  FSEL R9, R83, -INF , P4 ;  /* 0xff80000053097808 */ /* 0x000fe40002000000 */
[----:B------:R-:W-:Y:S02]  /*5920*/  FMNMX.FTZ R78, R15, R78, !PT ;  /* 0x0000004e0f4e7209 */ /* 0x000fe40007810000 */
[----:B------:R-:W-:-:S02]  /*5930*/  ISETP.GT.AND P4, PT, R4, 0x79, PT ;  /* 0x000000790400780c */ /* 0x000fc40003f84270 */
[----:B-1----:R-:W-:Y:S02]  /*5940*/  FSEL R11, R11, -INF , P3 ;  /* 0xff8000000b0b7808 */ /* 0x002fe40001800000 */
[----:B------:R-:W-:Y:S02]  /*5950*/  FMNMX.FTZ R78, R9, R78, !PT ;  /* 0x0000004e094e7209 */ /* 0x000fe40007810000 */
[----:B--2---:R-:W-:Y:S02]  /*5960*/  FSEL R13, R13, -INF , P4 ;  /* 0xff8000000d0d7808 */ /* 0x004fe40002000000 */
[----:B------:R-:W-:Y:S01]  /*5970*/  FMNMX.FTZ R4, R11, R78, !PT ;  /* 0x0000004e0b047209 */ /* 0x000fe20007810000 */
[----:B------:R-:W-:Y:S01]  /*5980*/  FMUL.FTZ R78, R64, UR51 ;  /* 0x00000033404e7c20 */ /* 0x000fe20008410000 */
[----:B------:R-:W-:Y:S01]  /*5990*/  ISETP.GT.AND P4, PT, R72, RZ, PT ;  /* 0x000000ff4800720c */ /* 0x000fe20003f84270 */
[----:B------:R-:W-:Y:S01]  /*59a0*/  FMUL.FTZ R64, R81, UR51 ;  /* 0x0000003351407c20 */ /* 0x000fe20008410000 */
[----:B------:R-:W-:-:S02]  /*59b0*/  FMNMX.FTZ R4, R13, R4, !PT ;  /* 0x000000040d047209 */ /* 0x000fc40007810000 */
[----:B------:R-:W-:Y:S01]  /*59c0*/  FSEL R55, R26, -INF , P5 ;  /* 0xff8000001a377808 */ /* 0x000fe20002800000 */
[----:B------:R-:W1:Y:S01]  /*59d0*/  MUFU.TANH R78, R78 ;  /* 0x0000004e004e7308 */ /* 0x000e620000002400 */
[----:B------:R-:W-:Y:S01]  /*59e0*/  ISETP.GT.AND P5, PT, R72, 0x19, PT ;  /* 0x000000194800780c */ /* 0x000fe20003fa4270 */
[----:B------:R-:W2:Y:S03]  /*59f0*/  SHFL.BFLY PT, R7, R4, 0x2, 0x1f ;  /* 0x0c401f0004077f89 */ /* 0x000ea600000e0000 */
[----:B------:R-:W-:Y:S02]  /*5a00*/  FSEL R65, R28, -INF , P5 ;  /* 0xff8000001c417808 */ /* 0x000fe40002800000 */
[----:B------:R-:W-:Y:S01]  /*5a10*/  ISETP.GT.AND P5, PT, R72, 0x21, PT ;  /* 0x000000214800780c */ /* 0x000fe20003fa4270 */
[----:B------:R-:W3:Y:S03]  /*5a20*/  MUFU.TANH R64, R64 ;  /* 0x0000004000407308 */ /* 0x000ee60000002400 */
[----:B------:R-:W-:Y:S01]  /*5a30*/  FSEL R69, R30, -INF , P5 ;  /* 0xff8000001e457808 */ /* 0x000fe20002800000 */
[----:B------:R-:W-:-:S02]  /*5a40*/  WARPGROUP.DEPBAR.LE gsb0, 0x0 ;  /* 0x00008000000079c5 */ /* 0x000fc40000010000 */
[----:B------:R-:W-:Y:S01]  /*5a50*/  WARPGROUP.ARRIVE ;  /* 0x00000000000079c5 */ /* 0x000fe20000000000 */
[----:B------:R-:W-:-:S04]  /*5a60*/  ISETP.GT.AND P5, PT, R72, 0x29, PT ;  /* 0x000000294800780c */ /* 0x000fc80003fa4270 */
[----:B------:R-:W-:Y:S01]  /*5a70*/  FSEL R33, R33, -INF , P5 ;  /* 0xff80000021217808 */ /* 0x000fe20002800000 */
[----:B------:R-:W-:Y:S01]  /*5a80*/  HGMMA.64x128x16.F32.BF16 R88, R160, gdesc[UR4].tnspB, R88, gsb0 ;  /* 0x41e00004a0587df0 */ /* 0x000fe20008001858 */
[----:B------:R-:W-:Y:S01]  /*5a90*/  ISETP.GT.AND P5, PT, R72, 0x31, PT ;  /* 0x000000314800780c */ /* 0x000fe20003fa4270 */
[----:B------:R-:W-:Y:S01]  /*5aa0*/  UIADD3 UR6, UR10, 0x380, URZ ;  /* 0x000003800a067890 */ /* 0x000fe2000fffe03f */
[----:B------:R-:W-:Y:S02]  /*5ab0*/  UMOV UR7, 0x40000040 ;  /* 0x4000004000077882 */ /* 0x000fe40000000000 */
[----:B------:R-:W-:Y:S02]  /*5ac0*/  FSEL R77, R34, -INF , P5 ;  /* 0xff800000224d7808 */ /* 0x000fe40002800000 */
[----:B--2---:R-:W-:Y:S02]  /*5ad0*/  FMNMX.FTZ R7, R4, R7, !PT ;  /* 0x0000000704077209 */ /* 0x004fe40007810000 */
[----:B------:R-:W2:Y:S01]  /*5ae0*/  LDC R4, c[0x0][0x988] ;  /* 0x00026200ff047b82 */ /* 0x000ea20000000800 */
[----:B------:R-:W-:-:S02]  /*5af0*/  ISETP.GT.AND P5, PT, R72, 0x39, PT ;  /* 0x000000394800780c */ /* 0x000fc40003fa4270 */
[----:B------:R-:W4:Y:S02]  /*5b00*/  SHFL.BFLY PT, R68, R7, 0x1, 0x1f ;  /* 0x0c201f0007447f89 */ /* 0x000f2400000e0000 */
[----:B------:R-:W-:Y:S02]  /*5b10*/  FSEL R81, R36, -INF , P5 ;  /* 0xff80000024517808 */ /* 0x000fe40002800000 */
[----:B------:R-:W-:-:S04]  /*5b20*/  ISETP.GT.AND P5, PT, R72, 0x41, PT ;  /* 0x000000414800780c */ /* 0x000fc80003fa4270 */
[----:B------:R-:W-:Y:S02]  /*5b30*/  FSEL R41, R41, -INF , P5 ;  /* 0xff80000029297808 */ /* 0x000fe40002800000 */
[----:B------:R-:W-:-:S04]  /*5b40*/  ISETP.GT.AND P5, PT, R72, 0x49, PT ;  /* 0x000000494800780c */ /* 0x000fc80003fa4270 */
[----:B0-----:R-:W-:Y:S02]  /*5b50*/  FSEL R75, R75, -INF , P5 ;  /* 0xff8000004b4b7808 */ /* 0x001fe40002800000 */
[----:B------:R-:W-:-:S04]  /*5b60*/  ISETP.GT.AND P5, PT, R72, 0x51, PT ;  /* 0x000000514800780c */ /* 0x000fc80003fa4270 */
[----:B------:R-:W-:Y:S02]  /*5b70*/  FSEL R51, R51, -INF , P5 ;  /* 0xff80000033337808 */ /* 0x000fe40002800000 */
[----:B------:R-:W-:Y:S02]  /*5b80*/  ISETP.GT.AND P5, PT, R72, 0x59, PT ;  /* 0x000000594800780c */ /* 0x000fe40003fa4270 */
[----:B----4-:R-:W-:Y:S01]  /*5b90*/  FMNMX.FTZ R7, R7, R68, !PT ;  /* 0x0000004407077209 */ /* 0x010fe20007810000 */
[----:B------:R-:W-:Y:S01]  /*5ba0*/  FMUL.FTZ R68, R84, UR51 ;  /* 0x0000003354447c20 */ /* 0x000fe20008410000 */
[----:B------:R-:W-:Y:S02]  /*5bb0*/  FSEL R53, R53, -INF , P5 ;  /* 0xff80000035357808 */ /* 0x000fe40002800000 */
[C---:B------:R-:W-:Y:S01]  /*5bc0*/  FSETP.NEU.FTZ.AND P3, PT, R7.reuse, -INF , PT ;  /* 0xff8000000700780b */ /* 0x040fe20003f7d000 */
[----:B--2---:R-:W-:Y:S01]  /*5bd0*/  FMUL.FTZ R45, R7, R4 ;  /* 0x00000004072d7220 */ /* 0x004fe20000410000 */
[----:B------:R-:W-:Y:S01]  /*5be0*/  ISETP.GT.AND P5, PT, R72, 0x61, PT ;  /* 0x000000614800780c */ /* 0x000fe20003fa4270 */
[----:B------:R-:W0:Y:S03]  /*5bf0*/  MUFU.TANH R68, R68 ;  /* 0x0000004400447308 */ /* 0x000e260000002400 */
[----:B------:R-:W-:-:S02]  /*5c00*/  FSEL R25, R45, RZ, P3 ;  /* 0x000000ff2d197208 */ /* 0x000fc40001800000 */
[----:B------:R-:W-:Y:S02]  /*5c10*/  FSEL R45, R8, -INF , P4 ;  /* 0xff800000082d7808 */ /* 0x000fe40002000000 */
[----:B------:R-:W-:Y:S01]  /*5c20*/  ISETP.GT.AND P4, PT, R72, 0x8, PT ;  /* 0x000000084800780c */ /* 0x000fe20003f84270 */
[-CC-:B------:R-:W-:Y:S01]  /*5c30*/  FFMA.FTZ R153, R54, R4.reuse, -R25.reuse ;  /* 0x0000000436997223 */ /* 0x180fe20000010819 */
[----:B------:R-:W-:Y:S01]  /*5c40*/  FMNMX.FTZ R10, R45, R5, !PT ;  /* 0x000000052d0a7209 */ /* 0x000fe20007810000 */
[-CC-:B------:R-:W-:Y:S01]  /*5c50*/  FFMA.FTZ R159, R42, R4.reuse, -R25.reuse ;  /* 0x000000042a9f7223 */ /* 0x180fe20000010819 */
[----:B------:R-:W-:Y:S01]  /*5c60*/  FSEL R47, R24, -INF , P4 ;  /* 0xff800000182f7808 */ /* 0x000fe20002000000 */
[--C-:B------:R-:W-:Y:S01]  /*5c70*/  FFMA.FTZ R183, R180, R4, -R25.reuse ;  /* 0x00000004b4b77223 */ /* 0x100fe20000010819 */
[----:B------:R-:W-:Y:S01]  /*5c80*/  FMNMX.FTZ R10, R43, R10, !PT ;  /* 0x0000000a2b0a7209 */ /* 0x000fe20007810000 */
[-CC-:B------:R-:W-:Y:S01]  /*5c90*/  FFMA.FTZ R181, R192, R4.reuse, -R25.reuse ;  /* 0x00000004c0b57223 */ /* 0x180fe20000010819 */
[----:B------:R-:W-:Y:S01]  /*5ca0*/  ISETP.GT.AND P4, PT, R72, 0x10, PT ;  /* 0x000000104800780c */ /* 0x000fe20003f84270 */
[--C-:B------:R-:W-:Y:S01]  /*5cb0*/  FFMA.FTZ R157, R46, R4, -R25.reuse ;  /* 0x000000042e9d7223 */ /* 0x100fe20000010819 */
[----:B------:R-:W-:Y:S01]  /*5cc0*/  FMNMX.FTZ R10, R47, R10, !PT ;  /* 0x0000000a2f0a7209 */ /* 0x000fe20007810000 */
[--C-:B------:R-:W-:Y:S01]  /*5cd0*/  FFMA.FTZ R8, R182, R4, -R25.reuse ;  /* 0x00000004b6087223 */ /* 0x100fe20000010819 */
[----:B------:R-:W-:Y:S01]  /*5ce0*/  FSEL R27, R27, -INF , P4 ;  /* 0xff8000001b1b7808 */ /* 0x000fe20002000000 */
[----:B------:R-:W-:Y:S01]  /*5cf0*/  MUFU.EX2 R181, R181 ;  /* 0x000000b500b57308 */ /* 0x000fe20000000800 */
        /* <DEDUP_REMOVED lines=53> */
[----:B------:R-:W-:Y:S01]  /*6050*/  FFMA.FTZ R13, R13, R4, -R25 ;  /* 0x000000040d0d7223 */ /* 0x000fe20000010819 */
[----:B------:R-:W-:Y:S01]  /*6060*/  FSEL R39, R74, -INF , P4 ;  /* 0xff8000004a277808 */ /* 0x000fe20002000000 */
[----:B------:R2:W-:Y:S01]  /*6070*/  MUFU.EX2 R26, R154 ;  /* 0x0000009a001a7308 */ /* 0x0005e20000000800 */
[----:B------:R-:W-:-:S02]  /*6080*/  FMNMX.FTZ R28, R41, R28, !PT ;  /* 0x0000001c291c7209 */ /* 0x000fc40007810000 */
[----:B------:R-:W-:Y:S02]  /*6090*/  ISETP.GT.AND P4, PT, R72, 0x50, PT ;  /* 0x000000504800780c */ /* 0x000fe40003f84270 */
[----:B------:R-:W-:Y:S02]  /*60a0*/  FMNMX.FTZ R28, R39, R28, !PT ;  /* 0x0000001c271c7209 */ /* 0x000fe40007810000 */
[----:B-1----:R-:W-:Y:S01]  /*60b0*/  FSEL R79, R78, -INF , P4 ;  /* 0xff8000004e4f7808 */ /* 0x002fe20002000000 */
[----:B------:R1:W-:Y:S01]  /*60c0*/  MUFU.EX2 R24, R170 ;  /* 0x000000aa00187308 */ /* 0x0003e20000000800 */
[----:B------:R-:W-:Y:S02]  /*60d0*/  FMNMX.FTZ R28, R75, R28, !PT ;  /* 0x0000001c4b1c7209 */ /* 0x000fe40007810000 */
[----:B------:R-:W-:Y:S02]  /*60e0*/  ISETP.GT.AND P4, PT, R72, 0x58, PT ;  /* 0x000000584800780c */ /* 0x000fe40003f84270 */
[----:B------:R-:W-:-:S02]  /*60f0*/  FMNMX.FTZ R30, R79, R28, !PT ;  /* 0x0000001c4f1e7209 */ /* 0x000fc40007810000 */
[----:B------:R-:W-:Y:S01]  /*6100*/  FSEL R57, R57, -INF , P4 ;  /* 0xff80000039397808 */ /* 0x000fe20002000000 */
[----:B------:R-:W-:Y:S01]  /*6110*/  MUFU.EX2 R173, R173 ;  /* 0x000000ad00ad7308 */ /* 0x000fe20000000800 */
[----:B------:R-:W-:Y:S02]  /*6120*/  FMNMX.FTZ R30, R51, R30, !PT ;  /* 0x0000001e331e7209 */ /* 0x000fe40007810000 */
[----:B------:R-:W-:Y:S02]  /*6130*/  ISETP.GT.AND P4, PT, R72, 0x60, PT ;  /* 0x000000604800780c */ /* 0x000fe40003f84270 */
[----:B------:R-:W-:Y:S02]  /*6140*/  FMNMX.FTZ R30, R57, R30, !PT ;  /* 0x0000001e391e7209 */ /* 0x000fe40007810000 */
[----:B------:R-:W-:Y:S01]  /*6150*/  FSEL R85, R60, -INF , P4 ;  /* 0xff8000003c557808 */ /* 0x000fe20002000000 */
[----:B------:R-:W-:Y:S02]  /*6160*/  WARPGROUP.DEPBAR.LE gsb0, 0x0 ;  /* 0x00008000000079c5 */ /* 0x000fe40000010000 */
[----:B------:R-:W-:Y:S01]  /*6170*/  FMNMX.FTZ R30, R53, R30, !PT ;  /* 0x0000001e351e7209 */ /* 0x000fe20007810000 */
[----:B------:R-:W-:Y:S01]  /*6180*/  WARPGROUP.ARRIVE ;  /* 0x00000000000079c5 */ /* 0x000fe20000000000 */
[----:B------:R-:W-:Y:S01]  /*6190*/  ISETP.GT.AND P4, PT, R72, 0x68, PT ;  /* 0x000000684800780c */ /* 0x000fe20003f84270 */
[----:B------:R-:W-:Y:S01]  /*61a0*/  MUFU.EX2 R175, R175 ;  /* 0x000000af00af7308 */ /* 0x000fe20000000800 */
[----:B------:R-:W-:-:S02]  /*61b0*/  FSEL R59, R59, -INF , P5 ;  /* 0xff8000003b3b7808 */ /* 0x000fc40002800000 */
[----:B------:R-:W-:Y:S01]  /*61c0*/  FMNMX.FTZ R32, R85, R30, !PT ;  /* 0x0000001e55207209 */ /* 0x000fe20007810000 */
[----:B------:R-:W-:Y:S01]  /*61d0*/  HGMMA.64x128x16.F32.BF16 R88, R164, gdesc[UR4].tnspB, R88, gsb0 ;  /* 0x41e00004a4587df0 */ /* 0x000fe20008001858 */
[C---:B------:R-:W-:Y:S02]  /*61e0*/  ISETP.GT.AND P5, PT, R72.reuse, 0x69, PT ;  /* 0x000000694800780c */ /* 0x040fe40003fa4270 */
[----:B------:R-:W-:Y:S01]  /*61f0*/  FSEL R61, R61, -INF , P4 ;  /* 0xff8000003d3d7808 */ /* 0x000fe20002000000 */
[----:B------:R-:W-:Y:S01]  /*6200*/  MUFU.EX2 R28, R70 ;  /* 0x00000046001c7308 */ /* 0x000fe20000000800 */
[----:B------:R-:W-:Y:S02]  /*6210*/  FMNMX.FTZ R32, R59, R32, !PT ;  /* 0x000000203b207209 */ /* 0x000fe40007810000 */
[----:B------:R-:W-:Y:S02]  /*6220*/  ISETP.GT.AND P4, PT, R72, 0x70, PT ;  /* 0x000000704800780c */ /* 0x000fe40003f84270 */
[----:B------:R-:W-:-:S02]  /*6230*/  FSEL R63, R63, -INF , P5 ;  /* 0xff8000003f3f7808 */ /* 0x000fc40002800000 */
[----:B------:R-:W-:Y:S01]  /*6240*/  FMNMX.FTZ R32, R61, R32, !PT ;  /* 0x000000203d207209 */ /* 0x000fe20007810000 */
[----:B------:R-:W-:Y:S01]  /*6250*/  MUFU.EX2 R169, R169 ;  /* 0x000000a900a97308 */ /* 0x000fe20000000800 */
[C---:B------:R-:W-:Y:S02]  /*6260*/  ISETP.GT.AND P5, PT, R72.reuse, 0x71, PT ;  /* 0x000000714800780c */ /* 0x040fe40003fa4270 */
[----:B------:R-:W-:Y:S02]  /*6270*/  FSEL R87, R67, -INF , P4 ;  /* 0xff80000043577808 */ /* 0x000fe40002000000 */
[----:B------:R-:W-:Y:S02]  /*6280*/  FMNMX.FTZ R32, R63, R32, !PT ;  /* 0x000000203f207209 */ /* 0x000fe40007810000 */
[----:B------:R-:W-:Y:S01]  /*6290*/  ISETP.GT.AND P4, PT, R72, 0x78, PT ;  /* 0x000000784800780c */ /* 0x000fe20003f84270 */
[----:B------:R-:W-:Y:S01]  /*62a0*/  MUFU.EX2 R30, R62 ;  /* 0x0000003e001e7308 */ /* 0x000fe20000000800 */
[----:B---3--:R-:W-:-:S02]  /*62b0*/  FSEL R191, R64, -INF , P5 ;  /* 0xff80000040bf7808 */ /* 0x008fc40002800000 */
[----:B------:R-:W-:Y:S02]  /*62c0*/  FMNMX.FTZ R34, R87, R32, !PT ;  /* 0x0000002057227209 */ /* 0x000fe40007810000 */
[----:B------:R-:W-:Y:S02]  /*62d0*/  ISETP.GT.AND P5, PT, R72, 0x79, PT ;  /* 0x000000794800780c */ /* 0x000fe40003fa4270 */
[----:B0-----:R-:W-:Y:S01]  /*62e0*/  FSEL R193, R68, -INF , P4 ;  /* 0xff80000044c17808 */ /* 0x001fe20002000000 */
[----:B------:R-:W-:Y:S01]  /*62f0*/  MUFU.EX2 R171, R171 ;  /* 0x000000ab00ab7308 */ /* 0x000fe20000000800 */
[----:B------:R-:W-:Y:S02]  /*6300*/  FMNMX.FTZ R34, R191, R34, !PT ;  /* 0x00000022bf227209 */ /* 0x000fe40007810000 */
[----:B------:R-:W-:Y:S01]  /*6310*/  FSEL R195, R71, -INF , P5 ;  /* 0xff80000047c37808 */ /* 0x000fe20002800000 */
[----:B------:R-:W-:Y:S01]  /*6320*/  FFMA.FTZ R71, R21, R4, -R25 ;  /* 0x0000000415477223 */ /* 0x000fe20000010819 */
[----:B------:R-:W-:-:S02]  /*6330*/  FMNMX.FTZ R34, R193, R34, !PT ;  /* 0x00000022c1227209 */ /* 0x000fc40007810000 */
[----:B------:R-:W-:Y:S01]  /*6340*/  IADD3 R44, -R23, 0xb, RZ ;  /* 0x0000000b172c7810 */ /* 0x000fe20007ffe1ff */
[----:B------:R-:W-:Y:S01]  /*6350*/  MUFU.EX2 R32, R56 ;  /* 0x0000003800207308 */ /* 0x000fe20000000800 */
[----:B------:R-:W-:Y:S01]  /*6360*/  FMNMX.FTZ R54, R195, R34, !PT ;  /* 0x00000022c3367209 */ /* 0x000fe20007810000 */
[----:B------:R-:W-:-:S04]  /*6370*/  FFMA.FTZ R34, R50, R4, -R25 ;  /* 0x0000000432227223 */ /* 0x000fc80000010819 */
[----:B------:R-:W0:Y:S02]  /*6380*/  SHFL.BFLY PT, R67, R54, 0x2, 0x1f ;  /* 0x0c401f0036437f89 */ /* 0x000e2400000e0000 */
[----:B------:R-:W-:Y:S08]  /*6390*/  MUFU.EX2 R153, R153 ;  /* 0x0000009900997308 */ /* 0x000ff00000000800 */
[----:B------:R-:W-:Y:S08]  /*63a0*/  MUFU.EX2 R34, R34 ;  /* 0x0000002200227308 */ /* 0x000ff00000000800 */
[----:B------:R-:W-:Y:S01]  /*63b0*/  MUFU.EX2 R155, R155 ;  /* 0x0000009b009b7308 */ /* 0x000fe20000000800 */
[----:B0-----:R-:W-:Y:S01]  /*63c0*/  FMNMX.FTZ R42, R54, R67, !PT ;  /* 0x00000043362a7209 */ /* 0x001fe20007810000 */
[-CC-:B------:R-:W-:Y:S01]  /*63d0*/  FFMA.FTZ R67, R12, R4.reuse, -R25.reuse ;  /* 0x000000040c437223 */ /* 0x180fe20000010819 */
[-CC-:B------:R-:W-:Y:S01]  /*63e0*/  FFMA.FTZ R12, R14, R4.reuse, -R25.reuse ;  /* 0x000000040e0c7223 */ /* 0x180fe20000010819 */
[----:B------:R-:W-:-:S04]  /*63f0*/  FFMA.FTZ R14, R15, R4, -R25 ;  /* 0x000000040f0e7223 */ /* 0x000fc80000010819 */
[----:B------:R-:W-:Y:S01]  /*6400*/  MUFU.EX2 R48, R48 ;  /* 0x0000003000307308 */ /* 0x000fe20000000800 */
[----:B------:R-:W0:Y:S07]  /*6410*/  SHFL.BFLY PT, R197, R42, 0x1, 0x1f ;  /* 0x0c201f002ac57f89 */ /* 0x000e2e00000e0000 */
[----:B------:R-:W-:Y:S08]  /*6420*/  MUFU.EX2 R157, R157 ;  /* 0x0000009d009d7308 */ /* 0x000ff00000000800 */
[----:B------:R-:W-:Y:S08]  /*6430*/  MUFU.EX2 R36, R36 ;  /* 0x0000002400247308 */ /* 0x000ff00000000800 */
[----:B------:R-:W-:Y:S01]  /*6440*/  MUFU.EX2 R159, R159 ;  /* 0x0000009f009f7308 */ /* 0x000fe20000000800 */
[----:B0-----:R-:W-:-:S04]  /*6450*/  FMNMX.FTZ R21, R42, R197, !PT ;  /* 0x000000c52a157209 */ /* 0x001fc80007810000 */
[C---:B------:R-:W-:Y:S01]  /*6460*/  FSETP.NEU.FTZ.AND P4, PT, R21.reuse, -INF , PT ;  /* 0xff8000001500780b */ /* 0x040fe20003f9d000 */
[----:B------:R-:W-:Y:S02]  /*6470*/  FMUL.FTZ R42, R21, R4 ;  /* 0x00000004152a7220 */ /* 0x000fe40000410000 */
[----:B------:R-:W-:Y:S03]  /*6480*/  MUFU.EX2 R40, R40 ;  /* 0x0000002800287308 */ /* 0x000fe60000000800 */
[----:B------:R-:W-:-:S05]  /*6490*/  FSEL R42, R42, RZ, P4 ;  /* 0x000000ff2a2a7208 */ /* 0x000fca0002000000 */
[-CC-:B------:R-:W-:Y:S01]  /*64a0*/  FFMA.FTZ R180, R45, R4.reuse, -R42.reuse ;  /* 0x000000042db47223 */ /* 0x180fe2000001082a */
[----:B------:R-:W-:Y:S01]  /*64b0*/  FSEL R45, R7, RZ, P3 ;  /* 0x000000ff072d7208 */ /* 0x000fe20001800000 */
[-CC-:B------:R-:W-:Y:S01]  /*64c0*/  FFMA.FTZ R15, R43, R4.reuse, -R42.reuse ;  /* 0x000000042b0f7223 */ /* 0x180fe2000001082a */
[-CC-:B------:R-:W-:Y:S01]  /*64d0*/  FFMA.FTZ R182, R47, R4.reuse, -R42.reuse ;  /* 0x000000042fb67223 */ /* 0x180fe2000001082a */
[-CC-:B------:R-:W-:Y:S01]  /*64e0*/  FFMA.FTZ R43, R49, R4.reuse, -R42.reuse ;  /* 0x00000004312b7223 */ /* 0x180fe2000001082a */
[-C--:B------:R-:W-:Y:S01]  /*64f0*/  FFMA.FTZ R176, R27, R4.reuse, -R42 ;  /* 0x000000041bb07223 */ /* 0x080fe2000001082a */
[----:B------:R-:W-:Y:S01]  /*6500*/  FADD.FTZ R45, -R45, R6 ;  /* 0x000000062d2d7221 */ /* 0x000fe20000010100 */
[----:B------:R-:W-:Y:S01]  /*6510*/  FSEL R6, R21, RZ, P4 ;  /* 0x000000ff15067208 */ /* 0x000fe20002000000 */
[----:B------:R-:W-:Y:S01]  /*6520*/  MUFU.EX2 R180, R180 ;  /* 0x000000b400b47308 */ /* 0x000fe20000000800 */
[-C--:B------:R-:W-:Y:S01]  /*6530*/  FFMA.FTZ R27, R55, R4.reuse, -R42 ;  /* 0x00000004371b7223 */ /* 0x080fe2000001082a */
[----:B------:R-:W-:Y:S01]  /*6540*/  FMUL.FTZ R46, R45, R4 ;  /* 0x000000042d2e7220 */ /* 0x000fe20000410000 */
[----:B------:R-:W-:-:S02]  /*6550*/  IMAD.U32 R45, RZ, RZ, UR42 ;  /* 0x0000002aff2d7e24 */ /* 0x000fc4000f8e00ff */
[----:B------:R-:W-:Y:S01]  /*6560*/  FADD.FTZ R5, -R6, R5 ;  /* 0x0000000506057221 */ /* 0x000fe20000010100 */
[-CC-:B--2---:R-:W-:Y:S01]  /*6570*/  FFMA.FTZ R154, R39, R4.reuse, -R42.reuse ;  /* 0x00000004279a7223 */ /* 0x184fe2000001082a */
[-CC-:B------:R-:W-:Y:S01]  /*6580*/  FFMA.FTZ R178, R29, R4.reuse, -R42.reuse ;  /* 0x000000041db27223 */ /* 0x180fe2000001082a */
[-CC-:B------:R-:W-:Y:S01]  /*6590*/  FFMA.FTZ R29, R65, R4.reuse, -R42.reuse ;  /* 0x00000004411d7223 */ /* 0x180fe2000001082a */
[-C--:B------:R-:W-:Y:S01]  /*65a0*/  FMUL.FTZ R5, R5, R4.reuse ;  /* 0x0000000405057220 */ /* 0x080fe20000410000 */
[----:B------:R-:W0:Y:S01]  /*65b0*/  MUFU.EX2 R6, R46 ;  /* 0x0000002e00067308 */ /* 0x000e220000000800 */
[----:B------:R-:W-:Y:S01]  /*65c0*/  @!P1 LEA R45, R45, UR41, 0x3 ;  /* 0x000000292d2d9c11 */ /* 0x000fe2000f8e18ff */
[-CC-:B------:R-:W-:Y:S01]  /*65d0*/  FFMA.FTZ R172, R31, R4.reuse, -R42.reuse ;  /* 0x000000041fac7223 */ /* 0x180fe2000001082a */
[-CC-:B------:R-:W-:Y:S01]  /*65e0*/  FFMA.FTZ R31, R69, R4.reuse, -R42.reuse ;  /* 0x00000004451f7223 */ /* 0x180fe2000001082a */
[-CC-:B------:R-:W-:Y:S01]  /*65f0*/  FFMA.FTZ R174, R73, R4.reuse, -R42.reuse ;  /* 0x0000000449ae7223 */ /* 0x180fe2000001082a */
[----:B------:R-:W-:Y:S01]  /*6600*/  FFMA.FTZ R33, R33, R4, -R42 ;  /* 0x0000000421217223 */ /* 0x000fe2000001082a */
[----:B------:R-:W-:-:S02]  /*6610*/  @!P1 VIADD R45, R45, 0x28840 ;  /* 0x000288402d2d9836 */ /* 0x000fc40000000000 */
[-CC-:B------:R-:W-:Y:S01]  /*6620*/  FFMA.FTZ R168, R35, R4.reuse, -R42.reuse ;  /* 0x0000000423a87223 */ /* 0x180fe2000001082a */
[----:B------:R-:W2:Y:S01]  /*6630*/  MUFU.EX2 R5, R5 ;  /* 0x0000000500057308 */ /* 0x000ea20000000800 */
[-CC-:B------:R-:W-:Y:S01]  /*6640*/  FFMA.FTZ R35, R77, R4.reuse, -R42.reuse ;  /* 0x000000044d237223 */ /* 0x180fe2000001082a */
[-CC-:B-1----:R-:W-:Y:S01]  /*6650*/  FFMA.FTZ R170, R37, R4.reuse, -R42.reuse ;  /* 0x0000000425aa7223 */ /* 0x182fe2000001082a */
[----:B------:R-:W-:Y:S01]  /*6660*/  @!P1 PRMT R45, RZ, 0x654, R45 ;  /* 0x00000654ff2d9816 */ /* 0x000fe2000000002d */
[-CC-:B------:R-:W-:Y:S01]  /*6670*/  FFMA.FTZ R37, R81, R4.reuse, -R42.reuse ;  /* 0x0000000451257223 */ /* 0x180fe2000001082a */
[-CC-:B------:R-:W-:Y:S01]  /*6680*/  FFMA.FTZ R152, R83, R4.reuse, -R42.reuse ;  /* 0x0000000453987223 */ /* 0x180fe2000001082a */
[----:B------:R-:W-:Y:S01]  /*6690*/  FFMA.FTZ R41, R41, R4, -R42 ;  /* 0x0000000429297223 */ /* 0x000fe2000001082a */
[----:B------:R-:W-:Y:S02]  /*66a0*/  WARPGROUP.DEPBAR.LE gsb0, 0x0 ;  /* 0x00008000000079c5 */ /* 0x000fe40000010000 */
[----:B------:R-:W1:Y:S01]  /*66b0*/  MUFU.EX2 R15, R15 ;  /* 0x0000000f000f7308 */ /* 0x000e620000000800 */
[----:B0-----:R-:W-:Y:S01]  /*66c0*/  FFMA.FTZ R39, R6, R0, R181 ;  /* 0x0000000006277223 */ /* 0x001fe200000100b5 */
[----:B------:R0:W-:Y:S06]  /*66d0*/  BAR.ARV R44, 0x100 ;  /* 0x0004002c0000751d */ /* 0x0001ec0000002000 */
[----:B------:R-:W0:Y:S01]  /*66e0*/  MUFU.EX2 R182, R182 ;  /* 0x000000b600b67308 */ /* 0x000e220000000800 */
[----:B--2---:R-:W-:Y:S01]  /*66f0*/  FFMA.FTZ R46, R5, R3, R180 ;  /* 0x00000003052e7223 */ /* 0x004fe200000100b4 */
[----:B------:R2:W-:Y:S01]  /*6700*/  @!P1 SYNCS.ARRIVE.TRANS64.RED.A1T0 RZ, [R45+URZ], RZ ;  /* 0x000000ff2dff99a7 */ /* 0x0005e2000810043f */
[C---:B------:R-:W-:Y:S01]  /*6710*/  FADD.FTZ R0, R8.reuse, R39 ;  /* 0x0000002708007221 */ /* 0x040fe20000010000 */
[-CC-:B------:R-:W-:Y:S01]  /*6720*/  FFMA.FTZ R3, R75, R4.reuse, -R42.reuse ;  /* 0x000000044b037223 */ /* 0x180fe2000001082a */
[----:B------:R-:W-:Y:S01]  /*6730*/  F2FP.BF16.F32.PACK_AB R181, R8, R181 ;  /* 0x000000b508b5723e */ /* 0x000fe200000010ff */
[----:B------:R-:W-:Y:S01]  /*6740*/  FFMA.FTZ R156, R79, R4, -R42 ;  /* 0x000000044f9c7223 */ /* 0x000fe2000001082a */
[----:B------:R-:W-:Y:S01]  /*6750*/  FADD.FTZ R39, R183, R0 ;  /* 0x00000000b7277221 */ /* 0x000fe20000010000 */
[----:B------:R-:W3:Y:S01]  /*6760*/  MUFU.EX2 R43, R43 ;  /* 0x0000002b002b7308 */ /* 0x000ee20000000800 */
[C---:B-1----:R-:W-:Y:S01]  /*6770*/  F2FP.BF16.F32.PACK_AB R180, R15.reuse, R180 ;  /* 0x000000b40fb4723e */ /* 0x042fe200000010ff */
[----:B--2---:R-:W-:Y:S01]  /*6780*/  FADD.FTZ R45, R15, R46 ;  /* 0x0000002e0f2d7221 */ /* 0x004fe20000010000 */
[----:B------:R-:W-:Y:S01]  /*6790*/  FADD.FTZ R0, R10, R39 ;  /* 0x000000270a007221 */ /* 0x000fe20000010000 */
[-CC-:B------:R-:W-:Y:S01]  /*67a0*/  FFMA.FTZ R51, R51, R4.reuse, -R42.reuse ;  /* 0x0000000433337223 */ /* 0x180fe2000001082a */
[-CC-:B------:R-:W-:Y:S01]  /*67b0*/  FFMA.FTZ R57, R57, R4.reuse, -R42.reuse ;  /* 0x0000000439397223 */ /* 0x180fe2000001082a */
[-C--:B------:R-:W-:Y:S01]  /*67c0*/  FFMA.FTZ R53, R53, R4.reuse, -R42 ;  /* 0x0000000435357223 */ /* 0x080fe2000001082a */
[----:B------:R-:W-:Y:S01]  /*67d0*/  FADD.FTZ R39, R177, R0 ;  /* 0x00000000b1277221 */ /* 0x000fe20000010000 */
[----:B------:R-:W1:Y:S01]  /*67e0*/  MUFU.EX2 R176, R176 ;  /* 0x000000b000b07308 */ /* 0x000e620000000800 */
[----:B0-----:R-:W-:Y:S01]  /*67f0*/  FADD.FTZ R44, R182, R45 ;  /* 0x0000002db62c7221 */ /* 0x001fe20000010000 */
[-CC-:B------:R-:W-:Y:S01]  /*6800*/  FFMA.FTZ R85, R85, R4.reuse, -R42.reuse ;  /* 0x0000000455557223 */ /* 0x180fe2000001082a */
[----:B------:R-:W-:Y:S01]  /*6810*/  FADD.FTZ R0, R20, R39 ;  /* 0x0000002714007221 */ /* 0x000fe20000010000 */
[-CC-:B------:R-:W-:Y:S01]  /*6820*/  FFMA.FTZ R59, R59, R4.reuse, -R42.reuse ;  /* 0x000000043b3b7223 */ /* 0x180fe2000001082a */
[-CC-:B------:R-:W-:Y:S01]  /*6830*/  FFMA.FTZ R61, R61, R4.reuse, -R42.reuse ;  /* 0x000000043d3d7223 */ /* 0x180fe2000001082a */
[-CC-:B------:R-:W-:Y:S01]  /*6840*/  FFMA.FTZ R63, R63, R4.reuse, -R42.reuse ;  /* 0x000000043f3f7223 */ /* 0x180fe2000001082a */
[-C--:B------:R-:W-:Y:S01]  /*6850*/  FFMA.FTZ R87, R87, R4.reuse, -R42 ;  /* 0x0000000457577223 */ /* 0x080fe2000001082a */
[----:B------:R-:W0:Y:S01]  /*6860*/  MUFU.EX2 R27, R27 ;  /* 0x0000001b001b7308 */ /* 0x000e220000000800 */
[----:B---3--:R-:W-:Y:S01]  /*6870*/  FADD.FTZ R45, R43, R44 ;  /* 0x0000002c2b2d7221 */ /* 0x008fe20000010000 */
[-CC-:B------:R-:W-:Y:S01]  /*6880*/  FFMA.FTZ R191, R191, R4.reuse, -R42.reuse ;  /* 0x00000004bfbf7223 */ /* 0x180fe2000001082a */
[-CC-:B------:R-:W-:Y:S01]  /*6890*/  FFMA.FTZ R193, R193, R4.reuse, -R42.reuse ;  /* 0x00000004c1c17223 */ /* 0x180fe2000001082a */
[----:B------:R-:W-:Y:S01]  /*68a0*/  FFMA.FTZ R42, R195, R4, -R42 ;  /* 0x00000004c32a7223 */ /* 0x000fe2000001082a */
[----:B------:R-:W-:Y:S01]  /*68b0*/  IMAD.U32 R47, RZ, RZ, UR53 ;  /* 0x00000035ff2f7e24 */ /* 0x000fe2000f8e00ff */
[----:B------:R-:W-:Y:S01]  /*68c0*/  PLOP3.LUT P3, PT, PT, PT, UP1, 0x80, 0x0 ;  /* 0x000000000000781c */ /* 0x000fe20003f6f018 */
[----:B------:R-:W-:Y:S01]  /*68d0*/  UMOV UR53, UR42 ;  /* 0x0000002a00357c82 */ /* 0x000fe20008000000 */
[----:B------:R-:W2:Y:S01]  /*68e0*/  MUFU.EX2 R178, R178 ;  /* 0x000000b200b27308 */ /* 0x000ea20000000800 */
[----:B-1----:R-:W-:Y:S01]  /*68f0*/  FADD.FTZ R44, R176, R45 ;  /* 0x0000002db02c7221 */ /* 0x002fe20000010000 */
[----:B------:R-:W-:Y:S01]  /*6900*/  @!P1 LEA R47, R47, UR41, 0x3 ;  /* 0x000000292f2f9c11 */ /* 0x000fe2000f8e18ff */
[-C--:B------:R-:W-:Y:S01]  /*6910*/  FMUL.FTZ R88, R88, R5.reuse ;  /* 0x0000000558587220 */ /* 0x080fe20000410000 */
[-C--:B------:R-:W-:Y:S01]  /*6920*/  FMUL.FTZ R89, R89, R5.reuse ;  /* 0x0000000559597220 */ /* 0x080fe20000410000 */
[-C--:B------:R-:W-:Y:S01]  /*6930*/  FMUL.FTZ R92, R92, R5.reuse ;  /* 0x000000055c5c7220 */ /* 0x080fe20000410000 */
[-C--:B------:R-:W-:Y:S01]  /*6940*/  FMUL.FTZ R93, R93, R5.reuse ;  /* 0x000000055d5d7220 */ /* 0x080fe20000410000 */
[----:B------:R-:W-:Y:S01]  /*6950*/  @!P1 VIADD R46, R47, 0x28860 ;  /* 0x000288602f2e9836 */ /* 0x000fe20000000000 */
[----:B------:R-:W1:Y:S01]  /*6960*/  MUFU.EX2 R29, R29 ;  /* 0x0000001d001d7308 */ /* 0x000e620000000800 */
[----:B0-----:R-:W-:Y:S01]  /*6970*/  FADD.FTZ R25, R27, R44 ;  /* 0x0000002c1b197221 */ /* 0x001fe20000010000 */
[-C--:B------:R-:W-:Y:S01]  /*6980*/  FMUL.FTZ R96, R96, R5.reuse ;  /* 0x0000000560607220 */ /* 0x080fe20000410000 */
[-C--:B------:R-:W-:Y:S01]  /*6990*/  FMUL.FTZ R97, R97, R5.reuse ;  /* 0x0000000561617220 */ /* 0x080fe20000410000 */
[----:B------:R-:W-:Y:S01]  /*69a0*/  @!P1 PRMT R46, RZ, 0x654, R46 ;  /* 0x00000654ff2e9816 */ /* 0x000fe2000000002e */
[-C--:B------:R-:W-:Y:S01]  /*69b0*/  FMUL.FTZ R100, R100, R5.reuse ;  /* 0x0000000564647220 */ /* 0x080fe20000410000 */
[-C--:B------:R-:W-:Y:S01]  /*69c0*/  FMUL.FTZ R101, R101, R5.reuse ;  /* 0x0000000565657220 */ /* 0x080fe20000410000 */
[-C--:B------:R-:W-:Y:S01]  /*69d0*/  FMUL.FTZ R104, R104, R5.reuse ;  /* 0x0000000568687220 */ /* 0x080fe20000410000 */
[----:B------:R-:W0:Y:S01]  /*69e0*/  MUFU.EX2 R172, R172 ;  /* 0x000000ac00ac7308 */ /* 0x000e220000000800 */
[----:B--2---:R-:W-:Y:S01]  /*69f0*/  FADD.FTZ R44, R178, R25 ;  /* 0x00000019b22c7221 */ /* 0x004fe20000010000 */
[----:B------:R-:W-:Y:S01]  /*6a00*/  FADD.FTZ R25, R179, R0 ;  /* 0x00000000b3197221 */ /* 0x000fe20000010000 */
[----:B------:R2:W-:Y:S01]  /*6a10*/  @!P1 SYNCS.ARRIVE.TRANS64.RED.A1T0 RZ, [R46+URZ], RZ ;  /* 0x000000ff2eff99a7 */ /* 0x0005e2000810043f */
[-C--:B------:R-:W-:Y:S01]  /*6a20*/  FMUL.FTZ R105, R105, R5.reuse ;  /* 0x0000000569697220 */ /* 0x080fe20000410000 */
[-C--:B------:R-:W-:Y:S01]  /*6a30*/  FMUL.FTZ R108, R108, R5.reuse ;  /* 0x000000056c6c7220 */ /* 0x080fe20000410000 */
[----:B------:R-:W-:Y:S01]  /*6a40*/  FADD.FTZ R0, R24, R25 ;  /* 0x0000001918007221 */ /* 0x000fe20000010000 */
[-C--:B------:R-:W-:Y:S01]  /*6a50*/  FMUL.FTZ R109, R109, R5.reuse ;  /* 0x000000056d6d7220 */ /* 0x080fe20000410000 */
[----:B------:R-:W3:Y:S01]  /*6a60*/  MUFU.EX2 R31, R31 ;  /* 0x0000001f001f7308 */ /* 0x000ee20000000800 */
[----:B-1----:R-:W-:Y:S01]  /*6a70*/  FADD.FTZ R39, R29, R44 ;  /* 0x0000002c1d277221 */ /* 0x002fe20000010000 */
[----:B------:R-:W-:Y:S01]  /*6a80*/  FADD.FTZ R25, R173, R0 ;  /* 0x00000000ad197221 */ /* 0x000fe20000010000 */
[-C--:B------:R-:W-:Y:S01]  /*6a90*/  FMUL.FTZ R112, R112, R5.reuse ;  /* 0x0000000570707220 */ /* 0x080fe20000410000 */
[-C--:B------:R-:W-:Y:S01]  /*6aa0*/  FMUL.FTZ R113, R113, R5.reuse ;  /* 0x0000000571717220 */ /* 0x080fe20000410000 */
[-C--:B------:R-:W-:Y:S01]  /*6ab0*/  FMUL.FTZ R116, R116, R5.reuse ;  /* 0x0000000574747220 */ /* 0x080fe20000410000 */
[----:B------:R-:W-:Y:S01]  /*6ac0*/  FADD.FTZ R0, R26, R25 ;  /* 0x000000191a007221 */ /* 0x000fe20000010000 */
[-C--:B------:R-:W-:Y:S01]  /*6ad0*/  FMUL.FTZ R117, R117, R5.reuse ;  /* 0x0000000575757220 */ /* 0x080fe20000410000 */
[----:B------:R-:W1:Y:S01]  /*6ae0*/  MUFU.EX2 R174, R174 ;  /* 0x000000ae00ae7308 */ /* 0x000e620000000800 */
[----:B0-----:R-:W-:Y:S01]  /*6af0*/  FADD.FTZ R44, R172, R39 ;  /* 0x00000027ac2c7221 */ /* 0x001fe20000010000 */
[----:B------:R-:W-:Y:S01]  /*6b00*/  FADD.FTZ R25, R175, R0 ;  /* 0x00000000af197221 */ /* 0x000fe20000010000 */
[-C--:B------:R-:W-:Y:S01]  /*6b10*/  FMUL.FTZ R120, R120, R5.reuse ;  /* 0x0000000578787220 */ /* 0x080fe20000410000 */
[-C--:B------:R-:W-:Y:S01]  /*6b20*/  FMUL.FTZ R121, R121, R5.reuse ;  /* 0x0000000579797220 */ /* 0x080fe20000410000 */
[-C--:B------:R-:W-:Y:S01]  /*6b30*/  FMUL.FTZ R124, R124, R5.reuse ;  /* 0x000000057c7c7220 */ /* 0x080fe20000410000 */
        /* <DEDUP_REMOVED lines=25> */
[----:B------:R-:W-:Y:S01]  /*6cd0*/  FMUL.FTZ R149, R149, R5 ;  /* 0x0000000595957220 */ /* 0x000fe20000410000 */
        /* <DEDUP_REMOVED lines=51> */
[----:B------:R-:W-:Y:S01]  /*7010*/  FMUL.FTZ R151, R151, R6 ;  /* 0x0000000697977220 */ /* 0x000fe20000410000 */
[----:B------:R-:W-:Y:S01]  /*7020*/  F2FP.BF16.F32.PACK_AB R183, R10, R183 ;  /* 0x000000b70ab7723e */ /* 0x000fe200000010ff */
[----:B------:R-:W-:Y:S01]  /*7030*/  IMAD.MOV.U32 R6, RZ, RZ, R7 ;  /* 0x000000ffff067224 */ /* 0x000fe200078e0007 */
[----:B------:R-:W-:Y:S01]  /*7040*/  F2FP.BF16.F32.PACK_AB R177, R20, R177 ;  /* 0x000000b114b1723e */ /* 0x000fe200000010ff */
[----:B------:R-:W-:Y:S01]  /*7050*/  IMAD.MOV.U32 R5, RZ, RZ, R21 ;  /* 0x000000ffff057224 */ /* 0x000fe200078e0015 */
[----:B------:R-:W3:Y:S01]  /*7060*/  MUFU.EX2 R51, R51 ;  /* 0x0000003300337308 */ /* 0x000ee20000000800 */
[C---:B-1----:R-:W-:Y:S01]  /*7070*/  FADD.FTZ R25, R3.reuse, R8 ;  /* 0x0000000803197221 */ /* 0x042fe20000010000 */
[----:B------:R-:W-:-:S02]  /*7080*/  F2FP.BF16.F32.PACK_AB R154, R3, R154 ;  /* 0x0000009a039a723e */ /* 0x000fc400000010ff */
[----:B------:R-:W-:Y:S02]  /*7090*/  F2FP.BF16.F32.PACK_AB R182, R43, R182 ;  /* 0x000000b62bb6723e */ /* 0x000fe400000010ff */
[----:B------:R-:W-:Y:S02]  /*70a0*/  F2FP.BF16.F32.PACK_AB R176, R27, R176 ;  /* 0x000000b01bb0723e */ /* 0x000fe400000010ff */
[----:B------:R-:W1:Y:S01]  /*70b0*/  MUFU.EX2 R158, R57 ;  /* 0x00000039009e7308 */ /* 0x000e620000000800 */
[----:B0-----:R-:W-:Y:S01]  /*70c0*/  FADD.FTZ R25, R156, R25 ;  /* 0x000000199c197221 */ /* 0x001fe20000010000 */
[----:B------:R-:W-:Y:S02]  /*70d0*/  F2FP.BF16.F32.PACK_AB R178, R29, R178 ;  /* 0x000000b21db2723e */ /* 0x000fe400000010ff */
[----:B------:R-:W-:Y:S02]  /*70e0*/  F2FP.BF16.F32.PACK_AB R179, R24, R179 ;  /* 0x000000b318b3723e */ /* 0x000fe400000010ff */
[----:B------:R-:W-:-:S02]  /*70f0*/  F2FP.BF16.F32.PACK_AB R172, R31, R172 ;  /* 0x000000ac1fac723e */ /* 0x000fc400000010ff */
[----:B------:R-:W0:Y:S01]  /*7100*/  MUFU.EX2 R53, R53 ;  /* 0x0000003500357308 */ /* 0x000e220000000800 */
[----:B---3--:R-:W-:Y:S01]  /*7110*/  FADD.FTZ R25, R51, R25 ;  /* 0x0000001933197221 */ /* 0x008fe20000010000 */
[----:B------:R-:W-:Y:S02]  /*7120*/  F2FP.BF16.F32.PACK_AB R173, R26, R173 ;  /* 0x000000ad1aad723e */ /* 0x000fe400000010ff */
[----:B------:R-:W-:Y:S02]  /*7130*/  F2FP.BF16.F32.PACK_AB R174, R33, R174 ;  /* 0x000000ae21ae723e */ /* 0x000fe400000010ff */
[----:B------:R-:W-:Y:S02]  /*7140*/  F2FP.BF16.F32.PACK_AB R175, R28, R175 ;  /* 0x000000af1caf723e */ /* 0x000fe400000010ff */
[----:B------:R-:W3:Y:S01]  /*7150*/  MUFU.EX2 R38, R38 ;  /* 0x0000002600267308 */ /* 0x000ee20000000800 */
[----:B-1----:R-:W-:Y:S01]  /*7160*/  FADD.FTZ R25, R158, R25 ;  /* 0x000000199e197221 */ /* 0x002fe20000010000 */
        /* <DEDUP_REMOVED lines=16> */
[----:B------:R-:W-:-:S04]  /*7270*/  F2FP.BF16.F32.PACK_AB R159, R40, R159 ;  /* 0x0000009f289f723e */ /* 0x000fc800000010ff */
        /* <DEDUP_REMOVED lines=29> */
[----:B-1----:R-:W-:-:S04]  /*7450*/  FADD.FTZ R25, R166, R25 ;  /* 0x00000019a6197221 */ /* 0x002fc80000010000 */
[C---:B0-----:R-:W-:Y:S01]  /*7460*/  FADD.FTZ R3, R42.reuse, R25 ;  /* 0x000000192a037221 */ /* 0x041fe20000010000 */
[----:B------:R-:W-:Y:S01]  /*7470*/  F2FP.BF16.F32.PACK_AB R166, R42, R166 ;  /* 0x000000a62aa6723e */ /* 0x000fe200000010ff */
[C---:B---3--:R-:W-:Y:S01]  /*7480*/  FADD.FTZ R0, R13.reuse, R0 ;  /* 0x000000000d007221 */ /* 0x048fe20000010000 */
[----:B------:R-:W-:Y:S01]  /*7490*/  F2FP.BF16.F32.PACK_AB R167, R13, R11 ;  /* 0x0000000b0da7723e */ /* 0x000fe200000010ff */
[----:B--2---:R-:W-:Y:S06]  /*74a0*/  @P3 BRA `(.L_x_2271) ;  /* 0xffffffcc00c43947 */ /* 0x004fec000383ffff */
.L_x_2262:
[----:B------:R-:W-:-:S13]  /*74b0*/  ISETP.LE.AND P2, PT, RZ, UR54, PT ;  /* 0x00000036ff007c0c */ /* 0x000fda000bf43270 */
[----:B------:R-:W-:Y:S05]  /*74c0*/  @!P2 BRA `(.L_x_2272) ;  /* 0x0000002400fca947 */ /* 0x000fea0003800000 */
[----:B------:R-:W-:Y:S01]  /*74d0*/  IMAD.MOV.U32 R6, RZ, RZ, R7 ;  /* 0x000000ffff067224 */ /* 0x000fe200078e0007 */
[----:B------:R-:W-:Y:S01]  /*74e0*/  UMOV UR51, UR43 ;  /* 0x0000002b00337c82 */ /* 0x000fe20008000000 */
[----:B------:R-:W-:Y:S01]  /*74f0*/  IMAD.MOV.U32 R8, RZ, RZ, R21 ;  /* 0x000000ffff087224 */ /* 0x000fe200078e0015 */
[----:B------:R-:W-:Y:S01]  /*7500*/  UMOV UR50, UR42 ;  /* 0x0000002a00327c82 */ /* 0x000fe20008000000 */
[----:B------:R-:W-:-:S05]  /*7510*/  ULDC UR49, c[0x0][0x9d8] ;  /* 0x0002760000317ab9 */ /* 0x000fca0000000800 */
.L_x_2281:
        /* <DEDUP_REMOVED lines=9> */
.L_x_2274:
[----:B------:R-:W-:Y:S01]  /*75b0*/  ULEA UR6, UR42, UR41, 0x3 ;  /* 0x000000292a067291 */ /* 0x000fe2000f8e183f */
[----:B------:R-:W-:-:S05]  /*75c0*/  IMAD.U32 R4, RZ, RZ, UR43 ;  /* 0x0000002bff047e24 */ /* 0x000fca000f8e00ff */
[----:B------:R-:W-:-:S04]  /*75d0*/  SHF.L.U32 R4, R4, 0x1f, RZ ;  /* 0x0000001f04047819 */ /* 0x000fc800000006ff */
[----:B------:R0:W1:Y:S01]  /*75e0*/  SYNCS.PHASECHK.TRANS64.TRYWAIT P2, [UR6+0x28830], R4 ;  /* 0x02883004ff0075a7 */ /* 0x0000620008040146 */
[----:B------:R-:W-:Y:S05]  /*75f0*/  @!P0 BRA `(.L_x_2275) ;  /* 0x0000000000048947 */ /* 0x000fea0003800000 */
[----:B------:R-:W-:Y:S01]  /*7600*/  BPT.TRAP 0x1 ;  /* 0x000000040000795c */ /* 0x000fe20000300000 */
.L_x_2275:
[----:B-1----:R-:W-:Y:S05]  /*7610*/  @P2 BRA `(.L_x_2273) ;  /* 0x0000000000082947 */ /* 0x002fea0003800000 */
[----:B------:R-:W1:Y:S02]  /*7620*/  SYNCS.PHASECHK.TRANS64.TRYWAIT P2, [UR6+0x28830], R4 ;  /* 0x02883004ff0075a7 */ /* 0x000e640008040146 */
[----:B-1----:R-:W-:Y:S05]  /*7630*/  @!P2 BRA `(.L_x_2276) ;  /* 0x000000940014a947 */ /* 0x002fea0003800000 */
.L_x_2273:
        /* <DEDUP_REMOVED lines=45> */
.L_x_2278:
[----:B------:R-:W-:Y:S01]  /*7910*/  ULEA UR6, UR50, UR41, 0x3 ;  /* 0x0000002932067291 */ /* 0x000fe2000f8e183f */
[----:B------:R-:W-:-:S05]  /*7920*/  IMAD.U32 R4, RZ, RZ, UR51 ;  /* 0x00000033ff047e24 */ /* 0x000fca000f8e00ff */
[----:B------:R-:W-:-:S04]  /*7930*/  SHF.L.U32 R4, R4, 0x1f, RZ ;  /* 0x0000001f04047819 */ /* 0x000fc800000006ff */
[----:B------:R0:W1:Y:S01]  /*7940*/  SYNCS.PHASECHK.TRANS64.TRYWAIT P2, [UR6+0x28850], R4 ;  /* 0x02885004ff0075a7 */ /* 0x0000620008040146 */
[----:B------:R-:W-:Y:S05]  /*7950*/  @!P0 BRA `(.L_x_2279) ;  /* 0x0000000000048947 */ /* 0x000fea0003800000 */
[----:B------:R-:W-:Y:S01]  /*7960*/  BPT.TRAP 0x1 ;  /* 0x000000040000795c */ /* 0x000fe20000300000 */
.L_x_2279:
[----:B-1----:R-:W-:Y:S05]  /*7970*/  @P2 BRA `(.L_x_2277) ;  /* 0x0000000000082947 */ /* 0x002fea0003800000 */
[----:B------:R-:W1:Y:S02]  /*7980*/  SYNCS.PHASECHK.TRANS64.TRYWAIT P2, [UR6+0x28850], R4 ;  /* 0x02885004ff0075a7 */ /* 0x000e640008040146 */
[----:B-1----:R-:W-:Y:S05]  /*7990*/  @!P2 BRA `(.L_x_2280) ;  /* 0x000000900054a947 */ /* 0x002fea0003800000 */
.L_x_2277:
        /* <DEDUP_REMOVED lines=77> */
[----:B------:R-:W-:Y:S01]  /*7e70*/  ISETP.LT.AND P2, PT, RZ, UR54, PT ;  /* 0x00000036ff007c0c */ /* 0x000fe2000bf41270 */
[----:B------:R-:W-:-:S05]  /*7e80*/  UMOV UR51, UR43 ;  /* 0x0000002b00337c82 */ /* 0x000fca0008000000 */
[----:B------:R-:W-:Y:S08]  /*7e90*/  MUFU.TANH R201, R201 ;  /* 0x000000c900c97308 */ /* 0x000ff00000002400 */
[----:B------:R-:W-:Y:S08]  /*7ea0*/  MUFU.TANH R203, R203 ;  /* 0x000000cb00cb7308 */ /* 0x000ff00000002400 */
[----:B------:R-:W-:Y:S08]  /*7eb0*/  MUFU.TANH R205, R205 ;  /* 0x000000cd00cd7308 */ /* 0x000ff00000002400 */
[----:B------:R-:W-:Y:S08]  /*7ec0*/  MUFU.TANH R207, R207 ;  /* 0x000000cf00cf7308 */ /* 0x000ff00000002400 */
[----:B------:R-:W0:Y:S08]  /*7ed0*/  MUFU.TANH R9, R9 ;  /* 0x0000000900097308 */ /* 0x000e300000002400 */
[----:B------:R-:W-:Y:S08]  /*7ee0*/  MUFU.TANH R209, R209 ;  /* 0x000000d100d17308 */ /* 0x000ff00000002400 */
[----:B------:R-:W1:Y:S01]  /*7ef0*/  MUFU.TANH R11, R11 ;  /* 0x0000000b000b7308 */ /* 0x000e620000002400 */
[----:B0-----:R-:W-:-:S07]  /*7f00*/  FMNMX.FTZ R12, R9, R6, !PT ;  /* 0x00000006090c7209 */ /* 0x001fce0007810000 */
[----:B------:R-:W-:Y:S08]  /*7f10*/  MUFU.TANH R211, R211 ;  /* 0x000000d300d37308 */ /* 0x000ff00000002400 */
[----:B------:R-:W0:Y:S01]  /*7f20*/  MUFU.TANH R15, R15 ;  /* 0x0000000f000f7308 */ /* 0x000e220000002400 */
[----:B-1----:R-:W-:-:S07]  /*7f30*/  FMNMX.FTZ R12, R11, R12, !PT ;  /* 0x0000000c0b0c7209 */ /* 0x002fce0007810000 */
[----:B------:R-:W-:Y:S08]  /*7f40*/  MUFU.TANH R213, R213 ;  /* 0x000000d500d57308 */ /* 0x000ff00000002400 */
[----:B------:R-:W1:Y:S01]  /*7f50*/  MUFU.TANH R27, R27 ;  /* 0x0000001b001b7308 */ /* 0x000e620000002400 */
[----:B0-----:R-:W-:Y:S01]  /*7f60*/  FMNMX.FTZ R12, R15, R12, !PT ;  /* 0x0000000c0f0c7209 */ /* 0x001fe20007810000 */
[----:B------:R-:W-:-:S02]  /*7f70*/  WARPGROUP.DEPBAR.LE gsb0, 0x0 ;  /* 0x00008000000079c5 */ /* 0x000fc40000010000 */
[----:B------:R-:W-:Y:S01]  /*7f80*/  WARPGROUP.ARRIVE ;  /* 0x00000000000079c5 */ /* 0x000fe20000000000 */
[----:B------:R-:W-:Y:S01]  /*7f90*/  FMUL.FTZ R183, R32, UR49 ;  /* 0x0000003120b77c20 */ /* 0x000fe20008410000 */
[----:B------:R-:W-:Y:S02]  /*7fa0*/  FMUL.FTZ R181, R33, UR49 ;  /* 0x0000003121b57c20 */ /* 0x000fe40008410000 */
[----:B------:R-:W0:Y:S01]  /*7fb0*/  MUFU.TANH R29, R29 ;  /* 0x0000001d001d7308 */ /* 0x000e220000002400 */
[----:B------:R-:W-:Y:S01]  /*7fc0*/  FMUL.FTZ R33, R38, UR49 ;  /* 0x0000003126217c20 */ /* 0x000fe20008410000 */
[----:B------:R-:W-:Y:S01]  /*7fd0*/  HGMMA.64x128x16.F32.BF16 R88, R176, gdesc[UR4].tnspB, R88, gsb0 ;  /* 0x41e00004b0587df0 */ /* 0x000fe20008001858 */
[----:B------:R-:W-:Y:S01]  /*7fe0*/  UIADD3 UR6, UR10, 0x100, URZ ;  /* 0x000001000a067890 */ /* 0x000fe2000fffe03f */
[----:B------:R-:W-:-:S04]  /*7ff0*/  UMOV UR7, 0x40000040 ;  /* 0x4000004000077882 */ /* 0x000fc80000000000 */
[----:B------:R-:W2:Y:S01]  /*8000*/  MUFU.TANH R183, R183 ;  /* 0x000000b700b77308 */ /* 0x000ea20000002400 */
[----:B-1----:R-:W-:-:S07]  /*8010*/  FMNMX.FTZ R12, R27, R12, !PT ;  /* 0x0000000c1b0c7209 */ /* 0x002fce0007810000 */
[----:B------:R-:W1:Y:S01]  /*8020*/  MUFU.TANH R181, R181 ;  /* 0x000000b500b57308 */ /* 0x000e620000002400 */
[----:B0-----:R-:W-:-:S07]  /*8030*/  FMNMX.FTZ R12, R29, R12, !PT ;  /* 0x0000000c1d0c7209 */ /* 0x001fce0007810000 */
[----:B------:R-:W0:Y:S01]  /*8040*/  MUFU.TANH R31, R31 ;  /* 0x0000001f001f7308 */ /* 0x000e220000002400 */
[----:B--2---:R-:W-:-:S07]  /*8050*/  FMNMX.FTZ R4, R183, R4, !PT ;  /* 0x00000004b7047209 */ /* 0x004fce0007810000 */
[----:B------:R-:W-:Y:S01]  /*8060*/  MUFU.TANH R215, R215 ;  /* 0x000000d700d77308 */ /* 0x000fe20000002400 */
[----:B-1----:R-:W-:-:S04]  /*8070*/  FMNMX.FTZ R4, R181, R4, !PT ;  /* 0x00000004b5047209 */ /* 0x002fc80007810000 */
[----:B------:R-:W-:-:S03]  /*8080*/  FMNMX.FTZ R4, R191, R4, !PT ;  /* 0x00000004bf047209 */ /* 0x000fc60007810000 */
[----:B------:R-:W1:Y:S01]  /*8090*/  MUFU.TANH R33, R33 ;  /* 0x0000002100217308 */ /* 0x000e620000002400 */
[----:B------:R-:W-:Y:S02]  /*80a0*/  FMNMX.FTZ R4, R193, R4, !PT ;  /* 0x00000004c1047209 */ /* 0x000fe40007810000 */
[----:B0-----:R-:W-:Y:S02]  /*80b0*/  FMNMX.FTZ R12, R31, R12, !PT ;  /* 0x0000000c1f0c7209 */ /* 0x001fe40007810000 */
[----:B------:R-:W-:-:S03]  /*80c0*/  FMNMX.FTZ R4, R195, R4, !PT ;  /* 0x00000004c3047209 */ /* 0x000fc60007810000 */
[----:B------:R-:W-:Y:S01]  /*80d0*/  MUFU.TANH R69, R69 ;  /* 0x0000004500457308 */ /* 0x000fe20000002400 */
[----:B------:R-:W-:-:S04]  /*80e0*/  FMNMX.FTZ R4, R197, R4, !PT ;  /* 0x00000004c5047209 */ /* 0x000fc80007810000 */
[----:B------:R-:W-:-:S03]  /*80f0*/  FMNMX.FTZ R4, R199, R4, !PT ;  /* 0x00000004c7047209 */ /* 0x000fc60007810000 */
[----:B------:R-:W0:Y:S01]  /*8100*/  MUFU.TANH R35, R35 ;  /* 0x0000002300237308 */ /* 0x000e220000002400 */
[----:B-1----:R-:W-:-:S07]  /*8110*/  FMNMX.FTZ R12, R33, R12, !PT ;  /* 0x0000000c210c7209 */ /* 0x002fce0007810000 */
        /* <DEDUP_REMOVED lines=13> */
[----:B------:R-:W-:Y:S01]  /*81f0*/  MUFU.TANH R223, R223 ;  /* 0x000000df00df7308 */ /* 0x000fe20000002400 */
[----:B0-----:R-:W-:-:S07]  /*8200*/  FMNMX.FTZ R12, R43, R12, !PT ;  /* 0x0000000c2b0c7209 */ /* 0x001fce0007810000 */
[----:B------:R-:W-:Y:S01]  /*8210*/  MUFU.TANH R47, R47 ;  /* 0x0000002f002f7308 */ /* 0x000fe20000002400 */
[----:B------:R-:W-:Y:S02]  /*8220*/  WARPGROUP.DEPBAR.LE gsb0, 0x0 ;  /* 0x00008000000079c5 */ /* 0x000fe40000010000 */
        /* <DEDUP_REMOVED lines=8> */
[----:B------:R-:W0:Y:S08]  /*82b0*/  MUFU.TANH R177, R177 ;  /* 0x000000b100b17308 */ /* 0x000e300000002400 */
[----:B------:R-:W1:Y:S08]  /*82c0*/  MUFU.TANH R179, R179 ;  /* 0x000000b300b37308 */ /* 0x000e700000002400 */
[----:B------:R-:W2:Y:S01]  /*82d0*/  MUFU.TANH R45, R45 ;  /* 0x0000002d002d7308 */ /* 0x000ea20000002400 */
[----:B0-----:R-:W-:-:S07]  /*82e0*/  FMNMX.FTZ R4, R177, R4, !PT ;  /* 0x00000004b1047209 */ /* 0x001fce0007810000 */
[----:B------:R-:W0:Y:S01]  /*82f0*/  MUFU.TANH R49, R49 ;  /* 0x0000003100317308 */ /* 0x000e220000002400 */
[----:B-1----:R-:W-:-:S04]  /*8300*/  FMNMX.FTZ R4, R179, R4, !PT ;  /* 0x00000004b3047209 */ /* 0x002fc80007810000 */
[----:B------:R-:W-:-:S03]  /*8310*/  FMNMX.FTZ R4, R201, R4, !PT ;  /* 0x00000004c9047209 */ /* 0x000fc60007810000 */
[----:B------:R-:W-:Y:S01]  /*8320*/  MUFU.TANH R85, R85 ;  /* 0x0000005500557308 */ /* 0x000fe20000002400 */
[----:B------:R-:W-:Y:S02]  /*8330*/  FMNMX.FTZ R4, R203, R4, !PT ;  /* 0x00000004cb047209 */ /* 0x000fe40007810000 */
[----:B--2---:R-:W-:Y:S02]  /*8340*/  FMNMX.FTZ R12, R45, R12, !PT ;  /* 0x0000000c2d0c7209 */ /* 0x004fe40007810000 */
[----:B------:R-:W-:Y:S02]  /*8350*/  FMNMX.FTZ R4, R205, R4, !PT ;  /* 0x00000004cd047209 */ /* 0x000fe40007810000 */
[----:B------:R-:W-:Y:S01]  /*8360*/  FMNMX.FTZ R12, R47, R12, !PT ;  /* 0x0000000c2f0c7209 */ /* 0x000fe20007810000 */
[----:B------:R-:W1:Y:S01]  /*8370*/  MUFU.TANH R51, R51 ;  /* 0x0000003300337308 */ /* 0x000e620000002400 */
[----:B------:R-:W-:Y:S02]  /*8380*/  FMNMX.FTZ R4, R207, R4, !PT ;  /* 0x00000004cf047209 */ /* 0x000fe40007810000 */
[----:B0-----:R-:W-:-:S02]  /*8390*/  FMNMX.FTZ R12, R49, R12, !PT ;  /* 0x0000000c310c7209 */ /* 0x001fc40007810000 */
[----:B------:R-:W-:-:S03]  /*83a0*/  FMNMX.FTZ R4, R209, R4, !PT ;  /* 0x00000004d1047209 */ /* 0x000fc60007810000 */
[----:B------:R-:W0:Y:S01]  /*83b0*/  MUFU.TANH R53, R53 ;  /* 0x0000003500357308 */ /* 0x000e220000002400 */
[----:B------:R-:W-:-:S04]  /*83c0*/  FMNMX.FTZ R4, R211, R4, !PT ;  /* 0x00000004d3047209 */ /* 0x000fc80007810000 */
[----:B------:R-:W-:-:S03]  /*83d0*/  FMNMX.FTZ R4, R213, R4, !PT ;  /* 0x00000004d5047209 */ /* 0x000fc60007810000 */
[----:B------:R-:W2:Y:S01]  /*83e0*/  MUFU.TANH R55, R55 ;  /* 0x0000003700377308 */ /* 0x000ea20000002400 */
[----:B-1----:R-:W-:-:S07]  /*83f0*/  FMNMX.FTZ R12, R51, R12, !PT ;  /* 0x0000000c330c7209 */ /* 0x002fce0007810000 */
[----:B------:R-:W1:Y:S01]  /*8400*/  MUFU.TANH R57, R57 ;  /* 0x0000003900397308 */ /* 0x000e620000002400 */
[----:B0-----:R-:W-:-:S07]  /*8410*/  FMNMX.FTZ R12, R53, R12, !PT ;  /* 0x0000000c350c7209 */ /* 0x001fce0007810000 */
[----:B------:R-:W0:Y:S01]  /*8420*/  MUFU.TANH R59, R59 ;  /* 0x0000003b003b7308 */ /* 0x000e220000002400 */
[----:B--2---:R-:W-:-:S07]  /*8430*/  FMNMX.FTZ R12, R55, R12, !PT ;  /* 0x0000000c370c7209 */ /* 0x004fce0007810000 */
[----:B------:R-:W2:Y:S01]  /*8440*/  MUFU.TANH R61, R61 ;  /* 0x0000003d003d7308 */ /* 0x000ea20000002400 */
[----:B-1----:R-:W-:-:S07]  /*8450*/  FMNMX.FTZ R12, R57, R12, !PT ;  /* 0x0000000c390c7209 */ /* 0x002fce0007810000 */
[----:B------:R-:W1:Y:S01]  /*8460*/  MUFU.TANH R63, R63 ;  /* 0x0000003f003f7308 */ /* 0x000e620000002400 */
[----:B0-----:R-:W-:-:S07]  /*8470*/  FMNMX.FTZ R12, R59, R12, !PT ;  /* 0x0000000c3b0c7209 */ /* 0x001fce0007810000 */
[----:B------:R-:W-:Y:S01]  /*8480*/  MUFU.TANH R67, R67 ;  /* 0x0000004300437308 */ /* 0x000fe20000002400 */
[----:B--2---:R-:W-:-:S07]  /*8490*/  FMNMX.FTZ R12, R61, R12, !PT ;  /* 0x0000000c3d0c7209 */ /* 0x004fce0007810000 */
        /* <DEDUP_REMOVED lines=18> */
[----:B------:R-:W-:Y:S01]  /*85c0*/  MUFU.TANH R87, R87 ;  /* 0x0000005700577308 */ /* 0x000fe20000002400 */
[----:B-1----:R-:W-:-:S04]  /*85d0*/  FMNMX.FTZ R4, R175, R4, !PT ;  /* 0x00000004af047209 */ /* 0x002fc80007810000 */
[----:B------:R-:W-:-:S04]  /*85e0*/  FMNMX.FTZ R4, R215, R4, !PT ;  /* 0x00000004d7047209 */ /* 0x000fc80007810000 */
[----:B------:R-:W-:Y:S02]  /*85f0*/  FMNMX.FTZ R4, R69, R4, !PT ;  /* 0x0000000445047209 */ /* 0x000fe40007810000 */
[----:B--2---:R-:W-:Y:S02]  /*8600*/  FMNMX.FTZ R12, R65, R12, !PT ;  /* 0x0000000c410c7209 */ /* 0x004fe40007810000 */
        /* <DEDUP_REMOVED lines=13> */
[----:B------:R-:W0:Y:S02]  /*86e0*/  SHFL.BFLY PT, R21, R4, 0x2, 0x1f ;  /* 0x0c401f0004157f89 */ /* 0x000e2400000e0000 */
[----:B0-----:R-:W-:Y:S02]  /*86f0*/  FMNMX.FTZ R21, R4, R21, !PT ;  /* 0x0000001504157209 */ /* 0x001fe40007810000 */
[----:B------:R-:W0:Y:S03]  /*8700*/  LDC R4, c[0x0][0x988] ;  /* 0x00026200ff047b82 */ /* 0x000e260000000800 */
[----:B------:R-:W1:Y:S02]  /*8710*/  SHFL.BFLY PT, R10, R21, 0x1, 0x1f ;  /* 0x0c201f00150a7f89 */ /* 0x000e6400000e0000 */
[----:B-1----:R-:W-:-:S05]  /*8720*/  FMNMX.FTZ R21, R21, R10, !PT ;  /* 0x0000000a15157209 */ /* 0x002fca0007810000 */
[C---:B0-----:R-:W-:Y:S01]  /*8730*/  FMUL.FTZ R10, R21.reuse, R4 ;  /* 0x00000004150a7220 */ /* 0x041fe20000410000 */
[----:B------:R-:W-:-:S03]  /*8740*/  FADD.FTZ R227, -R21, R8 ;  /* 0x0000000815e37221 */ /* 0x000fc60000010100 */
[-CC-:B------:R-:W-:Y:S01]  /*8750*/  FFMA.FTZ R180, R7, R4.reuse, -R10.reuse ;  /* 0x0000000407b47223 */ /* 0x180fe2000001080a */
[-CC-:B------:R-:W-:Y:S01]  /*8760*/  FFMA.FTZ R176, R183, R4.reuse, -R10.reuse ;  /* 0x00000004b7b07223 */ /* 0x180fe2000001080a */
[-CC-:B------:R-:W-:Y:S01]  /*8770*/  FFMA.FTZ R182, R13, R4.reuse, -R10.reuse ;  /* 0x000000040db67223 */ /* 0x180fe2000001080a */
        /* <DEDUP_REMOVED lines=12> */
[-C--:B------:R-:W-:Y:S01]  /*8840*/  FMUL.FTZ R8, R227, R4.reuse ;  /* 0x00000004e3087220 */ /* 0x080fe20000410000 */
        /* <DEDUP_REMOVED lines=12> */
[-CC-:B------:R-:W-:Y:S01]  /*8910*/  FFMA.FTZ R225, R225, R4.reuse, -R10.reuse ;  /* 0x00000004e1e17223 */ /* 0x180fe2000001080a */
[----:B------:R-:W-:Y:S01]  /*8920*/  FFMA.FTZ R85, R85, R4, -R10 ;  /* 0x0000000455557223 */ /* 0x000fe2000001080a */
[----:B0-----:R-:W-:Y:S01]  /*8930*/  FMNMX.FTZ R12, R169, R12, !PT ;  /* 0x0000000ca90c7209 */ /* 0x001fe20007810000 */
[----:B------:R-:W-:Y:S03]  /*8940*/  MUFU.EX2 R8, R8 ;  /* 0x0000000800087308 */ /* 0x000fe60000000800 */
[----:B------:R-:W-:-:S04]  /*8950*/  FMNMX.FTZ R12, R83, R12, !PT ;  /* 0x0000000c530c7209 */ /* 0x000fc80007810000 */
[----:B-1----:R-:W-:Y:S01]  /*8960*/  FMNMX.FTZ R12, R171, R12, !PT ;  /* 0x0000000cab0c7209 */ /* 0x002fe20007810000 */
[----:B------:R-:W0:Y:S03]  /*8970*/  MUFU.EX2 R5, R5 ;  /* 0x0000000500057308 */ /* 0x000e260000000800 */
[----:B------:R-:W-:Y:S01]  /*8980*/  FMNMX.FTZ R7, R87, R12, !PT ;  /* 0x0000000c57077209 */ /* 0x000fe20007810000 */
[----:B------:R-:W-:-:S04]  /*8990*/  FFMA.FTZ R12, R217, R4, -R10 ;  /* 0x00000004d90c7223 */ /* 0x000fc8000001080a */
[----:B------:R-:W1:Y:S01]  /*89a0*/  SHFL.BFLY PT, R14, R7, 0x2, 0x1f ;  /* 0x0c401f00070e7f89 */ /* 0x000e6200000e0000 */
[----:B------:R-:W2:Y:S08]  /*89b0*/  MUFU.EX2 R180, R180 ;  /* 0x000000b400b47308 */ /* 0x000eb00000000800 */
[----:B------:R-:W3:Y:S01]  /*89c0*/  MUFU.EX2 R182, R182 ;  /* 0x000000b600b67308 */ /* 0x000ee20000000800 */
[----:B0-----:R-:W-:-:S07]  /*89d0*/  FFMA.FTZ R3, R8, R3, R5 ;  /* 0x0000000308037223 */ /* 0x001fce0000010005 */
[----:B------:R-:W0:Y:S01]  /*89e0*/  MUFU.EX2 R13, R13 ;  /* 0x0000000d000d7308 */ /* 0x000e220000000800 */
[C---:B--2---:R-:W-:Y:S01]  /*89f0*/  FADD.FTZ R3, R180.reuse, R3 ;  /* 0x00000003b4037221 */ /* 0x044fe20000010000 */
[----:B------:R-:W-:Y:S02]  /*8a00*/  F2FP.BF16.F32.PACK_AB R180, R180, R5 ;  /* 0x00000005b4b4723e */ /* 0x000fe400000010ff */
[----:B-1----:R-:W-:Y:S01]  /*8a10*/  FMNMX.FTZ R24, R7, R14, !PT ;  /* 0x0000000e07187209 */ /* 0x002fe20007810000 */
[----:B------:R-:W-:-:S03]  /*8a20*/  FFMA.FTZ R14, R219, R4, -R10 ;  /* 0x00000004db0e7223 */ /* 0x000fc6000001080a */
[----:B------:R-:W-:Y:S01]  /*8a30*/  MUFU.EX2 R176, R176 ;  /* 0x000000b000b07308 */ /* 0x000fe20000000800 */
[----:B---3--:R-:W-:Y:S01]  /*8a40*/  FADD.FTZ R44, R182, R3 ;  /* 0x00000003b62c7221 */ /* 0x008fe20000010000 */
[----:B------:R-:W1:Y:S06]  /*8a50*/  SHFL.BFLY PT, R7, R24, 0x1, 0x1f ;  /* 0x0c201f0018077f89 */ /* 0x000e6c00000e0000 */
[----:B------:R-:W-:Y:S01]  /*8a60*/  MUFU.EX2 R25, R25 ;  /* 0x0000001900197308 */ /* 0x000fe20000000800 */
[----:B0-----:R-:W-:-:S07]  /*8a70*/  F2FP.BF16.F32.PACK_AB R182, R13, R182 ;  /* 0x000000b60db6723e */ /* 0x001fce00000010ff */
[----:B------:R-:W-:Y:S08]  /*8a80*/  MUFU.EX2 R178, R178 ;  /* 0x000000b200b27308 */ /* 0x000ff00000000800 */
[----:B------:R-:W-:Y:S01]  /*8a90*/  MUFU.EX2 R172, R172 ;  /* 0x000000ac00ac7308 */ /* 0x000fe20000000800 */
[----:B-1----:R-:W-:-:S05]  /*8aa0*/  FMNMX.FTZ R7, R24, R7, !PT ;  /* 0x0000000718077209 */ /* 0x002fca0007810000 */
[-C--:B------:R-:W-:Y:S02]  /*8ab0*/  FMUL.FTZ R40, R7, R4.reuse ;  /* 0x0000000407287220 */ /* 0x080fe40000410000 */
[----:B------:R-:W-:Y:S02]  /*8ac0*/  MUFU.EX2 R174, R174 ;  /* 0x000000ae00ae7308 */ /* 0x000fe40000000800 */
[-CC-:B------:R-:W-:Y:S01]  /*8ad0*/  FFMA.FTZ R183, R15, R4.reuse, -R40.reuse ;  /* 0x000000040fb77223 */ /* 0x180fe20000010828 */
[----:B------:R-:W-:Y:S02]  /*8ae0*/  IMAD.U32 R15, RZ, RZ, UR42 ;  /* 0x0000002aff0f7e24 */ /* 0x000fe4000f8e00ff */
[-CC-:B------:R-:W-:Y:S01]  /*8af0*/  FFMA.FTZ R181, R11, R4.reuse, -R40.reuse ;  /* 0x000000040bb57223 */ /* 0x180fe20000010828 */
[-CC-:B------:R-:W-:Y:S01]  /*8b00*/  FFMA.FTZ R177, R29, R4.reuse, -R40.reuse ;  /* 0x000000041db17223 */ /* 0x180fe20000010828 */
[-CC-:B------:R-:W-:Y:S01]  /*8b10*/  FFMA.FTZ R32, R27, R4.reuse, -R40.reuse ;  /* 0x000000041b207223 */ /* 0x180fe20000010828 */
[----:B------:R-:W-:Y:S01]  /*8b20*/  IADD3 R27, -R23, 0xb, RZ ;  /* 0x0000000b171b7810 */ /* 0x000fe20007ffe1ff */
        /* <DEDUP_REMOVED lines=31> */
[-CC-:B------:R-:W-:Y:S01]  /*8d20*/  FFMA.FTZ R155, R197, R4.reuse, -R10.reuse ;  /* 0x00000004c59b7223 */ /* 0x180fe2000001080a */
[-CC-:B------:R-:W-:Y:S01]  /*8d30*/  FFMA.FTZ R193, R201, R4.reuse, -R10.reuse ;  /* 0x00000004c9c17223 */ /* 0x180fe2000001080a */
[-CC-:B------:R-:W-:Y:S01]  /*8d40*/  FFMA.FTZ R152, R207, R4.reuse, -R10.reuse ;  /* 0x00000004cf987223 */ /* 0x180fe2000001080a */
[-CC-:B------:R-:W-:Y:S01]  /*8d50*/  FFMA.FTZ R154, R211, R4.reuse, -R10.reuse ;  /* 0x00000004d39a7223 */ /* 0x180fe2000001080a */
[----:B------:R-:W-:Y:S01]  /*8d60*/  HGMMA.64x128x16.F32.BF16 R88, R156, gdesc[UR4].tnspB, R88, gsb0 ;  /* 0x41e000049c587df0 */ /* 0x000fe20008001858 */
[----:B------:R-:W-:Y:S01]  /*8d70*/  UIADD3 UR6, UR10, 0x300, URZ ;  /* 0x000003000a067890 */ /* 0x000fe2000fffe03f */
[-C--:B------:R-:W-:Y:S01]  /*8d80*/  FFMA.FTZ R197, R175, R4.reuse, -R10 ;  /* 0x00000004afc57223 */ /* 0x080fe2000001080a */
[----:B------:R-:W-:Y:S01]  /*8d90*/  UMOV UR7, 0x40000040 ;  /* 0x4000004000077882 */ /* 0x000fe20000000000 */
[----:B------:R-:W-:Y:S01]  /*8da0*/  MUFU.EX2 R179, R179 ;  /* 0x000000b300b37308 */ /* 0x000fe20000000800 */
[----:B------:R-:W-:-:S07]  /*8db0*/  FFMA.FTZ R175, R41, R4, -R40 ;  /* 0x0000000429af7223 */ /* 0x000fce0000010828 */
        /* <DEDUP_REMOVED lines=23> */
[-CC-:B------:R-:W-:Y:S01]  /*8f30*/  FFMA.FTZ R10, R9, R4.reuse, -R40.reuse ;  /* 0x00000004090a7223 */ /* 0x180fe20000010828 */
[----:B------:R-:W-:Y:S01]  /*8f40*/  HGMMA.64x128x16.F32.BF16 R88, R160, gdesc[UR4].tnspB, R88, gsb0 ;  /* 0x41e00004a0587df0 */ /* 0x000fe20008001858 */
[----:B------:R-:W-:Y:S01]  /*8f50*/  UIADD3 UR6, UR10, 0x380, URZ ;  /* 0x000003800a067890 */ /* 0x000fe2000fffe03f */
[-CC-:B------:R-:W-:Y:S01]  /*8f60*/  FFMA.FTZ R173, R37, R4.reuse, -R40.reuse ;  /* 0x0000000425ad7223 */ /* 0x180fe20000010828 */
[----:B------:R-:W-:Y:S01]  /*8f70*/  UMOV UR7, 0x40000040 ;  /* 0x4000004000077882 */ /* 0x000fe20000000000 */
        /* <DEDUP_REMOVED lines=18> */
[----:B------:R-:W-:Y:S01]  /*90a0*/  MUFU.EX2 R14, R14 ;  /* 0x0000000e000e7308 */ /* 0x000fe20000000800 */
[----:B------:R-:W-:-:S02]  /*90b0*/  WARPGROUP.DEPBAR.LE gsb0, 0x0 ;  /* 0x00008000000079c5 */ /* 0x000fc40000010000 */
[----:B------:R-:W-:Y:S01]  /*90c0*/  WARPGROUP.ARRIVE ;  /* 0x00000000000079c5 */ /* 0x000fe20000000000 */
[----:B------:R-:W-:Y:S01]  /*90d0*/  FADD.FTZ R161, -R7, R6 ;  /* 0x0000000607a17221 */ /* 0x000fe20000010100 */
[----:B------:R-:W-:Y:S01]  /*90e0*/  FFMA.FTZ R6, R49, R4, -R40 ;  /* 0x0000000431067223 */ /* 0x000fe20000010828 */
[----:B0-----:R-:W-:Y:S02]  /*90f0*/  F2FP.BF16.F32.PACK_AB R160, R73, R12 ;  /* 0x0000000c49a0723e */ /* 0x001fe400000010ff */
[----:B------:R-:W-:Y:S01]  /*9100*/  FMUL.FTZ R161, R161, R4 ;  /* 0x00000004a1a17220 */ /* 0x000fe20000410000 */
[----:B------:R-:W-:Y:S01]  /*9110*/  HGMMA.64x128x16.F32.BF16 R88, R164, gdesc[UR4].tnspB, R88, gsb0 ;  /* 0x41e00004a4587df0 */ /* 0x000fe20008001858 */
[----:B------:R-:W0:Y:S01]  /*9120*/  MUFU.EX2 R77, R77 ;  /* 0x0000004d004d7308 */ /* 0x000e220000000800 */
[----:B------:R-:W-:-:S07]  /*9130*/  UIADD3 UR6, UR54, -0x1, URZ ;  /* 0xffffffff36067890 */ /* 0x000fce000fffe03f */
[----:B------:R-:W1:Y:S01]  /*9140*/  MUFU.EX2 R201, R161 ;  /* 0x000000a100c97308 */ /* 0x000e620000000800 */
[----:B------:R-:W-:-:S07]  /*9150*/  UMOV UR54, UR6 ;  /* 0x0000000600367c82 */ /* 0x000fce0008000000 */
[----:B------:R-:W-:Y:S01]  /*9160*/  MUFU.EX2 R6, R6 ;  /* 0x0000000600067308 */ /* 0x000fe20000000800 */
[----:B0-----:R-:W-:-:S07]  /*9170*/  F2FP.BF16.F32.PACK_AB R162, R77, R14 ;  /* 0x0000000e4da2723e */ /* 0x001fce00000010ff */
[----:B------:R-:W-:Y:S01]  /*9180*/  MUFU.EX2 R79, R79 ;  /* 0x0000004f004f7308 */ /* 0x000fe20000000800 */
[----:B-1----:R-:W-:-:S04]  /*9190*/  FFMA.FTZ R42, R201, R0, R10 ;  /* 0x00000000c92a7223 */ /* 0x002fc8000001000a */
[C---:B------:R-:W-:Y:S01]  /*91a0*/  FADD.FTZ R42, R181.reuse, R42 ;  /* 0x0000002ab52a7221 */ /* 0x040fe20000010000 */
[----:B------:R-:W-:Y:S02]  /*91b0*/  F2FP.BF16.F32.PACK_AB R181, R181, R10 ;  /* 0x0000000ab5b5723e */ /* 0x000fe400000010ff */
[----:B------:R-:W0:Y:S01]  /*91c0*/  MUFU.EX2 R0, R57 ;  /* 0x0000003900007308 */ /* 0x000e220000000800 */
[----:B------:R-:W-:Y:S01]  /*91d0*/  FADD.FTZ R3, R183, R42 ;  /* 0x0000002ab7037221 */ /* 0x000fe20000010000 */
[----:B------:R-:W-:-:S03]  /*91e0*/  F2FP.BF16.F32.PACK_AB R183, R32, R183 ;  /* 0x000000b720b7723e */ /* 0x000fc600000010ff */
[----:B------:R-:W-:-:S03]  /*91f0*/  FADD.FTZ R42, R32, R3 ;  /* 0x00000003202a7221 */ /* 0x000fc60000010000 */
[----:B------:R-:W-:Y:S01]  /*9200*/  MUFU.EX2 R20, R20 ;  /* 0x0000001400147308 */ /* 0x000fe20000000800 */
        /* <DEDUP_REMOVED lines=10> */
[----:B------:R-:W-:Y:S01]  /*92b0*/  FADD.FTZ R42, R30, R3 ;  /* 0x000000031e2a7221 */ /* 0x000fe20000010000 */
[----:B------:R-:W-:Y:S01]  /*92c0*/  FFMA.FTZ R3, R169, R4, -R40 ;  /* 0x00000004a9037223 */ /* 0x000fe20000010828 */
[----:B------:R-:W-:Y:S01]  /*92d0*/  F2FP.BF16.F32.PACK_AB R169, R28, R9 ;  /* 0x000000091ca9723e */ /* 0x000fe200000010ff */
[----:B------:R-:W-:Y:S08]  /*92e0*/  MUFU.EX2 R24, R225 ;  /* 0x000000e100187308 */ /* 0x000ff00000000800 */
[----:B------:R-:W-:Y:S01]  /*92f0*/  MUFU.EX2 R85, R85 ;  /* 0x0000005500557308 */ /* 0x000fe20000000800 */
[----:B------:R-:W-:-:S02]  /*9300*/  WARPGROUP.DEPBAR.LE gsb0, 0x0 ;  /* 0x00008000000079c5 */ /* 0x000fc40000010000 */
[----:B------:R1:W-:Y:S06]  /*9310*/  BAR.ARV R27, 0x100 ;  /* 0x0004001b0000751d */ /* 0x0003ec0000002000 */
        /* <DEDUP_REMOVED lines=8> */
[----:B--2---:R-:W-:Y:S01]  /*93a0*/  IMAD.U32 R29, RZ, RZ, UR50 ;  /* 0x00000032ff1d7e24 */ /* 0x004fe2000f8e00ff */
[----:B------:R-:W-:Y:S01]  /*93b0*/  UMOV UR50, UR42 ;  /* 0x0000002a00327c82 */ /* 0x000fe20008000000 */
[-C--:B------:R-:W-:Y:S01]  /*93c0*/  FMUL.FTZ R101, R101, R8.reuse ;  /* 0x0000000865657220 */ /* 0x080fe20000410000 */
[-C--:B------:R-:W-:Y:S01]  /*93d0*/  FMUL.FTZ R104, R104, R8.reuse ;  /* 0x0000000868687220 */ /* 0x080fe20000410000 */
[-C--:B------:R-:W-:Y:S01]  /*93e0*/  FMUL.FTZ R105, R105, R8.reuse ;  /* 0x0000000869697220 */ /* 0x080fe20000410000 */
[----:B------:R-:W-:Y:S01]  /*93f0*/  @!P1 LEA R29, R29, UR41, 0x3 ;  /* 0x000000291d1d9c11 */ /* 0x000fe2000f8e18ff */
[-C--:B------:R-:W-:Y:S01]  /*9400*/  FMUL.FTZ R108, R108, R8.reuse ;  /* 0x000000086c6c7220 */ /* 0x080fe20000410000 */
[-C--:B------:R-:W-:Y:S01]  /*9410*/  FMUL.FTZ R109, R109, R8.reuse ;  /* 0x000000086d6d7220 */ /* 0x080fe20000410000 */
[-C--:B------:R-:W-:Y:S01]  /*9420*/  FMUL.FTZ R112, R112, R8.reuse ;  /* 0x0000000870707220 */ /* 0x080fe20000410000 */
[----:B------:R-:W-:Y:S01]  /*9430*/  FMUL.FTZ R113, R113, R8 ;  /* 0x0000000871717220 */ /* 0x000fe20000410000 */
[----:B-1----:R-:W-:-:S02]  /*9440*/  @!P1 VIADD R27, R29, 0x28860 ;  /* 0x000288601d1b9836 */ /* 0x002fc40000000000 */
[-C--:B------:R-:W-:Y:S01]  /*9450*/  FMUL.FTZ R116, R116, R8.reuse ;  /* 0x0000000874747220 */ /* 0x080fe20000410000 */
[-C--:B------:R-:W-:Y:S01]  /*9460*/  FMUL.FTZ R117, R117, R8.reuse ;  /* 0x0000000875757220 */ /* 0x080fe20000410000 */
[-C--:B------:R-:W-:Y:S01]  /*9470*/  FMUL.FTZ R120, R120, R8.reuse ;  /* 0x0000000878787220 */ /* 0x080fe20000410000 */
[-C--:B------:R-:W-:Y:S01]  /*9480*/  FMUL.FTZ R121, R121, R8.reuse ;  /* 0x0000000879797220 */ /* 0x080fe20000410000 */
[----:B------:R-:W-:Y:S01]  /*9490*/  @!P1 PRMT R29, RZ, 0x654, R27 ;  /* 0x00000654ff1d9816 */ /* 0x000fe2000000001b */
[----:B------:R-:W-:Y:S01]  /*94a0*/  FADD.FTZ R27, R13, R44 ;  /* 0x0000002c0d1b7221 */ /* 0x000fe20000010000 */
[-C--:B------:R-:W-:Y:S01]  /*94b0*/  FMUL.FTZ R124, R124, R8.reuse ;  /* 0x000000087c7c7220 */ /* 0x080fe20000410000 */
[-C--:B------:R-:W-:Y:S01]  /*94c0*/  FMUL.FTZ R125, R125, R8.reuse ;  /* 0x000000087d7d7220 */ /* 0x080fe20000410000 */
[----:B------:R1:W-:Y:S01]  /*94d0*/  @!P1 SYNCS.ARRIVE.TRANS64.RED.A1T0 RZ, [R29+URZ], RZ ;  /* 0x000000ff1dff99a7 */ /* 0x0003e2000810043f */
[----:B------:R-:W-:Y:S01]  /*94e0*/  FADD.FTZ R44, R176, R27 ;  /* 0x0000001bb02c7221 */ /* 0x000fe20000010000 */
[-C--:B------:R-:W-:Y:S01]  /*94f0*/  FMUL.FTZ R128, R128, R8.reuse ;  /* 0x0000000880807220 */ /* 0x080fe20000410000 */
[-C--:B------:R-:W-:Y:S01]  /*9500*/  FMUL.FTZ R129, R129, R8.reuse ;  /* 0x0000000881817220 */ /* 0x080fe20000410000 */
[-C--:B------:R-:W-:Y:S01]  /*9510*/  FMUL.FTZ R132, R132, R8.reuse ;  /* 0x0000000884847220 */ /* 0x080fe20000410000 */
[----:B------:R-:W-:Y:S01]  /*9520*/  FADD.FTZ R27, R25, R44 ;  /* 0x0000002c191b7221 */ /* 0x000fe20000010000 */
[-C--:B------:R-:W-:Y:S01]  /*9530*/  FMUL.FTZ R133, R133, R8.reuse ;  /* 0x0000000885857220 */ /* 0x080fe20000410000 */
[-C--:B------:R-:W-:Y:S01]  /*9540*/  FMUL.FTZ R136, R136, R8.reuse ;  /* 0x0000000888887220 */ /* 0x080fe20000410000 */
[----:B-1----:R-:W-:Y:S01]  /*9550*/  FADD.FTZ R29, R175, R42 ;  /* 0x0000002aaf1d7221 */ /* 0x002fe20000010000 */
[----:B------:R-:W-:Y:S01]  /*9560*/  FADD.FTZ R44, R178, R27 ;  /* 0x0000001bb22c7221 */ /* 0x000fe20000010000 */
[C---:B------:R-:W-:Y:S01]  /*9570*/  F2FP.BF16.F32.PACK_AB R175, R26.reuse, R175 ;  /* 0x000000af1aaf723e */ /* 0x040fe200000010ff */
[----:B------:R-:W-:Y:S01]  /*9580*/  FMUL.FTZ R137, R137, R8 ;  /* 0x0000000889897220 */ /* 0x000fe20000410000 */
[----:B------:R-:W-:Y:S01]  /*9590*/  FADD.FTZ R42, R26, R29 ;  /* 0x0000001d1a2a7221 */ /* 0x000fe20000010000 */
[C---:B------:R-:W-:Y:S01]  /*95a0*/  FADD.FTZ R27, R153.reuse, R44 ;  /* 0x0000002c991b7221 */ /* 0x040fe20000010000 */
[----:B------:R-:W-:Y:S01]  /*95b0*/  MUFU.EX2 R26, R3 ;  /* 0x00000003001a7308 */ /* 0x000fe20000000800 */
[----:B------:R-:W-:Y:S01]  /*95c0*/  F2FP.BF16.F32.PACK_AB R178, R153, R178 ;  /* 0x000000b299b2723e */ /* 0x000fe200000010ff */
[----:B------:R-:W-:Y:S01]  /*95d0*/  FADD.FTZ R5, R9, R42 ;  /* 0x0000002a09057221 */ /* 0x000fe20000010000 */
[----:B------:R-:W-:Y:S01]  /*95e0*/  FADD.FTZ R44, R172, R27 ;  /* 0x0000001bac2c7221 */ /* 0x000fe20000010000 */
[C---:B------:R-:W-:Y:S01]  /*95f0*/  F2FP.BF16.F32.PACK_AB R172, R155.reuse, R172 ;  /* 0x000000ac9bac723e */ /* 0x040fe200000010ff */
[----:B------:R-:W-:Y:S01]  /*9600*/  FMUL.FTZ R140, R140, R8 ;  /* 0x000000088c8c7220 */ /* 0x000fe20000410000 */
[----:B------:R-:W-:Y:S01]  /*9610*/  FADD.FTZ R5, R28, R5 ;  /* 0x000000051c057221 */ /* 0x000fe20000010000 */
[----:B------:R-:W-:Y:S01]  /*9620*/  FADD.FTZ R27, R155, R44 ;  /* 0x0000002c9b1b7221 */ /* 0x000fe20000010000 */
[----:B0-----:R-:W-:Y:S01]  /*9630*/  F2FP.BF16.F32.PACK_AB R155, R59, R0 ;  /* 0x000000003b9b723e */ /* 0x001fe200000010ff */
[----:B------:R-:W-:Y:S01]  /*9640*/  FMUL.FTZ R141, R141, R8 ;  /* 0x000000088d8d7220 */ /* 0x000fe20000410000 */
[----:B------:R-:W-:Y:S01]  /*9650*/  FADD.FTZ R10, R6, R5 ;  /* 0x00000005060a7221 */ /* 0x000fe20000010000 */
[----:B------:R-:W-:Y:S01]  /*9660*/  FADD.FTZ R44, R174, R27 ;  /* 0x0000001bae2c7221 */ /* 0x000fe20000010000 */
[----:B------:R-:W-:Y:S01]  /*9670*/  FFMA.FTZ R27, R171, R4, -R40 ;  /* 0x00000004ab1b7223 */ /* 0x000fe20000010828 */
[C---:B------:R-:W-:Y:S01]  /*9680*/  F2FP.BF16.F32.PACK_AB R171, R11.reuse, R6 ;  /* 0x000000060bab723e */ /* 0x040fe200000010ff */
[----:B------:R-:W-:Y:S01]  /*9690*/  FADD.FTZ R10, R11, R10 ;  /* 0x0000000a0b0a7221 */ /* 0x000fe20000010000 */
[----:B------:R-:W-:Y:S01]  /*96a0*/  FADD.FTZ R31, R191, R44 ;  /* 0x0000002cbf1f7221 */ /* 0x000fe20000010000 */
[----:B------:R-:W-:Y:S01]  /*96b0*/  FFMA.FTZ R40, R87, R4, -R40 ;  /* 0x0000000457287223 */ /* 0x000fe20000010828 */
[-C--:B------:R-:W-:Y:S01]  /*96c0*/  FMUL.FTZ R144, R144, R8.reuse ;  /* 0x0000000890907220 */ /* 0x080fe20000410000 */
[-C--:B------:R-:W-:Y:S01]  /*96d0*/  FMUL.FTZ R145, R145, R8.reuse ;  /* 0x0000000891917220 */ /* 0x080fe20000410000 */
[----:B------:R-:W-:Y:S01]  /*96e0*/  FADD.FTZ R44, R168, R31 ;  /* 0x0000001fa82c7221 */ /* 0x000fe20000010000 */
[-C--:B------:R-:W-:Y:S01]  /*96f0*/  FMUL.FTZ R148, R148, R8.reuse ;  /* 0x0000000894947220 */ /* 0x080fe20000410000 */
[----:B------:R-:W-:Y:S01]  /*9700*/  FMUL.FTZ R149, R149, R8 ;  /* 0x0000000895957220 */ /* 0x000fe20000410000 */
[----:B------:R-:W-:Y:S01]  /*9710*/  MUFU.EX2 R40, R40 ;  /* 0x0000002800287308 */ /* 0x000fe20000000800 */
[----:B------:R-:W-:Y:S01]  /*9720*/  FADD.FTZ R13, R193, R44 ;  /* 0x0000002cc10d7221 */ /* 0x000fe20000010000 */
[----:B------:R-:W-:Y:S01]  /*9730*/  F2FP.BF16.F32.PACK_AB R176, R25, R176 ;  /* 0x000000b019b0723e */ /* 0x000fe200000010ff */
[-C--:B------:R-:W-:Y:S01]  /*9740*/  FMUL.FTZ R90, R90, R201.reuse ;  /* 0x000000c95a5a7220 */ /* 0x080fe20000410000 */
[----:B------:R-:W-:Y:S01]  /*9750*/  F2FP.BF16.F32.PACK_AB R174, R191, R174 ;  /* 0x000000aebfae723e */ /* 0x000fe200000010ff */
[----:B------:R-:W-:Y:S01]  /*9760*/  FADD.FTZ R42, R170, R13 ;  /* 0x0000000daa2a7221 */ /* 0x000fe20000010000 */
[----:B------:R-:W-:Y:S01]  /*9770*/  F2FP.BF16.F32.PACK_AB R170, R157, R170 ;  /* 0x000000aa9daa723e */ /* 0x000fe200000010ff */
[-C--:B------:R-:W-:Y:S01]  /*9780*/  FMUL.FTZ R91, R91, R201.reuse ;  /* 0x000000c95b5b7220 */ /* 0x080fe20000410000 */
[----:B------:R-:W0:Y:S01]  /*9790*/  MUFU.EX2 R44, R71 ;  /* 0x00000047002c7308 */ /* 0x000e220000000800 */
[----:B------:R-:W-:Y:S01]  /*97a0*/  FADD.FTZ R5, R157, R42 ;  /* 0x0000002a9d057221 */ /* 0x000fe20000010000 */
[----:B------:R-:W-:Y:S01]  /*97b0*/  F2FP.BF16.F32.PACK_AB R168, R193, R168 ;  /* 0x000000a8c1a8723e */ /* 0x000fe200000010ff */
        /* <DEDUP_REMOVED lines=8> */
[----:B------:R-:W1:Y:S01]  /*9840*/  MUFU.EX2 R32, R81 ;  /* 0x0000005100207308 */ /* 0x000e620000000800 */
[----:B------:R-:W-:Y:S01]  /*9850*/  F2FP.BF16.F32.PACK_AB R157, R63, R46 ;  /* 0x0000002e3f9d723e */ /* 0x000fe200000010ff */
[----:B------:R-:W-:Y:S01]  /*9860*/  FADD.FTZ R10, R154, R13 ;  /* 0x0000000d9a0a7221 */ /* 0x000fe20000010000 */
[----:B------:R-:W-:Y:S01]  /*9870*/  FADD.FTZ R5, R0, R5 ;  /* 0x0000000500057221 */ /* 0x000fe20000010000 */
[C---:B------:R-:W-:Y:S01]  /*9880*/  F2FP.BF16.F32.PACK_AB R154, R195.reuse, R154 ;  /* 0x0000009ac39a723e */ /* 0x040fe200000010ff */
[-C--:B------:R-:W-:Y:S01]  /*9890*/  FMUL.FTZ R98, R98, R201.reuse ;  /* 0x000000c962627220 */ /* 0x080fe20000410000 */
[----:B------:R-:W-:Y:S01]  /*98a0*/  FADD.FTZ R13, R195, R10 ;  /* 0x0000000ac30d7221 */ /* 0x000fe20000010000 */
[----:B------:R-:W-:Y:S01]  /*98b0*/  FADD.FTZ R5, R59, R5 ;  /* 0x000000053b057221 */ /* 0x000fe20000010000 */
[----:B------:R-:W-:Y:S01]  /*98c0*/  F2FP.BF16.F32.PACK_AB R159, R67, R48 ;  /* 0x00000030439f723e */ /* 0x000fe200000010ff */
[-C--:B------:R-:W-:Y:S01]  /*98d0*/  FMUL.FTZ R99, R99, R201.reuse ;  /* 0x000000c963637220 */ /* 0x080fe20000410000 */
[----:B------:R-:W-:Y:S01]  /*98e0*/  FADD.FTZ R10, R156, R13 ;  /* 0x0000000d9c0a7221 */ /* 0x000fe20000010000 */
[----:B------:R-:W-:Y:S01]  /*98f0*/  FADD.FTZ R5, R46, R5 ;  /* 0x000000052e057221 */ /* 0x000fe20000010000 */
[C---:B------:R-:W-:Y:S01]  /*9900*/  F2FP.BF16.F32.PACK_AB R156, R197.reuse, R156 ;  /* 0x0000009cc59c723e */ /* 0x040fe200000010ff */
[-C--:B------:R-:W-:Y:S01]  /*9910*/  FMUL.FTZ R102, R102, R201.reuse ;  /* 0x000000c966667220 */ /* 0x080fe20000410000 */
[----:B------:R-:W-:Y:S01]  /*9920*/  FADD.FTZ R9, R197, R10 ;  /* 0x0000000ac5097221 */ /* 0x000fe20000010000 */
[----:B------:R-:W-:Y:S01]  /*9930*/  FADD.FTZ R5, R63, R5 ;  /* 0x000000053f057221 */ /* 0x000fe20000010000 */
[----:B0-----:R-:W-:Y:S01]  /*9940*/  F2FP.BF16.F32.PACK_AB R161, R75, R44 ;  /* 0x0000002c4ba1723e */ /* 0x001fe200000010ff */
[-C--:B------:R-:W-:Y:S01]  /*9950*/  FMUL.FTZ R103, R103, R201.reuse ;  /* 0x000000c967677220 */ /* 0x080fe20000410000 */
[----:B------:R-:W-:Y:S01]  /*9960*/  FADD.FTZ R10, R158, R9 ;  /* 0x000000099e0a7221 */ /* 0x000fe20000010000 */
[----:B------:R-:W-:Y:S01]  /*9970*/  FADD.FTZ R5, R48, R5 ;  /* 0x0000000530057221 */ /* 0x000fe20000010000 */
[C---:B------:R-:W-:Y:S01]  /*9980*/  F2FP.BF16.F32.PACK_AB R158, R69.reuse, R158 ;  /* 0x0000009e459e723e */ /* 0x040fe200000010ff */
[-C--:B------:R-:W-:Y:S01]  /*9990*/  FMUL.FTZ R106, R106, R201.reuse ;  /* 0x000000c96a6a7220 */ /* 0x080fe20000410000 */
[----:B------:R-:W-:Y:S01]  /*99a0*/  FADD.FTZ R9, R69, R10 ;  /* 0x0000000a45097221 */ /* 0x000fe20000010000 */
[----:B------:R-:W-:Y:S01]  /*99b0*/  FADD.FTZ R5, R67, R5 ;  /* 0x0000000543057221 */ /* 0x000fe20000010000 */
[----:B-1----:R-:W-:Y:S01]  /*99c0*/  F2FP.BF16.F32.PACK_AB R163, R79, R32 ;  /* 0x000000204fa3723e */ /* 0x002fe200000010ff */
[-C--:B------:R-:W-:Y:S01]  /*99d0*/  FMUL.FTZ R107, R107, R201.reuse ;  /* 0x000000c96b6b7220 */ /* 0x080fe20000410000 */
[----:B------:R-:W-:Y:S01]  /*99e0*/  FADD.FTZ R6, R12, R9 ;  /* 0x000000090c067221 */ /* 0x000fe20000010000 */
[----:B------:R-:W-:Y:S01]  /*99f0*/  FADD.FTZ R5, R44, R5 ;  /* 0x000000052c057221 */ /* 0x000fe20000010000 */
[----:B------:R-:W-:Y:S01]  /*9a00*/  F2FP.BF16.F32.PACK_AB R164, R199, R20 ;  /* 0x00000014c7a4723e */ /* 0x000fe200000010ff */
[-C--:B------:R-:W-:Y:S01]  /*9a10*/  FMUL.FTZ R110, R110, R201.reuse ;  /* 0x000000c96e6e7220 */ /* 0x080fe20000410000 */
[----:B------:R-:W-:Y:S01]  /*9a20*/  FADD.FTZ R3, R73, R6 ;  /* 0x0000000649037221 */ /* 0x000fe20000010000 */
[----:B------:R-:W-:Y:S01]  /*9a30*/  FADD.FTZ R5, R75, R5 ;  /* 0x000000054b057221 */ /* 0x000fe20000010000 */
[----:B------:R-:W0:Y:S01]  /*9a40*/  MUFU.EX2 R6, R27 ;  /* 0x0000001b00067308 */ /* 0x000e220000000800 */
[----:B------:R-:W-:Y:S01]  /*9a50*/  F2FP.BF16.F32.PACK_AB R165, R83, R26 ;  /* 0x0000001a53a5723e */ /* 0x000fe200000010ff */
        /* <DEDUP_REMOVED lines=15> */
[----:B0-----:R-:W-:Y:S01]  /*9b50*/  F2FP.BF16.F32.PACK_AB R167, R40, R6 ;  /* 0x0000000628a7723e */ /* 0x001fe200000010ff */
        /* <DEDUP_REMOVED lines=22> */
.L_x_2272:
[----:B------:R-:W-:Y:S06]  /*9cc0*/  BAR.ARV 0x8, 0x180 ;  /* 0x0206000000007b1d */ /* 0x000fec0000002000 */
[----:B------:R-:W-:Y:S05]  /*9cd0*/  @!P0 BRA `(.L_x_2282) ;  /* 0x0000000000048947 */ /* 0x000fea0003800000 */
[----:B------:R-:W-:Y:S01]  /*9ce0*/  BPT.TRAP 0x1 ;  /* 0x000000040000795c */ /* 0x000fe20000300000 */
.L_x_2282:
[----:B------:R-:W-:Y:S01]  /*9cf0*/  ULEA UR5, UR42, UR41, 0x3 ;  /* 0x000000292a057291 */ /* 0x000fe2000f8e183f */
[----:B------:R-:W-:-:S05]  /*9d00*/  IMAD.U32 R5, RZ, RZ, UR43 ;  /* 0x0000002bff057e24 */ /* 0x000fca000f8e00ff */
[----:B------:R-:W-:-:S04]  /*9d10*/  SHF.L.U32 R5, R5, 0x1f, RZ ;  /* 0x0000001f05057819 */ /* 0x000fc800000006ff */
[----:B------:R0:W1:Y:S01]  /*9d20*/  SYNCS.PHASECHK.TRANS64.TRYWAIT P2, [UR5+0x28850], R5 ;  /* 0x02885005ff0075a7 */ /* 0x0000620008040145 */
[----:B------:R-:W-:Y:S05]  /*9d30*/  @!P0 BRA `(.L_x_2283) ;  /* 0x0000000000048947 */ /* 0x000fea0003800000 */
[----:B------:R-:W-:Y:S01]  /*9d40*/  BPT.TRAP 0x1 ;  /* 0x000000040000795c */ /* 0x000fe20000300000 */
.L_x_2283:
[----:B-1----:R-:W-:Y:S05]  /*9d50*/  @P2 BRA `(.L_x_2284) ;  /* 0x0000000000082947 */ /* 0x002fea0003800000 */
[----:B------:R-:W1:Y:S02]  /*9d60*/  SYNCS.PHASECHK.TRANS64.TRYWAIT P0, [UR5+0x28850], R5 ;  /* 0x02885005ff0075a7 */ /* 0x000e640008000145 */
[----:B-1----:R-:W-:Y:S05]  /*9d70*/  @!P0 BRA `(.L_x_2285) ;  /* 0x0000006c00748947 */ /* 0x002fea0003800000 */
.L_x_2284:
[----:B------:R-:W-:Y:S01]  /*9d80*/  UIADD3 UR41, UR41, 0x400, URZ ;  /* 0x0000040029297890 */ /* 0x000fe2000fffe03f */
[----:B------:R-:W-:Y:S01]  /*9d90*/  WARPGROUP.ARRIVE ;  /* 0x00000000000079c5 */ /* 0x000fe20000000000 */
[----:B------:R-:W-:Y:S01]  /*9da0*/  UMOV UR7, 0x40000040 ;  /* 0x4000004000077882 */ /* 0x000fe20000000000 */
[----:B-1----:R-:W1:Y:S01]  /*9db0*/  SHFL.BFLY PT, R6, R3, 0x2, 0x1f ;  /* 0x0c401f0003067f89 */ /* 0x002e6200000e0000 */
[----:B------:R-:W-:Y:S01]  /*9dc0*/  USHF.R.U32.HI UR41, URZ, 0x4, UR41 ;  /* 0x000000043f297899 */ /* 0x000fe20008011629 */
[----:B------:R-:W-:Y:S01]  /*9dd0*/  IMAD.MOV.U32 R10, RZ, RZ, RZ ;  /* 0x000000ffff0a7224 */ /* 0x000fe200078e00ff */
[----:B------:R-:W-:Y:S01]  /*9de0*/  UIADD3 UR44, UR44, 0x1, URZ ;  /* 0x000000012c2c7890 */ /* 0x000fe2000fffe03f */
[----:B0-----:R-:W0:Y:S01]  /*9df0*/  SHFL.BFLY PT, R5, R0, 0x2, 0x1f ;  /* 0x0c401f0000057f89 */ /* 0x001e2200000e0000 */
        /* <DEDUP_REMOVED lines=8> */
[----:B-1----:R-:W-:Y:S01]  /*9e80*/  FADD.FTZ R6, R6, R3 ;  /* 0x0000000306067221 */ /* 0x002fe20000010000 */
[----:B------:R-:W-:Y:S01]  /*9e90*/  UMOV UR7, 0x40000040 ;  /* 0x4000004000077882 */ /* 0x000fe20000000000 */
[----:B------:R-:W-:Y:S02]  /*9ea0*/  IMAD.MOV.U32 R3, RZ, RZ, -0x800000 ;  /* 0xff800000ff037424 */ /* 0x000fe400078e00ff */
[----:B0-----:R-:W-:Y:S01]  /*9eb0*/  FADD.FTZ R8, R5, R0 ;  /* 0x0000000005087221 */ /* 0x001fe20000010000 */
[----:B------:R-:W-:Y:S01]  /*9ec0*/  IMAD.MOV.U32 R0, RZ, RZ, -0x800000 ;  /* 0xff800000ff007424 */ /* 0x000fe200078e00ff */
[----:B------:R-:W0:Y:S01]  /*9ed0*/  SHFL.BFLY PT, R5, R6, 0x1, 0x1f ;  /* 0x0c201f0006057f89 */ /* 0x000e2200000e0000 */
[----:B------:R-:W-:-:S03]  /*9ee0*/  USEL UR42, UR42, URZ, UP0 ;  /* 0x0000003f2a2a7287 */ /* 0x000fc60008000000 */
[----:B------:R-:W1:Y:S01]  /*9ef0*/  SHFL.BFLY PT, R9, R8, 0x1, 0x1f ;  /* 0x0c201f0008097f89 */ /* 0x000e6200000e0000 */
[----:B0-----:R-:W-:Y:S01]  /*9f00*/  FADD.FTZ R12, R6, R5 ;  /* 0x00000005060c7221 */ /* 0x001fe20000010000 */
[----:B------:R-:W-:Y:S01]  /*9f10*/  MOV R5, RZ ;  /* 0x000000ff00057202 */ /* 0x000fe20000000f00 */
[----:B-1----:R-:W-:-:S03]  /*9f20*/  FADD.FTZ R13, R8, R9 ;  /* 0x00000009080d7221 */ /* 0x002fc60000010000 */
[----:B------:R-:W-:Y:S01]  /*9f30*/  FSETP.NE.FTZ.AND P0, PT, R12, RZ, PT ;  /* 0x000000ff0c00720b */ /* 0x000fe20003f15000 */
[----:B------:R-:W-:Y:S01]  /*9f40*/  IMAD.U32 R8, RZ, RZ, UR5 ;  /* 0x00000005ff087e24 */ /* 0x000fe2000f8e00ff */
[----:B------:R-:W-:-:S03]  /*9f50*/  FSETP.NE.FTZ.AND P2, PT, R13, RZ, PT ;  /* 0x000000ff0d00720b */ /* 0x000fc60003f55000 */
[----:B------:R-:W-:-:S05]  /*9f60*/  @!P1 VIADD R8, R8, 0x28860 ;  /* 0x0002886008089836 */ /* 0x000fca0000000000 */
[----:B------:R-:W-:-:S03]  /*9f70*/  @!P1 PRMT R8, RZ, 0x654, R8 ;  /* 0x00000654ff089816 */ /* 0x000fc60000000008 */
[----:B------:R-:W0:Y:S01]  /*9f80*/  @P0 MUFU.LG2 R9, R12 ;  /* 0x0000000c00090308 */ /* 0x000e220000000c00 */
[C---:B------:R-:W-:Y:S01]  /*9f90*/  @P0 FMUL.FTZ R6, R4.reuse, 0.69314718246459960938 ;  /* 0x3f31721804060820 */ /* 0x040fe20000410000 */
[----:B------:R-:W-:-:S06]  /*9fa0*/  @P2 FMUL.FTZ R15, R4, 0.69314718246459960938 ;  /* 0x3f317218040f2820 */ /* 0x000fcc0000410000 */
        /* <DEDUP_REMOVED lines=110> */
.L_x_2255:
        /* <DEDUP_REMOVED lines=10> */
[----:B------:R-:W1:Y:S01]  /*a730*/  LDC R39, c[0x0][0xbe8] ;  /* 0x0002fa00ff277b82 */ /* 0x000e620000000800 */
[----:B------:R-:W-:Y:S01]  /*a740*/  IMAD R9, R22, 0x40, R2 ;  /* 0x0000004016097824 */ /* 0x000fe200078e0202 */
        /* <DEDUP_REMOVED lines=18> */
[----:B------:R-:W-:Y:S01]  /*a870*/  UIMAD UR8, UR37, UR11, UR8 ;  /* 0x0000000b250872a4 */ /* 0x000fe2000f8e0208 */
[----:B------:R-:W-:Y:S01]  /*a880*/  F2FP.BF16.F32.PACK_AB R147, R151, R150 ;  /* 0x000000969793723e */ /* 0x000fe200000010ff */
[----:B------:R-:W-:Y:S01]  /*a890*/  UIMAD.WIDE.U32 UR6, UR37, UR10, UR6 ;  /* 0x0000000a250672a5 */ /* 0x000fe2000f8e0006 */
[----:B------:R-:W-:-:S02]  /*a8a0*/  ULDC UR5, c[0x0][0xa88] ;  /* 0x0002a20000057ab9 */ /* 0x000fc40000000800 */
[----:B------:R-:W-:Y:S01]  /*a8b0*/  ULDC.64 UR10, c[0x0][0xaf0] ;  /* 0x0002bc00000a7ab9 */ /* 0x000fe20000000a00 */
[----:B-1----:R-:W-:Y:S01]  /*a8c0*/  IMAD R64, R39, UR5, RZ ;  /* 0x0000000527407c24 */ /* 0x002fe2000f8e02ff */
[----:B------:R-:W-:Y:S02]  /*a8d0*/  MOV R36, R38 ;  /* 0x0000002600247202 */ /* 0x000fe40000000f00 */
[----:B0-----:R-:W-:-:S03]  /*a8e0*/  MOV R37, R5 ;  /* 0x0000000500257202 */ /* 0x001fc60000000f00 */
[----:B------:R-:W-:-:S04]  /*a8f0*/  IMAD.WIDE R4, R187, 0x2, R36 ;  /* 0x00000002bb047825 */ /* 0x000fc800078e0224 */
[----:B------:R-:W-:Y:S01]  /*a900*/  IMAD.WIDE R36, R9, 0x2, R36 ;  /* 0x0000000209247825 */ /* 0x000fe200078e0224 */
[C---:B------:R-:W-:Y:S02]  /*a910*/  IADD3 R21, P6, R4.reuse, 0x20, RZ ;  /* 0x0000002004157810 */ /* 0x040fe40007fde0ff */
[C---:B------:R-:W-:Y:S02]  /*a920*/  IADD3 R33, P1, R4.reuse, 0x4040, RZ ;  /* 0x0000404004217810 */ /* 0x040fe40007f3e0ff */
[----:B------:R-:W-:Y:S01]  /*a930*/  IADD3 R45, P0, R4, 0x4060, RZ ;  /* 0x00004060042d7810 */ /* 0x000fe20007f1e0ff */
[--C-:B------:R-:W-:Y:S01]  /*a940*/  IMAD.X R13, RZ, RZ, R5.reuse, P6 ;  /* 0x000000ffff0d7224 */ /* 0x100fe200030e0605 */
[----:B------:R-:W-:Y:S01]  /*a950*/  IADD3 R35, P6, R36, 0x1000, RZ ;  /* 0x0000100024237810 */ /* 0x000fe20007fde0ff */
[----:B------:R-:W-:Y:S01]  /*a960*/  IMAD.X R43, RZ, RZ, R5, P1 ;  /* 0x000000ffff2b7224 */ /* 0x000fe200008e0605 */
[----:B------:R-:W-:Y:S02]  /*a970*/  ISETP.NE.AND P1, PT, R39, 0x1, PT ;  /* 0x000000012700780c */ /* 0x000fe40003f25270 */
[----:B------:R-:W-:-:S02]  /*a980*/  LOP3.LUT R34, R35, 0x380, RZ, 0xc0, !PT ;  /* 0x0000038023227812 */ /* 0x000fc400078ec0ff */
[----:B------:R-:W-:Y:S02]  /*a990*/  IADD3 R31, P2, R4, 0x4020, RZ ;  /* 0x00004020041f7810 */ /* 0x000fe40007f5e0ff */
[----:B------:R-:W-:Y:S02]  /*a9a0*/  SHF.R.U64 R34, R34, 0x3, RZ ;  /* 0x0000000322227819 */ /* 0x000fe400000012ff */
[----:B------:R-:W-:Y:S01]  /*a9b0*/  LOP3.LUT R9, R4, 0x380, RZ, 0xc0, !PT ;  /* 0x0000038004097812 */ /* 0x000fe200078ec0ff */
[----:B------:R-:W-:Y:S01]  /*a9c0*/  IMAD.X R41, RZ, RZ, R5, P2 ;  /* 0x000000ffff297224 */ /* 0x000fe200010e0605 */
[----:B------:R-:W-:Y:S01]  /*a9d0*/  LOP3.LUT R34, R34, R35, RZ, 0x3c, !PT ;  /* 0x0000002322227212 */ /* 0x000fe200078e3cff */
[----:B------:R-:W-:Y:S01]  /*a9e0*/  IMAD.X R35, RZ, RZ, R37, P6 ;  /* 0x000000ffff237224 */ /* 0x000fe200030e0625 */
[----:B------:R-:W-:Y:S01]  /*a9f0*/  IADD3 R47, P6, R36, 0x7000, RZ ;  /* 0x00007000242f7810 */ /* 0x000fe20007fde0ff */
[----:B------:R-:W0:Y:S01]  /*aa00*/  @P1 LDC R48, c[0x0][0xbf0] ;  /* 0x0002fc00ff301b82 */ /* 0x000e220000000800 */
[----:B------:R-:W-:-:S02]  /*aa10*/  LOP3.LUT R14, R33, 0x380, RZ, 0xc0, !PT ;  /* 0x00000380210e7812 */ /* 0x000fc400078ec0ff */
[----:B------:R-:W-:Y:S02]  /*aa20*/  LOP3.LUT R20, R47, 0x380, RZ, 0xc0, !PT ;  /* 0x000003802f147812 */ /* 0x000fe400078ec0ff */
[----:B------:R-:W-:Y:S02]  /*aa30*/  LOP3.LUT R44, R45, 0x380, RZ, 0xc0, !PT ;  /* 0x000003802d2c7812 */ /* 0x000fe400078ec0ff */
[----:B------:R-:W-:Y:S02]  /*aa40*/  SHF.R.U64 R20, R20, 0x3, RZ ;  /* 0x0000000314147819 */ /* 0x000fe400000012ff */
[----:B------:R-:W-:Y:S02]  /*aa50*/  LOP3.LUT R12, R31, 0x380, RZ, 0xc0, !PT ;  /* 0x000003801f0c7812 */ /* 0x000fe400078ec0ff */
[----:B------:R-:W-:Y:S02]  /*aa60*/  LOP3.LUT R20, R20, R47, RZ, 0x3c, !PT ;  /* 0x0000002f14147212 */ /* 0x000fe400078e3cff */
[----:B------:R-:W1:Y:S01]  /*aa70*/  @P1 LDC R47, c[0x0][0xbec] ;  /* 0x0002fb00ff2f1b82 */ /* 0x000e620000000800 */
[----:B------:R-:W-:-:S02]  /*aa80*/  SHF.R.U64 R9, R9, 0x3, RZ ;  /* 0x0000000309097819 */ /* 0x000fc400000012ff */
[----:B------:R-:W-:Y:S02]  /*aa90*/  LOP3.LUT R8, R21, 0x380, RZ, 0xc0, !PT ;  /* 0x0000038015087812 */ /* 0x000fe400078ec0ff */
[----:B------:R-:W-:Y:S02]  /*aaa0*/  SHF.R.U64 R14, R14, 0x3, RZ ;  /* 0x000000030e0e7819 */ /* 0x000fe400000012ff */
[----:B------:R-:W-:Y:S02]  /*aab0*/  SHF.R.U64 R44, R44, 0x3, RZ ;  /* 0x000000032c2c7819 */ /* 0x000fe400000012ff */
[C---:B------:R-:W-:Y:S02]  /*aac0*/  IADD3 R29, P3, R4.reuse, 0x4000, RZ ;  /* 0x00004000041d7810 */ /* 0x040fe40007f7e0ff */
[C---:B------:R-:W-:Y:S02]  /*aad0*/  IADD3 R27, P4, R4.reuse, 0x60, RZ ;  /* 0x00000060041b7810 */ /* 0x040fe40007f9e0ff */
[----:B------:R-:W-:Y:S01]  /*aae0*/  IADD3 R25, P5, R4, 0x40, RZ ;  /* 0x0000004004197810 */ /* 0x000fe20007fbe0ff */
[--C-:B------:R-:W-:Y:S01]  /*aaf0*/  IMAD.X R15, RZ, RZ, R5.reuse, P3 ;  /* 0x000000ffff0f7224 */ /* 0x100fe200018e0605 */
[----:B------:R-:W-:Y:S01]  /*ab00*/  SHF.R.U64 R12, R12, 0x3, RZ ;  /* 0x000000030c0c7819 */ /* 0x000fe200000012ff */
[--C-:B------:R-:W-:Y:S01]  /*ab10*/  IMAD.X R11, RZ, RZ, R5.reuse, P4 ;  /* 0x000000ffff0b7224 */ /* 0x100fe200020e0605 */
[----:B------:R-:W-:Y:S01]  /*ab20*/  LOP3.LUT R4, R9, R4, RZ, 0x3c, !PT ;  /* 0x0000000409047212 */ /* 0x000fe200078e3cff */
[----:B------:R-:W-:Y:S01]  /*ab30*/  IMAD.X R9, RZ, RZ, R5, P5 ;  /* 0x000000ffff097224 */ /* 0x000fe200028e0605 */
[----:B------:R-:W-:-:S02]  /*ab40*/  SHF.R.U64 R8, R8, 0x3, RZ ;  /* 0x0000000308087819 */ /* 0x000fc400000012ff */
[----:B------:R-:W-:Y:S02]  /*ab50*/  LOP3.LUT R42, R14, R33, RZ, 0x3c, !PT ;  /* 0x000000210e2a7212 */ /* 0x000fe400078e3cff */
[----:B------:R-:W-:Y:S01]  /*ab60*/  LOP3.LUT R44, R44, R45, RZ, 0x3c, !PT ;  /* 0x0000002d2c2c7212 */ /* 0x000fe200078e3cff */
[----:B------:R-:W-:Y:S01]  /*ab70*/  IMAD.X R45, RZ, RZ, R5, P0 ;  /* 0x000000ffff2d7224 */ /* 0x000fe200000e0605 */
[----:B------:R-:W-:Y:S02]  /*ab80*/  LOP3.LUT R10, R29, 0x380, RZ, 0xc0, !PT ;  /* 0x000003801d0a7812 */ /* 0x000fe400078ec0ff */
[----:B------:R-:W-:Y:S02]  /*ab90*/  LOP3.LUT R40, R12, R31, RZ, 0x3c, !PT ;  /* 0x0000001f0c287212 */ /* 0x000fe400078e3cff */
[----:B------:R-:W-:Y:S02]  /*aba0*/  LOP3.LUT R12, R8, R21, RZ, 0x3c, !PT ;  /* 0x00000015080c7212 */ /* 0x000fe400078e3cff */
[----:B------:R-:W-:-:S02]  /*abb0*/  MOV R46, R4 ;  /* 0x00000004002e7202 */ /* 0x000fc40000000f00 */
[----:B------:R-:W-:Y:S02]  /*abc0*/  LOP3.LUT R8, R25, 0x380, RZ, 0xc0, !PT ;  /* 0x0000038019087812 */ /* 0x000fe400078ec0ff */
[----:B------:R-:W-:Y:S02]  /*abd0*/  F2FP.BF16.F32.PACK_AB R4, R89, R88 ;  /* 0x000000585904723e */ /* 0x000fe400000010ff */
[----:B------:R-:W-:Y:S01]  /*abe0*/  F2FP.BF16.F32.PACK_AB R5, R91, R90 ;  /* 0x0000005a5b05723e */ /* 0x000fe200000010ff */
[----:B------:R-:W-:Y:S01]  /*abf0*/  BAR.SYNC.DEFER_BLOCKING 0x1, 0x100 ;  /* 0x0044000000007b1d */ /* 0x000fe20000010000 */
[----:B------:R-:W-:Y:S01]  /*ac00*/  MOV R66, R42 ;  /* 0x0000002a00427202 */ /* 0x000fe20000000f00 */
[----:B------:R-:W-:Y:S01]  /*ac10*/  VIADD R42, R17, UR36 ;  /* 0x00000024112a7c36 */ /* 0x000fe20008000000 */
[----:B------:R-:W-:Y:S01]  /*ac20*/  SHF.R.U64 R10, R10, 0x3, RZ ;  /* 0x000000030a0a7819 */ /* 0x000fe200000012ff */
[----:B------:R-:W-:Y:S01]  /*ac30*/  VIADD R43, R186, UR36 ;  /* 0x00000024ba2b7c36 */ /* 0x000fe20008000000 */
[----:B------:R-:W-:-:S02]  /*ac40*/  SHF.R.U64 R8, R8, 0x3, RZ ;  /* 0x0000000308087819 */ /* 0x000fc400000012ff */
[----:B------:R-:W-:Y:S02]  /*ac50*/  LOP3.LUT R14, R10, R29, RZ, 0x3c, !PT ;  /* 0x0000001d0a0e7212 */ /* 0x000fe400078e3cff */
[----:B------:R-:W-:Y:S02]  /*ac60*/  LOP3.LUT R10, R27, 0x380, RZ, 0xc0, !PT ;  /* 0x000003801b0a7812 */ /* 0x000fe400078ec0ff */
[----:B------:R-:W-:Y:S02]  /*ac70*/  LOP3.LUT R8, R8, R25, RZ, 0x3c, !PT ;  /* 0x0000001908087212 */ /* 0x000fe400078e3cff */
[----:B------:R-:W-:Y:S02]  /*ac80*/  IADD3 R25, P0, R36, 0x6000, RZ ;  /* 0x0000600024197810 */ /* 0x000fe40007f1e0ff */
[----:B------:R-:W-:Y:S02]  /*ac90*/  SHF.R.U64 R10, R10, 0x3, RZ ;  /* 0x000000030a0a7819 */ /* 0x000fe400000012ff */
[----:B------:R-:W-:-:S02]  /*aca0*/  LOP3.LUT R24, R25, 0x380, RZ, 0xc0, !PT ;  /* 0x0000038019187812 */ /* 0x000fc400078ec0ff */
[----:B------:R-:W-:Y:S02]  /*acb0*/  LOP3.LUT R10, R10, R27, RZ, 0x3c, !PT ;  /* 0x0000001b0a0a7212 */ /* 0x000fe400078e3cff */
[----:B------:R-:W-:Y:S02]  /*acc0*/  SHF.R.U64 R24, R24, 0x3, RZ ;  /* 0x0000000318187819 */ /* 0x000fe400000012ff */
[----:B------:R-:W-:Y:S01]  /*acd0*/  MOV R54, R10 ;  /* 0x0000000a00367202 */ /* 0x000fe20000000f00 */
[----:B------:R1:W-:Y:S01]  /*ace0*/  STSM.16.M88.4 [R46], R4 ;  /* 0x000000042e007844 */ /* 0x0003e20000000200 */
[----:B------:R-:W-:Y:S01]  /*acf0*/  LOP3.LUT R24, R24, R25, RZ, 0x3c, !PT ;  /* 0x0000001918187212 */ /* 0x000fe200078e3cff */
[----:B------:R-:W-:Y:S01]  /*ad00*/  IMAD.X R25, RZ, RZ, R37, P0 ;  /* 0x000000ffff197224 */ /* 0x000fe200000e0625 */
[----:B------:R-:W-:Y:S01]  /*ad10*/  MOV R53, R14 ;  /* 0x0000000e00357202 */ /* 0x000fe20000000f00 */
[----:B------:R-:W-:Y:S01]  /*ad20*/  IMAD.U32 R14, RZ, RZ, UR8 ;  /* 0x00000008ff0e7e24 */ /* 0x000fe2000f8e00ff */
[----:B------:R-:W-:Y:S01]  /*ad30*/  MOV R15, R12 ;  /* 0x0000000c000f7202 */ /* 0x000fe20000000f00 */
[----:B------:R-:W-:Y:S01]  /*ad40*/  ULDC.64 UR8, c[0x0][0xae8] ;  /* 0x0002ba0000087ab9 */ /* 0x000fe20000000a00 */
[----:B------:R-:W-:-:S02]  /*ad50*/  IADD3 R29, P3, R36, 0x4000, RZ ;  /* 0x00004000241d7810 */ /* 0x000fc40007f7e0ff */
[----:B------:R-:W-:Y:S02]  /*ad60*/  IADD3 R27, P2, R36, 0x5000, RZ ;  /* 0x00005000241b7810 */ /* 0x000fe40007f5e0ff */
[----:B------:R-:W-:Y:S02]  /*ad70*/  LOP3.LUT R28, R29, 0x380, RZ, 0xc0, !PT ;  /* 0x000003801d1c7812 */ /* 0x000fe400078ec0ff */
[----:B------:R-:W-:Y:S02]  /*ad80*/  LOP3.LUT R26, R27, 0x380, RZ, 0xc0, !PT ;  /* 0x000003801b1a7812 */ /* 0x000fe400078ec0ff */
[----:B------:R-:W-:Y:S01]  /*ad90*/  SHF.R.U64 R28, R28, 0x3, RZ ;  /* 0x000000031c1c7819 */ /* 0x000fe200000012ff */
[----:B-1----:R-:W-:Y:S01]  /*ada0*/  @P1 IMAD.HI.U32 R5, R42, R47, RZ ;  /* 0x0000002f2a051227 */ /* 0x002fe200078e00ff */
[----:B------:R-:W-:Y:S02]  /*adb0*/  F2FP.BF16.F32.PACK_AB R7, R103, R102 ;  /* 0x000000666707723e */ /* 0x000fe400000010ff */
[----:B------:R-:W-:Y:S01]  /*adc0*/  MOV R52, R40 ;  /* 0x0000002800347202 */ /* 0x000fe20000000f00 */
[----:B------:R-:W-:Y:S01]  /*add0*/  IMAD.MOV.U32 R4, RZ, RZ, R42 ;  /* 0x000000ffff047224 */ /* 0x000fe200078e002a */
[----:B0-----:R-:W-:-:S02]  /*ade0*/  @P1 SHF.R.U32.HI R4, RZ, R48, R5 ;  /* 0x00000030ff041219 */ /* 0x001fc40000011605 */
[----:B------:R-:W-:Y:S02]  /*adf0*/  SHF.R.U64 R26, R26, 0x3, RZ ;  /* 0x000000031a1a7819 */ /* 0x000fe400000012ff */
[--C-:B------:R-:W-:Y:S01]  /*ae00*/  SHF.R.S32.HI R5, RZ, 0x1f, R4.reuse ;  /* 0x0000001fff057819 */ /* 0x100fe20000011404 */
[----:B------:R-:W-:Y:S01]  /*ae10*/  IMAD.MOV R6, RZ, RZ, -R4 ;  /* 0x000000ffff067224 */ /* 0x000fe200078e0a04 */
[----:B------:R-:W-:Y:S02]  /*ae20*/  IADD3 R12, P0, R4, UR6, RZ ;  /* 0x00000006040c7c10 */ /* 0x000fe4000ff1e0ff */
        /* <DEDUP_REMOVED lines=8> */
[----:B------:R-:W-:Y:S01]  /*aeb0*/  LOP3.LUT R28, R28, R29, RZ, 0x3c, !PT ;  /* 0x0000001d1c1c7212 */ /* 0x000fe200078e3cff */
[----:B------:R-:W-:Y:S01]  /*aec0*/  IMAD R10, R10, UR6, RZ ;  /* 0x000000060a0a7c24 */ /* 0x000fe2000f8e02ff */
[----:B------:R-:W-:Y:S01]  /*aed0*/  MOV R14, R8 ;  /* 0x00000008000e7202 */ /* 0x000fe20000000f00 */
[----:B------:R0:W-:Y:S01]  /*aee0*/  STSM.16.M88.4 [R15], R4 ;  /* 0x000000040f007844 */ /* 0x0001e20000000200 */
[----:B------:R-:W-:Y:S01]  /*aef0*/  IMAD.X R29, RZ, RZ, R37, P3 ;  /* 0x000000ffff1d7224 */ /* 0x000fe200018e0625 */
[----:B------:R-:W-:Y:S01]  /*af00*/  LOP3.LUT P0, RZ, R184, 0x3, RZ, 0xc0, !PT ;  /* 0x00000003b8ff7812 */ /* 0x000fe2000780c0ff */
[----:B------:R-:W-:Y:S01]  /*af10*/  IMAD R41, R11, UR7, R10 ;  /* 0x000000070b297c24 */ /* 0x000fe2000f8e020a */
[----:B------:R-:W-:Y:S01]  /*af20*/  ULDC.64 UR6, c[0x0][0xb50] ;  /* 0x0002d40000067ab9 */ /* 0x000fe20000000a00 */
[----:B------:R-:W-:-:S02]  /*af30*/  F2FP.BF16.F32.PACK_AB R8, R105, R104 ;  /* 0x000000686908723e */ /* 0x000fc400000010ff */
[----:B------:R-:W-:Y:S02]  /*af40*/  F2FP.BF16.F32.PACK_AB R9, R107, R106 ;  /* 0x0000006a6b09723e */ /* 0x000fe400000010ff */
[----:B------:R-:W-:Y:S02]  /*af50*/  F2FP.BF16.F32.PACK_AB R10, R109, R108 ;  /* 0x0000006c6d0a723e */ /* 0x000fe400000010ff */
[----:B------:R-:W-:Y:S02]  /*af60*/  F2FP.BF16.F32.PACK_AB R11, R111, R110 ;  /* 0x0000006e6f0b723e */ /* 0x000fe400000010ff */
[----:B------:R-:W-:Y:S02]  /*af70*/  LEA R40, P3, R12, UR6, 0x2 ;  /* 0x000000060c287c11 */ /* 0x000fe4000f8610ff */
[----:B------:R-:W-:Y:S01]  /*af80*/  LOP3.LUT R26, R26, R27, RZ, 0x3c, !PT ;  /* 0x0000001b1a1a7212 */ /* 0x000fe200078e3cff */
[----:B0-----:R-:W-:Y:S01]  /*af90*/  VIADD R5, R43, 0x8 ;  /* 0x000000082b057836 */ /* 0x001fe20000000000 */
[----:B------:R0:W-:Y:S01]  /*afa0*/  STSM.16.M88.4 [R14], R8 ;  /* 0x000000080e007844 */ /* 0x0001e20000000200 */
[----:B------:R-:W-:Y:S01]  /*afb0*/  IMAD.IADD R7, R13, 0x1, R41 ;  /* 0x000000010d077824 */ /* 0x000fe200078e0229 */
[----:B------:R-:W-:Y:S01]  /*afc0*/  F2FP.BF16.F32.PACK_AB R4, R113, R112 ;  /* 0x000000707104723e */ /* 0x000fe200000010ff */
[----:B------:R-:W-:Y:S01]  /*afd0*/  IMAD.X R27, RZ, RZ, R37, P2 ;  /* 0x000000ffff1b7224 */ /* 0x000fe200010e0625 */
[-C--:B------:R-:W-:Y:S01]  /*afe0*/  ISETP.GE.OR P2, PT, R43, R64.reuse, P0 ;  /* 0x000000402b00720c */ /* 0x080fe20000746670 */
[----:B------:R-:W-:Y:S01]  /*aff0*/  SHFL.IDX PT, R60, R40, RZ, 0x1c1f ;  /* 0x001c1fff283c7589 */ /* 0x000fe200000e0000 */
[----:B------:R-:W-:-:S02]  /*b000*/  ISETP.GE.OR P0, PT, R5, R64, P0 ;  /* 0x000000400500720c */ /* 0x000fc40000706670 */
[----:B------:R-:W-:Y:S01]  /*b010*/  LEA.HI.X R41, R12, UR7, R7, 0x2, P3 ;  /* 0x000000070c297c11 */ /* 0x000fe200098f1407 */
[----:B------:R-:W-:Y:S01]  /*b020*/  SHFL.IDX PT, R62, R40, 0x1, 0x1c1f ;  /* 0x003c1f00283e7f89 */ /* 0x000fe200000e0000 */
[----:B------:R-:W-:Y:S02]  /*b030*/  F2FP.BF16.F32.PACK_AB R5, R115, R114 ;  /* 0x000000727305723e */ /* 0x000fe400000010ff */
[----:B------:R-:W-:Y:S01]  /*b040*/  F2FP.BF16.F32.PACK_AB R6, R117, R116 ;  /* 0x000000747506723e */ /* 0x000fe200000010ff */
[----:B------:R-:W1:Y:S01]  /*b050*/  SHFL.IDX PT, R61, R41, RZ, 0x1c1f ;  /* 0x001c1fff293d7589 */ /* 0x000e6200000e0000 */
[----:B------:R-:W-:Y:S02]  /*b060*/  F2FP.BF16.F32.PACK_AB R7, R119, R118 ;  /* 0x000000767707723e */ /* 0x000fe400000010ff */
[----:B------:R-:W-:Y:S01]  /*b070*/  F2FP.BF16.F32.PACK_AB R12, R121, R120 ;  /* 0x00000078790c723e */ /* 0x000fe200000010ff */
[----:B------:R-:W2:Y:S01]  /*b080*/  SHFL.IDX PT, R63, R41, 0x1, 0x1c1f ;  /* 0x003c1f00293f7f89 */ /* 0x000ea200000e0000 */
[----:B------:R-:W-:-:S02]  /*b090*/  F2FP.BF16.F32.PACK_AB R13, R123, R122 ;  /* 0x0000007a7b0d723e */ /* 0x000fc400000010ff */
[----:B0-----:R-:W-:Y:S01]  /*b0a0*/  F2FP.BF16.F32.PACK_AB R14, R125, R124 ;  /* 0x0000007c7d0e723e */ /* 0x001fe200000010ff */
[----:B------:R-:W-:Y:S01]  /*b0b0*/  STSM.16.M88.4 [R54], R4 ;  /* 0x0000000436007844 */ /* 0x000fe20000000200 */
[----:B------:R-:W-:Y:S02]  /*b0c0*/  F2FP.BF16.F32.PACK_AB R15, R127, R126 ;  /* 0x0000007e7f0f723e */ /* 0x000fe400000010ff */
[----:B------:R-:W-:Y:S02]  /*b0d0*/  F2FP.BF16.F32.PACK_AB R8, R129, R128 ;  /* 0x000000808108723e */ /* 0x000fe400000010ff */
[----:B------:R-:W-:Y:S01]  /*b0e0*/  F2FP.BF16.F32.PACK_AB R9, R131, R130 ;  /* 0x000000828309723e */ /* 0x000fe200000010ff */
[----:B------:R-:W-:Y:S01]  /*b0f0*/  STSM.16.M88.4 [R53], R12 ;  /* 0x0000000c35007844 */ /* 0x000fe20000000200 */
[----:B------:R-:W-:Y:S02]  /*b100*/  F2FP.BF16.F32.PACK_AB R10, R133, R132 ;  /* 0x00000084850a723e */ /* 0x000fe400000010ff */
[----:B------:R-:W-:-:S02]  /*b110*/  F2FP.BF16.F32.PACK_AB R11, R135, R134 ;  /* 0x00000086870b723e */ /* 0x000fc400000010ff */
[----:B------:R-:W-:Y:S02]  /*b120*/  MOV R65, R44 ;  /* 0x0000002c00417202 */ /* 0x000fe40000000f00 */
[C---:B------:R-:W-:Y:S01]  /*b130*/  IADD3 R33, P5, R36.reuse, 0x2000, RZ ;  /* 0x0000200024217810 */ /* 0x040fe20007fbe0ff */
[----:B------:R-:W-:Y:S01]  /*b140*/  STSM.16.M88.4 [R52], R8 ;  /* 0x0000000834007844 */ /* 0x000fe20000000200 */
[----:B------:R-:W-:Y:S01]  /*b150*/  UIMAD UR5, UR12, UR8, URZ ;  /* 0x000000080c0572a4 */ /* 0x000fe2000f8e023f */
[C---:B------:R-:W-:Y:S02]  /*b160*/  IADD3 R31, P4, R36.reuse, 0x3000, RZ ;  /* 0x00003000241f7810 */ /* 0x040fe40007f9e0ff */
[----:B------:R0:W-:Y:S01]  /*b170*/  STSM.16.M88.4 [R66], R136 ;  /* 0x0000008842007844 */ /* 0x0001e20000000200 */
[----:B------:R-:W-:Y:S01]  /*b180*/  UIMAD.WIDE.U32 UR6, UR39, UR8, URZ ;  /* 0x00000008270672a5 */ /* 0x000fe2000f8e003f */
[----:B------:R-:W-:Y:S02]  /*b190*/  LOP3.LUT R21, R36, 0x380, RZ, 0xc0, !PT ;  /* 0x0000038024157812 */ /* 0x000fe400078ec0ff */
[----:B------:R-:W-:Y:S01]  /*b1a0*/  STSM.16.M88.4 [R65], R144 ;  /* 0x0000009041007844 */ /* 0x000fe20000000200 */
[----:B------:R-:W-:Y:S01]  /*b1b0*/  UIMAD UR5, UR39, UR9, UR5 ;  /* 0x00000009270572a4 */ /* 0x000fe2000f8e0205 */
[----:B------:R-:W-:Y:S01]  /*b1c0*/  LOP3.LUT R32, R33, 0x380, RZ, 0xc0, !PT ;  /* 0x0000038021207812 */ /* 0x000fe200078ec0ff */
[----:B------:R-:W-:Y:S01]  /*b1d0*/  BAR.SYNC.DEFER_BLOCKING 0x1, 0x100 ;  /* 0x0044000000007b1d */ /* 0x000fe20000010000 */
[----:B------:R-:W-:-:S07]  /*b1e0*/  LOP3.LUT R30, R31, 0x380, RZ, 0xc0, !PT ;  /* 0x000003801f1e7812 */ /* 0x000fce00078ec0ff */
[----:B0-----:R-:W0:Y:S01]  /*b1f0*/  @P1 LDC R66, c[0x0][0xbec] ;  /* 0x0002fb00ff421b82 */ /* 0x001e220000000800 */
[----:B------:R-:W-:Y:S01]  /*b200*/  UIMAD UR8, UR13, UR10, URZ ;  /* 0x0000000a0d0872a4 */ /* 0x000fe2000f8e023f */
[----:B------:R-:W-:Y:S01]  /*b210*/  SHF.R.U64 R21, R21, 0x3, RZ ;  /* 0x0000000315157819 */ /* 0x000fe200000012ff */
[----:B------:R-:W-:Y:S01]  /*b220*/  UIADD3 UR7, UR7, UR5, URZ ;  /* 0x0000000507077290 */ /* 0x000fe2000fffe03f */
[----:B------:R-:W-:Y:S01]  /*b230*/  SHF.R.U64 R32, R32, 0x3, RZ ;  /* 0x0000000320207819 */ /* 0x000fe200000012ff */
[----:B-1----:R1:W-:Y:S01]  /*b240*/  @!P2 ST.E desc[UR46][R60.64], R3 ;  /* 0x000000033c00a985 */ /* 0x0023e2000c10192e */
[----:B------:R-:W-:Y:S01]  /*b250*/  UIMAD UR5, UR37, UR11, UR8 ;  /* 0x0000000b250572a4 */ /* 0x000fe2000f8e0208 */
[----:B------:R-:W-:Y:S02]  /*b260*/  SHF.R.U64 R30, R30, 0x3, RZ ;  /* 0x000000031e1e7819 */ /* 0x000fe400000012ff */
[----:B--2---:R2:W-:Y:S01]  /*b270*/  @!P0 ST.E desc[UR46][R62.64], R0 ;  /* 0x000000003e008985 */ /* 0x0045e2000c10192e */
[----:B------:R-:W-:Y:S01]  /*b280*/  UIMAD.WIDE.U32 UR6, UR37, UR10, UR6 ;  /* 0x0000000a250672a5 */ /* 0x000fe2000f8e0006 */
[----:B------:R-:W-:Y:S01]  /*b290*/  LOP3.LUT R36, R21, R36, RZ, 0x3c, !PT ;  /* 0x0000002415247212 */ /* 0x000fe200078e3cff */
[--C-:B------:R-:W-:Y:S01]  /*b2a0*/  IMAD.X R21, RZ, RZ, R37.reuse, P6 ;  /* 0x000000ffff157224 */ /* 0x100fe200030e0625 */
[----:B------:R3:W5:Y:S01]  /*b2b0*/  LD.E.128 R12, desc[UR46][R24.64] ;  /* 0x0000002e180c7980 */ /* 0x000762000c101d00 */
[----:B------:R-:W-:Y:S01]  /*b2c0*/  LOP3.LUT R32, R32, R33, RZ, 0x3c, !PT ;  /* 0x0000002120207212 */ /* 0x000fe200078e3cff */
[----:B------:R-:W-:Y:S01]  /*b2d0*/  ULDC.64 UR8, c[0x0][0xae0] ;  /* 0x0002b80000087ab9 */ /* 0x000fe20000000a00 */
[----:B------:R-:W-:Y:S01]  /*b2e0*/  LOP3.LUT R30, R30, R31, RZ, 0x3c, !PT ;  /* 0x0000001f1e1e7212 */ /* 0x000fe200078e3cff */
[----:B-1----:R-:W1:Y:S01]  /*b2f0*/  @P1 LDC R61, c[0x0][0xbf0] ;  /* 0x0002fc00ff3d1b82 */ /* 0x002e620000000800 */
[----:B--2---:R-:W-:Y:S01]  /*b300*/  IMAD R0, R19, 0x20, R22 ;  /* 0x0000002013007824 */ /* 0x004fe200078e0216 */
[----:B------:R-:W-:Y:S01]  /*b310*/  UIADD3 UR5, UR7, UR5, URZ ;  /* 0x0000000507057290 */ /* 0x000fe2000fffe03f */
[----:B------:R-:W-:Y:S01]  /*b320*/  IMAD.X R33, RZ, RZ, R37, P5 ;  /* 0x000000ffff217224 */ /* 0x000fe200028e0625 */
[----:B------:R2:W5:Y:S01]  /*b330*/  LD.E.128 R8, desc[UR46][R20.64] ;  /* 0x0000002e14087980 */ /* 0x000562000c101d00 */
[----:B---3--:R-:W-:-:S02]  /*b340*/  VIADD R25, R0, UR36 ;  /* 0x0000002400197c36 */ /* 0x008fc40008000000 */
[----:B------:R-:W-:Y:S01]  /*b350*/  IMAD.X R31, RZ, RZ, R37, P4 ;  /* 0x000000ffff1f7224 */ /* 0x000fe200020e0625 */
[----:B------:R-:W5:Y:S01]  /*b360*/  LD.E.128 R48, desc[UR46][R36.64] ;  /* 0x0000002e24307980 */ /* 0x000f62000c101d00 */
[----:B0-----:R-:W-:-:S03]  /*b370*/  @P1 IMAD.HI.U32 R0, R25, R66, RZ ;  /* 0x0000004219001227 */ /* 0x001fc600078e00ff */
[----:B------:R-:W5:Y:S01]  /*b380*/  LD.E.128 R44, desc[UR46][R34.64] ;  /* 0x0000002e222c7980 */ /* 0x000f62000c101d00 */
[----:B------:R-:W-:Y:S02]  /*b390*/  IMAD.MOV.U32 R3, RZ, RZ, R25 ;  /* 0x000000ffff037224 */ /* 0x000fe400078e0019 */
[----:B--2---:R-:W-:Y:S01]  /*b3a0*/  IMAD.U32 R21, RZ, RZ, UR7 ;  /* 0x00000007ff157e24 */ /* 0x004fe2000f8e00ff */
[----:B------:R-:W5:Y:S01]  /*b3b0*/  LD.E.128 R40, desc[UR46][R32.64] ;  /* 0x0000002e20287980 */ /* 0x000f62000c101d00 */
[----:B------:R-:W-:Y:S01]  /*b3c0*/  IMAD.U32 R20, RZ, RZ, UR6 ;  /* 0x00000006ff147e24 */ /* 0x000fe2000f8e00ff */
[----:B------:R-:W-:Y:S02]  /*b3d0*/  ULDC.64 UR6, c[0x0][0xad8] ;  /* 0x0002b60000067ab9 */ /* 0x000fe40000000a00 */
[----:B------:R-:W5:Y:S01]  /*b3e0*/  LD.E.128 R4, desc[UR46][R30.64] ;  /* 0x0000002e1e047980 */ /* 0x000f62000c101d00 */
[----:B-1----:R-:W-:-:S03]  /*b3f0*/  @P1 SHF.R.U32.HI R3, RZ, R61, R0 ;  /* 0x0000003dff031219 */ /* 0x002fc60000011600 */
[----:B------:R-:W5:Y:S01]  /*b400*/  LD.E.128 R56, desc[UR46][R28.64] ;  /* 0x0000002e1c387980 */ /* 0x000f62000c101d00 */
[--C-:B------:R-:W-:Y:S01]  /*b410*/  SHF.R.S32.HI R0, RZ, 0x1f, R3.reuse ;  /* 0x0000001fff007819 */ /* 0x100fe20000011403 */
[----:B------:R-:W-:Y:S02]  /*b420*/  IMAD.MOV R24, RZ, RZ, -R3 ;  /* 0x000000ffff187224 */ /* 0x000fe400078e0a03 */
[----:B------:R-:W-:Y:S01]  /*b430*/  IMAD.U32 R21, RZ, RZ, UR5 ;  /* 0x00000005ff157e24 */ /* 0x000fe2000f8e00ff */
[----:B------:R0:W5:Y:S01]  /*b440*/  LD.E.128 R52, desc[UR46][R26.64] ;  /* 0x0000002e1a347980 */ /* 0x000162000c101d00 */
[----:B------:R-:W-:Y:S02]  /*b450*/  IMAD R0, R0, UR8, RZ ;  /* 0x0000000800007c24 */ /* 0x000fe4000f8e02ff */
[----:B------:R-:W-:Y:S01]  /*b460*/  IMAD R39, R39, R24, R25 ;  /* 0x0000001827277224 */ /* 0x000fe200078e0219 */
[----:B------:R-:W-:Y:S01]  /*b470*/  @!PT LDS RZ, [RZ] ;  /* 0x00000000fffff984 */ /* 0x000fe20000000800 */
[----:B------:R-:W-:Y:S01]  /*b480*/  @!PT LDS RZ, [RZ] ;  /* 0x00000000fffff984 */ /* 0x000fe20000000800 */
[----:B------:R-:W-:Y:S01]  /*b490*/  @!PT LDS RZ, [RZ] ;  /* 0x00000000fffff984 */ /* 0x000fe20000000800 */
[----:B------:R-:W-:Y:S01]  /*b4a0*/  @!PT LDS RZ, [RZ] ;  /* 0x00000000fffff984 */ /* 0x000fe20000000800 */
[----:B------:R1:W-:Y:S06]  /*b4b0*/  MEMBAR.ALL.CTA ;  /* 0x0000000000007992 */ /* 0x0003ec0000008000 */
[----:B-1----:R-:W1:Y:S01]  /*b4c0*/  FENCE.VIEW.ASYNC.S ;  /* 0x00000000000073c6 */ /* 0x002e620000000000 */
[----:B------:R-:W-:-:S02]  /*b4d0*/  IMAD R25, R3, UR9, R0 ;  /* 0x0000000903197c24 */ /* 0x000fc4000f8e0200 */
[----:B------:R-:W-:Y:S01]  /*b4e0*/  IMAD.WIDE.U32 R20, R3, UR8, R20 ;  /* 0x0000000803147c25 */ /* 0x000fe2000f8e0014 */
[----:B------:R-:W-:-:S03]  /*b4f0*/  SHF.R.S32.HI R0, RZ, 0x1f, R39 ;  /* 0x0000001fff007819 */ /* 0x000fc60000011427 */
[----:B------:R-:W-:Y:S02]  /*b500*/  IMAD.IADD R21, R21, 0x1, R25 ;  /* 0x0000000115157824 */ /* 0x000fe400078e0219 */
[----:B------:R-:W-:Y:S02]  /*b510*/  IMAD R0, R0, UR6, RZ ;  /* 0x0000000600007c24 */ /* 0x000fe4000f8e02ff */
[----:B0-----:R-:W-:Y:S02]  /*b520*/  VIADD R27, R22, UR36 ;  /* 0x00000024161b7c36 */ /* 0x001fe40008000000 */
        /* <DEDUP_REMOVED lines=12> */
[----:B-1----:R0:W1:Y:S01]  /*b5f0*/  SHFL.IDX PT, R25, R0, RZ, 0x181f ;  /* 0x00181fff00197589 */ /* 0x00206200000e0000 */
        /* <DEDUP_REMOVED lines=8> */
[-C--:B-1----:R-:W-:Y:S02]  /*b680*/  @!P2 LEA R20, P4, R2, R25.reuse, 0x1 ;  /* 0x000000190214a211 */ /* 0x082fe400078808ff */
[----:B------:R-:W-:Y:S02]  /*b690*/  @!P3 LEA R24, P5, R18, R25, 0x1 ;  /* 0x000000191218b211 */ /* 0x000fe400078a08ff */
[-C--:B--2---:R-:W-:Y:S02]  /*b6a0*/  @!P2 LEA.HI.X R21, R2, R3.reuse, R189, 0x1, P4 ;  /* 0x000000030215a211 */ /* 0x084fe400020f0cbd */
[----:B------:R-:W-:-:S03]  /*b6b0*/  @!P3 LEA.HI.X R25, R18, R3, R188, 0x1, P5 ;  /* 0x000000031219b211 */ /* 0x000fc600028f0cbc */
[----:B-----5:R3:W-:Y:S04]  /*b6c0*/  @!P2 ST.E.128 desc[UR46][R20.64], R48 ;  /* 0x000000301400a985 */ /* 0x0207e8000c101d2e */
[----:B------:R3:W-:Y:S02]  /*b6d0*/  @!P3 ST.E.128 desc[UR46][R24.64], R56 ;  /* 0x000000381800b985 */ /* 0x0007e4000c101d2e */
.L_x_2289:
[----:B------:R-:W-:Y:S05]  /*b6e0*/  BSYNC B1 ;  /* 0x0000000000017941 */ /* 0x000fea0003800000 */
.L_x_2288:
[----:B--2---:R2:W4:Y:S01]  /*b6f0*/  SHFL.IDX PT, R3, R26, 0x1, 0x181f ;  /* 0x00381f001a037f89 */ /* 0x00452200000e0000 */
[----:B------:R-:W-:Y:S03]  /*b700*/  BSSY B1, `(.L_x_2290) ;  /* 0x000000c000017945 */ /* 0x000fe60003800000 */
[----:B-1-3--:R2:W1:Y:S01]  /*b710*/  SHFL.IDX PT, R25, R0, 0x1, 0x181f ;  /* 0x00381f0000197f89 */ /* 0x00a46200000e0000 */
[----:B------:R-:W-:Y:S05]  /*b720*/  @P0 BRA `(.L_x_2291) ;  /* 0x0000000000240947 */ /* 0x000fea0003800000 */
[----:B------:R-:W-:Y:S02]  /*b730*/  ULDC UR5, c[0x0][0xac8] ;  /* 0x0002b20000057ab9 */ /* 0x000fe40000000800 */
[----:B------:R-:W-:Y:S02]  /*b740*/  ISETP.GE.AND P3, PT, R2, UR5, PT ;  /* 0x0000000502007c0c */ /* 0x000fe4000bf66270 */
[----:B------:R-:W-:-:S11]  /*b750*/  ISETP.GE.AND P4, PT, R18, UR5, PT ;  /* 0x0000000512007c0c */ /* 0x000fd6000bf86270 */
[-C--:B-1----:R-:W-:Y:S02]  /*b760*/  @!P3 LEA R20, P0, R2, R25.reuse, 0x1 ;  /* 0x000000190214b211 */ /* 0x082fe400078008ff */
[----:B------:R-:W-:Y:S02]  /*b770*/  @!P4 LEA R24, P2, R18, R25, 0x1 ;  /* 0x000000191218c211 */ /* 0x000fe400078408ff */
[-C--:B----4-:R-:W-:Y:S02]  /*b780*/  @!P3 LEA.HI.X R21, R2, R3.reuse, R189, 0x1, P0 ;  /* 0x000000030215b211 */ /* 0x090fe400000f0cbd */
[----:B------:R-:W-:-:S03]  /*b790*/  @!P4 LEA.HI.X R25, R18, R3, R188, 0x1, P2 ;  /* 0x000000031219c211 */ /* 0x000fc600010f0cbc */
[----:B-----5:R3:W-:Y:S04]  /*b7a0*/  @!P3 ST.E.128 desc[UR46][R20.64], R44 ;  /* 0x0000002c1400b985 */ /* 0x0207e8000c101d2e */
[----:B------:R3:W-:Y:S02]  /*b7b0*/  @!P4 ST.E.128 desc[UR46][R24.64], R52 ;  /* 0x000000341800c985 */ /* 0x0007e4000c101d2e */
.L_x_2291:
[----:B------:R-:W-:Y:S05]  /*b7c0*/  BSYNC B1 ;  /* 0x0000000000017941 */ /* 0x000fea0003800000 */
.L_x_2290:
[----:B----4-:R4:W0:Y:S01]  /*b7d0*/  SHFL.IDX PT, R3, R26, 0x2, 0x181f ;  /* 0x00581f001a037f89 */ /* 0x01082200000e0000 */
        /* <DEDUP_REMOVED lines=8> */
[-C--:B0-----:R-:W-:Y:S02]  /*b860*/  @!P2 LEA.HI.X R21, R2, R3.reuse, R189, 0x1, P0 ;  /* 0x000000030215a211 */ /* 0x081fe400000f0cbd */
[----:B------:R-:W-:-:S03]  /*b870*/  @!P3 LEA.HI.X R25, R18, R3, R188, 0x1, P1 ;  /* 0x000000031219b211 */ /* 0x000fc600008f0cbc */
[----:B-----5:R3:W-:Y:S04]  /*b880*/  @!P2 ST.E.128 desc[UR46][R20.64], R40 ;  /* 0x000000281400a985 */ /* 0x0207e8000c101d2e */
[----:B------:R3:W-:Y:S02]  /*b890*/  @!P3 ST.E.128 desc[UR46][R24.64], R12 ;  /* 0x0000000c1800b985 */ /* 0x0007e4000c101d2e */
.L_x_2293:
[----:B------:R-:W-:Y:S05]  /*b8a0*/  BSYNC B1 ;  /* 0x0000000000017941 */ /* 0x000fea0003800000 */
.L_x_2292:
[----:B0-----:R-:W-:Y:S01]  /*b8b0*/  VIADD R3, R27, 0x60 ;  /* 0x000000601b037836 */ /* 0x001fe20000000000 */
[----:B---3-5:R0:W3:Y:S04]  /*b8c0*/  SHFL.IDX PT, R15, R26, 0x3, 0x181f ;  /* 0x00781f001a0f7f89 */ /* 0x0280e800000e0000 */
[----:B------:R-:W-:Y:S01]  /*b8d0*/  ISETP.GE.AND P0, PT, R3, R64, PT ;  /* 0x000000400300720c */ /* 0x000fe20003f06270 */
[----:B------:R0:W0:-:S12]  /*b8e0*/  SHFL.IDX PT, R21, R0, 0x3, 0x181f ;  /* 0x00781f0000157f89 */ /* 0x00001800000e0000 */
[----:B------:R-:W-:Y:S05]  /*b8f0*/  @P0 BRA `(.L_x_2294) ;  /* 0x0000000800800947 */ /* 0x000fea0003800000 */
[----:B------:R-:W-:Y:S02]  /*b900*/  ULDC UR5, c[0x0][0xac8] ;  /* 0x0002b20000057ab9 */ /* 0x000fe40000000800 */
[----:B------:R-:W-:-:S13]  /*b910*/  ISETP.GE.AND P1, PT, R2, UR5, PT ;  /* 0x0000000502007c0c */ /* 0x000fda000bf26270 */
[----:B0-----:R-:W-:-:S04]  /*b920*/  @!P1 LEA R12, P0, R2, R21, 0x1 ;  /* 0x00000015020c9211 */ /* 0x001fc800078008ff */
[----:B---3--:R-:W-:Y:S02]  /*b930*/  @!P1 LEA.HI.X R13, R2, R15, R189, 0x1, P0 ;  /* 0x0000000f020d9211 */ /* 0x008fe400000f0cbd */
[----:B------:R-:W-:-:S03]  /*b940*/  ISETP.GE.AND P0, PT, R18, UR5, PT ;  /* 0x0000000512007c0c */ /* 0x000fc6000bf06270 */
[----:B------:R0:W-:Y:S10]  /*b950*/  @!P1 ST.E.128 desc[UR46][R12.64], R4 ;  /* 0x000000040c009985 */ /* 0x0001f4000c101d2e */
[----:B------:R-:W-:Y:S05]  /*b960*/  @P0 BRA `(.L_x_2294) ;  /* 0x0000000800640947 */ /* 0x000fea0003800000 */
[----:B0-----:R-:W-:-:S04]  /*b970*/  LEA R4, P0, R18, R21, 0x1 ;  /* 0x0000001512047211 */ /* 0x001fc800078008ff */
[----:B------:R-:W-:-:S05]  /*b980*/  LEA.HI.X R5, R18, R15, R188, 0x1, P0 ;  /* 0x0000000f12057211 */ /* 0x000fca00000f0cbc */
[----:B------:R0:W-:Y:S01]  /*b990*/  ST.E.128 desc[UR46][R4.64], R8 ;  /* 0x0000000804007985 */ /* 0x0001e2000c101d2e */
[----:B------:R-:W-:Y:S05]  /*b9a0*/  BRA `(.L_x_2294) ;  /* 0x0000000800547947 */ /* 0x000fea0003800000 */
.L_x_2287:
        /* <DEDUP_REMOVED lines=50> */
.L_x_2296:
[----:B------:R-:W-:Y:S05]  /*bcd0*/  BSYNC B1 ;  /* 0x0000000000017941 */ /* 0x000fea0003800000 */
.L_x_2295:
        /* <DEDUP_REMOVED lines=37> */
[----:B------:R-:W-:Y:S02]  /*bf30*/  IADD3 R3, R5, R3, RZ ;  /* 0x0000000305037210 */ /* 0x000fe40007ffe0ff */
[----:B------:R-:W-:Y:S02]  /*bf40*/  LEA R6, P3, R4, UR6, 0x1 ;  /* 0x0000000604067c11 */ /* 0x000fe4000f8608ff */
[-C--:B------:R-:W-:Y:S01]  /*bf50*/  ISETP.GE.AND P1, PT, R0, R9.reuse, PT ;  /* 0x000000090000720c */ /* 0x080fe20003f26270 */
[----:B------:R-:W-:Y:S01]  /*bf60*/  VIADD R0, R8, 0x40 ;  /* 0x0000004008007836 */ /* 0x000fe20000000000 */
[----:B------:R-:W-:Y:S01]  /*bf70*/  LEA.HI.X R7, R4, UR7, R3, 0x1, P3 ;  /* 0x0000000704077c11 */ /* 0x000fe200098f0c03 */
[----:B------:R0:W1:Y:S03]  /*bf80*/  SHFL.IDX PT, R5, R6, RZ, 0x181f ;  /* 0x00181fff06057589 */ /* 0x00006600000e0000 */
[----:B------:R-:W-:Y:S01]  /*bf90*/  ISETP.GE.AND P0, PT, R0, R9, PT ;  /* 0x000000090000720c */ /* 0x000fe20003f06270 */
[----:B------:R0:W2:Y:S01]  /*bfa0*/  SHFL.IDX PT, R3, R7, RZ, 0x181f ;  /* 0x00181fff07037589 */ /* 0x0000a200000e0000 */
[----:B------:R-:W-:Y:S11]  /*bfb0*/  @P2 BRA `(.L_x_2298) ;  /* 0x0000000000242947 */ /* 0x000ff60003800000 */
[----:B------:R-:W-:Y:S02]  /*bfc0*/  ULDC UR5, c[0x0][0xac8] ;  /* 0x0002b20000057ab9 */ /* 0x000fe40000000800 */
[----:B------:R-:W-:Y:S02]  /*bfd0*/  ISETP.GE.AND P4, PT, R2, UR5, PT ;  /* 0x0000000502007c0c */ /* 0x000fe4000bf86270 */
[----:B------:R-:W-:-:S11]  /*bfe0*/  ISETP.GE.AND P5, PT, R18, UR5, PT ;  /* 0x0000000512007c0c */ /* 0x000fd6000bfa6270 */
[-C--:B-1----:R-:W-:Y:S02]  /*bff0*/  @!P4 LEA R10, P2, R2, R5.reuse, 0x1 ;  /* 0x00000005020ac211 */ /* 0x082fe400078408ff */
[----:B------:R-:W-:Y:S02]  /*c000*/  @!P5 LEA R4, P3, R18, R5, 0x1 ;  /* 0x000000051204d211 */ /* 0x000fe400078608ff */
[-C--:B--2---:R-:W-:Y:S02]  /*c010*/  @!P4 LEA.HI.X R11, R2, R3.reuse, R189, 0x1, P2 ;  /* 0x00000003020bc211 */ /* 0x084fe400010f0cbd */
[----:B------:R-:W-:-:S03]  /*c020*/  @!P5 LEA.HI.X R5, R18, R3, R188, 0x1, P3 ;  /* 0x000000031205d211 */ /* 0x000fc600018f0cbc */
[----:B------:R3:W-:Y:S04]  /*c030*/  @!P4 ST.E.128 desc[UR46][R10.64], RZ ;  /* 0x000000ff0a00c985 */ /* 0x0007e8000c101d2e */
[----:B------:R3:W-:Y:S02]  /*c040*/  @!P5 ST.E.128 desc[UR46][R4.64], RZ ;  /* 0x000000ff0400d985 */ /* 0x0007e4000c101d2e */
.L_x_2298:
[----:B------:R-:W-:Y:S05]  /*c050*/  BSYNC B1 ;  /* 0x0000000000017941 */ /* 0x000fea0003800000 */
.L_x_2297:
        /* <DEDUP_REMOVED lines=11> */
[----:B------:R3:W-:Y:S04]  /*c110*/  @!P3 ST.E.128 desc[UR46][R10.64], RZ ;  /* 0x000000ff0a00b985 */ /* 0x0007e8000c101d2e */
[----:B------:R3:W-:Y:S02]  /*c120*/  @!P4 ST.E.128 desc[UR46][R4.64], RZ ;  /* 0x000000ff0400c985 */ /* 0x0007e4000c101d2e */
.L_x_2300:
[----:B------:R-:W-:Y:S05]  /*c130*/  BSYNC B1 ;  /* 0x0000000000017941 */ /* 0x000fea0003800000 */
.L_x_2299:
        /* <DEDUP_REMOVED lines=11> */
[----:B------:R3:W-:Y:S04]  /*c1f0*/  @!P2 ST.E.128 desc[UR46][R10.64], RZ ;  /* 0x000000ff0a00a985 */ /* 0x0007e8000c101d2e */
[----:B------:R3:W-:Y:S02]  /*c200*/  @!P3 ST.E.128 desc[UR46][R4.64], RZ ;  /* 0x000000ff0400b985 */ /* 0x0007e4000c101d2e */
.L_x_2302:
[----:B------:R-:W-:Y:S05]  /*c210*/  BSYNC B1 ;  /* 0x0000000000017941 */ /* 0x000fea0003800000 */
.L_x_2301:
[----:B------:R-:W-:Y:S01]  /*c220*/  VIADD R0, R8, 0x60 ;  /* 0x0000006008007836 */ /* 0x000fe20000000000 */
[----:B0-----:R0:W0:Y:S04]  /*c230*/  SHFL.IDX PT, R3, R7, 0x3, 0x181f ;  /* 0x00781f0007037f89 */ /* 0x00102800000e0000 */
[----:B------:R-:W-:Y:S01]  /*c240*/  ISETP.GE.AND P0, PT, R0, R9, PT ;  /* 0x000000090000720c */ /* 0x000fe20003f06270 */
[----:B-1-3--:R1:W3:-:S12]  /*c250*/  SHFL.IDX PT, R5, R6, 0x3, 0x181f ;  /* 0x00781f0006057f89 */ /* 0x00a2d800000e0000 */
[----:B-1----:R-:W-:Y:S05]  /*c260*/  @P0 BRA `(.L_x_2294) ;  /* 0x0000000000240947 */ /* 0x002fea0003800000 */
[----:B------:R-:W-:Y:S02]  /*c270*/  ULDC UR5, c[0x0][0xac8] ;  /* 0x0002b20000057ab9 */ /* 0x000fe40000000800 */
[----:B------:R-:W-:Y:S02]  /*c280*/  ISETP.GE.AND P2, PT, R2, UR5, PT ;  /* 0x0000000502007c0c */ /* 0x000fe4000bf46270 */
[----:B------:R-:W-:-:S11]  /*c290*/  ISETP.GE.AND P3, PT, R18, UR5, PT ;  /* 0x0000000512007c0c */ /* 0x000fd6000bf66270 */
[-C--:B--234-:R-:W-:Y:S02]  /*c2a0*/  @!P2 LEA R6, P0, R2, R5.reuse, 0x1 ;  /* 0x000000050206a211 */ /* 0x09cfe400078008ff */
[----:B------:R-:W-:Y:S02]  /*c2b0*/  @!P3 LEA R4, P1, R18, R5, 0x1 ;  /* 0x000000051204b211 */ /* 0x000fe400078208ff */
[-C--:B0-----:R-:W-:Y:S02]  /*c2c0*/  @!P2 LEA.HI.X R7, R2, R3.reuse, R189, 0x1, P0 ;  /* 0x000000030207a211 */ /* 0x081fe400000f0cbd */
[----:B------:R-:W-:-:S03]  /*c2d0*/  @!P3 LEA.HI.X R5, R18, R3, R188, 0x1, P1 ;  /* 0x000000031205b211 */ /* 0x000fc600008f0cbc */
[----:B------:R0:W-:Y:S04]  /*c2e0*/  @!P2 ST.E.128 desc[UR46][R6.64], RZ ;  /* 0x000000ff0600a985 */ /* 0x0001e8000c101d2e */
[----:B------:R0:W-:Y:S02]  /*c2f0*/  @!P3 ST.E.128 desc[UR46][R4.64], RZ ;  /* 0x000000ff0400b985 */ /* 0x0001e4000c101d2e */
.L_x_2294:
[----:B------:R-:W-:Y:S05]  /*c300*/  BSYNC B0 ;  /* 0x0000000000007941 */ /* 0x000fea0003800000 */
.L_x_2286:
[----:B------:R-:W-:Y:S02]  /*c310*/  ULDC UR5, c[0x0][0xc38] ;  /* 0x00030e0000057ab9 */ /* 0x000fe40000000800 */
[----:B------:R-:W-:-:S06]  /*c320*/  UISETP.GE.AND UP0, UPT, UR4, UR5, UPT ;  /* 0x000000050400728c */ /* 0x000fcc000bf06270 */
[----:B------:R-:W-:-:S13]  /*c330*/  PLOP3.LUT P0, PT, PT, PT, UP0, 0x80, 0x0 ;  /* 0x000000000000781c */ /* 0x000fda0003f0f008 */
[----:B------:R-:W-:Y:S05]  /*c340*/  @!P0 BRA `(.L_x_2303) ;  /* 0xffffff4800948947 */ /* 0x000fea000383ffff */
[----:B------:R-:W-:Y:S05]  /*c350*/  EXIT ;  /* 0x000000000000794d */ /* 0x000fea0003800000 */
.L_x_2251:
[----:B------:R-:W-:-:S08]  /*c360*/  NOP ;  /* 0x0000000000007918 */ /* 0x000fd00000000000 */
[----:B------:R-:W0:-:S00]  /*c370*/  USETMAXREG.DEALLOC.CTAPOOL 0x18 ;  /* 0x00000018000079c8 */ /* 0x000e0000080e0500 */
[----:B0-----:R-:W-:-:S06]  /*c380*/  LOP3.LUT R0, R0, 0x3, RZ, 0xc0, !PT ;  /* 0x0000000300007812 */ /* 0x001fcc00078ec0ff */
[----:B------:R-:W0:Y:S01]  /*c390*/  S2UR UR6, SR_CTAID.X ;  /* 0x00000000000679c3 */ /* 0x000e220000002500 */
[----:B------:R-:W-:Y:S01]  /*c3a0*/  IMAD.MOV.U32 R18, RZ, RZ, RZ ;  /* 0x000000ffff127224 */ /* 0x000fe200078e00ff */
[----:B------:R-:W1:Y:S02]  /*c3b0*/  SHFL.IDX PT, R0, R0, RZ, 0x1f ;  /* 0x00001fff00007589 */ /* 0x000e6400000e0000 */
[----:B-1----:R-:W-:-:S04]  /*c3c0*/  ISETP.NE.AND P0, PT, R0, RZ, PT ;  /* 0x000000ff0000720c */ /* 0x002fc80003f05270 */
[----:B------:R-:W0:Y:S01]  /*c3d0*/  LDC R0, c[0x0][0xc38] ;  /* 0x00030e00ff007b82 */ /* 0x000e220000000800 */
[----:B------:R-:W-:-:S05]  /*c3e0*/  P2R R2, PR, RZ, 0x1 ;  /* 0x00000001ff027803 */ /* 0x000fca0000000000 */
[----:B------:R1:W-:Y:S03]  /*c3f0*/  STL [R1+0x20], R2 ;  /* 0x0000200201007387 */ /* 0x0003e60000100800 */
[----:B------:R-:W-:Y:S06]  /*c400*/  @P0 BAR.ARV 0x4, 0x180 ;  /* 0x0106000000000b1d */ /* 0x000fec0000002000 */
[----:B------:R1:W-:Y:S01]  /*c410*/  STL [R1+0x1c], RZ ;  /* 0x00001cff01007387 */ /* 0x0003e20000100800 */
[----:B0-----:R-:W-:Y:S01]  /*c420*/  ISETP.LE.AND P0, PT, R0, UR6, PT ;  /* 0x0000000600007c0c */ /* 0x001fe2000bf03270 */
[----:B------:R-:W-:-:S05]  /*c430*/  IMAD.MOV.U32 R0, RZ, RZ, 0x1 ;  /* 0x00000001ff007424 */ /* 0x000fca00078e00ff */
[----:B------:R1:W-:Y:S07]  /*c440*/  STL [R1+0x4], R0 ;  /* 0x0000040001007387 */ /* 0x0003ee0000100800 */
[----:B------:R-:W-:Y:S05]  /*c450*/  @P0 BRA `(.L_x_2304) ;  /* 0x0000004000440947 */ /* 0x000fea0003800000 */
[----:B------:R-:W0:Y:S01]  /*c460*/  S2R R6, SR_TID.X ;  /* 0x0000000000067919 */ /* 0x000e220000002100 */
[----:B------:R-:W2:Y:S01]  /*c470*/  S2UR UR5, SR_CgaCtaId ;  /* 0x00000000000579c3 */ /* 0x000ea20000008800 */
[----:B------:R-:W-:Y:S01]  /*c480*/  UMOV UR4, 0x400 ;  /* 0x0000040000047882 */ /* 0x000fe20000000000 */
[----:B------:R-:W-:Y:S01]  /*c490*/  IMAD.MOV.U32 R18, RZ, RZ, RZ ;  /* 0x000000ffff127224 */ /* 0x000fe200078e00ff */
[----:B------:R-:W-:Y:S01]  /*c4a0*/  ULDC UR41, c[0x0][0xc] ;  /* 0x0000030000297ab9 */ /* 0x000fe20000000800 */
[----:B------:R-:W-:Y:S01]  /*c4b0*/  ULDC.64 UR44, c[0x0][0x198] ;  /* 0x00006600002c7ab9 */ /* 0x000fe20000000a00 */
[----:B--2---:R-:W-:-:S06]  /*c4c0*/  ULEA UR4, UR5, UR4, 0x18 ;  /* 0x0000000405047291 */ /* 0x004fcc000f8ec03f */
[----:B------:R-:W-:Y:S01]  /*c4d0*/  IMAD.U32 R17, RZ, RZ, UR4 ;  /* 0x00000004ff117e24 */ /* 0x000fe2000f8e00ff */
[C---:B0-----:R-:W-:Y:S01]  /*c4e0*/  LOP3.LUT R5, R6.reuse, 0x7f, RZ, 0xc0, !PT ;  /* 0x0000007f06057812 */ /* 0x041fe200078ec0ff */
[----:B-1----:R-:W-:-:S05]  /*c4f0*/  IMAD.SHL.U32 R0, R6, 0x8, RZ ;  /* 0x0000000806007824 */ /* 0x002fca00078e00ff */
        /* <DEDUP_REMOVED lines=14> */
[----:B------:R0:W-:Y:S04]  /*c5e0*/  STL [R1+0x4], R2 ;  /* 0x0000040201007387 */ /* 0x0001e80000100800 */
[----:B------:R0:W-:Y:S02]  /*c5f0*/  STL [R1+0x1c], RZ ;  /* 0x00001cff01007387 */ /* 0x0001e40000100800 */
.L_x_2391:
        /* <DEDUP_REMOVED lines=14> */
[----:B-1----:R-:W-:Y:S05]  /*c6e0*/  @!P0 BRA `(.L_x_2305) ;  /* 0x0000000000208947 */ /* 0x002fea0003800000 */
        /* <DEDUP_REMOVED lines=8> */
.L_x_2305:
[----:B------:R-:W-:Y:S01]  /*c770*/  ULDC UR8, c[0x0][0xc54] ;  /* 0x0003150000087ab9 */ /* 0x000fe20000000800 */
[----:B------:R-:W-:Y:S01]  /*c780*/  UMOV UR7, UR9 ;  /* 0x0000000900077c82 */ /* 0x000fe20008000000 */
[----:B------:R-:W-:-:S11]  /*c790*/  UISETP.NE.AND UP0, UPT, UR8, 0x1, UPT ;  /* 0x000000010800788c */ /* 0x000fd6000bf05270 */
[----:B------:R-:W-:Y:S02]  /*c7a0*/  @UP0 ULDC.64 UR10, c[0x0][0xc58] ;  /* 0x00031600000a0ab9 */ /* 0x000fe40000000a00 */
[----:B------:R-:W-:-:S04]  /*c7b0*/  UIMAD.WIDE.U32 UR4, UR9, UR10, URZ ;  /* 0x0000000a090472a5 */ /* 0x000fc8000f8e003f */
[----:B------:R-:W-:-:S04]  /*c7c0*/  @UP0 USHF.R.U32.HI UR7, URZ, UR11, UR5 ;  /* 0x0000000b3f070299 */ /* 0x000fc80008011605 */
[----:B------:R-:W-:-:S12]  /*c7d0*/  UIMAD UR8, UR7, UR8, URZ ;  /* 0x00000008070872a4 */ /* 0x000fd8000f8e023f */
.L_x_2306:
[----:B------:R-:W-:Y:S01]  /*c7e0*/  ULOP3.LUT UR40, URZ, UR7, URZ, 0x33, !UPT ;  /* 0x000000073f287292 */ /* 0x000fe2000f8e333f */
[----:B------:R-:W-:Y:S01]  /*c7f0*/  BSSY B7, `(.L_x_2307) ;  /* 0x00003ba000077945 */ /* 0x000fe20003800000 */
[----:B------:R-:W-:Y:S01]  /*c800*/  ULDC UR5, c[0x0][0x448] ;  /* 0x0001120000057ab9 */ /* 0x000fe20000000800 */
[----:B------:R-:W-:Y:S01]  /*c810*/  ULDC UR4, c[0x0][0xc3c] ;  /* 0x00030f0000047ab9 */ /* 0x000fe20000000800 */
[----:B------:R-:W-:Y:S02]  /*c820*/  UISETP.NE.AND UP1, UPT, UR5, 0x1, UPT ;  /* 0x000000010500788c */ /* 0x000fe4000bf25270 */
[----:B------:R-:W-:Y:S01]  /*c830*/  UIADD3 UR40, UR40, UR4, URZ ;  /* 0x0000000428287290 */ /* 0x000fe2000fffe03f */
[----:B------:R-:W-:Y:S01]  /*c840*/  ULDC.64 UR10, c[0x0][0x418] ;  /* 0x00010600000a7ab9 */ /* 0x000fe20000000a00 */
[----:B------:R-:W-:Y:S01]  /*c850*/  ULDC UR5, c[0x0][0x288] ;  /* 0x0000a20000057ab9 */ /* 0x000fe20000000800 */
[----:B------:R-:W-:Y:S02]  /*c860*/  UISETP.NE.U32.AND UP0, UPT, UR10, URZ, UPT ;  /* 0x0000003f0a00728c */ /* 0x000fe4000bf05070 */
[----:B------:R-:W-:-:S02]  /*c870*/  USHF.L.U32 UR7, UR40, 0x7, URZ ;  /* 0x0000000728077899 */ /* 0x000fc4000800063f */
[----:B------:R-:W-:Y:S02]  /*c880*/  UISETP.NE.AND.EX UP0, UPT, UR11, URZ, UPT, UP0 ;  /* 0x0000003f0b00728c */ /* 0x000fe4000bf05300 */
[----:B------:R-:W-:Y:S01]  /*c890*/  UIADD3 UR7, UR7, 0x7f, URZ ;  /* 0x0000007f07077890 */ /* 0x000fe2000fffe03f */
[----:B------:R-:W-:Y:S01]  /*c8a0*/  ULDC UR4, c[0x0][0x424] ;  /* 0x0001090000047ab9 */ /* 0x000fe20000000800 */
[----:B------:R-:W-:Y:S02]  /*c8b0*/  UIADD3 UR13, -UR5, 0x80, URZ ;  /* 0x00000080050d7890 */ /* 0x000fe4000fffe13f */
[----:B------:R-:W-:Y:S01]  /*c8c0*/  USEL UR11, UR4, 0x1, UP0 ;  /* 0x00000001040b7887 */ /* 0x000fe20008000000 */
[----:B------:R-:W-:Y:S01]  /*c8d0*/  @UP1 ULDC UR5, c[0x0][0x44c] ;  /* 0x0001130000051ab9 */ /* 0x000fe20000000800 */
[----:B------:R-:W-:Y:S01]  /*c8e0*/  ULDC UR12, c[0x0][0x2f0] ;  /* 0x0000bc00000c7ab9 */ /* 0x000fe20000000800 */
[----:B------:R-:W-:Y:S01]  /*c8f0*/  UIMAD.WIDE.U32 UR4, UR7, UR5, URZ ;  /* 0x00000005070472a5 */ /* 0x000fe2000f8e003f */
[----:B------:R-:W-:Y:S01]  /*c900*/  @UP1 ULDC UR14, c[0x0][0x450] ;  /* 0x00011400000e1ab9 */ /* 0x000fe20000000800 */
[----:B------:R-:W-:-:S02]  /*c910*/  UIMAD UR13, UR11, UR12, UR13 ;  /* 0x0000000c0b0d72a4 */ /* 0x000fc4000f8e020d */
[----:B------:R-:W-:Y:S02]  /*c920*/  @UP1 USHF.R.U32.HI UR7, URZ, UR14, UR5 ;  /* 0x0000000e3f071299 */ /* 0x000fe40008011605 */
[----:B------:R-:W-:Y:S02]  /*c930*/  UIMAD UR11, UR11, UR12, 0x7f ;  /* 0x0000007f0b0b74a4 */ /* 0x000fe4000f8e020c */
[----:B------:R-:W-:Y:S02]  /*c940*/  UIADD3 UR7, UR13, UR7, URZ ;  /* 0x000000070d077290 */ /* 0x000fe4000fffe03f */
[----:B------:R-:W-:Y:S02]  /*c950*/  UIADD3 UR8, UR9, -UR8, URZ ;  /* 0x8000000809087290 */ /* 0x000fe4000fffe03f */
[----:B------:R-:W-:Y:S02]  /*c960*/  USHF.R.S32.HI UR9, URZ, 0x1f, UR11 ;  /* 0x0000001f3f097899 */ /* 0x000fe4000801140b */
[----:B------:R-:W-:-:S02]  /*c970*/  USHF.R.S32.HI UR4, URZ, 0x1f, UR7 ;  /* 0x0000001f3f047899 */ /* 0x000fc40008011407 */
[----:B------:R-:W-:Y:S02]  /*c980*/  ULEA.HI UR9, UR9, UR11, URZ, 0x7 ;  /* 0x0000000b09097291 */ /* 0x000fe4000f8f383f */
[----:B------:R-:W-:Y:S01]  /*c990*/  ULEA.HI UR7, UR4, UR7, URZ, 0x7 ;  /* 0x0000000704077291 */ /* 0x000fe2000f8f383f */
[----:B------:R-:W-:Y:S01]  /*c9a0*/  ULDC UR10, c[0x0][0xc48] ;  /* 0x00031200000a7ab9 */ /* 0x000fe20000000800 */
[----:B------:R-:W-:Y:S02]  /*c9b0*/  USHF.R.S32.HI UR9, URZ, 0x7, UR9 ;  /* 0x000000073f097899 */ /* 0x000fe40008011409 */
[----:B------:R-:W-:Y:S02]  /*c9c0*/  USHF.R.S32.HI UR7, URZ, 0x7, UR7 ;  /* 0x000000073f077899 */ /* 0x000fe40008011407 */
[----:B------:R-:W-:Y:S02]  /*c9d0*/  UISETP.NE.AND UP0, UPT, UR10, 0x1, UPT ;  /* 0x000000010a00788c */ /* 0x000fe4000bf05270 */
[----:B------:R-:W-:Y:S01]  /*c9e0*/  UISETP.LT.AND UP1, UPT, UR9, UR7, UPT ;  /* 0x000000070900728c */ /* 0x000fe2000bf21270 */
[----:B------:R-:W-:-:S03]  /*c9f0*/  ULDC UR5, c[0x0][0xc54] ;  /* 0x0003150000057ab9 */ /* 0x000fc60000000800 */
[----:B------:R-:W-:Y:S02]  /*ca00*/  USEL UR39, UR9, UR7, UP1 ;  /* 0x0000000709277287 */ /* 0x000fe40008800000 */
[----:B------:R-:W-:-:S03]  /*ca10*/  UIMAD UR8, UR6, UR5, UR8 ;  /* 0x00000005060872a4 */ /* 0x000fc6000f8e0208 */
[----:B------:R-:W-:Y:S01]  /*ca20*/  @UP0 ULDC UR5, c[0x0][0xc4c] ;  /* 0x0003130000050ab9 */ /* 0x000fe20000000800 */
[----:B------:R-:W-:Y:S01]  /*ca30*/  ISETP.LT.AND P0, PT, RZ, UR39, PT ;  /* 0x00000027ff007c0c */ /* 0x000fe2000bf01270 */
[----:B------:R-:W-:Y:S01]  /*ca40*/  UIMAD.WIDE.U32 UR4, UR8, UR5, URZ ;  /* 0x00000005080472a5 */ /* 0x000fe2000f8e003f */
[----:B------:R-:W-:Y:S01]  /*ca50*/  @UP0 ULDC UR6, c[0x0][0xc50] ;  /* 0x0003140000060ab9 */ /* 0x000fe20000000800 */
[----:B------:R-:W-:Y:S02]  /*ca60*/  UMOV UR42, UR8 ;  /* 0x00000008002a7c82 */ /* 0x000fe40008000000 */
[----:B------:R-:W-:-:S04]  /*ca70*/  @UP0 USHF.R.U32.HI UR42, URZ, UR6, UR5 ;  /* 0x000000063f2a0299 */ /* 0x000fc80008011605 */
[----:B------:R-:W-:-:S04]  /*ca80*/  UIADD3 UR36, -UR42, URZ, URZ ;  /* 0x0000003f2a247290 */ /* 0x000fc8000fffe13f */
[----:B------:R-:W-:Y:S01]  /*ca90*/  UIMAD UR36, UR10, UR36, UR8 ;  /* 0x000000240a2472a4 */ /* 0x000fe2000f8e0208 */
[----:B------:R-:W-:Y:S11]  /*caa0*/  @P0 BRA `(.L_x_2308) ;  /* 0x0000000000480947 */ /* 0x000ff60003800000 */
        /* <DEDUP_REMOVED lines=18> */
.L_x_2308:
        /* <DEDUP_REMOVED lines=20> */
.L_x_2311:
[----:B------:R-:W-:Y:S05]  /*cd10*/  BSYNC B6 ;  /* 0x0000000000067941 */ /* 0x000fea0003800000 */
.L_x_2310:
        /* <DEDUP_REMOVED lines=20> */
.L_x_2314:
        /* <DEDUP_REMOVED lines=15> */
.L_x_2313:
[----:B------:R-:W-:Y:S05]  /*cf50*/  BSYNC B6 ;  /* 0x0000000000067941 */ /* 0x000fea0003800000 */
.L_x_2312:
        /* <DEDUP_REMOVED lines=12> */
[----:B------:R-:W1:Y:S03]  /*d020*/  S2R R0, SR_TID.X ;  /* 0x0000000000007919 */ /* 0x000e660000002100 */
[----:B------:R-:W-:Y:S01]  /*d030*/  VIADD R19, R19, 0xffffffff ;  /* 0xffffffff13137836 */ /* 0x000fe20000000000 */
[----:B0-----:R-:W0:Y:S02]  /*d040*/  LDC.64 R2, c[0x0][0x418] ;  /* 0x00010600ff027b82 */ /* 0x001e240000000a00 */
[----:B0-----:R-:W-:Y:S02]  /*d050*/  ISETP.NE.U32.AND P0, PT, R2, RZ, PT ;  /* 0x000000ff0200720c */ /* 0x001fe40003f05070 */
[----:B-1----:R-:W-:-:S02]  /*d060*/  SHF.R.U32.HI R0, RZ, 0x5, R0 ;  /* 0x00000005ff007819 */ /* 0x002fc40000011600 */
[----:B------:R-:W-:Y:S02]  /*d070*/  ISETP.NE.AND.EX P1, PT, R3, RZ, PT, P0 ;  /* 0x000000ff0300720c */ /* 0x000fe40003f25300 */
[----:B------:R-:W-:Y:S02]  /*d080*/  LOP3.LUT R0, R0, 0x3, RZ, 0xc0, !PT ;  /* 0x0000000300007812 */ /* 0x000fe400078ec0ff */
[----:B------:R-:W-:Y:S02]  /*d090*/  P2R R4, PR, RZ, 0x2 ;  /* 0x00000002ff047803 */ /* 0x000fe40000000000 */
[----:B--2---:R-:W-:Y:S01]  /*d0a0*/  SHF.R.S32.HI R8, RZ, 0x1f, R7 ;  /* 0x0000001fff087819 */ /* 0x004fe20000011407 */
[----:B------:R0:W-:Y:S01]  /*d0b0*/  STL [R1], R7 ;  /* 0x0000000701007387 */ /* 0x0001e20000100800 */
[----:B------:R-:W-:-:S03]  /*d0c0*/  SEL R16, R7, RZ, !P1 ;  /* 0x000000ff07107207 */ /* 0x000fc60004800000 */
[----:B------:R0:W-:Y:S04]  /*d0d0*/  STL [R1+0x10], R4 ;  /* 0x0000100401007387 */ /* 0x0001e80000100800 */
[----:B------:R0:W-:Y:S01]  /*d0e0*/  STL [R1+0x8], R8 ;  /* 0x0000080801007387 */ /* 0x0001e20000100800 */
[----:B------:R-:W-:Y:S05]  /*d0f0*/  BRA.DIV UR4, `(.L_x_2315) ;  /* 0x0000003a04ac7947 */ /* 0x000fea000b800000 */
[----:B------:R1:W2:Y:S02]  /*d100*/  SHFL.IDX PT, R14, R0, RZ, 0x1f ;  /* 0x00001fff000e7589 */ /* 0x0002a400000e0000 */
.L_x_2406:
[----:B------:R-:W-:Y:S02]  /*d110*/  PLOP3.LUT P2, PT, PT, PT, PT, 0x8, 0x0 ;  /* 0x000000000000781c */ /* 0x000fe40003f4e170 */
[----:B--2---:R-:W-:Y:S02]  /*d120*/  ISETP.NE.AND P0, PT, R14, RZ, PT ;  /* 0x000000ff0e00720c */ /* 0x004fe40003f05270 */
[----:B-1----:R-:W-:-:S05]  /*d130*/  P2R R0, PR, RZ, 0x4 ;  /* 0x00000004ff007803 */ /* 0x002fca0000000000 */
[----:B------:R1:W-:Y:S06]  /*d140*/  STL [R1+0xc], R0 ;  /* 0x00000c0001007387 */ /* 0x0003ec0000100800 */
[----:B------:R-:W-:Y:S05]  /*d150*/  @P0 BRA `(.L_x_2316) ;  /* 0x0000000400000947 */ /* 0x000fea0003800000 */
[----:B------:R-:W-:-:S03]  /*d160*/  UMOV UR4, 0xffffffff ;  /* 0xffffffff00047882 */ /* 0x000fc60000000000 */
[----:B------:R-:W-:Y:S05]  /*d170*/  BRA.DIV UR4, `(.L_x_2317) ;  /* 0x0000003a04ac7947 */ /* 0x000fea000b800000 */
[----:B------:R-:W-:-:S13]  /*d180*/  ELECT P6, URZ, PT ;  /* 0x00000000003f782f */ /* 0x000fda00038c0000 */
.L_x_2409:
[----:B------:R-:W-:Y:S05]  /*d190*/  @!P6 BRA `(.L_x_2316) ;  /* 0x0000000000f0e947 */ /* 0x000fea0003800000 */
[----:B------:R-:W-:Y:S01]  /*d1a0*/  IMAD.MOV.U32 R16, RZ, RZ, R7 ;  /* 0x000000ffff107224 */ /* 0x000fe200078e0007 */
[----:B------:R-:W-:Y:S06]  /*d1b0*/  @!P1 BRA `(.L_x_2318) ;  /* 0x0000000000449947 */ /* 0x000fec0003800000 */
[----:B------:R-:W2:Y:S01]  /*d1c0*/  LDC R6, c[0x0][0x43c] ;  /* 0x00010f00ff067b82 */ /* 0x000ea20000000800 */
[----:B------:R-:W-:Y:S01]  /*d1d0*/  ULDC.64 UR4, c[0x0][0x428] ;  /* 0x00010a0000047ab9 */ /* 0x000fe20000000a00 */
[----:B--2---:R-:W-:-:S13]  /*d1e0*/  ISETP.NE.AND P0, PT, R6, 0x1, PT ;  /* 0x000000010600780c */ /* 0x004fda0003f05270 */
[----:B0-----:R-:W1:Y:S02]  /*d1f0*/  @P0 LDC.64 R4, c[0x0][0x440] ;  /* 0x00011000ff040b82 */ /* 0x001e640000000a00 */
[----:B-1----:R-:W-:-:S04]  /*d200*/  @P0 IMAD.HI.U32 R0, R19, R4, RZ ;  /* 0x0000000413000227 */ /* 0x002fc800078e00ff */
[----:B------:R-:W-:Y:S01]  /*d210*/  IMAD.MOV.U32 R4, RZ, RZ, R19 ;  /* 0x000000ffff047224 */ /* 0x000fe200078e0013 */
[----:B------:R-:W-:-:S04]  /*d220*/  @P0 SHF.R.U32.HI R4, RZ, R5, R0 ;  /* 0x00000005ff040219 */ /* 0x000fc80000011600 */
[--C-:B------:R-:W-:Y:S01]  /*d230*/  SHF.R.S32.HI R5, RZ, 0x1f, R4.reuse ;  /* 0x0000001fff057819 */ /* 0x100fe20000011404 */
[----:B------:R-:W-:-:S04]  /*d240*/  IMAD.MOV R0, RZ, RZ, -R4 ;  /* 0x000000ffff007224 */ /* 0x000fc800078e0a04 */
[----:B------:R-:W-:Y:S02]  /*d250*/  IMAD R19, R6, R0, R19 ;  /* 0x0000000006137224 */ /* 0x000fe400078e0213 */
[----:B------:R-:W-:Y:S02]  /*d260*/  IMAD R0, R8, UR4, RZ ;  /* 0x0000000408007c24 */ /* 0x000fe4000f8e02ff */
[----:B------:R-:W-:-:S04]  /*d270*/  IMAD.WIDE.U32 R4, R7, UR4, R4 ;  /* 0x0000000407047c25 */ /* 0x000fc8000f8e0004 */
[----:B------:R-:W-:Y:S01]  /*d280*/  IMAD R0, R7, UR5, R0 ;  /* 0x0000000507007c24 */ /* 0x000fe2000f8e0200 */
[----:B------:R-:W-:-:S03]  /*d290*/  LEA R2, P0, R4, R2, 0x2 ;  /* 0x0000000204027211 */ /* 0x000fc600078010ff */
[----:B------:R-:W-:-:S05]  /*d2a0*/  IMAD.IADD R0, R5, 0x1, R0 ;  /* 0x0000000105007824 */ /* 0x000fca00078e0200 */
[----:B------:R-:W-:-:S05]  /*d2b0*/  LEA.HI.X R3, R4, R3, R0, 0x2, P0 ;  /* 0x0000000304037211 */ /* 0x000fca00000f1400 */
[----:B------:R2:W5:Y:S02]  /*d2c0*/  LDG.E R16, desc[UR46][R2.64] ;  /* 0x0000002e02107981 */ /* 0x000564000c1e1900 */
.L_x_2318:
[----:B--2---:R-:W2:Y:S01]  /*d2d0*/  LDL R2, [R1+0x4] ;  /* 0x0000040001027983 */ /* 0x004ea20000100800 */
[----:B-1----:R-:W-:Y:S01]  /*d2e0*/  IMAD R0, R18, 0x8, R17 ;  /* 0x0000000812007824 */ /* 0x002fe200078e0211 */
[----:B--2---:R-:W-:-:S04]  /*d2f0*/  SHF.L.U32 R3, R2, 0x1f, RZ ;  /* 0x0000001f02037819 */ /* 0x004fc800000006ff */
[----:B------:R-:W1:Y:S02]  /*d300*/  SYNCS.PHASECHK.TRANS64.TRYWAIT P0, [R0+URZ+0x28840], R3 ;  /* 0x02884003000075a7 */ /* 0x000e64000800017f */
[----:B-1----:R-:W-:Y:S05]  /*d310*/  @!P0 BRA `(.L_x_2319) ;  /* 0x0000003800648947 */ /* 0x002fea0003800000 */
.L_x_2410:
        /* <DEDUP_REMOVED lines=11> */
.L_x_2320:
[----:B------:R-:W-:Y:S01]  /*d3d0*/  R2UR UR33, R0 ;  /* 0x00000000002172ca */ /* 0x000fe200000e0000 */
[----:B-1----:R-:W-:Y:S01]  /*d3e0*/  IMAD R0, R18, 0x8000, R17 ;  /* 0x0000800012007824 */ /* 0x002fe200078e0211 */
        /* <DEDUP_REMOVED lines=10> */
[----:B------:R-:W-:Y:S01]  /*d490*/  P2R R0, PR, RZ, 0x1 ;  /* 0x00000001ff007803 */ /* 0x000fe20000000000 */
[----:B------:R-:W-:-:S02]  /*d4a0*/  UIADD3 UR33, UR33, 0x28830, URZ ;  /* 0x0002883021217890 */ /* 0x000fc4000fffe03f */
[----:B------:R-:W-:Y:S01]  /*d4b0*/  USHF.L.U32 UR35, UR35, 0x7, URZ ;  /* 0x0000000723237899 */ /* 0x000fe2000800063f */
[----:B------:R-:W-:Y:S01]  /*d4c0*/  UMOV UR12, UR36 ;  /* 0x00000024000c7c82 */ /* 0x000fe20008000000 */
[----:B------:R-:W-:Y:S02]  /*d4d0*/  UMOV UR13, UR37 ;  /* 0x00000025000d7c82 */ /* 0x000fe40008000000 */
[----:B------:R-:W-:Y:S01]  /*d4e0*/  UIADD3 UR32, UR8, 0x18400, URZ ;  /* 0x0001840008207890 */ /* 0x000fe2000fffe03f */
[----:B------:R2:W-:Y:S01]  /*d4f0*/  STL [R1+0xc], R0 ;  /* 0x00000c0001007387 */ /* 0x0005e20000100800 */
[----:B------:R-:W-:Y:S01]  /*d500*/  UIADD3 UR8, UR8, 0x1c400, URZ ;  /* 0x0001c40008087890 */ /* 0x000fe2000fffe03f */
[----:B------:R-:W-:Y:S01]  /*d510*/  UMOV UR9, UR33 ;  /* 0x0000002100097c82 */ /* 0x000fe20008000000 */
[----:B------:R-:W-:-:S05]  /*d520*/  UMOV UR11, UR35 ;  /* 0x00000023000b7c82 */ /* 0x000fca0008000000 */
[----:B------:R2:W-:Y:S02]  /*d530*/  UTMALDG.4D [UR32], [UR4], desc[UR6] ;  /* 0x00000620040075b4 */ /* 0x0005e40008019000 */
[----:B------:R2:W-:Y:S02]  /*d540*/  UTMALDG.4D [UR8], [UR4], desc[UR6] ;  /* 0x00000608040075b4 */ /* 0x0005e40008019000 */
[----:B--2---:R-:W-:Y:S01]  /*d550*/  NOP ;  /* 0x0000000000007918 */ /* 0x004fe20000000000 */
.L_x_2316:
[----:B-1----:R-:W-:Y:S01]  /*d560*/  VIADD R0, R17, 0x10400 ;  /* 0x0001040011007836 */ /* 0x002fe20000000000 */
        /* <DEDUP_REMOVED lines=9> */
[----:B0-----:R-:W-:Y:S01]  /*d600*/  IMAD.U32 R4, RZ, RZ, UR4 ;  /* 0x00000004ff047e24 */ /* 0x001fe2000f8e00ff */
        /* <DEDUP_REMOVED lines=11> */
.L_x_2322:
[----:B------:R-:W-:Y:S05]  /*d6c0*/  BSYNC B6 ;  /* 0x0000000000067941 */ /* 0x000fea0003800000 */
.L_x_2321:
[----:B0-----:R-:W0:Y:S01]  /*d6d0*/  LDC R7, c[0x0][0x448] ;  /* 0x00011200ff077b82 */ /* 0x001e220000000800 */
[----:B------:R-:W1:Y:S01]  /*d6e0*/  S2R R0, SR_TID.X ;  /* 0x0000000000007919 */ /* 0x000e620000002100 */
[----:B------:R-:W-:Y:S01]  /*d6f0*/  USHF.R.S32.HI UR4, URZ, 0x1f, UR36 ;  /* 0x0000001f3f047899 */ /* 0x000fe20008011424 */
[----:B------:R-:W-:Y:S01]  /*d700*/  ULDC.64 UR8, c[0x0][0x2d8] ;  /* 0x0000b60000087ab9 */ /* 0x000fe20000000a00 */
[----:B------:R-:W2:Y:S02]  /*d710*/  S2R R2, SR_TID.X ;  /* 0x0000000000027919 */ /* 0x000ea40000002100 */
[----:B------:R-:W-:Y:S02]  /*d720*/  UIMAD UR6, UR4, UR8, URZ ;  /* 0x00000008040672a4 */ /* 0x000fe4000f8e023f */
[----:B------:R-:W-:Y:S01]  /*d730*/  UIMAD.WIDE.U32 UR4, UR36, UR8, URZ ;  /* 0x00000008240472a5 */ /* 0x000fe2000f8e003f */
[----:B------:R-:W3:Y:S01]  /*d740*/  S2R R9, SR_TID.X ;  /* 0x0000000000097919 */ /* 0x000ee20000002100 */
[----:B------:R-:W-:-:S02]  /*d750*/  UIMAD UR6, UR36, UR9, UR6 ;  /* 0x00000009240672a4 */ /* 0x000fc4000f8e0206 */
[----:B------:R-:W-:Y:S01]  /*d760*/  USHF.R.S32.HI UR7, URZ, 0x1f, UR42 ;  /* 0x0000001f3f077899 */ /* 0x000fe2000801142a */
[----:B------:R-:W4:Y:S01]  /*d770*/  S2R R8, SR_TID.X ;  /* 0x0000000000087919 */ /* 0x000f220000002100 */
[----:B------:R-:W-:Y:S01]  /*d780*/  UIADD3 UR5, UR5, UR6, URZ ;  /* 0x0000000605057290 */ /* 0x000fe2000fffe03f */
[----:B------:R-:W-:-:S03]  /*d790*/  ULDC.64 UR8, c[0x0][0x2e0] ;  /* 0x0000b80000087ab9 */ /* 0x000fc60000000a00 */
[----:B------:R-:W-:Y:S02]  /*d7a0*/  UIMAD.WIDE.U32 UR4, UR42, UR8, UR4 ;  /* 0x000000082a0472a5 */ /* 0x000fe4000f8e0004 */
[----:B------:R-:W-:Y:S01]  /*d7b0*/  UIMAD UR6, UR7, UR8, URZ ;  /* 0x00000008070672a4 */ /* 0x000fe2000f8e023f */
[----:B0-----:R-:W-:-:S03]  /*d7c0*/  ISETP.NE.AND P0, PT, R7, 0x1, PT ;  /* 0x000000010700780c */ /* 0x001fc60003f05270 */
[----:B------:R-:W-:Y:S01]  /*d7d0*/  UIMAD UR6, UR42, UR9, UR6 ;  /* 0x000000092a0672a4 */ /* 0x000fe2000f8e0206 */
[----:B------:R-:W-:-:S03]  /*d7e0*/  IMAD.U32 R5, RZ, RZ, UR5 ;  /* 0x00000005ff057e24 */ /* 0x000fc6000f8e00ff */
[----:B------:R-:W-:Y:S01]  /*d7f0*/  UIADD3 UR6, UR5, UR6, URZ ;  /* 0x0000000605067290 */ /* 0x000fe2000fffe03f */
[----:B-1----:R-:W-:-:S05]  /*d800*/  IMAD.SHL.U32 R4, R0, 0x10, RZ ;  /* 0x0000001000047824 */ /* 0x002fca00078e00ff */
[----:B------:R-:W0:Y:S01]  /*d810*/  @P0 LDC R3, c[0x0][0x44c] ;  /* 0x00011300ff030b82 */ /* 0x000e220000000800 */
[----:B--2---:R-:W-:Y:S01]  /*d820*/  LOP3.LUT R2, R2, 0x7f, RZ, 0xc0, !PT ;  /* 0x0000007f02027812 */ /* 0x004fe200078ec0ff */
[----:B---3--:R-:W-:-:S03]  /*d830*/  IMAD.SHL.U32 R9, R9, 0x8, RZ ;  /* 0x0000000809097824 */ /* 0x008fc600078e00ff */
[----:B------:R-:W-:-:S03]  /*d840*/  SHF.R.U32.HI R2, RZ, 0x3, R2 ;  /* 0x00000003ff027819 */ /* 0x000fc60000011602 */
[----:B------:R-:W1:Y:S01]  /*d850*/  @P0 LDC R0, c[0x0][0x450] ;  /* 0x00011400ff000b82 */ /* 0x000e620000000800 */
[----:B------:R-:W-:Y:S01]  /*d860*/  LOP3.LUT R4, R2, 0x70, R4, 0xf8, !PT ;  /* 0x0000007002047812 */ /* 0x000fe200078ef804 */
[----:B------:R-:W-:Y:S01]  /*d870*/  IMAD.U32 R2, RZ, RZ, UR40 ;  /* 0x00000028ff027e24 */ /* 0x000fe2000f8e00ff */
[----:B------:R-:W-:Y:S01]  /*d880*/  LOP3.LUT R9, R9, 0x38, RZ, 0xc0, !PT ;  /* 0x0000003809097812 */ /* 0x000fe200078ec0ff */
[----:B----4-:R-:W-:Y:S02]  /*d890*/  IMAD.SHL.U32 R10, R8, 0x8, RZ ;  /* 0x00000008080a7824 */ /* 0x010fe400078e00ff */
[----:B------:R-:W-:Y:S01]  /*d8a0*/  IMAD R2, R2, 0x80, R4 ;  /* 0x0000008002027824 */ /* 0x000fe200078e0204 */
[----:B------:R-:W-:Y:S01]  /*d8b0*/  LOP3.LUT R9, R9, 0x40, RZ, 0xfc, !PT ;  /* 0x0000004009097812 */ /* 0x000fe200078efcff */
[----:B------:R-:W-:Y:S01]  /*d8c0*/  IMAD.U32 R4, RZ, RZ, UR4 ;  /* 0x00000004ff047e24 */ /* 0x000fe2000f8e00ff */
[----:B------:R-:W-:Y:S01]  /*d8d0*/  ULDC.64 UR4, c[0x0][0x2d0] ;  /* 0x0000b40000047ab9 */ /* 0x000fe20000000a00 */
        /* <DEDUP_REMOVED lines=29> */
[----:B------:R-:W-:Y:S01]  /*dab0*/  IMAD.U32 R2, RZ, RZ, UR40 ;  /* 0x00000028ff027e24 */ /* 0x000fe2000f8e00ff */
[----:B------:R-:W-:Y:S02]  /*dac0*/  ULDC UR4, c[0x0][0x288] ;  /* 0x0000a20000047ab9 */ /* 0x000fe40000000800 */
[----:B------:R-:W-:Y:S01]  /*dad0*/  IMAD R3, R7, UR4, RZ ;  /* 0x0000000407037c24 */ /* 0x000fe2000f8e02ff */
[----:B------:R-:W1:Y:S04]  /*dae0*/  SHFL.IDX PT, R6, R0, RZ, 0x181f ;  /* 0x00181fff00067589 */ /* 0x000e6800000e0000 */
[----:B------:R-:W-:Y:S01]  /*daf0*/  SHFL.IDX PT, R8, R4, 0x1, 0x181f ;  /* 0x00381f0004087f89 */ /* 0x000fe200000e0000 */
[----:B0-----:R-:W-:-:S04]  /*db00*/  LOP3.LUT R5, R5, 0x7f, RZ, 0xc0, !PT ;  /* 0x0000007f05057812 */ /* 0x001fc800078ec0ff */
[----:B------:R-:W-:-:S05]  /*db10*/  SHF.R.U32.HI R5, RZ, 0x3, R5 ;  /* 0x00000003ff057819 */ /* 0x000fca0000011605 */
[----:B------:R-:W-:-:S04]  /*db20*/  IMAD R2, R2, 0x80, R5 ;  /* 0x0000008002027824 */ /* 0x000fc800078e0205 */
[C---:B------:R-:W-:Y:S01]  /*db30*/  VIADD R5, R2.reuse, 0x10 ;  /* 0x0000001002057836 */ /* 0x040fe20000000000 */
[----:B------:R-:W-:-:S04]  /*db40*/  ISETP.GE.AND P3, PT, R2, R3, PT ;  /* 0x000000030200720c */ /* 0x000fc80003f66270 */
[----:B------:R-:W-:Y:S02]  /*db50*/  ISETP.GE.AND P2, PT, R5, R3, PT ;  /* 0x000000030500720c */ /* 0x000fe40003f46270 */
[----:B------:R-:W0:Y:S07]  /*db60*/  SHFL.IDX PT, R5, R4, RZ, 0x181f ;  /* 0x00181fff04057589 */ /* 0x000e2e00000e0000 */
[----:B-1----:R-:W-:-:S05]  /*db70*/  @!P3 LEA R6, P4, R10, R6, 0x1 ;  /* 0x000000060a06b211 */ /* 0x002fca00078808ff */
[----:B0-----:R-:W-:Y:S02]  /*db80*/  @!P3 IMAD.X R7, RZ, RZ, R5, P4 ;  /* 0x000000ffff07b224 */ /* 0x001fe400020e0605 */
[----:B------:R-:W0:Y:S04]  /*db90*/  SHFL.IDX PT, R5, R0, 0x1, 0x181f ;  /* 0x00381f0000057f89 */ /* 0x000e2800000e0000 */
[----:B-----5:R-:W-:Y:S04]  /*dba0*/  @!P3 LDGSTS.E.BYPASS.LTC128B.128 [R9+0x10400], desc[UR46][R6.64], !P1 ;  /* 0x104000000609bfae */ /* 0x020fe8000c901d6e */
[----:B------:R1:W-:Y:S01]  /*dbb0*/  @!P3 LDGSTS.E.BYPASS.LTC128B.128 [R9+0x14400], desc[UR46][R6.64+0x80], !P0 ;  /* 0x144000800609bfae */ /* 0x0003e2000c101d6e */
[----:B0-----:R-:W-:-:S05]  /*dbc0*/  @!P2 LEA R5, P4, R10, R5, 0x1 ;  /* 0x000000050a05a211 */ /* 0x001fca00078808ff */
[----:B------:R-:W-:Y:S02]  /*dbd0*/  @!P2 IMAD.X R8, RZ, RZ, R8, P4 ;  /* 0x000000ffff08a224 */ /* 0x000fe400020e0608 */
[----:B-1----:R-:W-:Y:S02]  /*dbe0*/  @!P2 IMAD.MOV.U32 R6, RZ, RZ, R5 ;  /* 0x000000ffff06a224 */ /* 0x002fe400078e0005 */
        /* <DEDUP_REMOVED lines=50> */
.L_x_2427:
        /* <DEDUP_REMOVED lines=11> */
.L_x_2325:
[----:B------:R-:W-:Y:S05]  /*dfc0*/  BSYNC B0 ;  /* 0x0000000000007941 */ /* 0x000fea0003800000 */
.L_x_2324:
[----:B------:R-:W-:Y:S01]  /*dfd0*/  NOP ;  /* 0x0000000000007918 */ /* 0x000fe20000000000 */
[----:B------:R-:W-:Y:S01]  /*dfe0*/  PLOP3.LUT P0, PT, PT, PT, PT, 0x80, 0x0 ;  /* 0x000000000000781c */ /* 0x000fe20003f0f070 */
[----:B0-----:R-:W-:-:S12]  /*dff0*/  VIADD R6, R17, 0x28800 ;  /* 0x0002880011067836 */ /* 0x001fd80000000000 */
.L_x_2326:
        /* <DEDUP_REMOVED lines=18> */
.L_x_2428:
[----:B------:R-:W-:Y:S05]  /*e120*/  BSYNC B0 ;  /* 0x0000000000007941 */ /* 0x000fea0003800000 */
.L_x_2327:
[----:B------:R-:W-:-:S06]  /*e130*/  UISETP.GE.AND UP0, UPT, UR39, 0x2, UPT ;  /* 0x000000022700788c */ /* 0x000fcc000bf06270 */
[----:B------:R-:W-:-:S13]  /*e140*/  PLOP3.LUT P0, PT, PT, PT, UP0, 0x80, 0x0 ;  /* 0x000000000000781c */ /* 0x000fda0003f0f008 */
[----:B------:R-:W-:Y:S05]  /*e150*/  @!P0 BRA `(.L_x_2329) ;  /* 0x0000001c003c8947 */ /* 0x000fea0003800000 */
[----:B------:R-:W-:Y:S02]  /*e160*/  ULOP3.LUT UR4, UR39, 0x1, URZ, 0xc0, !UPT ;  /* 0x0000000127047892 */ /* 0x000fe4000f8ec03f */
[----:B------:R-:W-:Y:S02]  /*e170*/  IMAD.U32 R7, RZ, RZ, UR39 ;  /* 0x00000027ff077e24 */ /* 0x000fe4000f8e00ff */
[----:B------:R-:W-:Y:S02]  /*e180*/  UISETP.NE.U32.AND UP0, UPT, UR4, 0x1, UPT ;  /* 0x000000010400788c */ /* 0x000fe4000bf05070 */
[----:B------:R-:W-:-:S04]  /*e190*/  VIADD R7, R7, 0xfffffffe ;  /* 0xfffffffe07077836 */ /* 0x000fc80000000000 */
[----:B0-----:R-:W-:Y:S01]  /*e1a0*/  IMAD.MOV.U32 R0, RZ, RZ, R7 ;  /* 0x000000ffff007224 */ /* 0x001fe200078e0007 */
[----:B------:R-:W-:-:S13]  /*e1b0*/  PLOP3.LUT P0, PT, PT, PT, UP0, 0x80, 0x0 ;  /* 0x000000000000781c */ /* 0x000fda0003f0f008 */
[----:B------:R-:W-:Y:S05]  /*e1c0*/  @!P0 BRA `(.L_x_2330) ;  /* 0x0000000800648947 */ /* 0x000fea0003800000 */
[----:B------:R-:W2:Y:S04]  /*e1d0*/  LDL R3, [R1+0xc] ;  /* 0x00000c0001037983 */ /* 0x000ea80000100800 */
[----:B------:R-:W3:Y:S01]  /*e1e0*/  LDL R2, [R1+0x4] ;  /* 0x0000040001027983 */ /* 0x000ee20000100800 */
[----:B------:R-:W-:Y:S01]  /*e1f0*/  VIADD R0, R18, 0x1 ;  /* 0x0000000112007836 */ /* 0x000fe20000000000 */
[----:B------:R-:W-:Y:S04]  /*e200*/  BSSY B0, `(.L_x_2331) ;  /* 0x0000091000007945 */ /* 0x000fe80003800000 */
[----:B------:R-:W-:-:S04]  /*e210*/  ISETP.NE.AND P0, PT, R0, 0x2, PT ;  /* 0x000000020000780c */ /* 0x000fc80003f05270 */
[----:B------:R-:W-:Y:S02]  /*e220*/  SEL R9, RZ, 0x1, P0 ;  /* 0x00000001ff097807 */ /* 0x000fe40000000000 */
[----:B------:R-:W-:Y:S02]  /*e230*/  SEL R0, R0, RZ, P0 ;  /* 0x000000ff00007207 */ /* 0x000fe40000000000 */
[----:B--2---:R-:W-:Y:S02]  /*e240*/  ISETP.NE.AND P1, PT, R3, RZ, PT ;  /* 0x000000ff0300720c */ /* 0x004fe40003f25270 */
[----:B---3--:R-:W-:-:S11]  /*e250*/  LOP3.LUT R9, R2, R9, RZ, 0x3c, !PT ;  /* 0x0000000902097212 */ /* 0x008fd600078e3cff */
[----:B------:R-:W-:Y:S05]  /*e260*/  @!P1 BRA `(.L_x_2332) ;  /* 0x0000000800289947 */ /* 0x000fea0003800000 */
[----:B------:R-:W2:Y:S01]  /*e270*/  LDL R2, [R1+0x10] ;  /* 0x0000100001027983 */ /* 0x000ea20000100800 */
[----:B------:R-:W-:Y:S01]  /*e280*/  IMAD.MOV.U32 R8, RZ, RZ, R7 ;  /* 0x000000ffff087224 */ /* 0x000fe200078e0007 */
[----:B--2---:R-:W-:Y:S01]  /*e290*/  ISETP.NE.AND P1, PT, R2, RZ, PT ;  /* 0x000000ff0200720c */ /* 0x004fe20003f25270 */
[----:B------:R-:W-:-:S12]  /*e2a0*/  IMAD.MOV.U32 R2, RZ, RZ, R16 ;  /* 0x000000ffff027224 */ /* 0x000fd800078e0010 */
[----:B------:R-:W-:Y:S05]  /*e2b0*/  @!P1 BRA `(.L_x_2333) ;  /* 0x0000000000509947 */ /* 0x000fea0003800000 */
[----:B------:R-:W2:Y:S01]  /*e2c0*/  LDL R10, [R1+0x8] ;  /* 0x00000800010a7983 */ /* 0x000ea20000100800 */
[----:B------:R-:W0:Y:S03]  /*e2d0*/  LDC R5, c[0x0][0x43c] ;  /* 0x00010f00ff057b82 */ /* 0x000e260000000800 */
[----:B------:R-:W3:Y:S01]  /*e2e0*/  LDL R11, [R1] ;  /* 0x00000000010b7983 */ /* 0x000ee20000100800 */
[----:B------:R-:W-:Y:S01]  /*e2f0*/  IMAD.MOV.U32 R4, RZ, RZ, R7 ;  /* 0x000000ffff047224 */ /* 0x000fe200078e0007 */
[----:B------:R-:W-:Y:S01]  /*e300*/  ULDC.64 UR4, c[0x0][0x428] ;  /* 0x00010a0000047ab9 */ /* 0x000fe20000000a00 */
[----:B0-----:R-:W-:-:S13]  /*e310*/  ISETP.NE.AND P0, PT, R5, 0x1, PT ;  /* 0x000000010500780c */ /* 0x001fda0003f05270 */
[----:B------:R-:W0:Y:S02]  /*e320*/  @P0 LDC.64 R2, c[0x0][0x440] ;  /* 0x00011000ff020b82 */ /* 0x000e240000000a00 */
[----:B0-----:R-:W-:-:S05]  /*e330*/  @P0 IMAD.HI.U32 R2, R7, R2, RZ ;  /* 0x0000000207020227 */ /* 0x001fca00078e00ff */
[----:B------:R-:W-:Y:S02]  /*e340*/  @P0 SHF.R.U32.HI R4, RZ, R3, R2 ;  /* 0x00000003ff040219 */ /* 0x000fe40000011602 */
[----:B------:R-:W0:Y:S03]  /*e350*/  LDC.64 R2, c[0x0][0x418] ;  /* 0x00010600ff027b82 */ /* 0x000e260000000a00 */
[----:B------:R-:W-:-:S04]  /*e360*/  IMAD.MOV R8, RZ, RZ, -R4 ;  /* 0x000000ffff087224 */ /* 0x000fc800078e0a04 */
[----:B------:R-:W-:Y:S01]  /*e370*/  IMAD R8, R5, R8, R7 ;  /* 0x0000000805087224 */ /* 0x000fe200078e0207 */
[----:B------:R-:W-:Y:S01]  /*e380*/  SHF.R.S32.HI R5, RZ, 0x1f, R4 ;  /* 0x0000001fff057819 */ /* 0x000fe20000011404 */
[----:B--2---:R-:W-:-:S04]  /*e390*/  IMAD R10, R10, UR4, RZ ;  /* 0x000000040a0a7c24 */ /* 0x004fc8000f8e02ff */
[C---:B---3--:R-:W-:Y:S02]  /*e3a0*/  IMAD R10, R11.reuse, UR5, R10 ;  /* 0x000000050b0a7c24 */ /* 0x048fe4000f8e020a */
[----:B------:R-:W-:-:S04]  /*e3b0*/  IMAD.WIDE.U32 R4, R11, UR4, R4 ;  /* 0x000000040b047c25 */ /* 0x000fc8000f8e0004 */
[----:B------:R-:W-:Y:S01]  /*e3c0*/  IMAD.IADD R5, R10, 0x1, R5 ;  /* 0x000000010a057824 */ /* 0x000fe200078e0205 */
[----:B0-----:R-:W-:-:S04]  /*e3d0*/  LEA R2, P0, R4, R2, 0x2 ;  /* 0x0000000204027211 */ /* 0x001fc800078010ff */
[----:B------:R-:W-:-:S05]  /*e3e0*/  LEA.HI.X R3, R4, R3, R5, 0x2, P0 ;  /* 0x0000000304037211 */ /* 0x000fca00000f1405 */
[----:B------:R0:W5:Y:S04]  /*e3f0*/  LDG.E R2, desc[UR46][R2.64] ;  /* 0x0000002e02027981 */ /* 0x000168000c1e1900 */
.L_x_2333:
[----:B------:R-:W-:Y:S01]  /*e400*/  IMAD R4, R0, 0x8, R17 ;  /* 0x0000000800047824 */ /* 0x000fe200078e0211 */
[----:B0-----:R-:W-:Y:S01]  /*e410*/  SHF.L.U32 R3, R9, 0x1f, RZ ;  /* 0x0000001f09037819 */ /* 0x001fe200000006ff */
[----:B------:R-:W-:Y:S03]  /*e420*/  BSSY B1, `(.L_x_2334) ;  /* 0x0000003000017945 */ /* 0x000fe60003800000 */
[----:B------:R-:W0:Y:S02]  /*e430*/  SYNCS.PHASECHK.TRANS64.TRYWAIT P0, [R4+URZ+0x28840], R3 ;  /* 0x02884003040075a7 */ /* 0x000e24000800017f */
[----:B0-----:R-:W-:Y:S05]  /*e440*/  @!P0 BRA `(.L_x_2335) ;  /* 0x0000003000d88947 */ /* 0x001fea0003800000 */
.L_x_2429:
[----:B------:R-:W-:Y:S05]  /*e450*/  BSYNC B1 ;  /* 0x0000000000017941 */ /* 0x000fea0003800000 */
.L_x_2334:
        /* <DEDUP_REMOVED lines=12> */
.L_x_2337:
[----:B------:R-:W-:Y:S05]  /*e520*/  BSYNC B1 ;  /* 0x0000000000017941 */ /* 0x000fea0003800000 */
.L_x_2336:
[----:B------:R-:W-:Y:S01]  /*e530*/  IMAD.MOV.U32 R10, RZ, RZ, RZ ;  /* 0x000000ffff0a7224 */ /* 0x000fe200078e00ff */
[----:B------:R-:W-:Y:S01]  /*e540*/  R2UR UR11, R8 ;  /* 0x00000000080b72ca */ /* 0x000fe200000e0000 */
[----:B0-----:R-:W-:Y:S01]  /*e550*/  IMAD R3, R0, 0x8000, R17 ;  /* 0x0000800000037824 */ /* 0x001fe200078e0211 */
[----:B------:R-:W-:Y:S01]  /*e560*/  UIADD3 UR4, UP0, UR44, 0x370, URZ ;  /* 0x000003702c047890 */ /* 0x000fe2000ff1e03f */
[----:B------:R-:W-:Y:S01]  /*e570*/  PLOP3.LUT P0, PT, PT, PT, PT, 0x80, 0x0 ;  /* 0x000000000000781c */ /* 0x000fe20003f0f070 */
[----:B------:R-:W-:Y:S01]  /*e580*/  VIADD R4, R4, 0x28830 ;  /* 0x0002883004047836 */ /* 0x000fe20000000000 */
[----:B------:R-:W-:Y:S01]  /*e590*/  R2UR UR10, R10 ;  /* 0x000000000a0a72ca */ /* 0x000fe200000e0000 */
[----:B------:R-:W-:Y:S01]  /*e5a0*/  VIADD R5, R3, 0x18400 ;  /* 0x0001840003057836 */ /* 0x000fe20000000000 */
[----:B------:R-:W-:Y:S01]  /*e5b0*/  UIADD3.X UR5, URZ, UR45, URZ, UP0, !UPT ;  /* 0x0000002d3f057290 */ /* 0x000fe200087fe43f */
[----:B------:R-:W-:Y:S01]  /*e5c0*/  UMOV UR6, 0x0 ;  /* 0x0000000000067882 */ /* 0x000fe20000000000 */
[----:B------:R-:W-:-:S04]  /*e5d0*/  UMOV UR7, 0x14f00000 ;  /* 0x14f0000000077882 */ /* 0x000fc80000000000 */
[----:B------:R-:W-:-:S12]  /*e5e0*/  USHF.L.U32 UR11, UR11, 0x7, URZ ;  /* 0x000000070b0b7899 */ /* 0x000fd8000800063f */
.L_x_2338:
[----:B------:R-:W-:-:S13]  /*e5f0*/  @P0 ELECT P2, URZ, PT ;  /* 0x00000000003f082f */ /* 0x000fda0003840000 */
[----:B-----5:R-:W-:Y:S01]  /*e600*/  @P2 R2UR UR13, R2 ;  /* 0x00000000020d22ca */ /* 0x020fe200000e0000 */
[----:B------:R-:W-:Y:S01]  /*e610*/  UMOV UR12, UR36 ;  /* 0x00000024000c7c82 */ /* 0x000fe20008000000 */
[----:B------:R-:W-:Y:S02]  /*e620*/  @P2 R2UR UR9, R4 ;  /* 0x00000000040922ca */ /* 0x000fe400000e0000 */
[----:B------:R-:W-:Y:S02]  /*e630*/  @P2 R2UR UR8, R5 ;  /* 0x00000000050822ca */ /* 0x000fe400000e0000 */
[----:B------:R-:W-:Y:S02]  /*e640*/  @P2 PLOP3.LUT P0, PT, P2, PT, PT, 0x8, 0x0 ;  /* 0x000000000000281c */ /* 0x000fe4000170e170 */
[----:B------:R-:W-:-:S09]  /*e650*/  PLOP3.LUT P2, PT, PT, PT, PT, 0x8, 0x0 ;  /* 0x000000000000781c */ /* 0x000fd20003f4e170 */
[----:B------:R0:W-:Y:S02]  /*e660*/  UTMALDG.4D [UR8], [UR4], desc[UR6] ;  /* 0x00000608040075b4 */ /* 0x0001e40008019000 */
[----:B0-----:R-:W-:Y:S05]  /*e670*/  @P0 BRA.U.ANY `(.L_x_2338) ;  /* 0xfffffffd00dc0947 */ /* 0x001fea000393ffff */
[----:B------:R-:W-:Y:S01]  /*e680*/  MOV R11, 0x40 ;  /* 0x00000040000b7802 */ /* 0x000fe20000000f00 */
[----:B------:R-:W-:Y:S01]  /*e690*/  VIADD R3, R3, 0x1c400 ;  /* 0x0001c40003037836 */ /* 0x000fe20000000000 */
[----:B------:R-:W-:Y:S01]  /*e6a0*/  PLOP3.LUT P0, PT, PT, PT, PT, 0x80, 0x0 ;  /* 0x000000000000781c */ /* 0x000fe20003f0f070 */
[----:B------:R-:W-:Y:S01]  /*e6b0*/  UMOV UR6, 0x0 ;  /* 0x0000000000067882 */ /* 0x000fe20000000000 */
[----:B------:R-:W-:Y:S01]  /*e6c0*/  R2UR UR10, R11 ;  /* 0x000000000b0a72ca */ /* 0x000fe200000e0000 */
[----:B------:R-:W-:-:S14]  /*e6d0*/  UMOV UR7, 0x14f00000 ;  /* 0x14f0000000077882 */ /* 0x000fdc0000000000 */
.L_x_2339:
[----:B------:R-:W-:-:S13]  /*e6e0*/  @P0 ELECT P2, URZ, PT ;  /* 0x00000000003f082f */ /* 0x000fda0003840000 */
[----:B------:R-:W-:Y:S01]  /*e6f0*/  @P2 R2UR UR13, R2 ;  /* 0x00000000020d22ca */ /* 0x000fe200000e0000 */
[----:B------:R-:W-:Y:S01]  /*e700*/  UMOV UR12, UR36 ;  /* 0x00000024000c7c82 */ /* 0x000fe20008000000 */
        /* <DEDUP_REMOVED lines=12> */
.L_x_2430:
[----:B------:R-:W-:Y:S05]  /*e7d0*/  BSYNC B1 ;  /* 0x0000000000017941 */ /* 0x000fea0003800000 */
.L_x_2340:
        /* <DEDUP_REMOVED lines=12> */
.L_x_2343:
[----:B------:R-:W-:Y:S05]  /*e8a0*/  BSYNC B1 ;  /* 0x0000000000017941 */ /* 0x000fea0003800000 */
.L_x_2342:
[----:B------:R-:W-:Y:S01]  /*e8b0*/  R2UR UR6, R12 ;  /* 0x000000000c0672ca */ /* 0x000fe200000e0000 */
[C-C-:B0-----:R-:W-:Y:S01]  /*e8c0*/  IMAD R3, R18.reuse, 0x8, R17.reuse ;  /* 0x0000000812037824 */ /* 0x141fe200078e0211 */
[----:B------:R-:W-:Y:S01]  /*e8d0*/  R2UR UR7, R13 ;  /* 0x000000000d0772ca */ /* 0x000fe200000e0000 */
[----:B------:R-:W-:Y:S01]  /*e8e0*/  IMAD R4, R18, 0x8000, R17 ;  /* 0x0000800012047824 */ /* 0x000fe200078e0211 */
[----:B------:R-:W-:Y:S01]  /*e8f0*/  R2UR UR10, R10 ;  /* 0x000000000a0a72ca */ /* 0x000fe200000e0000 */
[----:B------:R-:W-:Y:S01]  /*e900*/  UIADD3 UR4, UP0, UR44, 0x470, URZ ;  /* 0x000004702c047890 */ /* 0x000fe2000ff1e03f */
[----:B------:R-:W-:Y:S01]  /*e910*/  PLOP3.LUT P0, PT, PT, PT, PT, 0x80, 0x0 ;  /* 0x000000000000781c */ /* 0x000fe20003f0f070 */
[----:B------:R-:W-:Y:S02]  /*e920*/  IMAD.SHL.U32 R5, R19, 0x80, RZ ;  /* 0x0000008013057824 */ /* 0x000fe400078e00ff */
[----:B------:R-:W-:Y:S01]  /*e930*/  VIADD R3, R3, 0x28850 ;  /* 0x0002885003037836 */ /* 0x000fe20000000000 */
[----:B------:R-:W-:Y:S01]  /*e940*/  UIADD3.X UR5, URZ, UR45, URZ, UP0, !UPT ;  /* 0x0000002d3f057290 */ /* 0x000fe200087fe43f */
[----:B------:R-:W-:-:S11]  /*e950*/  VIADD R10, R4, 0x400 ;  /* 0x00000400040a7836 */ /* 0x000fd60000000000 */
.L_x_2344:
        /* <DEDUP_REMOVED lines=15> */
.L_x_2345:
        /* <DEDUP_REMOVED lines=10> */
[----:B------:R-:W-:Y:S02]  /*eaf0*/  IMAD.MOV.U32 R16, RZ, RZ, R2 ;  /* 0x000000ffff107224 */ /* 0x000fe400078e0002 */
[----:B------:R-:W-:-:S07]  /*eb00*/  IMAD.MOV.U32 R19, RZ, RZ, R8 ;  /* 0x000000ffff137224 */ /* 0x000fce00078e0008 */
.L_x_2332:
[----:B------:R-:W-:Y:S05]  /*eb10*/  BSYNC B0 ;  /* 0x0000000000007941 */ /* 0x000fea0003800000 */
.L_x_2331:
[----:B------:R0:W-:Y:S01]  /*eb20*/  STL [R1+0x4], R9 ;  /* 0x0000040901007387 */ /* 0x0001e20000100800 */
[----:B------:R-:W-:Y:S01]  /*eb30*/  UIADD3 UR4, UR39, -0x3, URZ ;  /* 0xfffffffd27047890 */ /* 0x000fe2000fffe03f */
[----:B------:R-:W-:-:S05]  /*eb40*/  IMAD.MOV.U32 R18, RZ, RZ, R0 ;  /* 0x000000ffff127224 */ /* 0x000fca00078e0000 */
[----:B------:R-:W-:-:S07]  /*eb50*/  IMAD.U32 R0, RZ, RZ, UR4 ;  /* 0x00000004ff007e24 */ /* 0x000fce000f8e00ff */
.L_x_2330:
[----:B------:R-:W-:Y:S01]  /*eb60*/  ISETP.NE.AND P0, PT, R7, RZ, PT ;  /* 0x000000ff0700720c */ /* 0x000fe20003f05270 */
[----:B------:R-:W-:-:S12]  /*eb70*/  BSSY B0, `(.L_x_2329) ;  /* 0x000012d000007945 */ /* 0x000fd80003800000 */
[----:B------:R-:W-:Y:S05]  /*eb80*/  @!P0 BRA `(.L_x_2346) ;  /* 0x0000001000ac8947 */ /* 0x000fea0003800000 */
[----:B------:R-:W-:-:S07]  /*eb90*/  IMAD.MOV.U32 R8, RZ, RZ, R16 ;  /* 0x000000ffff087224 */ /* 0x000fce00078e0010 */
.L_x_2377:
[----:B------:R-:W2:Y:S04]  /*eba0*/  LDL R3, [R1+0xc] ;  /* 0x00000c0001037983 */ /* 0x000ea80000100800 */
[----:B------:R-:W3:Y:S01]  /*ebb0*/  LDL R2, [R1+0x4] ;  /* 0x0000040001027983 */ /* 0x000ee20000100800 */
[----:B------:R-:W-:Y:S01]  /*ebc0*/  VIADD R4, R18, 0x1 ;  /* 0x0000000112047836 */ /* 0x000fe20000000000 */
[----:B------:R-:W-:Y:S05]  /*ebd0*/  YIELD ;  /* 0x0000000000007946 */ /* 0x000fea0003800000 */
[----:B------:R-:W-:Y:S01]  /*ebe0*/  ISETP.NE.AND P0, PT, R4, 0x2, PT ;  /* 0x000000020400780c */ /* 0x000fe20003f05270 */
[----:B------:R-:W-:Y:S03]  /*ebf0*/  BSSY B1, `(.L_x_2347) ;  /* 0x000008e000017945 */ /* 0x000fe60003800000 */
[----:B------:R-:W-:-:S02]  /*ec00*/  SEL R5, RZ, 0x1, P0 ;  /* 0x00000001ff057807 */ /* 0x000fc40000000000 */
[----:B------:R-:W-:Y:S02]  /*ec10*/  SEL R4, R4, RZ, P0 ;  /* 0x000000ff04047207 */ /* 0x000fe40000000000 */
[----:B--2---:R-:W-:Y:S02]  /*ec20*/  ISETP.NE.AND P1, PT, R3, RZ, PT ;  /* 0x000000ff0300720c */ /* 0x004fe40003f25270 */
[----:B---3--:R-:W-:-:S11]  /*ec30*/  LOP3.LUT R5, R2, R5, RZ, 0x3c, !PT ;  /* 0x0000000502057212 */ /* 0x008fd600078e3cff */
[----:B-1----:R-:W-:Y:S05]  /*ec40*/  @!P1 BRA `(.L_x_2348) ;  /* 0x0000000800209947 */ /* 0x002fea0003800000 */
[----:B------:R-:W2:Y:S01]  /*ec50*/  LDL R2, [R1+0x10] ;  /* 0x0000100001027983 */ /* 0x000ea20000100800 */
[----:B------:R-:W-:Y:S01]  /*ec60*/  IMAD.MOV.U32 R7, RZ, RZ, R0 ;  /* 0x000000ffff077224 */ /* 0x000fe200078e0000 */
[----:B--2---:R-:W-:-:S13]  /*ec70*/  ISETP.NE.AND P1, PT, R2, RZ, PT ;  /* 0x000000ff0200720c */ /* 0x004fda0003f25270 */
[----:B------:R-:W-:Y:S05]  /*ec80*/  @!P1 BRA `(.L_x_2349) ;  /* 0x0000000000509947 */ /* 0x000fea0003800000 */
[----:B------:R-:W2:Y:S01]  /*ec90*/  LDL R10, [R1+0x8] ;  /* 0x00000800010a7983 */ /* 0x000ea20000100800 */
[----:B------:R-:W1:Y:S01]  /*eca0*/  LDC R8, c[0x0][0x43c] ;  /* 0x00010f00ff087b82 */ /* 0x000e620000000800 */
[----:B------:R-:W-:Y:S02]  /*ecb0*/  ULDC.64 UR4, c[0x0][0x428] ;  /* 0x00010a0000047ab9 */ /* 0x000fe40000000a00 */
[----:B0-----:R-:W3:Y:S01]  /*ecc0*/  LDL R9, [R1] ;  /* 0x0000000001097983 */ /* 0x001ee20000100800 */
[----:B-1----:R-:W-:-:S13]  /*ecd0*/  ISETP.NE.AND P0, PT, R8, 0x1, PT ;  /* 0x000000010800780c */ /* 0x002fda0003f05270 */
        /* <DEDUP_REMOVED lines=15> */
.L_x_2349:
[----:B------:R-:W-:Y:S01]  /*edd0*/  IMAD R3, R4, 0x8, R17 ;  /* 0x0000000804037824 */ /* 0x000fe200078e0211 */
[----:B------:R-:W-:Y:S01]  /*ede0*/  SHF.L.U32 R2, R5, 0x1f, RZ ;  /* 0x0000001f05027819 */ /* 0x000fe200000006ff */
[----:B------:R-:W-:Y:S03]  /*edf0*/  BSSY B2, `(.L_x_2350) ;  /* 0x0000003000027945 */ /* 0x000fe60003800000 */
[----:B------:R-:W2:Y:S02]  /*ee00*/  SYNCS.PHASECHK.TRANS64.TRYWAIT P0, [R3+URZ+0x28840], R2 ;  /* 0x02884002030075a7 */ /* 0x000ea4000800017f */
[----:B--2---:R-:W-:Y:S05]  /*ee10*/  @!P0 BRA `(.L_x_2351) ;  /* 0x00000028008c8947 */ /* 0x004fea0003800000 */
.L_x_2431:
[----:B------:R-:W-:Y:S05]  /*ee20*/  BSYNC B2 ;  /* 0x0000000000027941 */ /* 0x000fea0003800000 */
.L_x_2350:
        /* <DEDUP_REMOVED lines=12> */
.L_x_2353:
[----:B------:R-:W-:Y:S05]  /*eef0*/  BSYNC B2 ;  /* 0x0000000000027941 */ /* 0x000fea0003800000 */
.L_x_2352:
        /* <DEDUP_REMOVED lines=11> */
.L_x_2354:
        /* <DEDUP_REMOVED lines=16> */
.L_x_2355:
        /* <DEDUP_REMOVED lines=16> */
.L_x_2432:
[----:B------:R-:W-:Y:S05]  /*f1b0*/  BSYNC B2 ;  /* 0x0000000000027941 */ /* 0x000fea0003800000 */
.L_x_2356:
        /* <DEDUP_REMOVED lines=11> */
.L_x_2359:
[----:B------:R-:W-:Y:S05]  /*f270*/  BSYNC B2 ;  /* 0x0000000000027941 */ /* 0x000fea0003800000 */
.L_x_2358:
[----:B------:R-:W-:Y:S01]  /*f280*/  R2UR UR10, R12 ;  /* 0x000000000c0a72ca */ /* 0x000fe200000e0000 */
[----:B------:R-:W-:Y:S01]  /*f290*/  IMAD R18, R18, 0x8000, R17 ;  /* 0x0000800012127824 */ /* 0x000fe200078e0211 */
[----:B------:R-:W-:Y:S01]  /*f2a0*/  R2UR UR6, R10 ;  /* 0x000000000a0672ca */ /* 0x000fe200000e0000 */
[----:B------:R-:W-:Y:S01]  /*f2b0*/  UIADD3 UR4, UP0, UR44, 0x470, URZ ;  /* 0x000004702c047890 */ /* 0x000fe2000ff1e03f */
[----:B------:R-:W-:Y:S01]  /*f2c0*/  R2UR UR7, R11 ;  /* 0x000000000b0772ca */ /* 0x000fe200000e0000 */
[----:B0-----:R-:W-:Y:S01]  /*f2d0*/  IMAD.SHL.U32 R3, R19, 0x80, RZ ;  /* 0x0000008013037824 */ /* 0x001fe200078e00ff */
[----:B------:R-:W-:Y:S01]  /*f2e0*/  PLOP3.LUT P0, PT, PT, PT, PT, 0x80, 0x0 ;  /* 0x000000000000781c */ /* 0x000fe20003f0f070 */
[----:B------:R-:W-:Y:S01]  /*f2f0*/  VIADD R2, R2, 0x50 ;  /* 0x0000005002027836 */ /* 0x000fe20000000000 */
[----:B------:R-:W-:Y:S01]  /*f300*/  UIADD3.X UR5, URZ, UR45, URZ, UP0, !UPT ;  /* 0x0000002d3f057290 */ /* 0x000fe200087fe43f */
[----:B------:R-:W-:-:S11]  /*f310*/  VIADD R9, R18, 0x400 ;  /* 0x0000040012097836 */ /* 0x000fd60000000000 */
.L_x_2360:
        /* <DEDUP_REMOVED lines=15> */
.L_x_2361:
        /* <DEDUP_REMOVED lines=12> */
.L_x_2348:
[----:B------:R-:W-:Y:S05]  /*f4d0*/  BSYNC B1 ;  /* 0x0000000000017941 */ /* 0x000fea0003800000 */
.L_x_2347:
[----:B------:R-:W2:Y:S01]  /*f4e0*/  LDL R2, [R1+0xc] ;  /* 0x00000c0001027983 */ /* 0x000ea20000100800 */
[----:B------:R-:W-:Y:S01]  /*f4f0*/  VIADD R18, R4, 0x1 ;  /* 0x0000000104127836 */ /* 0x000fe20000000000 */
[----:B------:R-:W-:Y:S04]  /*f500*/  BSSY B1, `(.L_x_2362) ;  /* 0x0000090000017945 */ /* 0x000fe80003800000 */
[----:B------:R-:W-:-:S04]  /*f510*/  ISETP.NE.AND P0, PT, R18, 0x2, PT ;  /* 0x000000021200780c */ /* 0x000fc80003f05270 */
[----:B------:R-:W-:Y:S02]  /*f520*/  SEL R18, R18, RZ, P0 ;  /* 0x000000ff12127207 */ /* 0x000fe40000000000 */
[----:B--2---:R-:W-:Y:S02]  /*f530*/  ISETP.NE.AND P1, PT, R2, RZ, PT ;  /* 0x000000ff0200720c */ /* 0x004fe40003f25270 */
[----:B------:R-:W-:-:S04]  /*f540*/  SEL R2, RZ, 0x1, P0 ;  /* 0x00000001ff027807 */ /* 0x000fc80000000000 */
[----:B------:R-:W-:-:S05]  /*f550*/  LOP3.LUT R10, R5, R2, RZ, 0x3c, !PT ;  /* 0x00000002050a7212 */ /* 0x000fca00078e3cff */
[----:B------:R1:W-:Y:S02]  /*f560*/  STL [R1+0x4], R10 ;  /* 0x0000040a01007387 */ /* 0x0003e40000100800 */
[----:B------:R-:W-:Y:S05]  /*f570*/  @!P1 BRA `(.L_x_2363) ;  /* 0x0000000800209947 */ /* 0x000fea0003800000 */
[----:B------:R-:W2:Y:S01]  /*f580*/  LDL R3, [R1+0x10] ;  /* 0x0000100001037983 */ /* 0x000ea20000100800 */
[----:B------:R-:W-:Y:S01]  /*f590*/  VIADD R7, R0, 0xffffffff ;  /* 0xffffffff00077836 */ /* 0x000fe20000000000 */
[----:B--2---:R-:W-:-:S13]  /*f5a0*/  ISETP.NE.AND P1, PT, R3, RZ, PT ;  /* 0x000000ff0300720c */ /* 0x004fda0003f25270 */
[----:B------:R-:W-:Y:S05]  /*f5b0*/  @!P1 BRA `(.L_x_2364) ;  /* 0x0000000000509947 */ /* 0x000fea0003800000 */
[----:B------:R-:W2:Y:S01]  /*f5c0*/  LDL R12, [R1+0x8] ;  /* 0x00000800010c7983 */ /* 0x000ea20000100800 */
[----:B0-----:R-:W0:Y:S01]  /*f5d0*/  LDC R9, c[0x0][0x43c] ;  /* 0x00010f00ff097b82 */ /* 0x001e220000000800 */
[----:B------:R-:W-:Y:S02]  /*f5e0*/  ULDC.64 UR4, c[0x0][0x428] ;  /* 0x00010a0000047ab9 */ /* 0x000fe40000000a00 */
[----:B------:R-:W3:Y:S01]  /*f5f0*/  LDL R11, [R1] ;  /* 0x00000000010b7983 */ /* 0x000ee20000100800 */
        /* <DEDUP_REMOVED lines=16> */
.L_x_2364:
[----:B------:R-:W-:Y:S01]  /*f700*/  IMAD R2, R18, 0x8, R17 ;  /* 0x0000000812027824 */ /* 0x000fe200078e0211 */
[----:B------:R-:W-:Y:S01]  /*f710*/  SHF.L.U32 R3, R10, 0x1f, RZ ;  /* 0x0000001f0a037819 */ /* 0x000fe200000006ff */
[----:B------:R-:W-:Y:S03]  /*f720*/  BSSY B2, `(.L_x_2365) ;  /* 0x0000003000027945 */ /* 0x000fe60003800000 */
[----:B------:R-:W3:Y:S02]  /*f730*/  SYNCS.PHASECHK.TRANS64.TRYWAIT P0, [R2+URZ+0x28840], R3 ;  /* 0x02884003020075a7 */ /* 0x000ee4000800017f */
[----:B---3--:R-:W-:Y:S05]  /*f740*/  @!P0 BRA `(.L_x_2366) ;  /* 0x0000002000688947 */ /* 0x008fea0003800000 */
.L_x_2433:
[----:B------:R-:W-:Y:S05]  /*f750*/  BSYNC B2 ;  /* 0x0000000000027941 */ /* 0x000fea0003800000 */
.L_x_2365:
        /* <DEDUP_REMOVED lines=12> */
.L_x_2368:
[----:B------:R-:W-:Y:S05]  /*f820*/  BSYNC B2 ;  /* 0x0000000000027941 */ /* 0x000fea0003800000 */
.L_x_2367:
        /* <DEDUP_REMOVED lines=8> */
[----:B------:R-:W-:Y:S01]  /*f8b0*/  IMAD.SHL.U32 R9, R7, 0x80, RZ ;  /* 0x0000008007097824 */ /* 0x000fe200078e00ff */
[----:B------:R-:W-:Y:S01]  /*f8c0*/  UMOV UR6, 0x0 ;  /* 0x0000000000067882 */ /* 0x000fe20000000000 */
[----:B-1----:R-:W-:Y:S01]  /*f8d0*/  VIADD R10, R2, 0x18400 ;  /* 0x00018400020a7836 */ /* 0x002fe20000000000 */
[----:B------:R-:W-:-:S09]  /*f8e0*/  UMOV UR7, 0x14f00000 ;  /* 0x14f0000000077882 */ /* 0x000fd20000000000 */
.L_x_2369:
        /* <DEDUP_REMOVED lines=16> */
.L_x_2370:
        /* <DEDUP_REMOVED lines=11> */
[----:B------:R-:W-:Y:S01]  /*faa0*/  BSSY B2, `(.L_x_2371) ;  /* 0x0000004000027945 */ /* 0x000fe20003800000 */
[----:B------:R-:W-:-:S04]  /*fab0*/  LEA R2, R4, R6, 0x3 ;  /* 0x0000000604027211 */ /* 0x000fc800078e18ff */
[----:B------:R-:W0:Y:S02]  /*fac0*/  SYNCS.PHASECHK.TRANS64.TRYWAIT P0, [R2+URZ+0x60], R5 ;  /* 0x00006005020075a7 */ /* 0x000e24000800017f */
[----:B0-----:R-:W-:Y:S05]  /*fad0*/  @!P0 BRA `(.L_x_2372) ;  /* 0x0000001c00988947 */ /* 0x001fea0003800000 */
.L_x_2434:
[----:B------:R-:W-:Y:S05]  /*fae0*/  BSYNC B2 ;  /* 0x0000000000027941 */ /* 0x000fea0003800000 */
.L_x_2371:
        /* <DEDUP_REMOVED lines=11> */
.L_x_2374:
[----:B------:R-:W-:Y:S05]  /*fba0*/  BSYNC B2 ;  /* 0x0000000000027941 */ /* 0x000fea0003800000 */
.L_x_2373:
[----:B------:R-:W-:Y:S01]  /*fbb0*/  R2UR UR10, R12 ;  /* 0x000000000c0a72ca */ /* 0x000fe200000e0000 */
[----:B------:R-:W-:Y:S01]  /*fbc0*/  IMAD R4, R4, 0x8000, R17 ;  /* 0x0000800004047824 */ /* 0x000fe200078e0211 */
[----:B------:R-:W-:Y:S01]  /*fbd0*/  R2UR UR6, R10 ;  /* 0x000000000a0672ca */ /* 0x000fe200000e0000 */
[----:B------:R-:W-:Y:S01]  /*fbe0*/  UIADD3 UR4, UP0, UR44, 0x470, URZ ;  /* 0x000004702c047890 */ /* 0x000fe2000ff1e03f */
[----:B------:R-:W-:Y:S01]  /*fbf0*/  R2UR UR7, R11 ;  /* 0x000000000b0772ca */ /* 0x000fe200000e0000 */
[----:B------:R-:W-:Y:S01]  /*fc00*/  IMAD.SHL.U32 R3, R19, 0x80, RZ ;  /* 0x0000008013037824 */ /* 0x000fe200078e00ff */
[----:B------:R-:W-:Y:S01]  /*fc10*/  PLOP3.LUT P0, PT, PT, PT, PT, 0x80, 0x0 ;  /* 0x000000000000781c */ /* 0x000fe20003f0f070 */
[----:B0-----:R-:W-:Y:S01]  /*fc20*/  VIADD R2, R2, 0x50 ;  /* 0x0000005002027836 */ /* 0x001fe20000000000 */
[----:B------:R-:W-:Y:S01]  /*fc30*/  UIADD3.X UR5, URZ, UR45, URZ, UP0, !UPT ;  /* 0x0000002d3f057290 */ /* 0x000fe200087fe43f */
[----:B------:R-:W-:-:S11]  /*fc40*/  VIADD R5, R4, 0x400 ;  /* 0x0000040004057836 */ /* 0x000fd60000000000 */
.L_x_2375:
        /* <DEDUP_REMOVED lines=15> */
.L_x_2376:
        /* <DEDUP_REMOVED lines=12> */
.L_x_2363:
[----:B------:R-:W-:Y:S05]  /*fe00*/  BSYNC B1 ;  /* 0x0000000000017941 */ /* 0x000fea0003800000 */
.L_x_2362:
[C---:B------:R-:W-:Y:S01]  /*fe10*/  ISETP.GT.AND P0, PT, R0.reuse, 0x1, PT ;  /* 0x000000010000780c */ /* 0x040fe20003f04270 */
[----:B------:R-:W-:-:S12]  /*fe20*/  VIADD R0, R0, 0xfffffffe ;  /* 0xfffffffe00007836 */ /* 0x000fd80000000000 */
[----:B------:R-:W-:Y:S05]  /*fe30*/  @P0 BRA `(.L_x_2377) ;  /* 0xffffffec00580947 */ /* 0x000fea000383ffff */
.L_x_2346:
[----:B------:R-:W-:Y:S05]  /*fe40*/  BSYNC B0 ;  /* 0x0000000000007941 */ /* 0x000fea0003800000 */
.L_x_2329:
[----:B0-----:R-:W0:Y:S01]  /*fe50*/  S2R R0, SR_TID.X ;  /* 0x0000000000007919 */ /* 0x001e220000002100 */
[----:B------:R-:W-:Y:S01]  /*fe60*/  BSSY B0, `(.L_x_2378) ;  /* 0x0000011000007945 */ /* 0x000fe20003800000 */
[----:B0-----:R-:W-:-:S04]  /*fe70*/  LOP3.LUT R6, R0, 0x7f, RZ, 0xc0, !PT ;  /* 0x0000007f00067812 */ /* 0x001fc800078ec0ff */
[----:B------:R-:W-:-:S13]  /*fe80*/  ISETP.NE.AND P1, PT, R6, RZ, PT ;  /* 0x000000ff0600720c */ /* 0x000fda0003f25270 */
[----:B------:R-:W-:Y:S05]  /*fe90*/  @P1 BRA `(.L_x_2379) ;  /* 0x0000000000341947 */ /* 0x000fea0003800000 */
[----:B------:R-:W0:Y:S01]  /*fea0*/  S2R R5, SR_LANEID ;  /* 0x0000000000057919 */ /* 0x000e220000000000 */
[----:B------:R-:W-:Y:S01]  /*feb0*/  VOTEU.ANY UR4, UPT, PT ;  /* 0x0000000000047886 */ /* 0x000fe200038e0100 */
[----:B------:R-:W2:Y:S01]  /*fec0*/  LDC.64 R2, c[0x0][0xc80] ;  /* 0x00032000ff027b82 */ /* 0x000ea20000000a00 */
[----:B------:R-:W0:Y:S02]  /*fed0*/  FLO.U32 R0, UR4 ;  /* 0x0000000400007d00 */ /* 0x000e2400080e0000 */
[----:B0-----:R-:W-:-:S06]  /*fee0*/  ISETP.EQ.U32.AND P0, PT, R0, R5, PT ;  /* 0x000000050000720c */ /* 0x001fcc0003f02070 */
[----:B------:R-:W2:Y:S07]  /*fef0*/  POPC R5, UR4 ;  /* 0x0000000400057d09 */ /* 0x000eae0008000000 */
[----:B--2---:R-:W2:Y:S01]  /*ff00*/  @P0 ATOMG.E.ADD.STRONG.GPU PT, R3, desc[UR46][R2.64], R5 ;  /* 0x00000005020309a8 */ /* 0x004ea200081ee1ee */
[----:B------:R-:W0:Y:S02]  /*ff10*/  S2R R4, SR_LTMASK ;  /* 0x0000000000047919 */ /* 0x000e240000003900 */
[----:B0-----:R-:W-:-:S04]  /*ff20*/  LOP3.LUT R4, R4, UR4, RZ, 0xc0, !PT ;  /* 0x0000000404047c12 */ /* 0x001fc8000f8ec0ff */
[----:B------:R-:W0:Y:S01]  /*ff30*/  POPC R7, R4 ;  /* 0x0000000400077309 */ /* 0x000e220000000000 */
[----:B--2---:R-:W0:Y:S02]  /*ff40*/  SHFL.IDX PT, R0, R3, R0, 0x1f ;  /* 0x00001f0003007589 */ /* 0x004e2400000e0000 */
[----:B0-----:R-:W-:-:S05]  /*ff50*/  IADD3 R0, R0, UR41, R7 ;  /* 0x0000002900007c10 */ /* 0x001fca000fffe007 */
[----:B------:R0:W-:Y:S02]  /*ff60*/  STL [R1+0x18], R0 ;  /* 0x0000180001007387 */ /* 0x0001e40000100800 */
.L_x_2379:
[----:B------:R-:W-:Y:S05]  /*ff70*/  BSYNC B0 ;  /* 0x0000000000007941 */ /* 0x000fea0003800000 */
.L_x_2378:
[----:B0-----:R-:W2:Y:S01]  /*ff80*/  LDL.LU R0, [R1+0xc] ;  /* 0x00000c0001007983 */ /* 0x001ea20000300800 */
[----:B------:R-:W-:Y:S01]  /*ff90*/  BSSY B0, `(.L_x_2380) ;  /* 0x0000038000007945 */ /* 0x000fe20003800000 */
[----:B--2---:R-:W-:-:S13]  /*ffa0*/  ISETP.NE.AND P0, PT, R0, RZ, PT ;  /* 0x000000ff0000720c */ /* 0x004fda0003f05270 */
[----:B------:R-:W-:Y:S05]  /*ffb0*/  @!P0 BRA `(.L_x_2381) ;  /* 0x0000000000d48947 */ /* 0x000fea0003800000 */
[----:B------:R-:W2:Y:S01]  /*ffc0*/  LDL R0, [R1+0x4] ;  /* 0x0000040001007983 */ /* 0x000ea20000100800 */
[----:B------:R-:W-:Y:S01]  /*ffd0*/  IMAD R3, R18, 0x8, R17 ;  /* 0x0000000812037824 */ /* 0x000fe200078e0211 */
[----:B------:R-:W-:Y:S01]  /*ffe0*/  BSSY B1, `(.L_x_2382) ;  /* 0x0000005000017945 */ /* 0x000fe20003800000 */
[----:B------:R-:W-:Y:S02]  /*fff0*/  ISETP.NE.AND P2, PT, R6, RZ, PT ;  /* 0x000000ff0600720c */ /* 0x000fe40003f45270 */
[----:B--2---:R-:W-:-:S04]  /*10000*/  SHF.L.U32 R0, R0, 0x1f, RZ ;  /* 0x0000001f00007819 */ /* 0x004fc800000006ff */
[----:B------:R-:W0:Y:S02]  /*10010*/  SYNCS.PHASECHK.TRANS64.TRYWAIT P0, [R3+URZ+0x28860], R0 ;  /* 0x02886000030075a7 */ /* 0x000e24000800017f */
[----:B0-----:R-:W-:Y:S05]  /*10020*/  @!P0 BRA `(.L_x_2383) ;  /* 0x0000001800588947 */ /* 0x001fea0003800000 */
.L_x_2435:
[----:B------:R-:W-:Y:S05]  /*10030*/  BSYNC B1 ;  /* 0x0000000000017941 */ /* 0x000fea0003800000 */
.L_x_2382:
        /* <DEDUP_REMOVED lines=9> */
.L_x_2385:
[----:B------:R-:W-:Y:S05]  /*100d0*/  BSYNC B1 ;  /* 0x0000000000017941 */ /* 0x000fea0003800000 */
.L_x_2384:
[----:B0-----:R-:W-:Y:S01]  /*100e0*/  IMAD R0, R18, 0x8000, R17 ;  /* 0x0000800012007824 */ /* 0x001fe200078e0211 */
[----:B------:R-:W-:Y:S01]  /*100f0*/  UIADD3 UR4, UP0, UR44, 0x470, URZ ;  /* 0x000004702c047890 */ /* 0x000fe2000ff1e03f */
[----:B------:R-:W-:Y:S01]  /*10100*/  VIADD R2, R3, 0x28850 ;  /* 0x0002885003027836 */ /* 0x000fe20000000000 */
[----:B------:R-:W-:Y:S01]  /*10110*/  PLOP3.LUT P0, PT, PT, PT, PT, 0x80, 0x0 ;  /* 0x000000000000781c */ /* 0x000fe20003f0f070 */
[----:B------:R-:W-:Y:S01]  /*10120*/  IMAD.SHL.U32 R19, R19, 0x80, RZ ;  /* 0x0000008013137824 */ /* 0x000fe200078e00ff */
[----:B------:R-:W-:Y:S01]  /*10130*/  UIADD3.X UR5, URZ, UR45, URZ, UP0, !UPT ;  /* 0x0000002d3f057290 */ /* 0x000fe200087fe43f */
[----:B------:R-:W-:Y:S01]  /*10140*/  VIADD R3, R0, 0x400 ;  /* 0x0000040000037836 */ /* 0x000fe20000000000 */
[----:B------:R-:W-:Y:S01]  /*10150*/  UMOV UR6, 0x0 ;  /* 0x0000000000067882 */ /* 0x000fe20000000000 */
[----:B------:R-:W-:Y:S01]  /*10160*/  UMOV UR7, 0x14f00000 ;  /* 0x14f0000000077882 */ /* 0x000fe20000000000 */
[----:B------:R-:W-:-:S08]  /*10170*/  UMOV UR10, URZ ;  /* 0x0000003f000a7c82 */ /* 0x000fd00008000000 */
.L_x_2386:
        /* <DEDUP_REMOVED lines=15> */
.L_x_2387:
        /* <DEDUP_REMOVED lines=10> */
.L_x_2381:
[----:B------:R-:W-:Y:S05]  /*10310*/  BSYNC B0 ;  /* 0x0000000000007941 */ /* 0x000fea0003800000 */
.L_x_2380:
[----:B------:R-:W2:Y:S01]  /*10320*/  LDL.LU R3, [R1+0x4] ;  /* 0x0000040001037983 */ /* 0x000ea20000300800 */
[----:B------:R-:W-:-:S05]  /*10330*/  VIADD R18, R18, 0x1 ;  /* 0x0000000112127836 */ /* 0x000fca0000000000 */
[----:B------:R-:W-:-:S04]  /*10340*/  ISETP.NE.AND P0, PT, R18, 0x2, PT ;  /* 0x000000021200780c */ /* 0x000fc80003f05270 */
[----:B------:R-:W-:Y:S02]  /*10350*/  SEL R0, RZ, 0x1, P0 ;  /* 0x00000001ff007807 */ /* 0x000fe40000000000 */
[----:B------:R-:W-:Y:S02]  /*10360*/  SEL R18, R18, RZ, P0 ;  /* 0x000000ff12127207 */ /* 0x000fe40000000000 */
[----:B--2---:R-:W-:-:S05]  /*10370*/  LOP3.LUT R3, R3, R0, RZ, 0x3c, !PT ;  /* 0x0000000003037212 */ /* 0x004fca00078e3cff */
[----:B------:R0:W-:Y:S02]  /*10380*/  STL [R1+0x4], R3 ;  /* 0x0000040301007387 */ /* 0x0001e40000100800 */
.L_x_2309:
[----:B------:R-:W-:Y:S05]  /*10390*/  BSYNC B7 ;  /* 0x0000000000077941 */ /* 0x000fea0003800000 */
.L_x_2307:
[----:B--2---:R-:W2:Y:S04]  /*103a0*/  LDL R0, [R1+0x20] ;  /* 0x0000200001007983 */ /* 0x004ea80000100800 */
[----:B0-----:R0:W5:Y:S01]  /*103b0*/  LDL R2, [R1+0x18] ;  /* 0x0000180001027983 */ /* 0x0011620000100800 */
[----:B--2---:R-:W-:-:S13]  /*103c0*/  ISETP.NE.AND P0, PT, R0, RZ, PT ;  /* 0x000000ff0000720c */ /* 0x004fda0003f05270 */
        /* <DEDUP_REMOVED lines=11> */
.L_x_2388:
[----:B------:R-:W-:-:S03]  /*10480*/  UMOV UR4, 0xffffffff ;  /* 0xffffffff00047882 */ /* 0x000fc60000000000 */
[----:B------:R-:W-:Y:S05]  /*10490*/  BRA.DIV UR4, `(.L_x_2390) ;  /* 0x0000001604507947 */ /* 0x000fea000b800000 */
[----:B-----5:R0:W2:Y:S02]  /*104a0*/  SHFL.IDX PT, R14, R2, RZ, 0x1f ;  /* 0x00001fff020e7589 */ /* 0x0200a400000e0000 */
.L_x_2438:
[----:B------:R-:W3:Y:S01]  /*104b0*/  @!P1 S2R R3, SR_CgaCtaId ;  /* 0x0000000000039919 */ /* 0x000ee20000008800 */
[----:B------:R-:W-:Y:S05]  /*104c0*/  WARPSYNC.ALL ;  /* 0x0000000000007948 */ /* 0x000fea0003800000 */
[----:B------:R-:W-:Y:S01]  /*104d0*/  BAR.SYNC.DEFER_BLOCKING 0x4, 0x180 ;  /* 0x0106000000007b1d */ /* 0x000fe20000010000 */
[----:B------:R-:W-:-:S05]  /*104e0*/  @!P1 MOV R0, 0x400 ;  /* 0x0000040000009802 */ /* 0x000fca0000000f00 */
[----:B--2---:R2:W-:Y:S01]  /*104f0*/  STL [R1+0x18], R14 ;  /* 0x0000180e01007387 */ /* 0x0045e20000100800 */
[----:B---3--:R-:W-:-:S05]  /*10500*/  @!P1 LEA R17, R3, R0, 0x18 ;  /* 0x0000000003119211 */ /* 0x008fca00078ec0ff */
[----:B------:R2:W-:Y:S01]  /*10510*/  @!P1 STS [R17+0x288d0], R2 ;  /* 0x0288d00211009388 */ /* 0x0005e20000000800 */
[----:B------:R-:W-:Y:S06]  /*10520*/  BAR.ARV 0x5, 0x180 ;  /* 0x0146000000007b1d */ /* 0x000fec0000002000 */
.L_x_2389:
[----:B------:R-:W3:Y:S01]  /*10530*/  LDL R0, [R1+0x18] ;  /* 0x0000180001007983 */ /* 0x000ee20000100800 */
[----:B------:R-:W-:Y:S02]  /*10540*/  ULDC UR4, c[0x0][0xc38] ;  /* 0x00030e0000047ab9 */ /* 0x000fe40000000800 */
[----:B---3--:R-:W-:-:S13]  /*10550*/  ISETP.GE.AND P0, PT, R0, UR4, PT ;  /* 0x0000000400007c0c */ /* 0x008fda000bf06270 */
[----:B------:R-:W-:Y:S05]  /*10560*/  @!P0 BRA `(.L_x_2391) ;  /* 0xffffffc000248947 */ /* 0x000fea000383ffff */
.L_x_2304:
[----:B-1----:R-:W3:Y:S01]  /*10570*/  LDL.LU R0, [R1+0x1c] ;  /* 0x00001c0001007983 */ /* 0x002ee20000300800 */
[----:B------:R-:W-:Y:S01]  /*10580*/  BSSY B0, `(.L_x_2392) ;  /* 0x000000b000007945 */ /* 0x000fe20003800000 */
[----:B------:R-:W1:Y:S01]  /*10590*/  S2R R5, SR_CgaCtaId ;  /* 0x0000000000057919 */ /* 0x000e620000008800 */
[----:B---3--:R-:W-:-:S05]  /*105a0*/  VIADD R0, R0, 0x1 ;  /* 0x0000000100007836 */ /* 0x008fca0000000000 */
[----:B0-2---:R-:W-:-:S04]  /*105b0*/  LEA.HI R2, R0, R0, RZ, 0x1 ;  /* 0x0000000000027211 */ /* 0x005fc800078f08ff */
[----:B------:R-:W-:-:S05]  /*105c0*/  LOP3.LUT R3, R2, 0xfffffffe, RZ, 0xc0, !PT ;  /* 0xfffffffe02037812 */ /* 0x000fca00078ec0ff */
[----:B------:R-:W-:Y:S01]  /*105d0*/  IMAD.IADD R3, R0, 0x1, -R3 ;  /* 0x0000000100037824 */ /* 0x000fe200078e0a03 */
[----:B------:R-:W-:-:S04]  /*105e0*/  MOV R0, 0x400 ;  /* 0x0000040000007802 */ /* 0x000fc80000000f00 */
[----:B-1----:R-:W-:Y:S02]  /*105f0*/  LEA R0, R5, R0, 0x18 ;  /* 0x0000000005007211 */ /* 0x002fe400078ec0ff */
[----:B------:R-:W-:-:S04]  /*10600*/  SHF.L.U32 R3, R3, 0x1f, RZ ;  /* 0x0000001f03037819 */ /* 0x000fc800000006ff */
[----:B------:R-:W0:Y:S02]  /*10610*/  SYNCS.PHASECHK.TRANS64.TRYWAIT P0, [R0+URZ+0x28820], R3 ;  /* 0x02882003000075a7 */ /* 0x000e24000800017f */
[----:B0-----:R-:W-:Y:S05]  /*10620*/  @!P0 BRA `(.L_x_2393) ;  /* 0x0000001400148947 */ /* 0x001fea0003800000 */
.L_x_2439:
[----:B------:R-:W-:Y:S05]  /*10630*/  BSYNC B0 ;  /* 0x0000000000007941 */ /* 0x000fea0003800000 */
.L_x_2392:
[----:B------:R-:W-:-:S03]  /*10640*/  UMOV UR4, 0xffffffff ;  /* 0xffffffff00047882 */ /* 0x000fc60000000000 */
[----:B------:R-:W-:Y:S05]  /*10650*/  BRA.DIV UR4, `(.L_x_2394) ;  /* 0x00000016041c7947 */ /* 0x000fea000b800000 */
[----:B------:R-:W1:Y:S02]  /*10660*/  S2R R2, SR_TID.X ;  /* 0x0000000000027919 */ /* 0x000e640000002100 */
[----:B-1----:R-:W-:-:S04]  /*10670*/  SHF.R.U32.HI R2, RZ, 0x5, R2 ;  /* 0x00000005ff027819 */ /* 0x002fc80000011602 */
[----:B------:R-:W-:-:S05]  /*10680*/  LOP3.LUT R2, R2, 0x3, RZ, 0xc0, !PT ;  /* 0x0000000302027812 */ /* 0x000fca00078ec0ff */
[----:B------:R1:W2:Y:S02]  /*10690*/  SHFL.IDX PT, R14, R2, RZ, 0x1f ;  /* 0x00001fff020e7589 */ /* 0x0002a400000e0000 */
.L_x_2442:
[----:B--2---:R-:W-:Y:S01]  /*106a0*/  ISETP.NE.AND P0, PT, R14, RZ, PT ;  /* 0x000000ff0e00720c */ /* 0x004fe20003f05270 */
[----:B------:R-:W-:-:S12]  /*106b0*/  BSSY B0, `(.L_x_2395) ;  /* 0x0000025000007945 */ /* 0x000fd80003800000 */
[----:B------:R-:W-:Y:S05]  /*106c0*/  @P0 BRA `(.L_x_2396) ;  /* 0x00000000008c0947 */ /* 0x000fea0003800000 */
[----:B------:R-:W-:-:S03]  /*106d0*/  UMOV UR4, 0xffffffff ;  /* 0xffffffff00047882 */ /* 0x000fc60000000000 */
[----:B------:R-:W-:Y:S05]  /*106e0*/  BRA.DIV UR4, `(.L_x_2397) ;  /* 0x00000016042c7947 */ /* 0x000fea000b800000 */
[----:B------:R-:W-:-:S13]  /*106f0*/  ELECT P6, URZ, PT ;  /* 0x00000000003f782f */ /* 0x000fda00038c0000 */
.L_x_2445:
[----:B------:R-:W-:Y:S05]  /*10700*/  @!P6 BRA `(.L_x_2396) ;  /* 0x00000000007ce947 */ /* 0x000fea0003800000 */
[----:B------:R-:W-:-:S06]  /*10710*/  ULOP3.LUT UR4, UR38, 0x2, URZ, 0xfc, !UPT ;  /* 0x0000000226047892 */ /* 0x000fcc000f8efc3f */
[----:B-1----:R-:W-:-:S05]  /*10720*/  IMAD.U32 R2, RZ, RZ, UR4 ;  /* 0x00000004ff027e24 */ /* 0x002fca000f8e00ff */
[----:B------:R-:W-:-:S13]  /*10730*/  ISETP.NE.AND P2, PT, R2, 0x3, PT ;  /* 0x000000030200780c */ /* 0x000fda0003f45270 */
[----:B------:R-:W-:Y:S05]  /*10740*/  @!P2 BRA `(.L_x_2398) ;  /* 0x000000000004a947 */ /* 0x000fea0003800000 */
[----:B------:R-:W-:Y:S01]  /*10750*/  BPT.TRAP 0x1 ;  /* 0x000000040000795c */ /* 0x000fe20000300000 */
.L_x_2398:
[----:B------:R-:W2:Y:S01]  /*10760*/  LDL.LU R7, [R1+0x4] ;  /* 0x0000040001077983 */ /* 0x000ea20000300800 */
[----:B0-----:R-:W-:Y:S02]  /*10770*/  VIADD R3, R0, 0x28840 ;  /* 0x0002884000037836 */ /* 0x001fe40000000000 */
[C---:B------:R-:W-:Y:S02]  /*10780*/  VIADD R2, R18.reuse, 0x1 ;  /* 0x0000000112027836 */ /* 0x040fe40000000000 */
[----:B------:R-:W-:-:S03]  /*10790*/  IMAD R6, R18, 0x8, R3 ;  /* 0x0000000812067824 */ /* 0x000fc600078e0203 */
        /* <DEDUP_REMOVED lines=9> */
.L_x_2446:
[----:B------:R-:W1:Y:S02]  /*10830*/  SYNCS.PHASECHK.TRANS64.TRYWAIT P0, [R3+URZ], R2 ;  /* 0x00000002030075a7 */ /* 0x000e64000800017f */
[----:B-1----:R-:W-:Y:S05]  /*10840*/  @!P0 BRA `(.L_x_2400) ;  /* 0x0000001400088947 */ /* 0x002fea0003800000 */
.L_x_2447:
[----:B------:R-:W-:Y:S05]  /*10850*/  @!P2 BRA `(.L_x_2401) ;  /* 0x000000000004a947 */ /* 0x000fea0003800000 */
[----:B------:R-:W-:Y:S01]  /*10860*/  BPT.TRAP 0x1 ;  /* 0x000000040000795c */ /* 0x000fe20000300000 */
.L_x_2401:
[----:B-1----:R-:W-:-:S04]  /*10870*/  VIADD R3, R0, 0x28860 ;  /* 0x0002886000037836 */ /* 0x002fc80000000000 */
[----:B------:R-:W-:-:S04]  /*10880*/  IMAD R18, R18, 0x8, R3 ;  /* 0x0000000812127824 */ /* 0x000fc800078e0203 */
[----:B------:R-:W1:Y:S02]  /*10890*/  SYNCS.PHASECHK.TRANS64.TRYWAIT P0, [R18+URZ], R5 ;  /* 0x00000005120075a7 */ /* 0x000e64000800017f */
[----:B-1----:R-:W-:Y:S05]  /*108a0*/  @!P0 BRA `(.L_x_2402) ;  /* 0x0000001400048947 */ /* 0x002fea0003800000 */
.L_x_2448:
[----:B------:R-:W-:-:S07]  /*108b0*/  IMAD R3, R4, 0x8, R3 ;  /* 0x0000000804037824 */ /* 0x000fce00078e0203 */
.L_x_2403:
[----:B--2---:R2:W3:Y:S02]  /*108c0*/  SYNCS.PHASECHK.TRANS64.TRYWAIT P0, [R3+URZ], R2 ;  /* 0x00000002030075a7 */ /* 0x0044e4000800017f */
[----:B---3--:R-:W-:Y:S05]  /*108d0*/  @!P0 NANOSLEEP.SYNCS 0x989680 ;  /* 0x009896800000895d */ /* 0x008fea0003900000 */
[----:B------:R-:W3:Y:S02]  /*108e0*/  @!P0 SYNCS.PHASECHK.TRANS64 P0, [R3+URZ], R2 ;  /* 0x00000002030085a7 */ /* 0x000ee4000800007f */
[----:B---3--:R-:W-:Y:S05]  /*108f0*/  @!P0 BRA `(.L_x_2403) ;  /* 0xfffffffc00f08947 */ /* 0x008fea000383ffff */
.L_x_2396:
[----:B------:R-:W-:Y:S05]  /*10900*/  BSYNC B0 ;  /* 0x0000000000007941 */ /* 0x000fea0003800000 */
.L_x_2395:
[----:B------:R-:W-:Y:S05]  /*10910*/  EXIT ;  /* 0x000000000000794d */ /* 0x000fea0003800000 */
.L_x_2257:
[----:B0-----:R-:W-:-:S04]  /*10920*/  IMAD.U32 R3, RZ, RZ, UR41 ;  /* 0x00000029ff037e24 */ /* 0x001fc8000f8e00ff */
[----:B------:R0:W1:Y:S03]  /*10930*/  SYNCS.PHASECHK.TRANS64.TRYWAIT P1, [R3+URZ+0x28800], R0 ;  /* 0x02880000030075a7 */ /* 0x000066000802017f */
[----:B-1----:R-:W-:Y:S05]  /*10940*/  @!P1 NANOSLEEP.SYNCS 0x989680 ;  /* 0x009896800000995d */ /* 0x002fea0003900000 */
[----:B------:R-:W1:Y:S02]  /*10950*/  @!P1 SYNCS.PHASECHK.TRANS64 P1, [R3+URZ+0x28800], R0 ;  /* 0x02880000030095a7 */ /* 0x000e64000802007f */
[----:B-1----:R-:W-:Y:S05]  /*10960*/  @!P1 BRA `(.L_x_2257) ;  /* 0xfffffffc00ec9947 */ /* 0x002fea000383ffff */
[----:B------:R-:W-:Y:S05]  /*10970*/  BRA `(.L_x_2404) ;  /* 0xffffff0c005c7947 */ /* 0x000fea000383ffff */
.L_x_2261:
[----:B-1----:R1:W2:Y:S02]  /*10980*/  SYNCS.PHASECHK.TRANS64.TRYWAIT P2, [R0+URZ+0x28830], R3 ;  /* 0x02883003000075a7 */ /* 0x0022a4000804017f */
[----:B--2---:R-:W-:Y:S05]  /*10990*/  @!P2 NANOSLEEP.SYNCS 0x989680 ;  /* 0x009896800000a95d */ /* 0x004fea0003900000 */
[----:B------:R-:W2:Y:S02]  /*109a0*/  @!P2 SYNCS.PHASECHK.TRANS64 P2, [R0+URZ+0x28830], R3 ;  /* 0x028830030000a5a7 */ /* 0x000ea4000804007f */
[----:B--2---:R-:W-:Y:S05]  /*109b0*/  @!P2 BRA `(.L_x_2261) ;  /* 0xfffffffc00f0a947 */ /* 0x004fea000383ffff */
[----:B------:R-:W-:Y:S05]  /*109c0*/  BRA `(.L_x_2260) ;  /* 0xffffff0c00807947 */ /* 0x000fea000383ffff */
.L_x_2266:
[----:B-1----:R-:W-:-:S04]  /*109d0*/  IMAD.U32 R7, RZ, RZ, UR6 ;  /* 0x00000006ff077e24 */ /* 0x002fc8000f8e00ff */
[----:B------:R1:W2:Y:S03]  /*109e0*/  SYNCS.PHASECHK.TRANS64.TRYWAIT P3, [R7+URZ+0x28830], R4 ;  /* 0x02883004070075a7 */ /* 0x0002a6000806017f */
[----:B--2---:R-:W-:Y:S05]  /*109f0*/  @!P3 NANOSLEEP.SYNCS 0x989680 ;  /* 0x009896800000b95d */ /* 0x004fea0003900000 */
[----:B------:R-:W2:Y:S02]  /*10a00*/  @!P3 SYNCS.PHASECHK.TRANS64 P3, [R7+URZ+0x28830], R4 ;  /* 0x028830040700b5a7 */ /* 0x000ea4000806007f */
[----:B--2---:R-:W-:Y:S05]  /*10a10*/  @!P3 BRA `(.L_x_2266) ;  /* 0xfffffffc00ecb947 */ /* 0x004fea000383ffff */
[----:B------:R-:W-:Y:S05]  /*10a20*/  BRA `(.L_x_2263) ;  /* 0xffffff3800ac7947 */ /* 0x000fea000383ffff */
.L_x_2270:
[----:B-1----:R-:W-:-:S04]  /*10a30*/  IMAD.U32 R7, RZ, RZ, UR6 ;  /* 0x00000006ff077e24 */ /* 0x002fc8000f8e00ff */
[----:B------:R1:W2:Y:S03]  /*10a40*/  SYNCS.PHASECHK.TRANS64.TRYWAIT P3, [R7+URZ+0x28850], R4 ;  /* 0x02885004070075a7 */ /* 0x0002a6000806017f */
[----:B--2---:R-:W-:Y:S05]  /*10a50*/  @!P3 NANOSLEEP.SYNCS 0x989680 ;  /* 0x009896800000b95d */ /* 0x004fea0003900000 */
[----:B------:R-:W2:Y:S02]  /*10a60*/  @!P3 SYNCS.PHASECHK.TRANS64 P3, [R7+URZ+0x28850], R4 ;  /* 0x028850040700b5a7 */ /* 0x000ea4000806007f */
[----:B--2---:R-:W-:Y:S05]  /*10a70*/  @!P3 BRA `(.L_x_2270) ;  /* 0xfffffffc00ecb947 */ /* 0x004fea000383ffff */
[----:B------:R-:W-:Y:S05]  /*10a80*/  BRA `(.L_x_2267) ;  /* 0xffffff3c006c7947 */ /* 0x000fea000383ffff */
.L_x_2276:
[----:B-1----:R-:W-:-:S04]  /*10a90*/  IMAD.U32 R5, RZ, RZ, UR6 ;  /* 0x00000006ff057e24 */ /* 0x002fc8000f8e00ff */
[----:B------:R1:W2:Y:S03]  /*10aa0*/  SYNCS.PHASECHK.TRANS64.TRYWAIT P2, [R5+URZ+0x28830], R4 ;  /* 0x02883004050075a7 */ /* 0x0002a6000804017f */
[----:B--2---:R-:W-:Y:S05]  /*10ab0*/  @!P2 NANOSLEEP.SYNCS 0x989680 ;  /* 0x009896800000a95d */ /* 0x004fea0003900000 */
[----:B------:R-:W2:Y:S02]  /*10ac0*/  @!P2 SYNCS.PHASECHK.TRANS64 P2, [R5+URZ+0x28830], R4 ;  /* 0x028830040500a5a7 */ /* 0x000ea4000804007f */
[----:B--2---:R-:W-:Y:S05]  /*10ad0*/  @!P2 BRA `(.L_x_2276) ;  /* 0xfffffffc00eca947 */ /* 0x004fea000383ffff */
[----:B------:R-:W-:Y:S05]  /*10ae0*/  BRA `(.L_x_2273) ;  /* 0xffffff6800d47947 */ /* 0x000fea000383ffff */
.L_x_2280:
[----:B-1----:R-:W-:-:S04]  /*10af0*/  IMAD.U32 R5, RZ, RZ, UR6 ;  /* 0x00000006ff057e24 */ /* 0x002fc8000f8e00ff */
[----:B------:R1:W2:Y:S03]  /*10b00*/  SYNCS.PHASECHK.TRANS64.TRYWAIT P2, [R5+URZ+0x28850], R4 ;  /* 0x02885004050075a7 */ /* 0x0002a6000804017f */
[----:B--2---:R-:W-:Y:S05]  /*10b10*/  @!P2 NANOSLEEP.SYNCS 0x989680 ;  /* 0x009896800000a95d */ /* 0x004fea0003900000 */
[----:B------:R-:W2:Y:S02]  /*10b20*/  @!P2 SYNCS.PHASECHK.TRANS64 P2, [R5+URZ+0x28850], R4 ;  /* 0x028850040500a5a7 */ /* 0x000ea4000804007f */
[----:B--2---:R-:W-:Y:S05]  /*10b30*/  @!P2 BRA `(.L_x_2280) ;  /* 0xfffffffc00eca947 */ /* 0x004fea000383ffff */
[----:B------:R-:W-:Y:S05]  /*10b40*/  BRA `(.L_x_2277) ;  /* 0xffffff6c00947947 */ /* 0x000fea000383ffff */
.L_x_2285:
[----:B-1----:R-:W-:-:S04]  /*10b50*/  IMAD.U32 R6, RZ, RZ, UR5 ;  /* 0x00000005ff067e24 */ /* 0x002fc8000f8e00ff */
[----:B------:R1:W2:Y:S03]  /*10b60*/  SYNCS.PHASECHK.TRANS64.TRYWAIT P0, [R6+URZ+0x28850], R5 ;  /* 0x02885005060075a7 */ /* 0x0002a6000800017f */
[----:B--2---:R-:W-:Y:S05]  /*10b70*/  @!P0 NANOSLEEP.SYNCS 0x989680 ;  /* 0x009896800000895d */ /* 0x004fea0003900000 */
[----:B------:R-:W2:Y:S02]  /*10b80*/  @!P0 SYNCS.PHASECHK.TRANS64 P0, [R6+URZ+0x28850], R5 ;  /* 0x02885005060085a7 */ /* 0x000ea4000800007f */
[----:B--2---:R-:W-:Y:S05]  /*10b90*/  @!P0 BRA `(.L_x_2285) ;  /* 0xfffffffc00ec8947 */ /* 0x004fea000383ffff */
[----:B------:R-:W-:Y:S05]  /*10ba0*/  BRA `(.L_x_2284) ;  /* 0xffffff9000747947 */ /* 0x000fea000383ffff */
.L_x_2315:
[----:B------:R-:W-:Y:S02]  /*10bb0*/  IMAD.MOV.U32 R13, RZ, RZ, R0 ;  /* 0x000000ffff0d7224 */ /* 0x000fe400078e0000 */
[----:B------:R-:W-:Y:S02]  /*10bc0*/  IMAD.MOV.U32 R12, RZ, RZ, RZ ;  /* 0x000000ffff0c7224 */ /* 0x000fe400078e00ff */
[----:B------:R-:W-:Y:S02]  /*10bd0*/  IMAD.MOV.U32 R11, RZ, RZ, 0x1f ;  /* 0x0000001fff0b7424 */ /* 0x000fe400078e00ff */
[----:B------:R-:W-:-:S07]  /*10be0*/  IMAD.MOV.U32 R15, RZ, RZ, -0x1 ;  /* 0xffffffffff0f7424 */ /* 0x000fce00078e00ff */
[----:B0-----:R-:W-:Y:S05]  /*10bf0*/  WARPSYNC.COLLECTIVE R15, `(.L_x_2405) ;  /* 0x000000000f087348 */ /* 0x001fea0003c00000 */
[----:B------:R1:W2:Y:S02]  /*10c00*/  SHFL.IDX P6, R14, R13, R12, R11 ;  /* 0x0000000c0d0e7389 */ /* 0x0002a400000c000b */
[----:B012---:R-:W-:Y:S01]  /*10c10*/  ENDCOLLECTIVE ;  /* 0x000000000000791b */ /* 0x007fe20003800000 */
.L_x_2405:
[----:B------:R-:W-:Y:S05]  /*10c20*/  BRA `(.L_x_2406) ;  /* 0xffffffc400387947 */ /* 0x000fea000383ffff */
.L_x_2317:
[----:B------:R-:W-:Y:S01]  /*10c30*/  BSSY B0, `(.L_x_2407) ;  /* 0x0000006000007945 */ /* 0x000fe20003800000 */
[----:B------:R-:W-:-:S07]  /*10c40*/  IMAD.MOV.U32 R15, RZ, RZ, -0x1 ;  /* 0xffffffffff0f7424 */ /* 0x000fce00078e00ff */
[----:B01----:R-:W-:Y:S05]  /*10c50*/  WARPSYNC.COLLECTIVE R15, `(.L_x_2408) ;  /* 0x000000000f0c7348 */ /* 0x003fea0003c00000 */
[----:B------:R-:W-:Y:S02]  /*10c60*/  ELECT P6, UR62, PT ;  /* 0x00000000003e782f */ /* 0x000fe400038c0000 */
[----:B------:R-:W-:Y:S01]  /*10c70*/  MOV R14, UR62 ;  /* 0x0000003e000e7c02 */ /* 0x000fe20008000f00 */
[----:B01----:R-:W-:Y:S10]  /*10c80*/  ENDCOLLECTIVE ;  /* 0x000000000000791b */ /* 0x003ff40003800000 */
.L_x_2408:
[----:B------:R-:W-:Y:S05]  /*10c90*/  BSYNC B0 ;  /* 0x0000000000007941 */ /* 0x000fea0003800000 */
.L_x_2407:
[----:B------:R-:W-:Y:S05]  /*10ca0*/  BRA `(.L_x_2409) ;  /* 0xffffffc400387947 */ /* 0x000fea000383ffff */
.L_x_2319:
[----:B-1----:R1:W2:Y:S02]  /*10cb0*/  SYNCS.PHASECHK.TRANS64.TRYWAIT P0, [R0+URZ+0x28840], R3 ;  /* 0x02884003000075a7 */ /* 0x0022a4000800017f */
[----:B--2---:R-:W-:Y:S05]  /*10cc0*/  @!P0 NANOSLEEP.SYNCS 0x989680 ;  /* 0x009896800000895d */ /* 0x004fea0003900000 */
[----:B------:R-:W2:Y:S02]  /*10cd0*/  @!P0 SYNCS.PHASECHK.TRANS64 P0, [R0+URZ+0x28840], R3 ;  /* 0x02884003000085a7 */ /* 0x000ea4000800007f */
[----:B--2---:R-:W-:Y:S05]  /*10ce0*/  @!P0 BRA `(.L_x_2319) ;  /* 0xfffffffc00f08947 */ /* 0x004fea000383ffff */
[----:B------:R-:W-:Y:S05]  /*10cf0*/  BRA `(.L_x_2410) ;  /* 0xffffffc400887947 */ /* 0x000fea000383ffff */
.L_x_2323:
[----:B------:R-:W-:Y:S01]  /*10d00*/  IMAD.MOV.U32 R13, RZ, RZ, R4 ;  /* 0x000000ffff0d7224 */ /* 0x000fe200078e0004 */
[----:B------:R-:W-:Y:S01]  /*10d10*/  LOP3.LUT R8, R8, 0x7f, RZ, 0xc0, !PT ;  /* 0x0000007f08087812 */ /* 0x000fe200078ec0ff */
[----:B------:R-:W-:Y:S02]  /*10d20*/  IMAD.MOV.U32 R12, RZ, RZ, RZ ;  /* 0x000000ffff0c7224 */ /* 0x000fe400078e00ff */
[----:B------:R-:W-:Y:S01]  /*10d30*/  IMAD.MOV.U32 R11, RZ, RZ, 0x181f ;  /* 0x0000181fff0b7424 */ /* 0x000fe200078e00ff */
[----:B------:R-:W-:Y:S01]  /*10d40*/  SHF.R.U32.HI R8, RZ, 0x3, R8 ;  /* 0x00000003ff087819 */ /* 0x000fe20000011608 */
[----:B------:R-:W-:Y:S02]  /*10d50*/  IMAD.MOV.U32 R15, RZ, RZ, -0x1 ;  /* 0xffffffffff0f7424 */ /* 0x000fe400078e00ff */
[----:B------:R-:W-:-:S07]  /*10d60*/  IMAD.U32 R2, RZ, RZ, UR40 ;  /* 0x00000028ff027e24 */ /* 0x000fce000f8e00ff */
[----:B-----5:R-:W-:Y:S05]  /*10d70*/  WARPSYNC.COLLECTIVE R15, `(.L_x_2411) ;  /* 0x000000000f087348 */ /* 0x020fea0003c00000 */
[----:B------:R0:W1:Y:S02]  /*10d80*/  SHFL.IDX P6, R14, R13, R12, R11 ;  /* 0x0000000c0d0e7389 */ /* 0x00006400000c000b */
[----:B01---5:R-:W-:Y:S01]  /*10d90*/  ENDCOLLECTIVE ;  /* 0x000000000000791b */ /* 0x023fe20003800000 */
.L_x_2411:
[----:B------:R-:W-:Y:S02]  /*10da0*/  IMAD R2, R2, 0x80, R8 ;  /* 0x0000008002027824 */ /* 0x000fe400078e0208 */
[----:B------:R-:W-:Y:S02]  /*10db0*/  IMAD.MOV.U32 R13, RZ, RZ, R0 ;  /* 0x000000ffff0d7224 */ /* 0x000fe400078e0000 */
[----:B------:R-:W-:-:S07]  /*10dc0*/  IMAD.MOV.U32 R5, RZ, RZ, R14 ;  /* 0x000000ffff057224 */ /* 0x000fce00078e000e */
[----:B------:R-:W-:Y:S05]  /*10dd0*/  WARPSYNC.COLLECTIVE R15, `(.L_x_2412) ;  /* 0x000000000f087348 */ /* 0x000fea0003c00000 */
[----:B------:R0:W1:Y:S02]  /*10de0*/  SHFL.IDX P6, R14, R13, R12, R11 ;  /* 0x0000000c0d0e7389 */ /* 0x00006400000c000b */
[----:B01----:R-:W-:Y:S01]  /*10df0*/  ENDCOLLECTIVE ;  /* 0x000000000000791b */ /* 0x003fe20003800000 */
.L_x_2412:
        /* <DEDUP_REMOVED lines=9> */
.L_x_2413:
        /* <DEDUP_REMOVED lines=14> */
.L_x_2414:
[----:B------:R-:W-:Y:S02]  /*10f70*/  IMAD.MOV.U32 R13, RZ, RZ, R4 ;  /* 0x000000ffff0d7224 */ /* 0x000fe400078e0004 */
[----:B------:R-:W-:Y:S02]  /*10f80*/  IMAD.MOV.U32 R12, RZ, RZ, 0x2 ;  /* 0x00000002ff0c7424 */ /* 0x000fe400078e00ff */
[----:B------:R-:W-:-:S07]  /*10f90*/  IMAD.MOV.U32 R5, RZ, RZ, R14 ;  /* 0x000000ffff057224 */ /* 0x000fce00078e000e */
[----:B------:R-:W-:Y:S05]  /*10fa0*/  WARPSYNC.COLLECTIVE R15, `(.L_x_2415) ;  /* 0x000000000f087348 */ /* 0x000fea0003c00000 */
[----:B------:R0:W1:Y:S02]  /*10fb0*/  SHFL.IDX P6, R14, R13, R12, R11 ;  /* 0x0000000c0d0e7389 */ /* 0x00006400000c000b */
[----:B01----:R-:W-:Y:S01]  /*10fc0*/  ENDCOLLECTIVE ;  /* 0x000000000000791b */ /* 0x003fe20003800000 */
.L_x_2415:
[----:B------:R-:W-:-:S04]  /*10fd0*/  @!P2 LEA R5, P4, R10, R5, 0x1 ;  /* 0x000000050a05a211 */ /* 0x000fc800078808ff */
[----:B------:R-:W-:Y:S01]  /*10fe0*/  @!P2 IADD3.X R8, RZ, R8, RZ, P4, !PT ;  /* 0x00000008ff08a210 */ /* 0x000fe200027fe4ff */
[----:B------:R-:W-:Y:S02]  /*10ff0*/  @!P2 IMAD.MOV.U32 R6, RZ, RZ, R5 ;  /* 0x000000ffff06a224 */ /* 0x000fe400078e0005 */
[C---:B------:R-:W-:Y:S02]  /*11000*/  VIADD R5, R2.reuse, 0x20 ;  /* 0x0000002002057836 */ /* 0x040fe40000000000 */
[----:B------:R-:W-:Y:S02]  /*11010*/  @!P2 IMAD.MOV.U32 R7, RZ, RZ, R8 ;  /* 0x000000ffff07a224 */ /* 0x000fe400078e0008 */
[----:B------:R-:W-:Y:S02]  /*11020*/  IMAD.MOV.U32 R13, RZ, RZ, R0 ;  /* 0x000000ffff0d7224 */ /* 0x000fe400078e0000 */
[----:B------:R-:W-:Y:S01]  /*11030*/  VIADD R8, R2, 0x60 ;  /* 0x0000006002087836 */ /* 0x000fe20000000000 */
        /* <DEDUP_REMOVED lines=10> */
.L_x_2416:
[----:B------:R-:W-:Y:S02]  /*110e0*/  IMAD.MOV.U32 R13, RZ, RZ, R4 ;  /* 0x000000ffff0d7224 */ /* 0x000fe400078e0004 */
[----:B------:R-:W-:Y:S02]  /*110f0*/  IMAD.MOV.U32 R12, RZ, RZ, 0x3 ;  /* 0x00000003ff0c7424 */ /* 0x000fe400078e00ff */
[----:B------:R-:W-:-:S07]  /*11100*/  IMAD.MOV.U32 R6, RZ, RZ, R14 ;  /* 0x000000ffff067224 */ /* 0x000fce00078e000e */
[----:B------:R-:W-:Y:S05]  /*11110*/  WARPSYNC.COLLECTIVE R15, `(.L_x_2417) ;  /* 0x000000000f087348 */ /* 0x000fea0003c00000 */
[----:B------:R0:W1:Y:S02]  /*11120*/  SHFL.IDX P6, R14, R13, R12, R11 ;  /* 0x0000000c0d0e7389 */ /* 0x00006400000c000b */
[----:B01----:R-:W-:Y:S01]  /*11130*/  ENDCOLLECTIVE ;  /* 0x000000000000791b */ /* 0x003fe20003800000 */
.L_x_2417:
        /* <DEDUP_REMOVED lines=15> */
.L_x_2418:
[----:B------:R-:W-:Y:S02]  /*11230*/  IMAD.MOV.U32 R13, RZ, RZ, R4 ;  /* 0x000000ffff0d7224 */ /* 0x000fe400078e0004 */
[----:B------:R-:W-:Y:S02]  /*11240*/  IMAD.MOV.U32 R12, RZ, RZ, 0x4 ;  /* 0x00000004ff0c7424 */ /* 0x000fe400078e00ff */
[----:B------:R-:W-:-:S07]  /*11250*/  IMAD.MOV.U32 R6, RZ, RZ, R14 ;  /* 0x000000ffff067224 */ /* 0x000fce00078e000e */
[----:B------:R-:W-:Y:S05]  /*11260*/  WARPSYNC.COLLECTIVE R15, `(.L_x_2419) ;  /* 0x000000000f087348 */ /* 0x000fea0003c00000 */
[----:B------:R0:W1:Y:S02]  /*11270*/  SHFL.IDX P6, R14, R13, R12, R11 ;  /* 0x0000000c0d0e7389 */ /* 0x00006400000c000b */
[----:B01----:R-:W-:Y:S01]  /*11280*/  ENDCOLLECTIVE ;  /* 0x000000000000791b */ /* 0x003fe20003800000 */
.L_x_2419:
        /* <DEDUP_REMOVED lines=15> */
.L_x_2420:
[----:B------:R-:W-:Y:S02]  /*11380*/  IMAD.MOV.U32 R13, RZ, RZ, R4 ;  /* 0x000000ffff0d7224 */ /* 0x000fe400078e0004 */
[----:B------:R-:W-:Y:S02]  /*11390*/  IMAD.MOV.U32 R12, RZ, RZ, 0x5 ;  /* 0x00000005ff0c7424 */ /* 0x000fe400078e00ff */
[----:B------:R-:W-:-:S07]  /*113a0*/  IMAD.MOV.U32 R6, RZ, RZ, R14 ;  /* 0x000000ffff067224 */ /* 0x000fce00078e000e */
[----:B------:R-:W-:Y:S05]  /*113b0*/  WARPSYNC.COLLECTIVE R15, `(.L_x_2421) ;  /* 0x000000000f087348 */ /* 0x000fea0003c00000 */
[----:B------:R0:W1:Y:S02]  /*113c0*/  SHFL.IDX P6, R14, R13, R12, R11 ;  /* 0x0000000c0d0e7389 */ /* 0x00006400000c000b */
[----:B01----:R-:W-:Y:S01]  /*113d0*/  ENDCOLLECTIVE ;  /* 0x000000000000791b */ /* 0x003fe20003800000 */
.L_x_2421:
        /* <DEDUP_REMOVED lines=15> */
.L_x_2422:
[----:B------:R-:W-:Y:S02]  /*114d0*/  IMAD.MOV.U32 R13, RZ, RZ, R4 ;  /* 0x000000ffff0d7224 */ /* 0x000fe400078e0004 */
[----:B------:R-:W-:Y:S02]  /*114e0*/  IMAD.MOV.U32 R12, RZ, RZ, 0x6 ;  /* 0x00000006ff0c7424 */ /* 0x000fe400078e00ff */
[----:B------:R-:W-:-:S07]  /*114f0*/  IMAD.MOV.U32 R6, RZ, RZ, R14 ;  /* 0x000000ffff067224 */ /* 0x000fce00078e000e */
[----:B------:R-:W-:Y:S05]  /*11500*/  WARPSYNC.COLLECTIVE R15, `(.L_x_2423) ;  /* 0x000000000f087348 */ /* 0x000fea0003c00000 */
[----:B------:R0:W1:Y:S02]  /*11510*/  SHFL.IDX P6, R14, R13, R12, R11 ;  /* 0x0000000c0d0e7389 */ /* 0x00006400000c000b */
[----:B01----:R-:W-:Y:S01]  /*11520*/  ENDCOLLECTIVE ;  /* 0x000000000000791b */ /* 0x003fe20003800000 */
.L_x_2423:
        /* <DEDUP_REMOVED lines=14> */
.L_x_2424:
[----:B------:R-:W-:Y:S02]  /*11610*/  IMAD.MOV.U32 R13, RZ, RZ, R4 ;  /* 0x000000ffff0d7224 */ /* 0x000fe400078e0004 */
[----:B------:R-:W-:Y:S02]  /*11620*/  IMAD.MOV.U32 R12, RZ, RZ, 0x7 ;  /* 0x00000007ff0c7424 */ /* 0x000fe400078e00ff */
[----:B------:R-:W-:-:S07]  /*11630*/  IMAD.MOV.U32 R6, RZ, RZ, R14 ;  /* 0x000000ffff067224 */ /* 0x000fce00078e000e */
[----:B------:R-:W-:Y:S05]  /*11640*/  WARPSYNC.COLLECTIVE R15, `(.L_x_2425) ;  /* 0x000000000f087348 */ /* 0x000fea0003c00000 */
[----:B------:R0:W1:Y:S02]  /*11650*/  SHFL.IDX P6, R14, R13, R12, R11 ;  /* 0x0000000c0d0e7389 */ /* 0x00006400000c000b */
[----:B01----:R-:W-:Y:S01]  /*11660*/  ENDCOLLECTIVE ;  /* 0x000000000000791b */ /* 0x003fe20003800000 */
.L_x_2425:
        /* <DEDUP_REMOVED lines=13> */
.L_x_2426:
[----:B------:R-:W-:Y:S01]  /*11740*/  IMAD.MOV.U32 R0, RZ, RZ, R14 ;  /* 0x000000ffff007224 */ /* 0x000fe200078e000e */
[----:B------:R-:W-:Y:S06]  /*11750*/  BRA `(.L_x_2427) ;  /* 0xffffffc400ec7947 */ /* 0x000fec000383ffff */
.L_x_2328:
[----:B0-----:R0:W1:Y:S02]  /*11760*/  SYNCS.PHASECHK.TRANS64.TRYWAIT P0, [R17+URZ+0x28820], R0 ;  /* 0x02882000110075a7 */ /* 0x001064000800017f */
[----:B-1----:R-:W-:Y:S05]  /*11770*/  @!P0 NANOSLEEP.SYNCS 0x989680 ;  /* 0x009896800000895d */ /* 0x002fea0003900000 */
[----:B------:R-:W1:Y:S02]  /*11780*/  @!P0 SYNCS.PHASECHK.TRANS64 P0, [R17+URZ+0x28820], R0 ;  /* 0x02882000110085a7 */ /* 0x000e64000800007f */
[----:B-1----:R-:W-:Y:S05]  /*11790*/  @!P0 BRA `(.L_x_2328) ;  /* 0xfffffffc00f08947 */ /* 0x002fea000383ffff */
[----:B------:R-:W-:Y:S05]  /*117a0*/  BRA `(.L_x_2428) ;  /* 0xffffffc8005c7947 */ /* 0x000fea000383ffff */
.L_x_2335:
[----:B0-----:R0:W1:Y:S02]  /*117b0*/  SYNCS.PHASECHK.TRANS64.TRYWAIT P0, [R4+URZ+0x28840], R3 ;  /* 0x02884003040075a7 */ /* 0x001064000800017f */
[----:B-1----:R-:W-:Y:S05]  /*117c0*/  @!P0 NANOSLEEP.SYNCS 0x989680 ;  /* 0x009896800000895d */ /* 0x002fea0003900000 */
[----:B------:R-:W1:Y:S02]  /*117d0*/  @!P0 SYNCS.PHASECHK.TRANS64 P0, [R4+URZ+0x28840], R3 ;  /* 0x02884003040085a7 */ /* 0x000e64000800007f */
[----:B-1----:R-:W-:Y:S05]  /*117e0*/  @!P0 BRA `(.L_x_2335) ;  /* 0xfffffffc00f08947 */ /* 0x002fea000383ffff */
[----:B------:R-:W-:Y:S05]  /*117f0*/  BRA `(.L_x_2429) ;  /* 0xffffffcc00147947 */ /* 0x000fea000383ffff */
.L_x_2341:
[----:B0-----:R0:W1:Y:S02]  /*11800*/  SYNCS.PHASECHK.TRANS64.TRYWAIT P0, [R4+URZ+0x60], R3 ;  /* 0x00006003040075a7 */ /* 0x001064000800017f */
[----:B-1----:R-:W-:Y:S05]  /*11810*/  @!P0 NANOSLEEP.SYNCS 0x989680 ;  /* 0x009896800000895d */ /* 0x002fea0003900000 */
[----:B------:R-:W1:Y:S02]  /*11820*/  @!P0 SYNCS.PHASECHK.TRANS64 P0, [R4+URZ+0x60], R3 ;  /* 0x00006003040085a7 */ /* 0x000e64000800007f */
[----:B-1----:R-:W-:Y:S05]  /*11830*/  @!P0 BRA `(.L_x_2341) ;  /* 0xfffffffc00f08947 */ /* 0x002fea000383ffff */
[----:B------:R-:W-:Y:S05]  /*11840*/  BRA `(.L_x_2430) ;  /* 0xffffffcc00e07947 */ /* 0x000fea000383ffff */
.L_x_2351:
[----:B--2---:R2:W3:Y:S02]  /*11850*/  SYNCS.PHASECHK.TRANS64.TRYWAIT P0, [R3+URZ+0x28840], R2 ;  /* 0x02884002030075a7 */ /* 0x0044e4000800017f */
[----:B---3--:R-:W-:Y:S05]  /*11860*/  @!P0 NANOSLEEP.SYNCS 0x989680 ;  /* 0x009896800000895d */ /* 0x008fea0003900000 */
[----:B------:R-:W3:Y:S02]  /*11870*/  @!P0 SYNCS.PHASECHK.TRANS64 P0, [R3+URZ+0x28840], R2 ;  /* 0x02884002030085a7 */ /* 0x000ee4000800007f */
[----:B---3--:R-:W-:Y:S05]  /*11880*/  @!P0 BRA `(.L_x_2351) ;  /* 0xfffffffc00f08947 */ /* 0x008fea000383ffff */
[----:B------:R-:W-:Y:S05]  /*11890*/  BRA `(.L_x_2431) ;  /* 0xffffffd400607947 */ /* 0x000fea000383ffff */
.L_x_2357:
[----:B0-----:R0:W1:Y:S02]  /*118a0*/  SYNCS.PHASECHK.TRANS64.TRYWAIT P0, [R2+URZ+0x60], R3 ;  /* 0x00006003020075a7 */ /* 0x001064000800017f */
[----:B-1----:R-:W-:Y:S05]  /*118b0*/  @!P0 NANOSLEEP.SYNCS 0x989680 ;  /* 0x009896800000895d */ /* 0x002fea0003900000 */
[----:B------:R-:W1:Y:S02]  /*118c0*/  @!P0 SYNCS.PHASECHK.TRANS64 P0, [R2+URZ+0x60], R3 ;  /* 0x00006003020085a7 */ /* 0x000e64000800007f */
[----:B-1----:R-:W-:Y:S05]  /*118d0*/  @!P0 BRA `(.L_x_2357) ;  /* 0xfffffffc00f08947 */ /* 0x002fea000383ffff */
[----:B------:R-:W-:Y:S05]  /*118e0*/  BRA `(.L_x_2432) ;  /* 0xffffffd800307947 */ /* 0x000fea000383ffff */
.L_x_2366:
[----:B---3--:R3:W4:Y:S02]  /*118f0*/  SYNCS.PHASECHK.TRANS64.TRYWAIT P0, [R2+URZ+0x28840], R3 ;  /* 0x02884003020075a7 */ /* 0x008724000800017f */
[----:B----4-:R-:W-:Y:S05]  /*11900*/  @!P0 NANOSLEEP.SYNCS 0x989680 ;  /* 0x009896800000895d */ /* 0x010fea0003900000 */
[----:B------:R-:W4:Y:S02]  /*11910*/  @!P0 SYNCS.PHASECHK.TRANS64 P0, [R2+URZ+0x28840], R3 ;  /* 0x02884003020085a7 */ /* 0x000f24000800007f */
[----:B----4-:R-:W-:Y:S05]  /*11920*/  @!P0 BRA `(.L_x_2366) ;  /* 0xfffffffc00f08947 */ /* 0x010fea000383ffff */
[----:B------:R-:W-:Y:S05]  /*11930*/  BRA `(.L_x_2433) ;  /* 0xffffffdc00847947 */ /* 0x000fea000383ffff */
.L_x_2372:
[----:B0-----:R0:W1:Y:S02]  /*11940*/  SYNCS.PHASECHK.TRANS64.TRYWAIT P0, [R2+URZ+0x60], R5 ;  /* 0x00006005020075a7 */ /* 0x001064000800017f */
[----:B-1----:R-:W-:Y:S05]  /*11950*/  @!P0 NANOSLEEP.SYNCS 0x989680 ;  /* 0x009896800000895d */ /* 0x002fea0003900000 */
[----:B------:R-:W1:Y:S02]  /*11960*/  @!P0 SYNCS.PHASECHK.TRANS64 P0, [R2+URZ+0x60], R5 ;  /* 0x00006005020085a7 */ /* 0x000e64000800007f */
[----:B-1----:R-:W-:Y:S05]  /*11970*/  @!P0 BRA `(.L_x_2372) ;  /* 0xfffffffc00f08947 */ /* 0x002fea000383ffff */
[----:B------:R-:W-:Y:S05]  /*11980*/  BRA `(.L_x_2434) ;  /* 0xffffffe000547947 */ /* 0x000fea000383ffff */
.L_x_2383:
[----:B0-----:R0:W2:Y:S02]  /*11990*/  SYNCS.PHASECHK.TRANS64.TRYWAIT P0, [R3+URZ+0x28860], R0 ;  /* 0x02886000030075a7 */ /* 0x0010a4000800017f */
[----:B--2---:R-:W-:Y:S05]  /*119a0*/  @!P0 NANOSLEEP.SYNCS 0x989680 ;  /* 0x009896800000895d */ /* 0x004fea0003900000 */
[----:B------:R-:W2:Y:S02]  /*119b0*/  @!P0 SYNCS.PHASECHK.TRANS64 P0, [R3+URZ+0x28860], R0 ;  /* 0x02886000030085a7 */ /* 0x000ea4000800007f */
[----:B--2---:R-:W-:Y:S05]  /*119c0*/  @!P0 BRA `(.L_x_2383) ;  /* 0xfffffffc00f08947 */ /* 0x004fea000383ffff */
[----:B------:R-:W-:Y:S05]  /*119d0*/  BRA `(.L_x_2435) ;  /* 0xffffffe400947947 */ /* 0x000fea000383ffff */
.L_x_2390:
[----:B------:R-:W-:Y:S01]  /*119e0*/  BSSY B0, `(.L_x_2436) ;  /* 0x0000008000007945 */ /* 0x000fe20003800000 */
[----:B-----5:R-:W-:Y:S02]  /*119f0*/  IMAD.MOV.U32 R13, RZ, RZ, R2 ;  /* 0x000000ffff0d7224 */ /* 0x020fe400078e0002 */
[----:B------:R-:W-:Y:S02]  /*11a00*/  IMAD.MOV.U32 R12, RZ, RZ, RZ ;  /* 0x000000ffff0c7224 */ /* 0x000fe400078e00ff */
[----:B------:R-:W-:Y:S02]  /*11a10*/  IMAD.MOV.U32 R11, RZ, RZ, 0x1f ;  /* 0x0000001fff0b7424 */ /* 0x000fe400078e00ff */
[----:B------:R-:W-:-:S07]  /*11a20*/  IMAD.MOV.U32 R15, RZ, RZ, -0x1 ;  /* 0xffffffffff0f7424 */ /* 0x000fce00078e00ff */
[----:B-1----:R-:W-:Y:S05]  /*11a30*/  WARPSYNC.COLLECTIVE R15, `(.L_x_2437) ;  /* 0x000000000f087348 */ /* 0x002fea0003c00000 */
[----:B------:R0:W2:Y:S02]  /*11a40*/  SHFL.IDX P6, R14, R13, R12, R11 ;  /* 0x0000000c0d0e7389 */ /* 0x0000a400000c000b */
[----:B012---:R-:W-:Y:S01]  /*11a50*/  ENDCOLLECTIVE ;  /* 0x000000000000791b */ /* 0x007fe20003800000 */
.L_x_2437:
[----:B------:R-:W-:Y:S05]  /*11a60*/  BSYNC B0 ;  /* 0x0000000000007941 */ /* 0x000fea0003800000 */
.L_x_2436:
[----:B------:R-:W-:Y:S05]  /*11a70*/  BRA `(.L_x_2438) ;  /* 0xffffffe8008c7947 */ /* 0x000fea000383ffff */
.L_x_2393:
[----:B0-----:R0:W1:Y:S02]  /*11a80*/  SYNCS.PHASECHK.TRANS64.TRYWAIT P0, [R0+URZ+0x28820], R3 ;  /* 0x02882003000075a7 */ /* 0x001064000800017f */
[----:B-1----:R-:W-:Y:S05]  /*11a90*/  @!P0 NANOSLEEP.SYNCS 0x989680 ;  /* 0x009896800000895d */ /* 0x002fea0003900000 */
[----:B------:R-:W1:Y:S02]  /*11aa0*/  @!P0 SYNCS.PHASECHK.TRANS64 P0, [R0+URZ+0x28820], R3 ;  /* 0x02882003000085a7 */ /* 0x000e64000800007f */
[----:B-1----:R-:W-:Y:S05]  /*11ab0*/  @!P0 BRA `(.L_x_2393) ;  /* 0xfffffffc00f08947 */ /* 0x002fea000383ffff */
[----:B------:R-:W-:Y:S05]  /*11ac0*/  BRA `(.L_x_2439) ;  /* 0xffffffe800d87947 */ /* 0x000fea000383ffff */
.L_x_2394:
        /* <DEDUP_REMOVED lines=8> */
[----:B0-----:R-:W-:Y:S05]  /*11b50*/  WARPSYNC.COLLECTIVE R15, `(.L_x_2441) ;  /* 0x000000000f087348 */ /* 0x001fea0003c00000 */
[----:B------:R1:W2:Y:S02]  /*11b60*/  SHFL.IDX P6, R14, R13, R12, R11 ;  /* 0x0000000c0d0e7389 */ /* 0x0002a400000c000b */
[----:B012---:R-:W-:Y:S01]  /*11b70*/  ENDCOLLECTIVE ;  /* 0x000000000000791b */ /* 0x007fe20003800000 */
.L_x_2441:
[----:B------:R-:W-:Y:S05]  /*11b80*/  BSYNC B0 ;  /* 0x0000000000007941 */ /* 0x000fea0003800000 */
.L_x_2440:
[----:B------:R-:W-:Y:S05]  /*11b90*/  BRA `(.L_x_2442) ;  /* 0xffffffe800c07947 */ /* 0x000fea000383ffff */
.L_x_2397:
[----:B------:R-:W-:Y:S01]  /*11ba0*/  BSSY B1, `(.L_x_2443) ;  /* 0x0000006000017945 */ /* 0x000fe20003800000 */
[----:B------:R-:W-:-:S07]  /*11bb0*/  IMAD.MOV.U32 R15, RZ, RZ, -0x1 ;  /* 0xffffffffff0f7424 */ /* 0x000fce00078e00ff */
[----:B01----:R-:W-:Y:S05]  /*11bc0*/  WARPSYNC.COLLECTIVE R15, `(.L_x_2444) ;  /* 0x000000000f0c7348 */ /* 0x003fea0003c00000 */
[----:B------:R-:W-:Y:S02]  /*11bd0*/  ELECT P6, UR62, PT ;  /* 0x00000000003e782f */ /* 0x000fe400038c0000 */
[----:B------:R-:W-:Y:S01]  /*11be0*/  MOV R14, UR62 ;  /* 0x0000003e000e7c02 */ /* 0x000fe20008000f00 */
[----:B01----:R-:W-:Y:S10]  /*11bf0*/  ENDCOLLECTIVE ;  /* 0x000000000000791b */ /* 0x003ff40003800000 */
.L_x_2444:
[----:B------:R-:W-:Y:S05]  /*11c00*/  BSYNC B1 ;  /* 0x0000000000017941 */ /* 0x000fea0003800000 */
.L_x_2443:
[----:B------:R-:W-:Y:S05]  /*11c10*/  BRA `(.L_x_2445) ;  /* 0xffffffe800b87947 */ /* 0x000fea000383ffff */
.L_x_2399:
[----:B0-----:R0:W1:Y:S02]  /*11c20*/  SYNCS.PHASECHK.TRANS64.TRYWAIT P0, [R6+URZ], R5 ;  /* 0x00000005060075a7 */ /* 0x001064000800017f */
[----:B-1----:R-:W-:Y:S05]  /*11c30*/  @!P0 NANOSLEEP.SYNCS 0x989680 ;  /* 0x009896800000895d */ /* 0x002fea0003900000 */
[----:B------:R-:W1:Y:S02]  /*11c40*/  @!P0 SYNCS.PHASECHK.TRANS64 P0, [R6+URZ], R5 ;  /* 0x00000005060085a7 */ /* 0x000e64000800007f */
[----:B-1----:R-:W-:Y:S05]  /*11c50*/  @!P0 BRA `(.L_x_2399) ;  /* 0xfffffffc00f08947 */ /* 0x002fea000383ffff */
[----:B------:R-:W-:Y:S05]  /*11c60*/  BRA `(.L_x_2446) ;  /* 0xffffffe800f07947 */ /* 0x000fea000383ffff */
.L_x_2400:
[----:B-1----:R1:W2:Y:S02]  /*11c70*/  SYNCS.PHASECHK.TRANS64.TRYWAIT P0, [R3+URZ], R2 ;  /* 0x00000002030075a7 */ /* 0x0022a4000800017f */
[----:B--2---:R-:W-:Y:S05]  /*11c80*/  @!P0 NANOSLEEP.SYNCS 0x989680 ;  /* 0x009896800000895d */ /* 0x004fea0003900000 */
[----:B------:R-:W2:Y:S02]  /*11c90*/  @!P0 SYNCS.PHASECHK.TRANS64 P0, [R3+URZ], R2 ;  /* 0x00000002030085a7 */ /* 0x000ea4000800007f */
[----:B--2---:R-:W-:Y:S05]  /*11ca0*/  @!P0 BRA `(.L_x_2400) ;  /* 0xfffffffc00f08947 */ /* 0x004fea000383ffff */
[----:B------:R-:W-:Y:S05]  /*11cb0*/  BRA `(.L_x_2447) ;  /* 0xffffffe800e47947 */ /* 0x000fea000383ffff */
.L_x_2402:
[----:B-1----:R1:W2:Y:S02]  /*11cc0*/  SYNCS.PHASECHK.TRANS64.TRYWAIT P0, [R18+URZ], R5 ;  /* 0x00000005120075a7 */ /* 0x0022a4000800017f */
[----:B--2---:R-:W-:Y:S05]  /*11cd0*/  @!P0 NANOSLEEP.SYNCS 0x989680 ;  /* 0x009896800000895d */ /* 0x004fea0003900000 */
[----:B------:R-:W2:Y:S02]  /*11ce0*/  @!P0 SYNCS.PHASECHK.TRANS64 P0, [R18+URZ], R5 ;  /* 0x00000005120085a7 */ /* 0x000ea4000800007f */
[----:B--2---:R-:W-:Y:S05]  /*11cf0*/  @!P0 BRA `(.L_x_2402) ;  /* 0xfffffffc00f08947 */ /* 0x004fea000383ffff */
[----:B------:R-:W-:Y:S05]  /*11d00*/  BRA `(.L_x_2448) ;  /* 0xffffffe800e87947 */ /* 0x000fea000383ffff */
.L_x_2449:
        /* <DEDUP_REMOVED lines=15> */
.L_x_3224:


//--------------------- .text._ZN7cutlass13device_kernelIN5flash11enable_sm90INS1_16FlashAttnFwdSm90INS1_25CollectiveMainloopFwdSm90ILi2EN4cute5tupleIJNS5_1CILi1EEES8_S8_EEENS6_IJNS7_ILi128EEESA_SA_EEELi128ENS_10bfloat16_tEfNS_4arch4Sm90ELb1ELb0ELb1ELb1ELb0ELb0ELb0ELb1ELb1ELb1ELb0ELb0EEENS1_21CollectiveEpilogueFwdISB_S9_SC_SE_Li256ELb1ELb1ELb0ELb0EEENS1_36VarlenDynamicPersistentTileSchedulerILi128ELi128ELi256ELi128ELb0ELb1ELb1ELb1ELb1ELb1EEEEEEEEEvNT_6ParamsE --------------------------
	.section	.text._ZN7cutlass13device_kernelIN5flash11enable_sm90INS1_16FlashAttnFwdSm90INS1_25CollectiveMainloopFwdSm90ILi2EN4cute5tupleIJNS5_1CILi1EEES8_S8_EEENS6_IJNS7_ILi128EEESA_SA_EEELi128ENS_10bfloat16_tEfNS_4arch4Sm90ELb1ELb0ELb1ELb1ELb0ELb0ELb0ELb1ELb1ELb1ELb0ELb0EEENS1_21CollectiveEpilogueFwdISB_S9_SC_SE_Li256ELb1ELb1ELb0ELb0EEENS1_36VarlenDynamicPersistentTileSchedulerILi128ELi128ELi256ELi128ELb0ELb1ELb1ELb1ELb1ELb1EEEEEEEEEvNT_6ParamsE,"ax",@progbits
	.align	128
.text._ZN7cutlass13device_kernelIN5flash11enable_sm90INS1_16FlashAttnFwdSm90INS1_25CollectiveMainloopFwdSm90ILi2EN4cute5tupleIJNS5_1CILi1EEES8_S8_EEENS6_IJNS7_ILi128EEESA_SA_EEELi128ENS_10bfloat16_tEfNS_4arch4Sm90ELb1ELb0ELb1ELb1ELb0ELb0ELb0ELb1ELb1ELb1ELb0ELb0EEENS1_21CollectiveEpilogueFwdISB_S9_SC_SE_Li256ELb1ELb1ELb0ELb0EEENS1_36VarlenDynamicPersistentTileSchedulerILi128ELi128ELi256ELi128ELb0ELb1ELb1ELb1ELb1ELb1EEEEEEEEEvNT_6ParamsE:
        .type           _ZN7cutlass13device_kernelIN5flash11enable_sm90INS1_16FlashAttnFwdSm90INS1_25CollectiveMainloopFwdSm90ILi2EN4cute5tupleIJNS5_1CILi1EEES8_S8_EEENS6_IJNS7_ILi128EEESA_SA_EEELi128ENS_10bfloat16_tEfNS_4arch4Sm90ELb1ELb0ELb1ELb1ELb0ELb0ELb0ELb1ELb1ELb1ELb0ELb0EEENS1_21CollectiveEpilogueFwdISB_S9_SC_SE_Li256ELb1ELb1ELb0ELb0EEENS1_36VarlenDynamicPersistentTileSchedulerILi128ELi128ELi256ELi128ELb0ELb1ELb1ELb1ELb1ELb1EEEEEEEEEvNT_6ParamsE,@function
        .size           _ZN7cutlass13device_kernelIN5flash11enable_sm90INS1_16FlashAttnFwdSm90INS1_25CollectiveMainloopFwdSm90ILi2EN4cute5tupleIJNS5_1CILi1EEES8_S8_EEENS6_IJNS7_ILi128EEESA_SA_EEELi128ENS_10bfloat16_tEfNS_4arch4Sm90ELb1ELb0ELb1ELb1ELb0ELb0ELb0ELb1ELb1ELb1ELb0ELb0EEENS1_21CollectiveEpilogueFwdISB_S9_SC_SE_Li256ELb1ELb1ELb0ELb0EEENS1_36VarlenDynamicPersistentTileSchedulerILi128ELi128ELi256ELi128ELb0ELb1ELb1ELb1ELb1ELb1EEEEEEEEEvNT_6ParamsE,(.L_x_3225 - _ZN7cutlass13device_kernelIN5flash11enable_sm90INS1_16FlashAttnFwdSm90INS1_25CollectiveMainloopFwdSm90ILi2EN4cute5tupleIJNS5_1CILi1EEES8_S8_EEENS6_IJNS7_ILi128EEESA_SA_EEELi128ENS_10bfloat16_tEfNS_4arch4Sm90ELb1ELb0ELb1ELb1ELb0ELb0ELb0ELb1ELb1ELb1ELb0ELb0EEENS1_21CollectiveEpilogueFwdISB_S9_SC_SE_Li256ELb1ELb1ELb0ELb0EEENS1_36VarlenDynamicPersistentTileSchedulerILi128ELi128ELi256ELi128ELb0ELb1ELb1ELb1ELb1ELb1EEEEEEEEEvNT_6ParamsE)
        .other          _ZN7cutlass13device_kernelIN5flash11enable_sm90INS1_16FlashAttnFwdSm90INS1_25CollectiveMainloopFwdSm90ILi2EN4cute5tupleIJNS5_1CILi1EEES8_S8_EEENS6_IJNS7_ILi128EEESA_SA_EEELi128ENS_10bfloat16_tEfNS_4arch4Sm90ELb1ELb0ELb1ELb1ELb0ELb0ELb0ELb1ELb1ELb1ELb0ELb0EEENS1_21CollectiveEpilogueFwdISB_S9_SC_SE_Li256ELb1ELb1ELb0ELb0EEENS1_36VarlenDynamicPersistentTileSchedulerILi128ELi128ELi256ELi128ELb0ELb1ELb1ELb1ELb1ELb1EEEEEEEEEvNT_6ParamsE,@"STO_CUDA_ENTRY STV_DEFAULT"
_ZN7cutlass13device_kernelIN5flash11enable_sm90INS1_16FlashAttnFwdSm90INS1_25CollectiveMainloopFwdSm90ILi2EN4cute5tupleIJNS5_1CILi1EEES8_S8_EEENS6_IJNS7_ILi128EEESA_SA_EEELi128ENS_10bfloat16_tEfNS_4arch4Sm90ELb1ELb0ELb1ELb1ELb0ELb0ELb0ELb1ELb1ELb1ELb0ELb0EEENS1_21CollectiveEpilogueFwdISB_S9_SC_SE_Li256ELb1ELb1ELb0ELb0EEENS1_36VarlenDynamicPersistentTileSchedulerILi128ELi128ELi256ELi128ELb0ELb1ELb1ELb1ELb1ELb1EEEEEEEEEvNT_6ParamsE:
        /* <DEDUP_REMOVED lines=17> */
.L_x_2451:
[----:B------:R-:W-:Y:S05]  /*0110*/  BSYNC B0 ;  /* 0x0000000000007941 */ /* 0x000fea0003800000 */
.L_x_2450:
        /* <DEDUP_REMOVED lines=40> */
.L_x_2452:
        /* <DEDUP_REMOVED lines=22> */
.L_x_2453:
        /* <DEDUP_REMOVED lines=18> */
.L_x_2454:
        /* <DEDUP_REMOVED lines=22> */
.L_x_2455:
        /* <DEDUP_REMOVED lines=22> */
.L_x_2456:
[----:B--2---:R-:W-:Y:S01]  /*08e0*/  ISETP.NE.AND P0, PT, R2, RZ, PT ;  /* 0x000000ff0200720c */ /* 0x004fe20003f05270 */
[----:B------:R-:W-:Y:S01]  /*08f0*/  IMAD.MOV.U32 R2, RZ, RZ, 0x1 ;  /* 0x00000001ff027424 */ /* 0x000fe200078e00ff */
[----:B------:R-:W-:Y:S01]  /*0900*/  NOP ;  /* 0x0000000000007918 */ /* 0x000fe20000000000 */
[----:B------:R-:W-:-:S03]  /*0910*/  ULDC.64 UR40, c[0x0][0x208] ;  /* 0x0000820000287ab9 */ /* 0x000fc60000000a00 */
[----:B------:R-:W-:-:S05]  /*0920*/  SEL R2, R2, 0x2, !P0 ;  /* 0x0000000202027807 */ /* 0x000fca0004000000 */
[----:B------:R2:W-:Y:S01]  /*0930*/  STL [R1+0x54], R2 ;  /* 0x0000540201007387 */ /* 0x0005e20000100800 */
[----:B01-34-:R-:W-:Y:S06]  /*0940*/  BAR.SYNC.DEFER_BLOCKING 0x0 ;  /* 0x0000000000007b1d */ /* 0x01bfec0000010000 */
[----:B------:R-:W-:Y:S05]  /*0950*/  @!P0 BRA `(.L_x_2457) ;  /* 0x000000bc00208947 */ /* 0x000fea0003800000 */
.L_x_2458:
        /* <DEDUP_REMOVED lines=24> */
[----:B------:R-:W-:Y:S02]  /*0ae0*/  IMAD.IADD R191, R197, 0x1, -R2 ;  /* 0x00000001c5bf7824 */ /* 0x000fe400078e0a02 */
[----:B------:R-:W-:-:S03]  /*0af0*/  IMAD.SHL.U32 R6, R4, 0x20, RZ ;  /* 0x0000002004067824 */ /* 0x000fc600078e00ff */
[----:B------:R-:W-:Y:S02]  /*0b00*/  SHF.R.S32.HI R8, RZ, 0x1f, R191 ;  /* 0x0000001fff087819 */ /* 0x000fe400000114bf */
[----:B------:R-:W-:Y:S02]  /*0b10*/  LEA.HI R2, R0, R197, RZ, 0x4 ;  /* 0x000000c500027211 */ /* 0x000fe400078f20ff */
[----:B------:R-:W-:Y:S02]  /*0b20*/  LEA.HI R9, R8, R191, RZ, 0x2 ;  /* 0x000000bf08097211 */ /* 0x000fe400078f10ff */
[----:B------:R-:W-:Y:S02]  /*0b30*/  LEA.HI R10, R0, R197, RZ, 0x2 ;  /* 0x000000c5000a7211 */ /* 0x000fe400078f10ff */
[----:B------:R-:W-:Y:S02]  /*0b40*/  LOP3.LUT R7, R6, 0xfffffc00, RZ, 0xc0, !PT ;  /* 0xfffffc0006077812 */ /* 0x000fe400078ec0ff */
[----:B------:R-:W-:-:S02]  /*0b50*/  SHF.R.S32.HI R6, RZ, 0x2, R9 ;  /* 0x00000002ff067819 */ /* 0x000fc40000011409 */
[----:B------:R-:W-:Y:S02]  /*0b60*/  SHF.R.S32.HI R11, RZ, 0x1f, R9 ;  /* 0x0000001fff0b7819 */ /* 0x000fe40000011409 */
[----:B------:R-:W-:Y:S02]  /*0b70*/  SHF.R.S32.HI R5, RZ, 0x4, R2 ;  /* 0x00000004ff057819 */ /* 0x000fe40000011402 */
[----:B------:R-:W-:Y:S02]  /*0b80*/  LOP3.LUT R4, R2, 0x3fffff0, RZ, 0xc0, !PT ;  /* 0x03fffff002047812 */ /* 0x000fe400078ec0ff */
[----:B------:R-:W-:Y:S02]  /*0b90*/  LOP3.LUT R10, R10, 0xfffffffc, RZ, 0xc0, !PT ;  /* 0xfffffffc0a0a7812 */ /* 0x000fe400078ec0ff */
[----:B------:R-:W-:Y:S02]  /*0ba0*/  LEA.HI R0, R0, R197, RZ, 0x3 ;  /* 0x000000c500007211 */ /* 0x000fe400078f18ff */
[----:B------:R-:W-:-:S02]  /*0bb0*/  LEA.HI R11, R11, R6, RZ, 0x3 ;  /* 0x000000060b0b7211 */ /* 0x000fc400078f18ff */
[----:B------:R-:W-:Y:S01]  /*0bc0*/  SHF.R.S32.HI R192, RZ, 0x7, R3 ;  /* 0x00000007ffc07819 */ /* 0x000fe20000011403 */
[C---:B------:R-:W-:Y:S01]  /*0bd0*/  IMAD.IADD R4, R197.reuse, 0x1, -R4 ;  /* 0x00000001c5047824 */ /* 0x040fe200078e0a04 */
[----:B------:R-:W-:Y:S01]  /*0be0*/  LEA.HI R2, R2, R5, RZ, 0x1 ;  /* 0x0000000502027211 */ /* 0x000fe200078f08ff */
[----:B------:R-:W-:Y:S01]  /*0bf0*/  IMAD.IADD R10, R197, 0x1, -R10 ;  /* 0x00000001c50a7824 */ /* 0x000fe200078e0a0a */
[----:B------:R-:W-:Y:S02]  /*0c00*/  LOP3.LUT R186, R0, 0xfffffff8, RZ, 0xc0, !PT ;  /* 0xfffffff800ba7812 */ /* 0x000fe400078ec0ff */
[----:B------:R-:W-:Y:S02]  /*0c10*/  LOP3.LUT R11, R11, 0xfffffff8, RZ, 0xc0, !PT ;  /* 0xfffffff80b0b7812 */ /* 0x000fe400078ec0ff */
[----:B------:R-:W-:Y:S02]  /*0c20*/  LEA.HI R8, R8, R191, RZ, 0x5 ;  /* 0x000000bf08087211 */ /* 0x000fe400078f28ff */
[----:B------:R-:W-:Y:S01]  /*0c30*/  LEA.HI R3, R3, R192, RZ, 0x1 ;  /* 0x000000c003037211 */ /* 0x000fe200078f08ff */
[----:B------:R-:W-:Y:S01]  /*0c40*/  IMAD R7, R4, 0x40, R7 ;  /* 0x0000004004077824 */ /* 0x000fe200078e0207 */
[----:B------:R-:W-:Y:S01]  /*0c50*/  LOP3.LUT R2, R2, 0x1ffffffe, RZ, 0xc0, !PT ;  /* 0x1ffffffe02027812 */ /* 0x000fe200078ec0ff */
[----:B------:R-:W-:Y:S01]  /*0c60*/  IMAD.IADD R186, R197, 0x1, -R186 ;  /* 0x00000001c5ba7824 */ /* 0x000fe200078e0aba */
[----:B------:R-:W-:Y:S01]  /*0c70*/  SHF.R.S32.HI R8, RZ, 0x5, R8 ;  /* 0x00000005ff087819 */ /* 0x000fe20000011408 */
[----:B------:R-:W-:Y:S01]  /*0c80*/  IMAD.IADD R11, R6, 0x1, -R11 ;  /* 0x00000001060b7824 */ /* 0x000fe200078e0a0b */
[----:B------:R-:W-:-:S02]  /*0c90*/  LEA.HI R4, R10, R10, RZ, 0x1 ;  /* 0x0000000a0a047211 */ /* 0x000fc400078f08ff */
[----:B------:R-:W-:Y:S01]  /*0ca0*/  LOP3.LUT R3, R3, 0x3fffffe, RZ, 0xc0, !PT ;  /* 0x03fffffe03037812 */ /* 0x000fe200078ec0ff */
[----:B------:R-:W-:Y:S01]  /*0cb0*/  IMAD.IADD R2, R5, 0x1, -R2 ;  /* 0x0000000105027824 */ /* 0x000fe200078e0a02 */
[----:B------:R-:W-:Y:S01]  /*0cc0*/  LOP3.LUT R5, R4, 0x1ffffffe, RZ, 0xc0, !PT ;  /* 0x1ffffffe04057812 */ /* 0x000fe200078ec0ff */
[----:B------:R-:W-:Y:S02]  /*0cd0*/  IMAD.SHL.U32 R19, R186, 0x8, RZ ;  /* 0x00000008ba137824 */ /* 0x000fe400078e00ff */
[----:B------:R-:W-:Y:S02]  /*0ce0*/  IMAD R8, R8, 0x10, R11 ;  /* 0x0000001008087824 */ /* 0x000fe400078e020b */
[----:B------:R-:W-:Y:S01]  /*0cf0*/  IMAD.IADD R3, R192, 0x1, -R3 ;  /* 0x00000001c0037824 */ /* 0x000fe200078e0a03 */
[----:B------:R-:W-:Y:S01]  /*0d00*/  LOP3.LUT R22, R9, 0x7ffffffc, RZ, 0xc0, !PT ;  /* 0x7ffffffc09167812 */ /* 0x000fe200078ec0ff */
[----:B------:R-:W-:Y:S02]  /*0d10*/  VIADD R185, R19, 0x40 ;  /* 0x0000004013b97836 */ /* 0x000fe40000000000 */
[----:B------:R-:W-:-:S02]  /*0d20*/  IMAD.IADD R10, R10, 0x1, -R5 ;  /* 0x000000010a0a7824 */ /* 0x000fc400078e0a05 */
[----:B------:R-:W-:Y:S01]  /*0d30*/  IMAD R193, R3, 0x40, R8 ;  /* 0x0000004003c17824 */ /* 0x000fe200078e0208 */
[----:B------:R-:W-:Y:S01]  /*0d40*/  SHF.R.S32.HI R189, RZ, 0x3, R0 ;  /* 0x00000003ffbd7819 */ /* 0x000fe20000011400 */
[----:B------:R-:W-:Y:S01]  /*0d50*/  IMAD R194, R2, 0x8, R7 ;  /* 0x0000000802c27824 */ /* 0x000fe200078e0207 */
[----:B------:R-:W-:Y:S01]  /*0d60*/  SHF.R.S32.HI R196, RZ, 0x1f, R19 ;  /* 0x0000001fffc47819 */ /* 0x000fe20000011413 */
[----:B------:R-:W-:Y:S01]  /*0d70*/  IMAD.MOV.U32 R190, RZ, RZ, RZ ;  /* 0x000000ffffbe7224 */ /* 0x000fe200078e00ff */
[----:B------:R-:W-:Y:S01]  /*0d80*/  SHF.R.S32.HI R195, RZ, 0x1f, R185 ;  /* 0x0000001fffc37819 */ /* 0x000fe200000114b9 */
[----:B------:R-:W-:Y:S02]  /*0d90*/  IMAD.IADD R22, R191, 0x1, -R22 ;  /* 0x00000001bf167824 */ /* 0x000fe400078e0a16 */
[----:B------:R-:W-:Y:S01]  /*0da0*/  IMAD R23, R10, 0x8, R193 ;  /* 0x000000080a177824 */ /* 0x000fe200078e02c1 */
[----:B------:R-:W-:Y:S01]  /*0db0*/  UMOV UR36, URZ ;  /* 0x0000003f00247c82 */ /* 0x000fe20008000000 */
[----:B------:R-:W-:Y:S01]  /*0dc0*/  UMOV UR37, URZ ;  /* 0x0000003f00257c82 */ /* 0x000fe20008000000 */
[----:B--2---:R-:W-:-:S07]  /*0dd0*/  LOP3.LUT R18, R12, 0x1, RZ, 0xfc, !PT ;  /* 0x000000010c127812 */ /* 0x004fce00078efcff */
.L_x_2512:
[----:B0-2---:R-:W0:Y:S01]  /*0de0*/  LDC.64 R2, c[0x0][0xc88] ;  /* 0x00032200ff027b82 */ /* 0x005e220000000a00 */
[----:B------:R-:W-:Y:S01]  /*0df0*/  ULDC.64 UR4, c[0x0][0xa28] ;  /* 0x00028a0000047ab9 */ /* 0x000fe20000000a00 */
[----:B------:R-:W-:Y:S01]  /*0e00*/  ULDC.64 UR6, c[0x0][0xa18] ;  /* 0x0002860000067ab9 */ /* 0x000fe20000000a00 */
[----:B------:R-:W-:Y:S01]  /*0e10*/  IMAD.MOV.U32 R7, RZ, RZ, RZ ;  /* 0x000000ffff077224 */ /* 0x000fe200078e00ff */
[----:B------:R-:W-:Y:S01]  /*0e20*/  ULDC.64 UR8, c[0x0][0xa20] ;  /* 0x0002880000087ab9 */ /* 0x000fe20000000a00 */
[----:B0-----:R-:W-:-:S05]  /*0e30*/  IMAD.WIDE R2, R47, 0x4, R2 ;  /* 0x000000042f027825 */ /* 0x001fca00078e0202 */
[----:B------:R-:W2:Y:S01]  /*0e40*/  LDG.E R184, desc[UR40][R2.64] ;  /* 0x0000002802b87981 */ /* 0x000ea2000c1e1900 */
[----:B------:R-:W-:Y:S02]  /*0e50*/  ISETP.NE.U32.AND P0, PT, RZ, UR4, PT ;  /* 0x00000004ff007c0c */ /* 0x000fe4000bf05070 */
[----:B------:R-:W-:Y:S02]  /*0e60*/  ISETP.NE.U32.AND P1, PT, RZ, UR6, PT ;  /* 0x00000006ff007c0c */ /* 0x000fe4000bf25070 */
[----:B------:R-:W-:Y:S02]  /*0e70*/  ISETP.NE.AND.EX P0, PT, RZ, UR5, PT, P0 ;  /* 0x00000005ff007c0c */ /* 0x000fe4000bf05300 */
[----:B------:R-:W-:Y:S02]  /*0e80*/  ISETP.NE.AND.EX P1, PT, RZ, UR7, PT, P1 ;  /* 0x00000007ff007c0c */ /* 0x000fe4000bf25310 */
[----:B--2---:R-:W-:-:S09]  /*0e90*/  SHF.R.S32.HI R188, RZ, 0x1f, R184 ;  /* 0x0000001fffbc7819 */ /* 0x004fd200000114b8 */
[----:B---34-:R-:W-:Y:S01]  /*0ea0*/  @P0 LEA R4, P2, R184, UR4, 0x2 ;  /* 0x00000004b8040c11 */ /* 0x018fe2000f8410ff */
[----:B------:R-:W-:-:S03]  /*0eb0*/  ULDC UR4, c[0x0][0x288] ;  /* 0x0000a20000047ab9 */ /* 0x000fc60000000800 */
[C-C-:B------:R-:W-:Y:S02]  /*0ec0*/  @P0 LEA.HI.X R5, R184.reuse, UR5, R188.reuse, 0x2, P2 ;  /* 0x00000005b8050c11 */ /* 0x140fe400090f14bc */
[C---:B------:R-:W-:Y:S01]  /*0ed0*/  @P1 LEA R2, P2, R184.reuse, UR6, 0x2 ;  /* 0x00000006b8021c11 */ /* 0x040fe2000f8410ff */
[----:B------:R-:W-:Y:S01]  /*0ee0*/  IMAD.U32 R17, RZ, RZ, UR4 ;  /* 0x00000004ff117e24 */ /* 0x000fe2000f8e00ff */
[----:B------:R-:W-:Y:S01]  /*0ef0*/  ULDC.64 UR4, c[0x0][0x418] ;  /* 0x0001060000047ab9 */ /* 0x000fe20000000a00 */
[----:B------:R0:W5:Y:S01]  /*0f00*/  @P0 LDG.E R7, desc[UR40][R4.64] ;  /* 0x0000002804070981 */ /* 0x000162000c1e1900 */
[----:B------:R-:W-:-:S05]  /*0f10*/  @P1 LEA.HI.X R3, R184, UR7, R188, 0x2, P2 ;  /* 0x00000007b8031c11 */ /* 0x000fca00090f14bc */
[----:B------:R0:W5:Y:S01]  /*0f20*/  @P1 LDG.E R17, desc[UR40][R2.64] ;  /* 0x0000002802111981 */ /* 0x000162000c1e1900 */
[----:B------:R-:W-:Y:S01]  /*0f30*/  UISETP.NE.U32.AND UP0, UPT, UR4, URZ, UPT ;  /* 0x0000003f0400728c */ /* 0x000fe2000bf05070 */
[----:B------:R-:W-:Y:S02]  /*0f40*/  ISETP.NE.U32.AND P2, PT, RZ, UR8, PT ;  /* 0x00000008ff007c0c */ /* 0x000fe4000bf45070 */
[----:B------:R-:W-:Y:S01]  /*0f50*/  ULDC UR4, c[0x0][0x424] ;  /* 0x0001090000047ab9 */ /* 0x000fe20000000800 */
[----:B------:R-:W-:Y:S01]  /*0f60*/  UISETP.NE.AND.EX UP0, UPT, UR5, URZ, UPT, UP0 ;  /* 0x0000003f0500728c */ /* 0x000fe2000bf05300 */
[----:B------:R-:W-:Y:S02]  /*0f70*/  ISETP.NE.AND.EX P2, PT, RZ, UR9, PT, P2 ;  /* 0x00000009ff007c0c */ /* 0x000fe4000bf45320 */
[----:B------:R-:W-:Y:S01]  /*0f80*/  ULDC UR5, c[0x0][0x2f0] ;  /* 0x0000bc0000057ab9 */ /* 0x000fe20000000800 */
[----:B------:R-:W-:-:S04]  /*0f90*/  USEL UR4, UR4, 0x1, UP0 ;  /* 0x0000000104047887 */ /* 0x000fc80008000000 */
[----:B------:R-:W-:Y:S01]  /*0fa0*/  UIMAD UR4, UR4, UR5, URZ ;  /* 0x00000005040472a4 */ /* 0x000fe2000f8e023f */
[----:B0-----:R-:W-:Y:S11]  /*0fb0*/  @P1 BRA `(.L_x_2459) ;  /* 0x0000000000241947 */ /* 0x001ff60003800000 */
        /* <DEDUP_REMOVED lines=9> */
.L_x_2459:
[----:B------:R-:W-:Y:S02]  /*1050*/  IMAD.U32 R16, RZ, RZ, UR4 ;  /* 0x00000004ff107e24 */ /* 0x000fe4000f8e00ff */
[----:B------:R-:W-:Y:S01]  /*1060*/  IMAD.MOV.U32 R187, RZ, RZ, R46 ;  /* 0x000000ffffbb7224 */ /* 0x000fe200078e002e */
[----:B------:R-:W-:Y:S06]  /*1070*/  @!P2 BRA `(.L_x_2460) ;  /* 0x000000000010a947 */ /* 0x000fec0003800000 */
[----:B------:R-:W-:-:S04]  /*1080*/  LEA R2, P0, R184, UR8, 0x2 ;  /* 0x00000008b8027c11 */ /* 0x000fc8000f8010ff */
[----:B------:R-:W-:-:S05]  /*1090*/  LEA.HI.X R3, R184, UR9, R188, 0x2, P0 ;  /* 0x00000009b8037c11 */ /* 0x000fca00080f14bc */
[----:B------:R0:W5:Y:S01]  /*10a0*/  LDG.E R16, desc[UR40][R2.64] ;  /* 0x0000002802107981 */ /* 0x000162000c1e1900 */
[----:B------:R-:W-:Y:S05]  /*10b0*/  BRA `(.L_x_2461) ;  /* 0x0000000000247947 */ /* 0x000fea0003800000 */
.L_x_2460:
[----:B------:R-:W-:Y:S02]  /*10c0*/  ULDC.64 UR4, c[0x0][0xa08] ;  /* 0x0002820000047ab9 */ /* 0x000fe40000000a00 */
[----:B------:R-:W-:-:S04]  /*10d0*/  ISETP.NE.U32.AND P0, PT, RZ, UR4, PT ;  /* 0x00000004ff007c0c */ /* 0x000fc8000bf05070 */
[----:B------:R-:W-:-:S13]  /*10e0*/  ISETP.NE.AND.EX P0, PT, RZ, UR5, PT, P0 ;  /* 0x00000005ff007c0c */ /* 0x000fda000bf05300 */
[----:B------:R-:W-:Y:S05]  /*10f0*/  @!P0 BRA `(.L_x_2461) ;  /* 0x0000000000148947 */ /* 0x000fea0003800000 */
[----:B------:R-:W0:Y:S02]  /*1100*/  LDC.64 R2, c[0x0][0xa08] ;  /* 0x00028200ff027b82 */ /* 0x000e240000000a00 */
[----:B0-----:R-:W-:-:S05]  /*1110*/  IMAD.WIDE R2, R184, 0x4, R2 ;  /* 0x00000004b8027825 */ /* 0x001fca00078e0202 */
[----:B------:R-:W2:Y:S04]  /*1120*/  LDG.E R16, desc[UR40][R2.64] ;  /* 0x0000002802107981 */ /* 0x000ea8000c1e1900 */
[----:B------:R-:W2:Y:S02]  /*1130*/  LDG.E R5, desc[UR40][R2.64+0x4] ;  /* 0x0000042802057981 */ /* 0x000ea4000c1e1900 */
[----:B--2---:R-:W-:-:S07]  /*1140*/  IMAD.IADD R16, R5, 0x1, -R16 ;  /* 0x0000000105107824 */ /* 0x004fce00078e0a10 */
.L_x_2461:
[----:B------:R-:W1:Y:S01]  /*1150*/  LDC R0, c[0x0][0x448] ;  /* 0x00011200ff007b82 */ /* 0x000e620000000800 */
[----:B0-----:R-:W-:Y:S01]  /*1160*/  IMAD.SHL.U32 R2, R45, 0x80, RZ ;  /* 0x000000802d027824 */ /* 0x001fe200078e00ff */
[----:B------:R-:W-:Y:S01]  /*1170*/  CS2R R150, SRZ ;  /* 0x0000000000967805 */ /* 0x000fe2000001ff00 */
[----:B-----5:R-:W-:Y:S01]  /*1180*/  IMAD.IADD R16, R16, 0x1, -R7 ;  /* 0x0000000110107824 */ /* 0x020fe200078e0a07 */
[----:B------:R-:W-:Y:S02]  /*1190*/  CS2R R148, SRZ ;  /* 0x0000000000947805 */ /* 0x000fe4000001ff00 */
[----:B------:R-:W-:Y:S02]  /*11a0*/  CS2R R146, SRZ ;  /* 0x0000000000927805 */ /* 0x000fe4000001ff00 */
[----:B------:R-:W-:Y:S02]  /*11b0*/  CS2R R144, SRZ ;  /* 0x0000000000907805 */ /* 0x000fe4000001ff00 */
[----:B------:R-:W-:-:S02]  /*11c0*/  CS2R R142, SRZ ;  /* 0x00000000008e7805 */ /* 0x000fc4000001ff00 */
[----:B------:R-:W-:Y:S02]  /*11d0*/  IADD3 R5, R16, 0x80, -R17 ;  /* 0x0000008010057810 */ /* 0x000fe40007ffe811 */
        /* <DEDUP_REMOVED lines=15> */
[----:B-1----:R-:W-:Y:S01]  /*12d0*/  ISETP.NE.AND P0, PT, R0, 0x1, PT ;  /* 0x000000010000780c */ /* 0x002fe20003f05270 */
[----:B------:R-:W-:Y:S01]  /*12e0*/  VIADD R0, R2, 0x7f ;  /* 0x0000007f02007836 */ /* 0x000fe20000000000 */
        /* <DEDUP_REMOVED lines=11> */
[----:B------:R-:W0:Y:S01]  /*13a0*/  @P0 LDC R3, c[0x0][0x44c] ;  /* 0x00011300ff030b82 */ /* 0x000e220000000800 */
[----:B------:R-:W-:Y:S02]  /*13b0*/  IMAD.MOV.U32 R21, RZ, RZ, RZ ;  /* 0x000000ffff157224 */ /* 0x000fe400078e00ff */
[----:B------:R-:W-:Y:S02]  /*13c0*/  IMAD.MOV.U32 R89, RZ, RZ, RZ ;  /* 0x000000ffff597224 */ /* 0x000fe400078e00ff */
[----:B------:R-:W-:-:S03]  /*13d0*/  IMAD.MOV.U32 R8, RZ, RZ, RZ ;  /* 0x000000ffff087224 */ /* 0x000fc600078e00ff */
[----:B------:R-:W1:Y:S01]  /*13e0*/  @P0 LDC R4, c[0x0][0x450] ;  /* 0x00011400ff040b82 */ /* 0x000e620000000800 */
[----:B0-----:R-:W-:-:S05]  /*13f0*/  @P0 IMAD.HI.U32 R3, R0, R3, RZ ;  /* 0x0000000300030227 */ /* 0x001fca00078e00ff */
[----:B-1----:R-:W-:Y:S01]  /*1400*/  @P0 SHF.R.U32.HI R0, RZ, R4, R3 ;  /* 0x00000004ff000219 */ /* 0x002fe20000011603 */
[----:B------:R-:W-:Y:S01]  /*1410*/  VIADD R3, R16, 0x7f ;  /* 0x0000007f10037836 */ /* 0x000fe20000000000 */
[----:B------:R-:W-:-:S03]  /*1420*/  PLOP3.LUT P0, PT, PT, PT, PT, 0x80, 0x0 ;  /* 0x000000000000781c */ /* 0x000fc60003f0f070 */
[----:B------:R-:W-:Y:S01]  /*1430*/  IMAD.IADD R5, R5, 0x1, R0 ;  /* 0x0000000105057824 */ /* 0x000fe200078e0200 */
[----:B------:R-:W-:-:S04]  /*1440*/  SHF.R.S32.HI R0, RZ, 0x1f, R3 ;  /* 0x0000001fff007819 */ /* 0x000fc80000011403 */
[----:B------:R-:W-:Y:S02]  /*1450*/  SHF.R.S32.HI R4, RZ, 0x1f, R5 ;  /* 0x0000001fff047819 */ /* 0x000fe40000011405 */
[----:B------:R-:W-:Y:S02]  /*1460*/  LEA.HI R0, R0, R3, RZ, 0x7 ;  /* 0x0000000300007211 */ /* 0x000fe400078f38ff */
[----:B------:R-:W-:Y:S02]  /*1470*/  LEA.HI R4, R4, R5, RZ, 0x7 ;  /* 0x0000000504047211 */ /* 0x000fe400078f38ff */
[----:B------:R-:W-:Y:S01]  /*1480*/  SHF.R.S32.HI R88, RZ, 0x7, R0 ;  /* 0x00000007ff587819 */ /* 0x000fe20000011400 */
[----:B------:R-:W-:Y:S01]  /*1490*/  IMAD.MOV.U32 R0, RZ, RZ, RZ ;  /* 0x000000ffff007224 */ /* 0x000fe200078e00ff */
[----:B------:R-:W-:-:S04]  /*14a0*/  SHF.R.S32.HI R3, RZ, 0x7, R4 ;  /* 0x00000007ff037819 */ /* 0x000fc80000011404 */
[----:B------:R-:W-:Y:S01]  /*14b0*/  VIMNMX R88, R88, R3, PT ;  /* 0x0000000358587248 */ /* 0x000fe20003fe0100 */
[----:B------:R-:W-:-:S03]  /*14c0*/  IMAD.MOV.U32 R3, RZ, RZ, RZ ;  /* 0x000000ffff037224 */ /* 0x000fc600078e00ff */
[----:B------:R-:W-:-:S13]  /*14d0*/  ISETP.GE.AND P1, PT, R88, 0x1, PT ;  /* 0x000000015800780c */ /* 0x000fda0003f26270 */
[----:B------:R-:W-:Y:S05]  /*14e0*/  @!P1 BRA `(.L_x_2462) ;  /* 0x0000009000589947 */ /* 0x000fea0003800000 */
        /* <DEDUP_REMOVED lines=31> */
.L_x_2463:
[----:B------:R-:W-:Y:S02]  /*16e0*/  LEA.HI R0, R190, R190, RZ, 0x1 ;  /* 0x000000bebe007211 */ /* 0x000fe400078f08ff */
[----:B------:R-:W-:Y:S02]  /*16f0*/  ISETP.NE.AND P0, PT, R18, 0x3, PT ;  /* 0x000000031200780c */ /* 0x000fe40003f05270 */
[----:B------:R-:W-:-:S05]  /*1700*/  LOP3.LUT R3, R0, 0xfffffffe, RZ, 0xc0, !PT ;  /* 0xfffffffe00037812 */ /* 0x000fca00078ec0ff */
[----:B------:R-:W-:-:S05]  /*1710*/  IMAD.IADD R0, R190, 0x1, -R3 ;  /* 0x00000001be007824 */ /* 0x000fca00078e0a03 */
[----:B------:R-:W-:-:S04]  /*1720*/  SHF.L.U32 R0, R0, 0x1f, RZ ;  /* 0x0000001f00007819 */ /* 0x000fc800000006ff */
[----:B------:R-:W0:Y:S02]  /*1730*/  SYNCS.PHASECHK.TRANS64.TRYWAIT P1, [UR38+0x28800], R0 ;  /* 0x02880000ff0075a7 */ /* 0x000e240008020166 */
[----:B0-----:R-:W-:Y:S05]  /*1740*/  @!P1 BRA `(.L_x_2464) ;  /* 0x0000011000209947 */ /* 0x001fea0003800000 */
.L_x_2634:
[----:B------:R-:W-:Y:S05]  /*1750*/  @!P0 BRA `(.L_x_2465) ;  /* 0x0000000000048947 */ /* 0x000fea0003800000 */
[----:B------:R-:W-:Y:S01]  /*1760*/  BPT.TRAP 0x1 ;  /* 0x000000040000795c */ /* 0x000fe20000300000 */
.L_x_2465:
[----:B0-----:R-:W-:Y:S02]  /*1770*/  IMAD.U32 R0, RZ, RZ, UR37 ;  /* 0x00000025ff007e24 */ /* 0x001fe4000f8e00ff */
[----:B------:R-:W-:-:S03]  /*1780*/  IMAD.U32 R3, RZ, RZ, UR36 ;  /* 0x00000024ff037e24 */ /* 0x000fc6000f8e00ff */
[----:B------:R-:W-:Y:S02]  /*1790*/  LEA R0, R0, UR38, 0x3 ;  /* 0x0000002600007c11 */ /* 0x000fe4000f8e18ff */
[----:B------:R-:W-:-:S04]  /*17a0*/  SHF.L.U32 R3, R3, 0x1f, RZ ;  /* 0x0000001f03037819 */ /* 0x000fc800000006ff */
[----:B------:R0:W1:Y:S01]  /*17b0*/  SYNCS.PHASECHK.TRANS64.TRYWAIT P2, [R0+URZ+0x28830], R3 ;  /* 0x02883003000075a7 */ /* 0x000062000804017f */
[----:B------:R-:W-:Y:S05]  /*17c0*/  @!P0 BRA `(.L_x_2466) ;  /* 0x0000000000048947 */ /* 0x000fea0003800000 */
[----:B------:R-:W-:Y:S01]  /*17d0*/  BPT.TRAP 0x1 ;  /* 0x000000040000795c */ /* 0x000fe20000300000 */
.L_x_2466:
[----:B------:R-:W2:Y:S02]  /*17e0*/  S2R R4, SR_TID.X ;  /* 0x0000000000047919 */ /* 0x000ea40000002100 */
[----:B--2---:R-:W-:Y:S01]  /*17f0*/  LOP3.LUT P1, RZ, R4, 0x7f, RZ, 0xc0, !PT ;  /* 0x0000007f04ff7812 */ /* 0x004fe2000782c0ff */
[----:B-1----:R-:W-:-:S12]  /*1800*/  @P2 BRA `(.L_x_2467) ;  /* 0x0000000000082947 */ /* 0x002fd80003800000 */
[----:B------:R-:W1:Y:S02]  /*1810*/  SYNCS.PHASECHK.TRANS64.TRYWAIT P2, [R0+URZ+0x28830], R3 ;  /* 0x02883003000075a7 */ /* 0x000e64000804017f */
[----:B-1----:R-:W-:Y:S05]  /*1820*/  @!P2 BRA `(.L_x_2468) ;  /* 0x000001100000a947 */ /* 0x002fea0003800000 */
.L_x_2467:
[----:B------:R-:W-:Y:S05]  /*1830*/  WARPSYNC.ALL ;  /* 0x0000000000007948 */ /* 0x000fea0003800000 */
[----:B------:R-:W-:Y:S01]  /*1840*/  UIADD3 UR4, UR38, 0x18400, URZ ;  /* 0x0001840026047890 */ /* 0x000fe2000fffe03f */
[----:B------:R-:W-:Y:S01]  /*1850*/  WARPGROUP.ARRIVE ;  /* 0x00000000000079c5 */ /* 0x000fe20000000000 */
[----:B------:R-:W-:Y:S01]  /*1860*/  ULOP3.LUT UR32, UR43, 0x10000, URZ, 0xfc, !UPT ;  /* 0x000100002b207892 */ /* 0x000fe2000f8efc3f */
[----:B------:R-:W2:Y:S01]  /*1870*/  LDC R8, c[0x0][0x448] ;  /* 0x00011200ff087b82 */ /* 0x000ea20000000800 */
        /* <DEDUP_REMOVED lines=24> */
[----:B--2---:R-:W-:Y:S01]  /*1a00*/  ISETP.NE.AND P2, PT, R8, 0x1, PT ;  /* 0x000000010800780c */ /* 0x004fe20003f45270 */
[----:B------:R-:W-:Y:S01]  /*1a10*/  UIADD3 UR14, UR34, 0x6, URZ ;  /* 0x00000006220e7890 */ /* 0x000fe2000fffe03f */
[----:B------:R-:W-:Y:S01]  /*1a20*/  IMAD.IADD R8, R23, 0x1, R2 ;  /* 0x0000000117087824 */ /* 0x000fe200078e0202 */
        /* <DEDUP_REMOVED lines=11> */
[----:B------:R-:W0:Y:S01]  /*1ae0*/  @P2 LDC R9, c[0x0][0x44c] ;  /* 0x00011300ff092b82 */ /* 0x000e220000000800 */
        /* <DEDUP_REMOVED lines=17> */
[----:B------:R-:W-:Y:S02]  /*1c00*/  CS2R R118, SRZ ;  /* 0x0000000000767805 */ /* 0x000fe4000001ff00 */
[----:B------:R-:W-:Y:S02]  /*1c10*/  CS2R R116, SRZ ;  /* 0x0000000000747805 */ /* 0x000fe4000001ff00 */
[----:B------:R-:W-:Y:S01]  /*1c20*/  CS2R R114, SRZ ;  /* 0x0000000000727805 */ /* 0x000fe2000001ff00 */
[----:B0-----:R-:W-:Y:S01]  /*1c30*/  @P2 IMAD.HI.U32 R9, R8, R9, RZ ;  /* 0x0000000908092227 */ /* 0x001fe200078e00ff */
[----:B------:R-:W-:-:S02]  /*1c40*/  WARPGROUP.DEPBAR.LE gsb0, 0x0 ;  /* 0x00008000000079c5 */ /* 0x000fc40000010000 */
[----:B------:R-:W-:-:S06]  /*1c50*/  WARPGROUP.ARRIVE ;  /* 0x00000000000079c5 */ /* 0x000fcc0000000000 */
[----:B------:R-:W-:Y:S01]  /*1c60*/  HGMMA.64x128x16.F32.BF16 R24, gdesc[UR4], R24, gsb0 ;  /* 0x01e00000041879f0 */ /* 0x000fe20008001818 */
[----:B------:R-:W-:Y:S01]  /*1c70*/  ULDC UR6, c[0x0][0x9d8] ;  /* 0x0002760000067ab9 */ /* 0x000fe20000000800 */
[----:B------:R-:W-:Y:S01]  /*1c80*/  ULDC UR7, c[0x0][0x988] ;  /* 0x0002620000077ab9 */ /* 0x000fe20000000800 */
        /* <DEDUP_REMOVED lines=31> */
[----:B------:R1:W2:Y:S01]  /*1e80*/  MUFU.TANH R99, R26 ;  /* 0x0000001a00637308 */ /* 0x0002a20000002400 */
[----:B0-----:R-:W0:Y:S01]  /*1e90*/  @P2 LDC R30, c[0x0][0x450] ;  /* 0x00011400ff1e2b82 */ /* 0x001e220000000800 */
[----:B------:R-:W-:Y:S01]  /*1ea0*/  FMUL.FTZ R43, R43, UR6 ;  /* 0x000000062b2b7c20 */ /* 0x000fe20008410000 */
[----:B------:R-:W-:Y:S01]  /*1eb0*/  FMUL.FTZ R46, R46, UR6 ;  /* 0x000000062e2e7c20 */ /* 0x000fe20008410000 */
[----:B------:R-:W-:Y:S01]  /*1ec0*/  FMUL.FTZ R47, R47, UR6 ;  /* 0x000000062f2f7c20 */ /* 0x000fe20008410000 */
[----:B------:R-:W-:Y:S01]  /*1ed0*/  FMUL.FTZ R50, R50, UR6 ;  /* 0x0000000632327c20 */ /* 0x000fe20008410000 */
[----:B------:R-:W-:Y:S01]  /*1ee0*/  FMUL.FTZ R51, R51, UR6 ;  /* 0x0000000633337c20 */ /* 0x000fe20008410000 */
[----:B------:R-:W-:Y:S01]  /*1ef0*/  FMUL.FTZ R54, R54, UR6 ;  /* 0x0000000636367c20 */ /* 0x000fe20008410000 */
[----:B------:R3:W4:Y:S01]  /*1f00*/  MUFU.TANH R32, R27 ;  /* 0x0000001b00207308 */ /* 0x0007220000002400 */
[----:B-1----:R-:W-:-:S02]  /*1f10*/  IMAD.MOV.U32 R26, RZ, RZ, R8 ;  /* 0x000000ffff1a7224 */ /* 0x002fc400078e0008 */
        /* <DEDUP_REMOVED lines=14> */
[----:B------:R-:W5:Y:S01]  /*2000*/  MUFU.TANH R34, R34 ;  /* 0x0000002200227308 */ /* 0x000f620000002400 */
[----:B0-----:R-:W-:Y:S01]  /*2010*/  @P2 SHF.R.U32.HI R26, RZ, R30, R9 ;  /* 0x0000001eff1a2219 */ /* 0x001fe20000011609 */
[----:B------:R-:W-:-:S02]  /*2020*/  IMAD.MOV.U32 R9, RZ, RZ, -0x80 ;  /* 0xffffff80ff097424 */ /* 0x000fc400078e00ff */
[----:B------:R-:W-:Y:S01]  /*2030*/  FMUL.FTZ R74, R74, UR6 ;  /* 0x000000064a4a7c20 */ /* 0x000fe20008410000 */
[----:B------:R-:W-:Y:S01]  /*2040*/  FMUL.FTZ R75, R75, UR6 ;  /* 0x000000064b4b7c20 */ /* 0x000fe20008410000 */
[----:B------:R-:W-:Y:S01]  /*2050*/  FMUL.FTZ R15, R37, UR6 ;  /* 0x00000006250f7c20 */ /* 0x000fe20008410000 */
[----:B------:R-:W0:Y:S01]  /*2060*/  SHFL.IDX PT, R8, R26, 0x1, 0x1c1f ;  /* 0x003c1f001a087f89 */ /* 0x000e2200000e0000 */
[----:B------:R-:W-:Y:S01]  /*2070*/  IMAD R9, R88, R9, 0x80 ;  /* 0x0000008058097424 */ /* 0x000fe200078e0209 */
[----:B------:R-:W5:Y:S01]  /*2080*/  MUFU.TANH R35, R35 ;  /* 0x0000002300237308 */ /* 0x000f620000002400 */
[----:B------:R-:W-:Y:S01]  /*2090*/  FMUL.FTZ R78, R78, UR6 ;  /* 0x000000064e4e7c20 */ /* 0x000fe20008410000 */
[----:B------:R-:W-:Y:S01]  /*20a0*/  FMUL.FTZ R79, R79, UR6 ;  /* 0x000000064f4f7c20 */ /* 0x000fe20008410000 */
[----:B---3--:R-:W-:Y:S02]  /*20b0*/  VIADD R27, R9, 0x1 ;  /* 0x00000001091b7836 */ /* 0x008fe40000000000 */
[----:B------:R-:W-:Y:S01]  /*20c0*/  FMUL.FTZ R11, R45, UR6 ;  /* 0x000000062d0b7c20 */ /* 0x000fe20008410000 */
[----:B------:R-:W-:-:S02]  /*20d0*/  IMAD.IADD R9, R16, 0x1, R9 ;  /* 0x0000000110097824 */ /* 0x000fc400078e0209 */
[----:B------:R-:W-:Y:S01]  /*20e0*/  FMUL.FTZ R14, R41, UR6 ;  /* 0x00000006290e7c20 */ /* 0x000fe20008410000 */
[C---:B------:R-:W-:Y:S01]  /*20f0*/  IMAD R27, R22.reuse, -0x2, R27 ;  /* 0xfffffffe161b7824 */ /* 0x040fe200078e021b */
[----:B------:R-:W3:Y:S01]  /*2100*/  MUFU.TANH R38, R38 ;  /* 0x0000002600267308 */ /* 0x000ee20000002400 */
[----:B------:R-:W-:Y:S02]  /*2110*/  IMAD R30, R22, -0x2, R9 ;  /* 0xfffffffe161e7824 */ /* 0x000fe400078e0209 */
[----:B------:R-:W-:Y:S01]  /*2120*/  FMUL.FTZ R82, R82, UR6 ;  /* 0x0000000652527c20 */ /* 0x000fe20008410000 */
[----:B------:R-:W-:Y:S01]  /*2130*/  FMUL.FTZ R83, R83, UR6 ;  /* 0x0000000653537c20 */ /* 0x000fe20008410000 */
[----:B------:R-:W-:Y:S01]  /*2140*/  IADD3 R97, -R17, R27, R16 ;  /* 0x0000001b11617210 */ /* 0x000fe20007ffe110 */
[----:B------:R-:W-:Y:S01]  /*2150*/  FMUL.FTZ R10, R49, UR6 ;  /* 0x00000006310a7c20 */ /* 0x000fe20008410000 */
[----:B------:R-:W-:Y:S01]  /*2160*/  FMUL.FTZ R86, R86, UR6 ;  /* 0x0000000656567c20 */ /* 0x000fe20008410000 */
[----:B------:R-:W-:Y:S01]  /*2170*/  FMUL.FTZ R5, R53, UR6 ;  /* 0x0000000635057c20 */ /* 0x000fe20008410000 */
[----:B------:R-:W3:Y:S01]  /*2180*/  MUFU.TANH R39, R39 ;  /* 0x0000002700277308 */ /* 0x000ee20000002400 */
[----:B------:R-:W-:Y:S01]  /*2190*/  FMUL.FTZ R87, R87, UR6 ;  /* 0x0000000657577c20 */ /* 0x000fe20008410000 */
[----:B------:R-:W3:Y:S01]  /*21a0*/  SHFL.IDX PT, R26, R26, RZ, 0x1c1f ;  /* 0x001c1fff1a1a7589 */ /* 0x000ee200000e0000 */
[----:B------:R-:W-:Y:S01]  /*21b0*/  FMUL.FTZ R20, R36, UR6 ;  /* 0x0000000624147c20 */ /* 0x000fe20008410000 */
[----:B------:R-:W-:Y:S01]  /*21c0*/  FMUL.FTZ R61, R61, UR6 ;  /* 0x000000063d3d7c20 */ /* 0x000fe20008410000 */
[----:B------:R-:W-:Y:S01]  /*21d0*/  FMUL.FTZ R65, R65, UR6 ;  /* 0x0000000641417c20 */ /* 0x000fe20008410000 */
[----:B0-----:R-:W-:Y:S01]  /*21e0*/  VIADDMNMX R9, R8, R97, R30, PT ;  /* 0x0000006108097246 */ /* 0x001fe2000380011e */
[----:B------:R-:W-:Y:S01]  /*21f0*/  FMUL.FTZ R13, R40, UR6 ;  /* 0x00000006280d7c20 */ /* 0x000fe20008410000 */
[----:B------:R-:W0:Y:S01]  /*2200*/  MUFU.TANH R42, R42 ;  /* 0x0000002a002a7308 */ /* 0x000e220000002400 */
[----:B------:R-:W-:Y:S01]  /*2210*/  FMUL.FTZ R69, R69, UR6 ;  /* 0x0000000645457c20 */ /* 0x000fe20008410000 */
[C---:B------:R-:W-:Y:S01]  /*2220*/  ISETP.GT.AND P3, PT, R9.reuse, RZ, PT ;  /* 0x000000ff0900720c */ /* 0x040fe20003f64270 */
[----:B------:R-:W-:Y:S01]  /*2230*/  FMUL.FTZ R12, R44, UR6 ;  /* 0x000000062c0c7c20 */ /* 0x000fe20008410000 */
[----:B------:R-:W-:Y:S01]  /*2240*/  ISETP.GT.AND P4, PT, R9, 0x1, PT ;  /* 0x000000010900780c */ /* 0x000fe20003f84270 */
[----:B------:R-:W-:Y:S01]  /*2250*/  FMUL.FTZ R73, R73, UR6 ;  /* 0x0000000649497c20 */ /* 0x000fe20008410000 */
[----:B------:R-:W-:Y:S01]  /*2260*/  ISETP.GT.AND P5, PT, R9, 0x8, PT ;  /* 0x000000080900780c */ /* 0x000fe20003fa4270 */
[----:B------:R-:W-:Y:S01]  /*2270*/  FMUL.FTZ R7, R48, UR6 ;  /* 0x0000000630077c20 */ /* 0x000fe20008410000 */
[----:B--2---:R-:W-:Y:S01]  /*2280*/  FSEL R99, R99, -INF , P3 ;  /* 0xff80000063637808 */ /* 0x004fe20001800000 */
[----:B------:R-:W2:Y:S01]  /*2290*/  MUFU.TANH R43, R43 ;  /* 0x0000002b002b7308 */ /* 0x000ea20000002400 */
[----:B----4-:R-:W-:Y:S01]  /*22a0*/  FSEL R32, R32, -INF , P4 ;  /* 0xff80000020207808 */ /* 0x010fe20002000000 */
[----:B------:R-:W-:Y:S01]  /*22b0*/  FMUL.FTZ R6, R52, UR6 ;  /* 0x0000000634067c20 */ /* 0x000fe20008410000 */
[----:B------:R-:W-:Y:S01]  /*22c0*/  ISETP.GT.AND P3, PT, R9, 0x9, PT ;  /* 0x000000090900780c */ /* 0x000fe20003f64270 */
[----:B------:R-:W-:Y:S01]  /*22d0*/  FMUL.FTZ R77, R77, UR6 ;  /* 0x000000064d4d7c20 */ /* 0x000fe20008410000 */
[----:B------:R-:W-:Y:S01]  /*22e0*/  FSEL R101, R101, -INF , P5 ;  /* 0xff80000065657808 */ /* 0x000fe20002800000 */
[----:B------:R-:W-:Y:S01]  /*22f0*/  FMUL.FTZ R3, R56, UR6 ;  /* 0x0000000638037c20 */ /* 0x000fe20008410000 */
[----:B------:R-:W-:Y:S01]  /*2300*/  FMNMX.FTZ R8, R99, R32, !PT ;  /* 0x0000002063087209 */ /* 0x000fe20007810000 */
[----:B------:R-:W4:Y:S01]  /*2310*/  MUFU.TANH R46, R46 ;  /* 0x0000002e002e7308 */ /* 0x000f220000002400 */
[----:B------:R-:W-:Y:S01]  /*2320*/  ISETP.GT.AND P4, PT, R9, 0x10, PT ;  /* 0x000000100900780c */ /* 0x000fe20003f84270 */
[----:B------:R-:W-:Y:S01]  /*2330*/  FMUL.FTZ R81, R81, UR6 ;  /* 0x0000000651517c20 */ /* 0x000fe20008410000 */
[----:B-1----:R-:W-:Y:S01]  /*2340*/  FSEL R103, R31, -INF , P3 ;  /* 0xff8000001f677808 */ /* 0x002fe20001800000 */
[----:B------:R-:W-:Y:S01]  /*2350*/  FMUL.FTZ R60, R60, UR6 ;  /* 0x000000063c3c7c20 */ /* 0x000fe20008410000 */
[----:B------:R-:W-:Y:S01]  /*2360*/  FMNMX.FTZ R8, R101, R8, !PT ;  /* 0x0000000865087209 */ /* 0x000fe20007810000 */
[----:B------:R-:W-:Y:S01]  /*2370*/  FMUL.FTZ R64, R64, UR6 ;  /* 0x0000000640407c20 */ /* 0x000fe20008410000 */
[----:B------:R-:W-:Y:S01]  /*2380*/  ISETP.GT.AND P3, PT, R9, 0x11, PT ;  /* 0x000000110900780c */ /* 0x000fe20003f64270 */
[----:B------:R-:W1:Y:S01]  /*2390*/  MUFU.TANH R47, R47 ;  /* 0x0000002f002f7308 */ /* 0x000e620000002400 */
[----:B-----5:R-:W-:Y:S01]  /*23a0*/  FSEL R105, R34, -INF , P4 ;  /* 0xff80000022697808 */ /* 0x020fe20002000000 */
[----:B------:R-:W-:Y:S01]  /*23b0*/  FMUL.FTZ R85, R85, UR6 ;  /* 0x0000000655557c20 */ /* 0x000fe20008410000 */
[----:B------:R-:W-:Y:S01]  /*23c0*/  FMNMX.FTZ R8, R103, R8, !PT ;  /* 0x0000000867087209 */ /* 0x000fe20007810000 */
[----:B------:R-:W-:Y:S01]  /*23d0*/  FMUL.FTZ R68, R68, UR6 ;  /* 0x0000000644447c20 */ /* 0x000fe20008410000 */
[----:B------:R-:W-:Y:S01]  /*23e0*/  ISETP.GT.AND P4, PT, R9, 0x18, PT ;  /* 0x000000180900780c */ /* 0x000fe20003f84270 */
[----:B------:R-:W-:Y:S01]  /*23f0*/  FMUL.FTZ R72, R72, UR6 ;  /* 0x0000000648487c20 */ /* 0x000fe20008410000 */
[----:B------:R-:W-:Y:S01]  /*2400*/  FSEL R107, R35, -INF , P3 ;  /* 0xff800000236b7808 */ /* 0x000fe20001800000 */
[----:B------:R-:W5:Y:S01]  /*2410*/  MUFU.TANH R50, R50 ;  /* 0x0000003200327308 */ /* 0x000f620000002400 */
[----:B------:R-:W-:Y:S01]  /*2420*/  FMNMX.FTZ R8, R105, R8, !PT ;  /* 0x0000000869087209 */ /* 0x000fe20007810000 */
[----:B------:R-:W-:Y:S01]  /*2430*/  FMUL.FTZ R76, R76, UR6 ;  /* 0x000000064c4c7c20 */ /* 0x000fe20008410000 */
[----:B------:R-:W-:Y:S01]  /*2440*/  ISETP.GT.AND P3, PT, R9, 0x19, PT ;  /* 0x000000190900780c */ /* 0x000fe20003f64270 */
[----:B------:R-:W-:Y:S01]  /*2450*/  FMUL.FTZ R80, R80, UR6 ;  /* 0x0000000650507c20 */ /* 0x000fe20008410000 */
[----:B---3--:R-:W-:Y:S01]  /*2460*/  FSEL R109, R38, -INF , P4 ;  /* 0xff800000266d7808 */ /* 0x008fe20002000000 */
[----:B------:R-:W-:Y:S01]  /*2470*/  FMUL.FTZ R84, R84, UR6 ;  /* 0x0000000654547c20 */ /* 0x000fe20008410000 */
[----:B------:R-:W-:Y:S01]  /*2480*/  FMNMX.FTZ R8, R107, R8, !PT ;  /* 0x000000086b087209 */ /* 0x000fe20007810000 */
[----:B------:R-:W3:Y:S01]  /*2490*/  MUFU.TANH R51, R51 ;  /* 0x0000003300337308 */ /* 0x000ee20000002400 */
[----:B------:R-:W-:Y:S01]  /*24a0*/  ISETP.GT.AND P4, PT, R9, 0x20, PT ;  /* 0x000000200900780c */ /* 0x000fe20003f84270 */
[----:B------:R3:W-:Y:S01]  /*24b0*/  @!P1 SYNCS.ARRIVE.TRANS64.RED.A1T0 RZ, [R0+URZ], RZ ;  /* 0x000000ff00ff99a7 */ /* 0x0007e2000810043f */
[----:B------:R-:W-:-:S02]  /*24c0*/  FSEL R111, R39, -INF , P3 ;  /* 0xff800000276f7808 */ /* 0x000fc40001800000 */
[----:B------:R-:W-:Y:S02]  /*24d0*/  FMNMX.FTZ R8, R109, R8, !PT ;  /* 0x000000086d087209 */ /* 0x000fe40007810000 */
[----:B------:R-:W-:Y:S01]  /*24e0*/  ISETP.GT.AND P3, PT, R9, 0x21, PT ;  /* 0x000000210900780c */ /* 0x000fe20003f64270 */
[----:B------:R-:W-:Y:S01]  /*24f0*/  MUFU.TANH R54, R54 ;  /* 0x0000003600367308 */ /* 0x000fe20000002400 */
[----:B0-----:R-:W-:Y:S02]  /*2500*/  FSEL R113, R42, -INF , P4 ;  /* 0xff8000002a717808 */ /* 0x001fe40002000000 */
[----:B------:R-:W-:Y:S02]  /*2510*/  FMNMX.FTZ R8, R111, R8, !PT ;  /* 0x000000086f087209 */ /* 0x000fe40007810000 */
[----:B------:R-:W-:Y:S02]  /*2520*/  ISETP.GT.AND P4, PT, R9, 0x28, PT ;  /* 0x000000280900780c */ /* 0x000fe40003f84270 */
[----:B--2---:R-:W-:Y:S01]  /*2530*/  FSEL R95, R43, -INF , P3 ;  /* 0xff8000002b5f7808 */ /* 0x004fe20001800000 */
[----:B------:R-:W0:Y:S01]  /*2540*/  MUFU.TANH R55, R55 ;  /* 0x0000003700377308 */ /* 0x000e220000002400 */
[----:B------:R-:W-:Y:S01]  /*2550*/  FMNMX.FTZ R34, R113, R8, !PT ;  /* 0x0000000871227209 */ /* 0x000fe20007810000 */
[----:B------:R-:W-:Y:S01]  /*2560*/  FMUL.FTZ R8, R71, UR6 ;  /* 0x0000000647087c20 */ /* 0x000fe20008410000 */
[----:B------:R-:W-:-:S02]  /*2570*/  ISETP.GT.AND P3, PT, R9, 0x29, PT ;  /* 0x000000290900780c */ /* 0x000fc40003f64270 */
[----:B----4-:R-:W-:Y:S02]  /*2580*/  FSEL R93, R46, -INF , P4 ;  /* 0xff8000002e5d7808 */ /* 0x010fe40002000000 */
[----:B------:R-:W-:Y:S01]  /*2590*/  FMNMX.FTZ R34, R95, R34, !PT ;  /* 0x000000225f227209 */ /* 0x000fe20007810000 */
[----:B------:R-:W-:Y:S01]  /*25a0*/  MUFU.TANH R57, R58 ;  /* 0x0000003a00397308 */ /* 0x000fe20000002400 */
[----:B------:R-:W-:Y:S02]  /*25b0*/  ISETP.GT.AND P4, PT, R9, 0x30, PT ;  /* 0x000000300900780c */ /* 0x000fe40003f84270 */
[----:B-1----:R-:W-:Y:S02]  /*25c0*/  FSEL R91, R47, -INF , P3 ;  /* 0xff8000002f5b7808 */ /* 0x002fe40001800000 */
[----:B------:R-:W-:Y:S02]  /*25d0*/  FMNMX.FTZ R34, R93, R34, !PT ;  /* 0x000000225d227209 */ /* 0x000fe40007810000 */
[----:B------:R-:W-:Y:S01]  /*25e0*/  ISETP.GT.AND P3, PT, R9, 0x31, PT ;  /* 0x000000310900780c */ /* 0x000fe20003f64270 */
[----:B------:R-:W1:Y:S01]  /*25f0*/  MUFU.TANH R27, R59 ;  /* 0x0000003b001b7308 */ /* 0x000e620000002400 */
[----:B-----5:R-:W-:-:S02]  /*2600*/  FSEL R71, R50, -INF , P4 ;  /* 0xff80000032477808 */ /* 0x020fc40002000000 */
[----:B------:R-:W-:Y:S01]  /*2610*/  FMNMX.FTZ R34, R91, R34, !PT ;  /* 0x000000225b227209 */ /* 0x000fe20007810000 */
[----:B------:R-:W2:Y:S01]  /*2620*/  @P2 LDC R50, c[0x0][0x450] ;  /* 0x00011400ff322b82 */ /* 0x000ea20000000800 */
[----:B------:R-:W-:Y:S02]  /*2630*/  ISETP.GT.AND P4, PT, R9, 0x38, PT ;  /* 0x000000380900780c */ /* 0x000fe40003f84270 */
[----:B------:R-:W-:Y:S01]  /*2640*/  FMNMX.FTZ R34, R71, R34, !PT ;  /* 0x0000002247227209 */ /* 0x000fe20007810000 */
[----:B------:R3:W-:Y:S01]  /*2650*/  MUFU.TANH R33, R67 ;  /* 0x0000004300217308 */ /* 0x0007e20000002400 */
[----:B------:R-:W-:-:S04]  /*2660*/  VIADDMNMX R30, R26, R97, R30, PT ;  /* 0x000000611a1e7246 */ /* 0x000fc8000380011e */
[----:B------:R-:W-:-:S03]  /*2670*/  ISETP.GT.AND P5, PT, R30, 0x8, PT ;  /* 0x000000081e00780c */ /* 0x000fc60003fa4270 */
[----:B------:R-:W4:Y:S01]  /*2680*/  MUFU.TANH R62, R62 ;  /* 0x0000003e003e7308 */ /* 0x000f220000002400 */
[----:B---3--:R-:W-:Y:S02]  /*2690*/  FSEL R67, R51, -INF , P3 ;  /* 0xff80000033437808 */ /* 0x008fe40001800000 */
[----:B------:R-:W-:Y:S02]  /*26a0*/  ISETP.GT.AND P3, PT, R9, 0x39, PT ;  /* 0x000000390900780c */ /* 0x000fe40003f64270 */
[----:B------:R-:W-:Y:S02]  /*26b0*/  FMNMX.FTZ R34, R67, R34, !PT ;  /* 0x0000002243227209 */ /* 0x000fe40007810000 */
[----:B0-----:R-:W-:Y:S01]  /*26c0*/  FSEL R59, R55, -INF , P3 ;  /* 0xff800000373b7808 */ /* 0x001fe20001800000 */
[----:B------:R0:W3:Y:S01]  /*26d0*/  MUFU.TANH R29, R63 ;  /* 0x0000003f001d7308 */ /* 0x0000e20000002400 */
[----:B------:R-:W-:-:S04]  /*26e0*/  ISETP.GT.AND P3, PT, R9, 0x41, PT ;  /* 0x000000410900780c */ /* 0x000fc80003f64270 */
[----:B-1----:R-:W-:Y:S02]  /*26f0*/  FSEL R55, R27, -INF , P3 ;  /* 0xff8000001b377808 */ /* 0x002fe40001800000 */
[C---:B------:R-:W-:Y:S01]  /*2700*/  ISETP.GT.AND P3, PT, R9.reuse, 0x49, PT ;  /* 0x000000490900780c */ /* 0x040fe20003f64270 */
[----:B------:R-:W1:Y:S01]  /*2710*/  MUFU.TANH R66, R66 ;  /* 0x0000004200427308 */ /* 0x000e620000002400 */
        /* <DEDUP_REMOVED lines=8> */
[----:B----4-:R-:W-:Y:S01]  /*27a0*/  FSEL R27, R62, -INF , P4 ;  /* 0xff8000003e1b7808 */ /* 0x010fe20002000000 */
[----:B------:R-:W4:Y:S01]  /*27b0*/  MUFU.TANH R8, R8 ;  /* 0x0000000800087308 */ /* 0x000f220000002400 */
[----:B------:R-:W-:Y:S02]  /*27c0*/  FMNMX.FTZ R34, R55, R34, !PT ;  /* 0x0000002237227209 */ /* 0x000fe40007810000 */
[----:B------:R-:W-:Y:S02]  /*27d0*/  ISETP.GT.AND P4, PT, R9, 0x50, PT ;  /* 0x000000500900780c */ /* 0x000fe40003f84270 */
[----:B---3--:R-:W-:-:S02]  /*27e0*/  FSEL R31, R29, -INF , P3 ;  /* 0xff8000001d1f7808 */ /* 0x008fc40001800000 */
[----:B------:R-:W-:Y:S01]  /*27f0*/  FMNMX.FTZ R34, R27, R34, !PT ;  /* 0x000000221b227209 */ /* 0x000fe20007810000 */
[----:B------:R-:W3:Y:S01]  /*2800*/  MUFU.TANH R39, R74 ;  /* 0x0000004a00277308 */ /* 0x000ee20000002400 */
[----:B------:R-:W-:Y:S02]  /*2810*/  ISETP.GT.AND P3, PT, R9, 0x51, PT ;  /* 0x000000510900780c */ /* 0x000fe40003f64270 */
[----:B-1----:R-:W-:Y:S02]  /*2820*/  FSEL R29, R66, -INF , P4 ;  /* 0xff800000421d7808 */ /* 0x002fe40002000000 */
[----:B------:R-:W-:Y:S02]  /*2830*/  FMNMX.FTZ R34, R31, R34, !PT ;  /* 0x000000221f227209 */ /* 0x000fe40007810000 */
[----:B------:R-:W-:Y:S01]  /*2840*/  ISETP.GT.AND P4, PT, R9, 0x58, PT ;  /* 0x000000580900780c */ /* 0x000fe20003f84270 */
[----:B------:R-:W1:Y:S01]  /*2850*/  MUFU.TANH R37, R75 ;  /* 0x0000004b00257308 */ /* 0x000e620000002400 */
[----:B------:R-:W-:-:S02]  /*2860*/  FSEL R33, R33, -INF , P3 ;  /* 0xff80000021217808 */ /* 0x000fc40001800000 */
[----:B------:R-:W-:Y:S02]  /*2870*/  FMNMX.FTZ R34, R29, R34, !PT ;  /* 0x000000221d227209 */ /* 0x000fe40007810000 */
[----:B------:R-:W-:Y:S02]  /*2880*/  ISETP.GT.AND P3, PT, R9, 0x59, PT ;  /* 0x000000590900780c */ /* 0x000fe40003f64270 */
[----:B0-----:R-:W-:Y:S01]  /*2890*/  FSEL R35, R35, -INF , P4 ;  /* 0xff80000023237808 */ /* 0x001fe20002000000 */
[----:B------:R-:W0:Y:S01]  /*28a0*/  MUFU.TANH R43, R78 ;  /* 0x0000004e002b7308 */ /* 0x000e220000002400 */
[----:B------:R-:W-:Y:S02]  /*28b0*/  FMNMX.FTZ R34, R33, R34, !PT ;  /* 0x0000002221227209 */ /* 0x000fe40007810000 */
[----:B------:R-:W-:Y:S02]  /*28c0*/  ISETP.GT.AND P4, PT, R9, 0x60, PT ;  /* 0x000000600900780c */ /* 0x000fe40003f84270 */
[----:B----4-:R-:W-:-:S02]  /*28d0*/  FSEL R41, R8, -INF , P3 ;  /* 0xff80000008297808 */ /* 0x010fc40001800000 */
[----:B------:R-:W-:Y:S01]  /*28e0*/  FMNMX.FTZ R34, R35, R34, !PT ;  /* 0x0000002223227209 */ /* 0x000fe20007810000 */
[----:B------:R-:W4:Y:S01]  /*28f0*/  MUFU.TANH R45, R79 ;  /* 0x0000004f002d7308 */ /* 0x000f220000002400 */
[----:B------:R-:W-:Y:S02]  /*2900*/  ISETP.GT.AND P3, PT, R9, 0x61, PT ;  /* 0x000000610900780c */ /* 0x000fe40003f64270 */
[----:B---3--:R-:W-:Y:S02]  /*2910*/  FSEL R39, R39, -INF , P4 ;  /* 0xff80000027277808 */ /* 0x008fe40002000000 */
[----:B------:R-:W-:Y:S02]  /*2920*/  FMNMX.FTZ R34, R41, R34, !PT ;  /* 0x0000002229227209 */ /* 0x000fe40007810000 */
[----:B------:R-:W-:Y:S01]  /*2930*/  ISETP.GT.AND P4, PT, R9, 0x68, PT ;  /* 0x000000680900780c */ /* 0x000fe20003f84270 */
[----:B------:R-:W3:Y:S01]  /*2940*/  MUFU.TANH R47, R82 ;  /* 0x00000052002f7308 */ /* 0x000ee20000002400 */
[----:B-1----:R-:W-:-:S02]  /*2950*/  FSEL R37, R37, -INF , P3 ;  /* 0xff80000025257808 */ /* 0x002fc40001800000 */
        /* <DEDUP_REMOVED lines=8> */
[----:B------:R-:W1:Y:S01]  /*29e0*/  MUFU.TANH R53, R86 ;  /* 0x0000005600357308 */ /* 0x000e620000002400 */
[----:B------:R-:W-:Y:S02]  /*29f0*/  ISETP.GT.AND P3, PT, R9, 0x71, PT ;  /* 0x000000710900780c */ /* 0x000fe40003f64270 */
[----:B---3--:R-:W-:Y:S02]  /*2a00*/  FSEL R47, R47, -INF , P4 ;  /* 0xff8000002f2f7808 */ /* 0x008fe40002000000 */
[----:B------:R-:W-:Y:S02]  /*2a10*/  FMNMX.FTZ R34, R45, R34, !PT ;  /* 0x000000222d227209 */ /* 0x000fe40007810000 */
[----:B------:R-:W-:Y:S01]  /*2a20*/  ISETP.GT.AND P4, PT, R9, 0x78, PT ;  /* 0x000000780900780c */ /* 0x000fe20003f84270 */
[----:B------:R-:W3:Y:S01]  /*2a30*/  MUFU.TANH R51, R87 ;  /* 0x0000005700337308 */ /* 0x000ee20000002400 */
[----:B0-----:R-:W-:-:S02]  /*2a40*/  FSEL R49, R49, -INF , P3 ;  /* 0xff80000031317808 */ /* 0x001fc40001800000 */
[----:B------:R-:W-:Y:S02]  /*2a50*/  FMNMX.FTZ R34, R47, R34, !PT ;  /* 0x000000222f227209 */ /* 0x000fe40007810000 */
[----:B------:R-:W-:Y:S02]  /*2a60*/  ISETP.GT.AND P3, PT, R9, 0x79, PT ;  /* 0x000000790900780c */ /* 0x000fe40003f64270 */
[----:B------:R-:W-:Y:S01]  /*2a70*/  FMNMX.FTZ R34, R49, R34, !PT ;  /* 0x0000002231227209 */ /* 0x000fe20007810000 */
[----:B------:R-:W-:Y:S01]  /*2a80*/  MUFU.TANH R21, R21 ;  /* 0x0000001500157308 */ /* 0x000fe20000002400 */
[----:B-1----:R-:W-:Y:S02]  /*2a90*/  FSEL R53, R53, -INF , P4 ;  /* 0xff80000035357808 */ /* 0x002fe40002000000 */
[----:B------:R-:W-:Y:S02]  /*2aa0*/  ISETP.GT.AND P4, PT, R30, 0x1, PT ;  /* 0x000000011e00780c */ /* 0x000fe40003f84270 */
[----:B------:R-:W-:-:S03]  /*2ab0*/  FMNMX.FTZ R34, R53, R34, !PT ;  /* 0x0000002235227209 */ /* 0x000fc60007810000 */
[----:B------:R-:W0:Y:S01]  /*2ac0*/  MUFU.TANH R89, R89 ;  /* 0x0000005900597308 */ /* 0x000e220000002400 */
[----:B---3--:R-:W-:-:S04]  /*2ad0*/  FSEL R51, R51, -INF , P3 ;  /* 0xff80000033337808 */ /* 0x008fc80001800000 */
[----:B------:R-:W-:-:S03]  /*2ae0*/  FMNMX.FTZ R34, R51, R34, !PT ;  /* 0x0000002233227209 */ /* 0x000fc60007810000 */
[----:B------:R-:W1:Y:S02]  /*2af0*/  MUFU.TANH R90, R90 ;  /* 0x0000005a005a7308 */ /* 0x000e640000002400 */
[----:B------:R-:W3:Y:S06]  /*2b00*/  SHFL.BFLY PT, R9, R34, 0x2, 0x1f ;  /* 0x0c401f0022097f89 */ /* 0x000eec00000e0000 */
[----:B------:R-:W4:Y:S01]  /*2b10*/  MUFU.TANH R28, R28 ;  /* 0x0000001c001c7308 */ /* 0x000f220000002400 */
[----:B0-----:R-:W-:Y:S02]  /*2b20*/  FSEL R89, R89, -INF , P4 ;  /* 0xff80000059597808 */ /* 0x001fe40002000000 */
[----:B------:R-:W-:-:S05]  /*2b30*/  ISETP.GT.AND P4, PT, R30, 0x10, PT ;  /* 0x000000101e00780c */ /* 0x000fca0003f84270 */
[----:B------:R-:W-:Y:S08]  /*2b40*/  MUFU.TANH R24, R24 ;  /* 0x0000001800187308 */ /* 0x000ff00000002400 */
[----:B------:R-:W0:Y:S01]  /*2b50*/  MUFU.TANH R25, R25 ;  /* 0x0000001900197308 */ /* 0x000e220000002400 */
[----:B---3--:R-:W-:-:S05]  /*2b60*/  FMNMX.FTZ R9, R34, R9, !PT ;  /* 0x0000000922097209 */ /* 0x008fca0007810000 */
[----:B------:R-:W3:Y:S02]  /*2b70*/  SHFL.BFLY PT, R8, R9, 0x1, 0x1f ;  /* 0x0c201f0009087f89 */ /* 0x000ee400000e0000 */
[----:B------:R-:W-:Y:S08]  /*2b80*/  MUFU.TANH R20, R20 ;  /* 0x0000001400147308 */ /* 0x000ff00000002400 */
[----:B------:R1:W-:Y:S08]  /*2b90*/  MUFU.TANH R36, R61 ;  /* 0x0000003d00247308 */ /* 0x0003f00000002400 */
[----:B------:R-:W5:Y:S01]  /*2ba0*/  MUFU.TANH R15, R15 ;  /* 0x0000000f000f7308 */ /* 0x000f620000002400 */
[----:B-1----:R-:W-:-:S02]  /*2bb0*/  FSEL R61, R90, -INF , P5 ;  /* 0xff8000005a3d7808 */ /* 0x002fc40002800000 */
[----:B---3--:R-:W-:Y:S01]  /*2bc0*/  FMNMX.FTZ R9, R9, R8, !PT ;  /* 0x0000000809097209 */ /* 0x008fe20007810000 */
[----:B------:R-:W-:-:S04]  /*2bd0*/  IMAD.U32 R8, RZ, RZ, UR7 ;  /* 0x00000007ff087e24 */ /* 0x000fc8000f8e00ff */
[----:B------:R4:W-:Y:S01]  /*2be0*/  MUFU.TANH R38, R65 ;  /* 0x0000004100267308 */ /* 0x0009e20000002400 */
[C---:B------:R-:W-:Y:S01]  /*2bf0*/  FSETP.NEU.FTZ.AND P3, PT, R9.reuse, -INF , PT ;  /* 0xff8000000900780b */ /* 0x040fe20003f7d000 */
[----:B------:R-:W-:-:S05]  /*2c00*/  FMUL.FTZ R34, R9, R8 ;  /* 0x0000000809227220 */ /* 0x000fca0000410000 */
[----:B------:R-:W-:Y:S01]  /*2c10*/  FSEL R42, R34, RZ, P3 ;  /* 0x000000ff222a7208 */ /* 0x000fe20001800000 */
[----:B------:R-:W-:Y:S01]  /*2c20*/  MUFU.TANH R13, R13 ;  /* 0x0000000d000d7308 */ /* 0x000fe20000002400 */
[----:B------:R-:W-:-:S03]  /*2c30*/  ISETP.GT.AND P3, PT, R30, RZ, PT ;  /* 0x000000ff1e00720c */ /* 0x000fc60003f64270 */
[-CC-:B------:R-:W-:Y:S01]  /*2c40*/  FFMA.FTZ R32, R32, R8.reuse, -R42.reuse ;  /* 0x0000000820207223 */ /* 0x180fe2000001082a */
[----:B------:R-:W-:Y:S01]  /*2c50*/  FSEL R21, R21, -INF , P3 ;  /* 0xff80000015157808 */ /* 0x000fe20001800000 */
[-CC-:B------:R-:W-:Y:S01]  /*2c60*/  FFMA.FTZ R175, R93, R8.reuse, -R42.reuse ;  /* 0x000000085daf7223 */ /* 0x180fe2000001082a */
[----:B------:R-:W-:Y:S01]  /*2c70*/  ISETP.GT.AND P3, PT, R30, 0x9, PT ;  /* 0x000000091e00780c */ /* 0x000fe20003f64270 */
[----:B------:R1:W-:Y:S01]  /*2c80*/  MUFU.EX2 R26, R32 ;  /* 0x00000020001a7308 */ /* 0x0003e20000000800 */
[-CC-:B------:R-:W-:Y:S01]  /*2c90*/  FFMA.FTZ R169, R71, R8.reuse, -R42.reuse ;  /* 0x0000000847a97223 */ /* 0x180fe2000001082a */
[-CC-:B------:R-:W-:Y:S01]  /*2ca0*/  FFMA.FTZ R171, R63, R8.reuse, -R42.reuse ;  /* 0x000000083fab7223 */ /* 0x180fe2000001082a */
[----:B----4-:R-:W-:Y:S01]  /*2cb0*/  FSEL R65, R28, -INF , P3 ;  /* 0xff8000001c417808 */ /* 0x010fe20001800000 */
[-CC-:B------:R-:W-:Y:S01]  /*2cc0*/  FFMA.FTZ R181, R99, R8.reuse, -R42.reuse ;  /* 0x0000000863b57223 */ /* 0x180fe2000001082a */
[C---:B------:R-:W-:Y:S01]  /*2cd0*/  ISETP.GT.AND P3, PT, R30.reuse, 0x11, PT ;  /* 0x000000111e00780c */ /* 0x040fe20003f64270 */
[-CC-:B------:R-:W-:Y:S01]  /*2ce0*/  FFMA.FTZ R183, R101, R8.reuse, -R42.reuse ;  /* 0x0000000865b77223 */ /* 0x180fe2000001082a */
[-CC-:B------:R-:W-:Y:S01]  /*2cf0*/  FFMA.FTZ R103, R103, R8.reuse, -R42.reuse ;  /* 0x0000000867677223 */ /* 0x180fe2000001082a */
[----:B------:R3:W-:Y:S01]  /*2d00*/  MUFU.TANH R40, R69 ;  /* 0x0000004500287308 */ /* 0x0007e20000002400 */
[----:B-1----:R-:W-:Y:S01]  /*2d10*/  FMNMX.FTZ R32, R21, R89, !PT ;  /* 0x0000005915207209 */ /* 0x002fe20007810000 */
[-CC-:B------:R-:W-:Y:S01]  /*2d20*/  FFMA.FTZ R153, R57, R8.reuse, -R42.reuse ;  /* 0x0000000839997223 */ /* 0x180fe2000001082a */
[----:B0-----:R-:W-:Y:S01]  /*2d30*/  FSEL R25, R25, -INF , P3 ;  /* 0xff80000019197808 */ /* 0x001fe20001800000 */
[--C-:B------:R-:W-:Y:S01]  /*2d40*/  FFMA.FTZ R155, R27, R8, -R42.reuse ;  /* 0x000000081b9b7223 */ /* 0x100fe2000001082a */
[----:B------:R-:W-:Y:S01]  /*2d50*/  FMNMX.FTZ R32, R61, R32, !PT ;  /* 0x000000203d207209 */ /* 0x000fe20007810000 */
[-CC-:B------:R-:W-:Y:S01]  /*2d60*/  FFMA.FTZ R177, R105, R8.reuse, -R42.reuse ;  /* 0x0000000869b17223 */ /* 0x180fe2000001082a */
[----:B------:R-:W-:Y:S01]  /*2d70*/  ISETP.GT.AND P3, PT, R30, 0x19, PT ;  /* 0x000000191e00780c */ /* 0x000fe20003f64270 */
[----:B------:R-:W0:Y:S01]  /*2d80*/  MUFU.TANH R14, R14 ;  /* 0x0000000e000e7308 */ /* 0x000e220000002400 */
[----:B---3--:R-:W-:Y:S01]  /*2d90*/  FSEL R69, R24, -INF , P4 ;  /* 0xff80000018457808 */ /* 0x008fe20002000000 */
[--C-:B------:R-:W-:Y:S01]  /*2da0*/  FFMA.FTZ R24, R55, R8, -R42.reuse ;  /* 0x0000000837187223 */ /* 0x100fe2000001082a */
[----:B------:R-:W-:Y:S01]  /*2db0*/  FMNMX.FTZ R32, R65, R32, !PT ;  /* 0x0000002041207209 */ /* 0x000fe20007810000 */
[-CC-:B------:R-:W-:Y:S01]  /*2dc0*/  FFMA.FTZ R179, R109, R8.reuse, -R42.reuse ;  /* 0x000000086db37223 */ /* 0x180fe2000001082a */
[C---:B------:R-:W-:Y:S01]  /*2dd0*/  ISETP.GT.AND P4, PT, R30.reuse, 0x18, PT ;  /* 0x000000181e00780c */ /* 0x040fe20003f84270 */
[--C-:B------:R-:W-:Y:S01]  /*2de0*/  FFMA.FTZ R173, R113, R8, -R42.reuse ;  /* 0x0000000871ad7223 */ /* 0x100fe2000001082a */
[----:B------:R-:W-:Y:S01]  /*2df0*/  FMNMX.FTZ R32, R69, R32, !PT ;  /* 0x0000002045207209 */ /* 0x000fe20007810000 */
[----:B------:R-:W-:Y:S01]  /*2e00*/  MUFU.TANH R12, R12 ;  /* 0x0000000c000c7308 */ /* 0x000fe20000002400 */
[----:B-----5:R-:W-:Y:S01]  /*2e10*/  FSEL R15, R15, -INF , P3 ;  /* 0xff8000000f0f7808 */ /* 0x020fe20001800000 */
[--C-:B------:R-:W-:Y:S01]  /*2e20*/  FFMA.FTZ R157, R29, R8, -R42.reuse ;  /* 0x000000081d9d7223 */ /* 0x100fe2000001082a */
[----:B------:R-:W-:Y:S01]  /*2e30*/  FMNMX.FTZ R32, R25, R32, !PT ;  /* 0x0000002019207209 */ /* 0x000fe20007810000 */
[-CC-:B------:R-:W-:Y:S01]  /*2e40*/  FFMA.FTZ R159, R35, R8.reuse, -R42.reuse ;  /* 0x00000008239f7223 */ /* 0x180fe2000001082a */
[----:B------:R-:W-:Y:S01]  /*2e50*/  ISETP.GT.AND P3, PT, R30, 0x21, PT ;  /* 0x000000211e00780c */ /* 0x000fe20003f64270 */
[-CC-:B------:R-:W-:Y:S01]  /*2e60*/  FFMA.FTZ R161, R39, R8.reuse, -R42.reuse ;  /* 0x0000000827a17223 */ /* 0x180fe2000001082a */
[-CC-:B------:R-:W-:Y:S01]  /*2e70*/  FFMA.FTZ R163, R43, R8.reuse, -R42.reuse ;  /* 0x000000082ba37223 */ /* 0x180fe2000001082a */
[----:B------:R1:W-:Y:S01]  /*2e80*/  MUFU.TANH R44, R73 ;  /* 0x00000049002c7308 */ /* 0x0003e20000002400 */
[----:B0-----:R-:W-:Y:S01]  /*2e90*/  FSEL R75, R14, -INF , P3 ;  /* 0xff8000000e4b7808 */ /* 0x001fe20001800000 */
[-CC-:B------:R-:W-:Y:S01]  /*2ea0*/  FFMA.FTZ R14, R59, R8.reuse, -R42.reuse ;  /* 0x000000083b0e7223 */ /* 0x180fe2000001082a */
[----:B------:R-:W-:Y:S01]  /*2eb0*/  ISETP.GT.AND P3, PT, R30, 0x29, PT ;  /* 0x000000291e00780c */ /* 0x000fe20003f64270 */
[-CC-:B------:R-:W-:Y:S01]  /*2ec0*/  FFMA.FTZ R165, R47, R8.reuse, -R42.reuse ;  /* 0x000000082fa57223 */ /* 0x180fe2000001082a */
[-CC-:B------:R-:W-:Y:S01]  /*2ed0*/  FFMA.FTZ R49, R49, R8.reuse, -R42.reuse ;  /* 0x0000000831317223 */ /* 0x180fe2000001082a */
[-CC-:B------:R-:W-:Y:S01]  /*2ee0*/  FFMA.FTZ R167, R53, R8.reuse, -R42.reuse ;  /* 0x0000000835a77223 */ /* 0x180fe2000001082a */
[-CC-:B------:R-:W-:Y:S01]  /*2ef0*/  FFMA.FTZ R51, R51, R8.reuse, -R42.reuse ;  /* 0x0000000833337223 */ /* 0x180fe2000001082a */
[----:B------:R-:W0:Y:S01]  /*2f00*/  MUFU.TANH R11, R11 ;  /* 0x0000000b000b7308 */ /* 0x000e220000002400 */
[----:B-1----:R-:W-:Y:S01]  /*2f10*/  FSEL R73, R20, -INF , P4 ;  /* 0xff80000014497808 */ /* 0x002fe20002000000 */
[----:B------:R-:W-:Y:S01]  /*2f20*/  FFMA.FTZ R20, R107, R8, -R42 ;  /* 0x000000086b147223 */ /* 0x000fe2000001082a */
[----:B------:R-:W-:-:S02]  /*2f30*/  ISETP.GT.AND P4, PT, R30, 0x20, PT ;  /* 0x000000201e00780c */ /* 0x000fc40003f84270 */
[----:B------:R-:W-:Y:S02]  /*2f40*/  CS2R R112, SRZ ;  /* 0x0000000000707805 */ /* 0x000fe4000001ff00 */
[----:B------:R-:W-:Y:S02]  /*2f50*/  FMNMX.FTZ R32, R73, R32, !PT ;  /* 0x0000002049207209 */ /* 0x000fe40007810000 */
[----:B------:R-:W-:Y:S02]  /*2f60*/  CS2R R108, SRZ ;  /* 0x00000000006c7805 */ /* 0x000fe4000001ff00 */
[----:B------:R-:W-:Y:S01]  /*2f70*/  FSEL R13, R13, -INF , P4 ;  /* 0xff8000000d0d7808 */ /* 0x000fe20002000000 */
[----:B------:R-:W1:Y:S01]  /*2f80*/  MUFU.TANH R7, R7 ;  /* 0x0000000700077308 */ /* 0x000e620000002400 */
[----:B------:R-:W-:Y:S02]  /*2f90*/  FMNMX.FTZ R32, R15, R32, !PT ;  /* 0x000000200f207209 */ /* 0x000fe40007810000 */
[----:B------:R-:W-:-:S02]  /*2fa0*/  CS2R R106, SRZ ;  /* 0x00000000006a7805 */ /* 0x000fc4000001ff00 */
[----:B------:R-:W-:Y:S02]  /*2fb0*/  ISETP.GT.AND P4, PT, R30, 0x28, PT ;  /* 0x000000281e00780c */ /* 0x000fe40003f84270 */
[----:B------:R-:W-:Y:S02]  /*2fc0*/  CS2R R104, SRZ ;  /* 0x0000000000687805 */ /* 0x000fe4000001ff00 */
[----:B------:R-:W-:Y:S01]  /*2fd0*/  FMNMX.FTZ R32, R13, R32, !PT ;  /* 0x000000200d207209 */ /* 0x000fe20007810000 */
[----:B------:R-:W-:Y:S03]  /*2fe0*/  MUFU.TANH R10, R10 ;  /* 0x0000000a000a7308 */ /* 0x000fe60000002400 */
[----:B------:R-:W-:Y:S02]  /*2ff0*/  FMNMX.FTZ R32, R75, R32, !PT ;  /* 0x000000204b207209 */ /* 0x000fe40007810000 */
[----:B0-----:R-:W-:-:S02]  /*3000*/  FSEL R79, R11, -INF , P3 ;  /* 0xff8000000b4f7808 */ /* 0x001fc40001800000 */
[----:B------:R-:W-:Y:S01]  /*3010*/  ISETP.GT.AND P3, PT, R30, 0x31, PT ;  /* 0x000000311e00780c */ /* 0x000fe20003f64270 */
[----:B------:R-:W0:Y:S08]  /*3020*/  MUFU.TANH R6, R6 ;  /* 0x0000000600067308 */ /* 0x000e300000002400 */
[----:B------:R3:W-:Y:S08]  /*3030*/  MUFU.TANH R46, R77 ;  /* 0x0000004d002e7308 */ /* 0x0007f00000002400 */
[----:B------:R-:W-:Y:S01]  /*3040*/  MUFU.TANH R5, R5 ;  /* 0x0000000500057308 */ /* 0x000fe20000002400 */
[----:B---3--:R-:W-:Y:S01]  /*3050*/  FSEL R77, R12, -INF , P4 ;  /* 0xff8000000c4d7808 */ /* 0x008fe20002000000 */
[----:B------:R-:W-:Y:S01]  /*3060*/  FFMA.FTZ R12, R111, R8, -R42 ;  /* 0x000000086f0c7223 */ /* 0x000fe2000001082a */
[----:B------:R-:W-:-:S02]  /*3070*/  ISETP.GT.AND P4, PT, R30, 0x30, PT ;  /* 0x000000301e00780c */ /* 0x000fc40003f84270 */
[----:B------:R-:W-:Y:S02]  /*3080*/  CS2R R110, SRZ ;  /* 0x00000000006e7805 */ /* 0x000fe4000001ff00 */
[----:B------:R-:W-:Y:S02]  /*3090*/  FMNMX.FTZ R32, R77, R32, !PT ;  /* 0x000000204d207209 */ /* 0x000fe40007810000 */
[----:B-1----:R-:W-:Y:S01]  /*30a0*/  FSEL R7, R7, -INF , P4 ;  /* 0xff80000007077808 */ /* 0x002fe20002000000 */
[----:B------:R-:W1:Y:S01]  /*30b0*/  MUFU.TANH R3, R3 ;  /* 0x0000000300037308 */ /* 0x000e620000002400 */
[----:B------:R-:W-:Y:S02]  /*30c0*/  FMNMX.FTZ R32, R79, R32, !PT ;  /* 0x000000204f207209 */ /* 0x000fe40007810000 */
[----:B------:R-:W-:Y:S02]  /*30d0*/  ISETP.GT.AND P4, PT, R30, 0x38, PT ;  /* 0x000000381e00780c */ /* 0x000fe40003f84270 */
[----:B------:R-:W-:-:S02]  /*30e0*/  FMNMX.FTZ R32, R7, R32, !PT ;  /* 0x0000002007207209 */ /* 0x000fc40007810000 */
[----:B0-----:R-:W-:Y:S01]  /*30f0*/  FSEL R83, R6, -INF , P4 ;  /* 0xff80000006537808 */ /* 0x001fe20002000000 */
[----:B------:R-:W-:Y:S01]  /*3100*/  MUFU.TANH R4, R4 ;  /* 0x0000000400047308 */ /* 0x000fe20000002400 */
[----:B------:R-:W-:Y:S01]  /*3110*/  ISETP.GT.AND P4, PT, R30, 0x40, PT ;  /* 0x000000401e00780c */ /* 0x000fe20003f84270 */
[----:B------:R-:W-:-:S06]  /*3120*/  FFMA.FTZ R6, R95, R8, -R42 ;  /* 0x000000085f067223 */ /* 0x000fcc000001082a */
[----:B------:R0:W-:Y:S01]  /*3130*/  MUFU.TANH R48, R81 ;  /* 0x0000005100307308 */ /* 0x0001e20000002400 */
[----:B-1----:R-:W-:Y:S02]  /*3140*/  FSEL R3, R3, -INF , P4 ;  /* 0xff80000003037808 */ /* 0x002fe40002000000 */
[----:B------:R-:W-:-:S05]  /*3150*/  ISETP.GT.AND P4, PT, R30, 0x48, PT ;  /* 0x000000481e00780c */ /* 0x000fca0003f84270 */
[----:B------:R-:W1:Y:S01]  /*3160*/  MUFU.TANH R60, R60 ;  /* 0x0000003c003c7308 */ /* 0x000e620000002400 */
[----:B0-----:R-:W-:Y:S01]  /*3170*/  FSEL R81, R10, -INF , P3 ;  /* 0xff8000000a517808 */ /* 0x001fe20001800000 */
[----:B------:R-:W-:Y:S01]  /*3180*/  FFMA.FTZ R10, R67, R8, -R42 ;  /* 0x00000008430a7223 */ /* 0x000fe2000001082a */
[C---:B------:R-:W-:Y:S02]  /*3190*/  ISETP.GT.AND P3, PT, R30.reuse, 0x39, PT ;  /* 0x000000391e00780c */ /* 0x040fe40003f64270 */
[----:B------:R-:W-:Y:S02]  /*31a0*/  FMNMX.FTZ R32, R81, R32, !PT ;  /* 0x0000002051207209 */ /* 0x000fe40007810000 */
[----:B------:R-:W-:Y:S01]  /*31b0*/  FSEL R5, R5, -INF , P3 ;  /* 0xff80000005057808 */ /* 0x000fe20001800000 */
[----:B------:R-:W0:Y:S01]  /*31c0*/  MUFU.TANH R64, R64 ;  /* 0x0000004000407308 */ /* 0x000e220000002400 */
[----:B------:R-:W-:Y:S02]  /*31d0*/  FMNMX.FTZ R32, R83, R32, !PT ;  /* 0x0000002053207209 */ /* 0x000fe40007810000 */
[----:B------:R-:W-:-:S02]  /*31e0*/  ISETP.GT.AND P3, PT, R30, 0x41, PT ;  /* 0x000000411e00780c */ /* 0x000fc40003f64270 */
[----:B------:R-:W-:-:S03]  /*31f0*/  FMNMX.FTZ R32, R5, R32, !PT ;  /* 0x0000002005207209 */ /* 0x000fc60007810000 */
[----:B------:R3:W-:Y:S01]  /*3200*/  MUFU.TANH R34, R85 ;  /* 0x0000005500227308 */ /* 0x0007e20000002400 */
[----:B------:R-:W-:Y:S02]  /*3210*/  FMNMX.FTZ R32, R3, R32, !PT ;  /* 0x0000002003207209 */ /* 0x000fe40007810000 */
[----:B-1----:R-:W-:Y:S02]  /*3220*/  FSEL R87, R60, -INF , P4 ;  /* 0xff8000003c577808 */ /* 0x002fe40002000000 */
[----:B------:R-:W-:-:S03]  /*3230*/  ISETP.GT.AND P4, PT, R30, 0x50, PT ;  /* 0x000000501e00780c */ /* 0x000fc60003f84270 */
[----:B------:R-:W1:Y:S01]  /*3240*/  MUFU.TANH R68, R68 ;  /* 0x0000004400447308 */ /* 0x000e620000002400 */
[----:B---3--:R-:W-:Y:S01]  /*3250*/  FSEL R85, R4, -INF , P3 ;  /* 0xff80000004557808 */ /* 0x008fe20001800000 */
[----:B------:R-:W-:Y:S01]  /*3260*/  FFMA.FTZ R4, R91, R8, -R42 ;  /* 0x000000085b047223 */ /* 0x000fe2000001082a */
[----:B------:R-:W-:Y:S02]  /*3270*/  ISETP.GT.AND P3, PT, R30, 0x49, PT ;  /* 0x000000491e00780c */ /* 0x000fe40003f64270 */
[----:B------:R-:W-:Y:S02]  /*3280*/  FMNMX.FTZ R32, R85, R32, !PT ;  /* 0x0000002055207209 */ /* 0x000fe40007810000 */
[----:B------:R-:W-:Y:S01]  /*3290*/  FSEL R91, R36, -INF , P3 ;  /* 0xff800000245b7808 */ /* 0x000fe20001800000 */
[----:B------:R-:W3:Y:S01]  /*32a0*/  MUFU.TANH R72, R72 ;  /* 0x0000004800487308 */ /* 0x000ee20000002400 */
[----:B------:R-:W-:Y:S02]  /*32b0*/  FMNMX.FTZ R32, R87, R32, !PT ;  /* 0x0000002057207209 */ /* 0x000fe40007810000 */
[----:B------:R-:W-:-:S02]  /*32c0*/  ISETP.GT.AND P3, PT, R30, 0x51, PT ;  /* 0x000000511e00780c */ /* 0x000fc40003f64270 */
[----:B0-----:R-:W-:Y:S02]  /*32d0*/  FSEL R93, R64, -INF , P4 ;  /* 0xff800000405d7808 */ /* 0x001fe40002000000 */
[----:B------:R-:W-:Y:S01]  /*32e0*/  FMNMX.FTZ R32, R91, R32, !PT ;  /* 0x000000205b207209 */ /* 0x000fe20007810000 */
[----:B------:R-:W0:Y:S01]  /*32f0*/  MUFU.TANH R76, R76 ;  /* 0x0000004c004c7308 */ /* 0x000e220000002400 */
[----:B------:R-:W-:Y:S02]  /*3300*/  ISETP.GT.AND P4, PT, R30, 0x58, PT ;  /* 0x000000581e00780c */ /* 0x000fe40003f84270 */
[----:B------:R-:W-:Y:S01]  /*3310*/  FSEL R71, R38, -INF , P3 ;  /* 0xff80000026477808 */ /* 0x000fe20001800000 */
[----:B------:R-:W-:Y:S01]  /*3320*/  FFMA.FTZ R38, R45, R8, -R42 ;  /* 0x000000082d267223 */ /* 0x000fe2000001082a */
[----:B------:R-:W-:Y:S02]  /*3330*/  FMNMX.FTZ R32, R93, R32, !PT ;  /* 0x000000205d207209 */ /* 0x000fe40007810000 */
[----:B------:R-:W-:Y:S01]  /*3340*/  ISETP.GT.AND P3, PT, R30, 0x59, PT ;  /* 0x000000591e00780c */ /* 0x000fe20003f64270 */
[----:B------:R-:W4:Y:S01]  /*3350*/  MUFU.TANH R80, R80 ;  /* 0x0000005000507308 */ /* 0x000f220000002400 */
[----:B-1----:R-:W-:-:S02]  /*3360*/  FSEL R95, R68, -INF , P4 ;  /* 0xff800000445f7808 */ /* 0x002fc40002000000 */
[----:B------:R-:W-:Y:S02]  /*3370*/  FMNMX.FTZ R32, R71, R32, !PT ;  /* 0x0000002047207209 */ /* 0x000fe40007810000 */
[----:B------:R-:W-:Y:S02]  /*3380*/  ISETP.GT.AND P4, PT, R30, 0x60, PT ;  /* 0x000000601e00780c */ /* 0x000fe40003f84270 */
[----:B------:R-:W-:Y:S01]  /*3390*/  FSEL R67, R40, -INF , P3 ;  /* 0xff80000028437808 */ /* 0x000fe20001800000 */
[----:B------:R-:W-:Y:S01]  /*33a0*/  MUFU.TANH R84, R84 ;  /* 0x0000005400547308 */ /* 0x000fe20000002400 */
        /* <DEDUP_REMOVED lines=9> */
[----:B------:R-:W1:Y:S01]  /*3440*/  MUFU.EX2 R181, R181 ;  /* 0x000000b500b57308 */ /* 0x000e620000000800 */
[----:B0-----:R-:W-:-:S02]  /*3450*/  FSEL R99, R76, -INF , P4 ;  /* 0xff8000004c637808 */ /* 0x001fc40002000000 */
[----:B------:R-:W-:Y:S02]  /*3460*/  FMNMX.FTZ R32, R63, R32, !PT ;  /* 0x000000203f207209 */ /* 0x000fe40007810000 */
[----:B------:R-:W-:Y:S02]  /*3470*/  ISETP.GT.AND P4, PT, R30, 0x70, PT ;  /* 0x000000701e00780c */ /* 0x000fe40003f84270 */
[----:B------:R-:W-:Y:S01]  /*3480*/  FSEL R59, R46, -INF , P3 ;  /* 0xff8000002e3b7808 */ /* 0x000fe20001800000 */
[----:B------:R-:W0:Y:S01]  /*3490*/  MUFU.EX2 R183, R183 ;  /* 0x000000b700b77308 */ /* 0x000e220000000800 */
[----:B------:R-:W-:Y:S02]  /*34a0*/  FMNMX.FTZ R32, R99, R32, !PT ;  /* 0x0000002063207209 */ /* 0x000fe40007810000 */
[----:B------:R-:W-:Y:S02]  /*34b0*/  ISETP.GT.AND P3, PT, R30, 0x71, PT ;  /* 0x000000711e00780c */ /* 0x000fe40003f64270 */
[----:B----4-:R-:W-:-:S02]  /*34c0*/  FSEL R101, R80, -INF , P4 ;  /* 0xff80000050657808 */ /* 0x010fc40002000000 */
[----:B------:R-:W-:Y:S01]  /*34d0*/  FMNMX.FTZ R32, R59, R32, !PT ;  /* 0x000000203b207209 */ /* 0x000fe20007810000 */
[----:B------:R-:W3:Y:S01]  /*34e0*/  MUFU.EX2 R177, R177 ;  /* 0x000000b100b17308 */ /* 0x000ee20000000800 */
[----:B------:R-:W-:Y:S01]  /*34f0*/  ISETP.GT.AND P4, PT, R30, 0x78, PT ;  /* 0x000000781e00780c */ /* 0x000fe20003f84270 */
[----:B-1----:R-:W-:Y:S01]  /*3500*/  FADD.FTZ R46, R181, R26 ;  /* 0x0000001ab52e7221 */ /* 0x002fe20000010000 */
[----:B------:R-:W-:Y:S02]  /*3510*/  FSEL R57, R48, -INF , P3 ;  /* 0xff80000030397808 */ /* 0x000fe40001800000 */
[----:B------:R-:W-:Y:S02]  /*3520*/  FMNMX.FTZ R32, R101, R32, !PT ;  /* 0x0000002065207209 */ /* 0x000fe40007810000 */
[----:B------:R-:W-:Y:S01]  /*3530*/  ISETP.GT.AND P3, PT, R30, 0x79, PT ;  /* 0x000000791e00780c */ /* 0x000fe20003f64270 */
[----:B------:R-:W-:Y:S01]  /*3540*/  FFMA.FTZ R30, R31, R8, -R42 ;  /* 0x000000081f1e7223 */ /* 0x000fe2000001082a */
[----:B------:R-:W-:Y:S01]  /*3550*/  FSEL R103, R84, -INF , P4 ;  /* 0xff80000054677808 */ /* 0x000fe20002000000 */
[----:B------:R-:W1:Y:S01]  /*3560*/  MUFU.EX2 R20, R20 ;  /* 0x0000001400147308 */ /* 0x000e620000000800 */
[----:B------:R-:W-:-:S02]  /*3570*/  FMNMX.FTZ R32, R57, R32, !PT ;  /* 0x0000002039207209 */ /* 0x000fc40007810000 */
[----:B------:R-:W-:Y:S01]  /*3580*/  FSEL R55, R34, -INF , P3 ;  /* 0xff80000022377808 */ /* 0x000fe20001800000 */
[--C-:B------:R-:W-:Y:S01]  /*3590*/  FFMA.FTZ R34, R41, R8, -R42.reuse ;  /* 0x0000000829227223 */ /* 0x100fe2000001082a */
[----:B------:R-:W-:Y:S02]  /*35a0*/  FMNMX.FTZ R32, R103, R32, !PT ;  /* 0x0000002067207209 */ /* 0x000fe40007810000 */
[----:B------:R-:W-:Y:S01]  /*35b0*/  F2FP.BF16.F32.PACK_AB R181, R26, R181 ;  /* 0x000000b51ab5723e */ /* 0x000fe200000010ff */
[----:B------:R-:W4:Y:S01]  /*35c0*/  MUFU.EX2 R179, R179 ;  /* 0x000000b300b37308 */ /* 0x000f220000000800 */
[----:B------:R-:W-:Y:S01]  /*35d0*/  FMNMX.FTZ R11, R55, R32, !PT ;  /* 0x00000020370b7209 */ /* 0x000fe20007810000 */
[----:B------:R-:W-:-:S04]  /*35e0*/  FFMA.FTZ R32, R33, R8, -R42 ;  /* 0x0000000821207223 */ /* 0x000fc8000001082a */
[----:B------:R-:W5:Y:S02]  /*35f0*/  SHFL.BFLY PT, R36, R11, 0x2, 0x1f ;  /* 0x0c401f000b247f89 */ /* 0x000f6400000e0000 */
[----:B------:R-:W-:Y:S08]  /*3600*/  MUFU.EX2 R12, R12 ;  /* 0x0000000c000c7308 */ /* 0x000ff00000000800 */
[----:B------:R-:W-:Y:S08]  /*3610*/  MUFU.EX2 R173, R173 ;  /* 0x000000ad00ad7308 */ /* 0x000ff00000000800 */
[----:B------:R-:W-:Y:S01]  /*3620*/  MUFU.EX2 R6, R6 ;  /* 0x0000000600067308 */ /* 0x000fe20000000800 */
[----:B-----5:R-:W-:Y:S01]  /*3630*/  FMNMX.FTZ R27, R11, R36, !PT ;  /* 0x000000240b1b7209 */ /* 0x020fe20007810000 */
[----:B------:R-:W-:-:S06]  /*3640*/  FFMA.FTZ R36, R37, R8, -R42 ;  /* 0x0000000825247223 */ /* 0x000fcc000001082a */
[----:B------:R-:W-:Y:S01]  /*3650*/  MUFU.EX2 R175, R175 ;  /* 0x000000af00af7308 */ /* 0x000fe20000000800 */
[----:B------:R-:W5:Y:S07]  /*3660*/  SHFL.BFLY PT, R40, R27, 0x1, 0x1f ;  /* 0x0c201f001b287f89 */ /* 0x000f6e00000e0000 */
[----:B------:R-:W-:Y:S08]  /*3670*/  MUFU.EX2 R4, R4 ;  /* 0x0000000400047308 */ /* 0x000ff00000000800 */
[----:B------:R-:W-:Y:S08]  /*3680*/  MUFU.EX2 R169, R169 ;  /* 0x000000a900a97308 */ /* 0x000ff00000000800 */
[----:B------:R-:W-:Y:S01]  /*3690*/  MUFU.EX2 R10, R10 ;  /* 0x0000000a000a7308 */ /* 0x000fe20000000800 */
[----:B-----5:R-:W-:-:S04]  /*36a0*/  FMNMX.FTZ R11, R27, R40, !PT ;  /* 0x000000281b0b7209 */ /* 0x020fc80007810000 */
[C---:B------:R-:W-:Y:S01]  /*36b0*/  FSETP.NEU.FTZ.AND P3, PT, R11.reuse, -INF , PT ;  /* 0xff8000000b00780b */ /* 0x040fe20003f7d000 */
[-C--:B------:R-:W-:Y:S02]  /*36c0*/  FMUL.FTZ R27, R11, R8.reuse ;  /* 0x000000080b1b7220 */ /* 0x080fe40000410000 */
[----:B------:R-:W-:Y:S03]  /*36d0*/  MUFU.EX2 R171, R171 ;  /* 0x000000ab00ab7308 */ /* 0x000fe60000000800 */
[----:B------:R-:W-:Y:S02]  /*36e0*/  FSEL R42, R27, RZ, P3 ;  /* 0x000000ff1b2a7208 */ /* 0x000fe40001800000 */
[----:B------:R-:W5:Y:S03]  /*36f0*/  @P2 LDC R27, c[0x0][0x44c] ;  /* 0x00011300ff1b2b82 */ /* 0x000f660000000800 */
        /* <DEDUP_REMOVED lines=17> */
[----:B0-----:R-:W-:Y:S01]  /*3810*/  FADD.FTZ R15, R183, R46 ;  /* 0x0000002eb70f7221 */ /* 0x001fe20000010000 */
[-CC-:B------:R-:W-:Y:S01]  /*3820*/  FFMA.FTZ R81, R81, R8.reuse, -R42.reuse ;  /* 0x0000000851517223 */ /* 0x180fe2000001082a */
[-CC-:B------:R-:W-:Y:S01]  /*3830*/  FFMA.FTZ R83, R83, R8.reuse, -R42.reuse ;  /* 0x0000000853537223 */ /* 0x180fe2000001082a */
[-CC-:B------:R-:W-:Y:S01]  /*3840*/  FFMA.FTZ R3, R3, R8.reuse, -R42.reuse ;  /* 0x0000000803037223 */ /* 0x180fe2000001082a */
[----:B------:R-:W-:Y:S01]  /*3850*/  FADD.FTZ R46, R28, R15 ;  /* 0x0000000f1c2e7221 */ /* 0x000fe20000010000 */
[-CC-:B------:R-:W-:Y:S01]  /*3860*/  FFMA.FTZ R85, R85, R8.reuse, -R42.reuse ;  /* 0x0000000855557223 */ /* 0x180fe2000001082a */
[-C--:B------:R-:W-:Y:S01]  /*3870*/  FFMA.FTZ R87, R87, R8.reuse, -R42 ;  /* 0x0000000857577223 */ /* 0x080fe2000001082a */
[----:B------:R-:W0:Y:S01]  /*3880*/  MUFU.EX2 R180, R89 ;  /* 0x0000005900b47308 */ /* 0x000e220000000800 */
[----:B---3--:R-:W-:Y:S01]  /*3890*/  FADD.FTZ R15, R177, R46 ;  /* 0x0000002eb10f7221 */ /* 0x008fe20000010000 */
[-CC-:B------:R-:W-:Y:S01]  /*38a0*/  FFMA.FTZ R91, R91, R8.reuse, -R42.reuse ;  /* 0x000000085b5b7223 */ /* 0x180fe2000001082a */
[-CC-:B------:R-:W-:Y:S01]  /*38b0*/  FFMA.FTZ R93, R93, R8.reuse, -R42.reuse ;  /* 0x000000085d5d7223 */ /* 0x180fe2000001082a */
[-CC-:B------:R-:W-:Y:S01]  /*38c0*/  FFMA.FTZ R71, R71, R8.reuse, -R42.reuse ;  /* 0x0000000847477223 */ /* 0x180fe2000001082a */
[C---:B-1----:R-:W-:Y:S01]  /*38d0*/  FADD.FTZ R46, R20.reuse, R15 ;  /* 0x0000000f142e7221 */ /* 0x042fe20000010000 */
[-CC-:B------:R-:W-:Y:S01]  /*38e0*/  FFMA.FTZ R95, R95, R8.reuse, -R42.reuse ;  /* 0x000000085f5f7223 */ /* 0x180fe2000001082a */
[----:B------:R-:W-:Y:S01]  /*38f0*/  F2FP.BF16.F32.PACK_AB R177, R20, R177 ;  /* 0x000000b114b1723e */ /* 0x000fe200000010ff */
[----:B------:R-:W1:Y:S01]  /*3900*/  MUFU.EX2 R61, R61 ;  /* 0x0000003d003d7308 */ /* 0x000e620000000800 */
[-CC-:B------:R-:W-:Y:S01]  /*3910*/  FFMA.FTZ R67, R67, R8.reuse, -R42.reuse ;  /* 0x0000000843437223 */ /* 0x180fe2000001082a */
[-CC-:B------:R-:W-:Y:S01]  /*3920*/  FFMA.FTZ R97, R97, R8.reuse, -R42.reuse ;  /* 0x0000000861617223 */ /* 0x180fe2000001082a */
[-CC-:B------:R-:W-:Y:S01]  /*3930*/  FFMA.FTZ R63, R63, R8.reuse, -R42.reuse ;  /* 0x000000083f3f7223 */ /* 0x180fe2000001082a */
[-CC-:B------:R-:W-:Y:S01]  /*3940*/  FFMA.FTZ R99, R99, R8.reuse, -R42.reuse ;  /* 0x0000000863637223 */ /* 0x180fe2000001082a */
[-CC-:B------:R-:W-:Y:S01]  /*3950*/  FFMA.FTZ R59, R59, R8.reuse, -R42.reuse ;  /* 0x000000083b3b7223 */ /* 0x180fe2000001082a */
[-CC-:B------:R-:W-:Y:S01]  /*3960*/  FFMA.FTZ R101, R101, R8.reuse, -R42.reuse ;  /* 0x0000000865657223 */ /* 0x180fe2000001082a */
[----:B------:R-:W-:Y:S01]  /*3970*/  FFMA.FTZ R57, R57, R8, -R42 ;  /* 0x0000000839397223 */ /* 0x000fe2000001082a */
[----:B------:R-:W3:Y:S01]  /*3980*/  MUFU.EX2 R182, R65 ;  /* 0x0000004100b67308 */ /* 0x000ee20000000800 */
[----:B-----5:R-:W-:-:S04]  /*3990*/  @P2 IMAD.HI.U32 R27, R2, R27, RZ ;  /* 0x0000001b021b2227 */ /* 0x020fc800078e00ff */
[-CC-:B------:R-:W-:Y:S01]  /*39a0*/  FFMA.FTZ R103, R103, R8.reuse, -R42.reuse ;  /* 0x0000000867677223 */ /* 0x180fe2000001082a */
[----:B------:R-:W-:Y:S01]  /*39b0*/  FFMA.FTZ R42, R55, R8, -R42 ;  /* 0x00000008372a7223 */ /* 0x000fe2000001082a */
[----:B------:R-:W-:Y:S01]  /*39c0*/  F2FP.BF16.F32.PACK_AB R183, R28, R183 ;  /* 0x000000b71cb7723e */ /* 0x000fe200000010ff */
[----:B------:R-:W5:Y:S08]  /*39d0*/  MUFU.EX2 R69, R69 ;  /* 0x0000004500457308 */ /* 0x000f700000000800 */
[----:B------:R4:W-:Y:S08]  /*39e0*/  MUFU.EX2 R170, R5 ;  /* 0x0000000500aa7308 */ /* 0x0009f00000000800 */
[----:B------:R2:W5:Y:S01]  /*39f0*/  MUFU.EX2 R176, R25 ;  /* 0x0000001900b07308 */ /* 0x0005620000000800 */
[----:B----4-:R-:W-:Y:S01]  /*3a00*/  FADD.FTZ R5, R179, R46 ;  /* 0x0000002eb3057221 */ /* 0x010fe20000010000 */
[----:B0-----:R-:W-:Y:S01]  /*3a10*/  FADD.FTZ R46, R21, R180 ;  /* 0x000000b4152e7221 */ /* 0x001fe20000010000 */
[----:B------:R-:W-:-:S02]  /*3a20*/  F2FP.BF16.F32.PACK_AB R179, R12, R179 ;  /* 0x000000b30cb3723e */ /* 0x000fc400000010ff */
[----:B------:R-:W-:Y:S01]  /*3a30*/  FADD.FTZ R48, R12, R5 ;  /* 0x000000050c307221 */ /* 0x000fe20000010000 */
[----:B-1----:R-:W-:Y:S01]  /*3a40*/  FADD.FTZ R5, R61, R46 ;  /* 0x0000002e3d057221 */ /* 0x002fe20000010000 */
[----:B------:R-:W-:Y:S01]  /*3a50*/  F2FP.BF16.F32.PACK_AB R180, R180, R21 ;  /* 0x00000015b4b4723e */ /* 0x000fe200000010ff */
[----:B------:R-:W0:Y:S01]  /*3a60*/  MUFU.EX2 R73, R73 ;  /* 0x0000004900497308 */ /* 0x000e220000000800 */
[----:B------:R-:W-:Y:S01]  /*3a70*/  FADD.FTZ R15, R173, R48 ;  /* 0x00000030ad0f7221 */ /* 0x000fe20000010000 */
[----:B---3--:R-:W-:Y:S01]  /*3a80*/  FADD.FTZ R0, R182, R5 ;  /* 0x00000005b6007221 */ /* 0x008fe20000010000 */
[----:B--2---:R-:W-:Y:S01]  /*3a90*/  IMAD.MOV.U32 R25, RZ, RZ, R2 ;  /* 0x000000ffff197224 */ /* 0x004fe200078e0002 */
[----:B------:R-:W-:Y:S01]  /*3aa0*/  @P2 SHF.R.U32.HI R25, RZ, R50, R27 ;  /* 0x00000032ff192219 */ /* 0x000fe2000001161b */
[C---:B------:R-:W-:Y:S01]  /*3ab0*/  FADD.FTZ R46, R6.reuse, R15 ;  /* 0x0000000f062e7221 */ /* 0x040fe20000010000 */
[----:B-----5:R-:W-:Y:S01]  /*3ac0*/  FADD.FTZ R5, R69, R0 ;  /* 0x0000000045057221 */ /* 0x020fe20000010000 */
[----:B------:R-:W-:Y:S01]  /*3ad0*/  F2FP.BF16.F32.PACK_AB R173, R6, R173 ;  /* 0x000000ad06ad723e */ /* 0x000fe200000010ff */
[----:B------:R-:W1:Y:S01]  /*3ae0*/  MUFU.EX2 R13, R13 ;  /* 0x0000000d000d7308 */ /* 0x000e620000000800 */
[----:B------:R-:W-:Y:S01]  /*3af0*/  FADD.FTZ R15, R175, R46 ;  /* 0x0000002eaf0f7221 */ /* 0x000fe20000010000 */
[----:B------:R-:W-:Y:S01]  /*3b00*/  FADD.FTZ R0, R176, R5 ;  /* 0x00000005b0007221 */ /* 0x000fe20000010000 */
[----:B------:R-:W-:-:S02]  /*3b10*/  F2FP.BF16.F32.PACK_AB R175, R4, R175 ;  /* 0x000000af04af723e */ /* 0x000fc400000010ff */
[----:B------:R-:W-:Y:S01]  /*3b20*/  FADD.FTZ R46, R4, R15 ;  /* 0x0000000f042e7221 */ /* 0x000fe20000010000 */
[----:B------:R-:W-:Y:S02]  /*3b30*/  IADD3 R25, R25, R16, -R17 ;  /* 0x0000001019197210 */ /* 0x000fe40007ffe811 */
[----:B------:R-:W2:Y:S01]  /*3b40*/  MUFU.EX2 R172, R75 ;  /* 0x0000004b00ac7308 */ /* 0x000ea20000000800 */
[----:B0-----:R-:W-:Y:S01]  /*3b50*/  FADD.FTZ R5, R73, R0 ;  /* 0x0000000049057221 */ /* 0x001fe20000010000 */
[----:B------:R-:W-:Y:S01]  /*3b60*/  FADD.FTZ R15, R169, R46 ;  /* 0x0000002ea90f7221 */ /* 0x000fe20000010000 */
[----:B------:R-:W-:Y:S02]  /*3b70*/  SHF.R.S32.HI R48, RZ, 0x1f, R25 ;  /* 0x0000001fff307819 */ /* 0x000fe40000011419 */
[----:B------:R-:W-:Y:S01]  /*3b80*/  FADD.FTZ R0, R178, R5 ;  /* 0x00000005b2007221 */ /* 0x000fe20000010000 */
[----:B------:R-:W-:Y:S01]  /*3b90*/  FADD.FTZ R46, R10, R15 ;  /* 0x0000000f0a2e7221 */ /* 0x000fe20000010000 */
[----:B------:R-:W-:Y:S01]  /*3ba0*/  LEA.HI R48, R48, R25, RZ, 0x7 ;  /* 0x0000001930307211 */ /* 0x000fe200078f38ff */
[----:B------:R-:W0:Y:S01]  /*3bb0*/  MUFU.EX2 R77, R77 ;  /* 0x0000004d004d7308 */ /* 0x000e220000000800 */
[----:B-1----:R-:W-:Y:S01]  /*3bc0*/  FADD.FTZ R5, R13, R0 ;  /* 0x000000000d057221 */ /* 0x002fe20000010000 */
[----:B------:R-:W-:Y:S01]  /*3bd0*/  FADD.FTZ R15, R171, R46 ;  /* 0x0000002eab0f7221 */ /* 0x000fe20000010000 */
[----:B------:R-:W-:-:S02]  /*3be0*/  F2FP.BF16.F32.PACK_AB R169, R10, R169 ;  /* 0x000000a90aa9723e */ /* 0x000fc400000010ff */
[C---:B------:R-:W-:Y:S01]  /*3bf0*/  F2FP.BF16.F32.PACK_AB R171, R14.reuse, R171 ;  /* 0x000000ab0eab723e */ /* 0x040fe200000010ff */
[----:B------:R-:W-:Y:S01]  /*3c00*/  FADD.FTZ R46, R14, R15 ;  /* 0x0000000f0e2e7221 */ /* 0x000fe20000010000 */
[----:B------:R-:W-:Y:S01]  /*3c10*/  F2FP.BF16.F32.PACK_AB R182, R182, R61 ;  /* 0x0000003db6b6723e */ /* 0x000fe200000010ff */
[----:B------:R-:W1:Y:S01]  /*3c20*/  MUFU.EX2 R153, R153 ;  /* 0x0000009900997308 */ /* 0x000e620000000800 */
[----:B--2---:R-:W-:Y:S01]  /*3c30*/  FADD.FTZ R0, R172, R5 ;  /* 0x00000005ac007221 */ /* 0x004fe20000010000 */
[----:B------:R-:W-:Y:S02]  /*3c40*/  F2FP.BF16.F32.PACK_AB R176, R176, R69 ;  /* 0x00000045b0b0723e */ /* 0x000fe400000010ff */
[----:B------:R-:W-:Y:S02]  /*3c50*/  F2FP.BF16.F32.PACK_AB R178, R178, R73 ;  /* 0x00000049b2b2723e */ /* 0x000fe400000010ff */
[----:B------:R-:W-:Y:S02]  /*3c60*/  F2FP.BF16.F32.PACK_AB R172, R172, R13 ;  /* 0x0000000dacac723e */ /* 0x000fe400000010ff */
        /* <DEDUP_REMOVED lines=17> */
[----:B------:R-:W-:-:S04]  /*3d80*/  SHF.R.S32.HI R7, RZ, 0x7, R48 ;  /* 0x00000007ff077819 */ /* 0x000fc80000011430 */
[----:B------:R-:W0:Y:S01]  /*3d90*/  MUFU.EX2 R157, R157 ;  /* 0x0000009d009d7308 */ /* 0x000e220000000800 */
[C---:B-1----:R-:W-:Y:S01]  /*3da0*/  FADD.FTZ R46, R30.reuse, R15 ;  /* 0x0000000f1e2e7221 */ /* 0x042fe20000010000 */
[----:B------:R-:W-:Y:S02]  /*3db0*/  VIMNMX R7, RZ, R7, !PT ;  /* 0x00000007ff077248 */ /* 0x000fe40007fe0100 */
[----:B------:R-:W-:-:S04]  /*3dc0*/  F2FP.BF16.F32.PACK_AB R155, R30, R155 ;  /* 0x0000009b1e9b723e */ /* 0x000fc800000010ff */
[----:B------:R-:W1:Y:S01]  /*3dd0*/  MUFU.EX2 R32, R32 ;  /* 0x0000002000207308 */ /* 0x000e620000000800 */
[----:B--2---:R-:W-:-:S04]  /*3de0*/  FADD.FTZ R5, R83, R0 ;  /* 0x0000000053057221 */ /* 0x004fc80000010000 */
[C---:B------:R-:W-:Y:S01]  /*3df0*/  FADD.FTZ R0, R170.reuse, R5 ;  /* 0x00000005aa007221 */ /* 0x040fe20000010000 */
[----:B------:R-:W-:Y:S02]  /*3e00*/  F2FP.BF16.F32.PACK_AB R170, R170, R83 ;  /* 0x00000053aaaa723e */ /* 0x000fe400000010ff */
        /* <DEDUP_REMOVED lines=70> */
[----:B------:R-:W-:Y:S01]  /*4270*/  VIADD R4, R88, 0xfffffffe ;  /* 0xfffffffe58047836 */ /* 0x000fe20000000000 */
[----:B------:R-:W-:-:S04]  /*4280*/  CS2R R88, SRZ ;  /* 0x0000000000587805 */ /* 0x000fc8000001ff00 */
[----:B------:R-:W-:Y:S02]  /*4290*/  ISETP.GE.AND P3, PT, R4, R7, PT ;  /* 0x000000070400720c */ /* 0x000fe40003f66270 */
[C---:B--2---:R-:W-:Y:S01]  /*42a0*/  F2FP.BF16.F32.PACK_AB R166, R42.reuse, R103 ;  /* 0x000000672aa6723e */ /* 0x044fe200000010ff */
[----:B------:R-:W-:Y:S01]  /*42b0*/  FADD.FTZ R3, R42, R3 ;  /* 0x000000032a037221 */ /* 0x000fe20000010000 */
[----:B------:R-:W-:Y:S01]  /*42c0*/  CS2R R102, SRZ ;  /* 0x0000000000667805 */ /* 0x000fe2000001ff00 */
[C---:B0-----:R-:W-:Y:S01]  /*42d0*/  FADD.FTZ R0, R44.reuse, R15 ;  /* 0x0000000f2c007221 */ /* 0x041fe20000010000 */
[----:B------:R-:W-:-:S07]  /*42e0*/  F2FP.BF16.F32.PACK_AB R167, R44, R167 ;  /* 0x000000a72ca7723e */ /* 0x000fce00000010ff */
[----:B------:R-:W-:Y:S05]  /*42f0*/  @!P3 BRA `(.L_x_2469) ;  /* 0x000000300054b947 */ /* 0x000fea0003800000 */
[----:B------:R-:W-:Y:S01]  /*4300*/  IMAD.MOV.U32 R6, RZ, RZ, R9 ;  /* 0x000000ffff067224 */ /* 0x000fe200078e0009 */
[----:B------:R-:W-:Y:S01]  /*4310*/  UMOV UR43, UR36 ;  /* 0x00000024002b7c82 */ /* 0x000fe20008000000 */
[----:B------:R-:W-:Y:S01]  /*4320*/  IMAD.MOV.U32 R5, RZ, RZ, R11 ;  /* 0x000000ffff057224 */ /* 0x000fe200078e000b */
[----:B------:R-:W-:Y:S01]  /*4330*/  UMOV UR44, UR37 ;  /* 0x00000025002c7c82 */ /* 0x000fe20008000000 */
[----:B------:R-:W-:Y:S01]  /*4340*/  IMAD.MOV.U32 R151, RZ, RZ, RZ ;  /* 0x000000ffff977224 */ /* 0x000fe200078e00ff */
[----:B------:R-:W-:-:S06]  /*4350*/  ULDC UR45, c[0x0][0x9d8] ;  /* 0x00027600002d7ab9 */ /* 0x000fcc0000000800 */
.L_x_2478:
        /* <DEDUP_REMOVED lines=9> */
.L_x_2471:
[----:B------:R-:W-:Y:S01]  /*43f0*/  ULEA UR6, UR37, UR38, 0x3 ;  /* 0x0000002625067291 */ /* 0x000fe2000f8e183f */
[----:B------:R-:W-:-:S05]  /*4400*/  IMAD.U32 R8, RZ, RZ, UR36 ;  /* 0x00000024ff087e24 */ /* 0x000fca000f8e00ff */
[----:B------:R-:W-:-:S04]  /*4410*/  SHF.L.U32 R8, R8, 0x1f, RZ ;  /* 0x0000001f08087819 */ /* 0x000fc800000006ff */
[----:B------:R0:W1:Y:S01]  /*4420*/  SYNCS.PHASECHK.TRANS64.TRYWAIT P3, [UR6+0x28830], R8 ;  /* 0x02883008ff0075a7 */ /* 0x0000620008060146 */
[----:B------:R-:W-:Y:S05]  /*4430*/  @!P0 BRA `(.L_x_2472) ;  /* 0x0000000000048947 */ /* 0x000fea0003800000 */
[----:B------:R-:W-:Y:S01]  /*4440*/  BPT.TRAP 0x1 ;  /* 0x000000040000795c */ /* 0x000fe20000300000 */
.L_x_2472:
[----:B-1----:R-:W-:Y:S05]  /*4450*/  @P3 BRA `(.L_x_2470) ;  /* 0x0000000000083947 */ /* 0x002fea0003800000 */
[----:B------:R-:W1:Y:S02]  /*4460*/  SYNCS.PHASECHK.TRANS64.TRYWAIT P3, [UR6+0x28830], R8 ;  /* 0x02883008ff0075a7 */ /* 0x000e640008060146 */
[----:B-1----:R-:W-:Y:S05]  /*4470*/  @!P3 BRA `(.L_x_2473) ;  /* 0x000000e40000b947 */ /* 0x002fea0003800000 */
.L_x_2470:
[----:B-1----:R-:W1:Y:S01]  /*4480*/  S2R R9, SR_TID.X ;  /* 0x0000000000097919 */ /* 0x002e620000002100 */
[----:B------:R-:W-:Y:S01]  /*4490*/  ULEA UR34, UR37, UR42, 0xb ;  /* 0x0000002a25227291 */ /* 0x000fe2000f8e583f */
[----:B------:R-:W-:Y:S01]  /*44a0*/  UMOV UR35, 0x40000040 ;  /* 0x4000004000237882 */ /* 0x000fe20000000000 */
[----:B------:R-:W-:Y:S02]  /*44b0*/  UMOV UR7, 0x40000040 ;  /* 0x4000004000077882 */ /* 0x000fe40000000000 */
[----:B------:R-:W-:Y:S02]  /*44c0*/  UIADD3 UR6, UR34, 0x2, URZ ;  /* 0x0000000222067890 */ /* 0x000fe4000fffe03f */
        /* <DEDUP_REMOVED lines=12> */
[----:B-1----:R-:W-:-:S05]  /*4590*/  SHF.R.U32.HI R9, RZ, 0x7, R9 ;  /* 0x00000007ff097819 */ /* 0x002fca0000011609 */
[----:B0-----:R-:W-:-:S05]  /*45a0*/  VIADD R8, R9, 0x8 ;  /* 0x0000000809087836 */ /* 0x001fca0000000000 */
[----:B------:R0:W-:Y:S06]  /*45b0*/  BAR.SYNC.DEFER_BLOCKING R8, 0x100 ;  /* 0x000400080000751d */ /* 0x0001ec0000010000 */
        /* <DEDUP_REMOVED lines=27> */
.L_x_2475:
[----:B------:R-:W-:Y:S01]  /*4770*/  ULEA UR6, UR44, UR38, 0x3 ;  /* 0x000000262c067291 */ /* 0x000fe2000f8e183f */
[----:B------:R-:W-:-:S05]  /*4780*/  IMAD.U32 R8, RZ, RZ, UR43 ;  /* 0x0000002bff087e24 */ /* 0x000fca000f8e00ff */
[----:B------:R-:W-:-:S04]  /*4790*/  SHF.L.U32 R8, R8, 0x1f, RZ ;  /* 0x0000001f08087819 */ /* 0x000fc800000006ff */
[----:B------:R0:W1:Y:S01]  /*47a0*/  SYNCS.PHASECHK.TRANS64.TRYWAIT P3, [UR6+0x28850], R8 ;  /* 0x02885008ff0075a7 */ /* 0x0000620008060146 */
[----:B------:R-:W-:Y:S05]  /*47b0*/  @!P0 BRA `(.L_x_2476) ;  /* 0x0000000000048947 */ /* 0x000fea0003800000 */
[----:B------:R-:W-:Y:S01]  /*47c0*/  BPT.TRAP 0x1 ;  /* 0x000000040000795c */ /* 0x000fe20000300000 */
.L_x_2476:
[----:B-1----:R-:W-:Y:S05]  /*47d0*/  @P3 BRA `(.L_x_2474) ;  /* 0x0000000000083947 */ /* 0x002fea0003800000 */
[----:B------:R-:W1:Y:S02]  /*47e0*/  SYNCS.PHASECHK.TRANS64.TRYWAIT P3, [UR6+0x28850], R8 ;  /* 0x02885008ff0075a7 */ /* 0x000e640008060146 */
[----:B-1----:R-:W-:Y:S05]  /*47f0*/  @!P3 BRA `(.L_x_2477) ;  /* 0x000000e00038b947 */ /* 0x002fea0003800000 */
.L_x_2474:
[----:B------:R-:W-:Y:S01]  /*4800*/  UIADD3 UR6, UR38, 0x400, URZ ;  /* 0x0000040026067890 */ /* 0x000fe2000fffe03f */
[----:B------:R-:W-:Y:S01]  /*4810*/  WARPGROUP.ARRIVE ;  /* 0x00000000000079c5 */ /* 0x000fe20000000000 */
[----:B------:R-:W-:Y:S01]  /*4820*/  UMOV UR7, 0x40000040 ;  /* 0x4000004000077882 */ /* 0x000fe20000000000 */
[----:B------:R-:W-:Y:S01]  /*4830*/  UMOV UR11, 0x40000040 ;  /* 0x40000040000b7882 */ /* 0x000fe20000000000 */
[----:B------:R-:W-:Y:S01]  /*4840*/  USHF.R.U32.HI UR6, URZ, 0x4, UR6 ;  /* 0x000000043f067899 */ /* 0x000fe20008011606 */
[----:B------:R-:W-:Y:S01]  /*4850*/  FMUL.FTZ R14, R33, UR45 ;  /* 0x0000002d210e7c20 */ /* 0x000fe20008410000 */
[----:B------:R-:W-:Y:S01]  /*4860*/  FMUL.FTZ R15, R32, UR45 ;  /* 0x0000002d200f7c20 */ /* 0x000fe20008410000 */
[----:B------:R-:W2:Y:S01]  /*4870*/  @P2 LDC R33, c[0x0][0x44c] ;  /* 0x00011300ff212b82 */ /* 0x000ea20000000800 */
[----:B------:R-:W-:Y:S01]  /*4880*/  ULOP3.LUT UR6, UR6, 0x3fff, URZ, 0xc0, !UPT ;  /* 0x00003fff06067892 */ /* 0x000fe2000f8ec03f */
[----:B------:R-:W-:Y:S01]  /*4890*/  FMUL.FTZ R10, R24, UR45 ;  /* 0x0000002d180a7c20 */ /* 0x000fe20008410000 */
[----:B------:R-:W-:Y:S01]  /*48a0*/  FMUL.FTZ R24, R41, UR45 ;  /* 0x0000002d29187c20 */ /* 0x000fe20008410000 */
[----:B------:R-:W-:Y:S01]  /*48b0*/  FMUL.FTZ R199, R39, UR45 ;  /* 0x0000002d27c77c20 */ /* 0x000fe20008410000 */
[----:B------:R-:W-:Y:S01]  /*48c0*/  ULOP3.LUT UR6, UR6, 0x4000000, URZ, 0xfc, !UPT ;  /* 0x0400000006067892 */ /* 0x000fe2000f8efc3f */
[----:B------:R-:W-:-:S02]  /*48d0*/  IMAD.MOV.U32 R39, RZ, RZ, -0x80 ;  /* 0xffffff80ff277424 */ /* 0x000fc400078e00ff */
[----:B01----:R-:W-:Y:S01]  /*48e0*/  FMUL.FTZ R8, R26, UR45 ;  /* 0x0000002d1a087c20 */ /* 0x003fe20008410000 */
[----:B------:R-:W0:Y:S01]  /*48f0*/  @P2 LDC R32, c[0x0][0x450] ;  /* 0x00011400ff202b82 */ /* 0x000e220000000800 */
[----:B------:R-:W-:Y:S01]  /*4900*/  ULEA UR6, UR44, UR6, 0xb ;  /* 0x000000062c067291 */ /* 0x000fe2000f8e583f */
[----:B------:R-:W-:Y:S02]  /*4910*/  IMAD R39, R4, R39, 0x1 ;  /* 0x0000000104277424 */ /* 0x000fe400078e0227 */
[----:B------:R-:W-:Y:S01]  /*4920*/  FMUL.FTZ R21, R36, UR45 ;  /* 0x0000002d24157c20 */ /* 0x000fe20008410000 */
[----:B------:R-:W-:Y:S01]  /*4930*/  FMUL.FTZ R9, R27, UR45 ;  /* 0x0000002d1b097c20 */ /* 0x000fe20008410000 */
[----:B------:R-:W-:Y:S01]  /*4940*/  UIADD3 UR10, UR6, 0x80, URZ ;  /* 0x00000080060a7890 */ /* 0x000fe2000fffe03f */
[----:B------:R-:W-:Y:S01]  /*4950*/  IMAD R36, R22, -0x2, R39 ;  /* 0xfffffffe16247824 */ /* 0x000fe200078e0227 */
[----:B------:R-:W1:Y:S01]  /*4960*/  MUFU.TANH R8, R8 ;  /* 0x0000000800087308 */ /* 0x000e620000002400 */
[----:B------:R-:W-:Y:S01]  /*4970*/  FMUL.FTZ R11, R25, UR45 ;  /* 0x0000002d190b7c20 */ /* 0x000fe20008410000 */
[----:B------:R-:W-:Y:S01]  /*4980*/  FMUL.FTZ R203, R31, UR45 ;  /* 0x0000002d1fcb7c20 */ /* 0x000fe20008410000 */
[----:B------:R-:W-:Y:S01]  /*4990*/  HGMMA.64x128x16.F32.BF16 R88, R180, gdesc[UR4].tnspB, R88, gsb0 ;  /* 0x41e00004b4587df0 */ /* 0x000fe20008001858 */
[----:B------:R-:W-:Y:S01]  /*49a0*/  IADD3 R36, -R17, R36, R16 ;  /* 0x0000002411247210 */ /* 0x000fe20007ffe110 */
        /* <DEDUP_REMOVED lines=39> */
[----:B------:R-:W-:Y:S01]  /*4c20*/  UMOV UR7, 0x40000040 ;  /* 0x4000004000077882 */ /* 0x000fe20000000000 */
[----:B------:R-:W1:Y:S01]  /*4c30*/  S2R R198, SR_TID.X ;  /* 0x0000000000c67919 */ /* 0x000e620000002100 */
[----:B------:R-:W-:-:S02]  /*4c40*/  UMOV UR43, UR36 ;  /* 0x00000024002b7c82 */ /* 0x000fc40008000000 */
[----:B------:R-:W-:Y:S08]  /*4c50*/  MUFU.TANH R35, R35 ;  /* 0x0000002300237308 */ /* 0x000ff00000002400 */
[----:B------:R-:W-:Y:S08]  /*4c60*/  MUFU.TANH R54, R54 ;  /* 0x0000003600367308 */ /* 0x000ff00000002400 */
[----:B------:R-:W-:Y:S08]  /*4c70*/  MUFU.TANH R55, R55 ;  /* 0x0000003700377308 */ /* 0x000ff00000002400 */
[----:B------:R3:W-:Y:S01]  /*4c80*/  MUFU.TANH R49, R58 ;  /* 0x0000003a00317308 */ /* 0x0007e20000002400 */
[----:B-1----:R-:W-:-:S07]  /*4c90*/  SHF.R.U32.HI R198, RZ, 0x7, R198 ;  /* 0x00000007ffc67819 */ /* 0x002fce00000116c6 */
[----:B------:R-:W-:Y:S01]  /*4ca0*/  MUFU.TANH R59, R59 ;  /* 0x0000003b003b7308 */ /* 0x000fe20000002400 */
[----:B---3--:R-:W-:-:S07]  /*4cb0*/  FMUL.FTZ R58, R80, UR45 ;  /* 0x0000002d503a7c20 */ /* 0x008fce0008410000 */
        /* <DEDUP_REMOVED lines=12> */
[----:B------:R-:W-:Y:S01]  /*4d80*/  UIADD3 UR10, UR6, 0x100, URZ ;  /* 0x00000100060a7890 */ /* 0x000fe2000fffe03f */
[----:B------:R-:W-:-:S05]  /*4d90*/  UMOV UR11, 0x40000040 ;  /* 0x40000040000b7882 */ /* 0x000fca0000000000 */
        /* <DEDUP_REMOVED lines=20> */
[----:B------:R-:W-:Y:S02]  /*4ee0*/  IMAD.IADD R34, R23, 0x1, R2 ;  /* 0x0000000117227824 */ /* 0x000fe400078e0202 */
[----:B------:R-:W-:Y:S01]  /*4ef0*/  FMUL.FTZ R179, R38, UR45 ;  /* 0x0000002d26b37c20 */ /* 0x000fe20008410000 */
[----:B------:R-:W-:Y:S01]  /*4f00*/  MUFU.TANH R52, R52 ;  /* 0x0000003400347308 */ /* 0x000fe20000002400 */
[----:B------:R-:W-:Y:S01]  /*4f10*/  HGMMA.64x128x16.F32.BF16 R88, R172, gdesc[UR8].tnspB, R88, gsb0 ;  /* 0x41e00008ac587df0 */ /* 0x000fe20008001858 */
[----:B------:R-:W-:Y:S01]  /*4f20*/  UIADD3 UR10, UR6, 0x180, URZ ;  /* 0x00000180060a7890 */ /* 0x000fe2000fffe03f */
[----:B--2---:R-:W-:Y:S01]  /*4f30*/  @P2 IMAD.HI.U32 R33, R34, R33, RZ ;  /* 0x0000002122212227 */ /* 0x004fe200078e00ff */
[----:B------:R-:W-:-:S04]  /*4f40*/  UMOV UR11, 0x40000040 ;  /* 0x40000040000b7882 */ /* 0x000fc80000000000 */
[----:B------:R-:W-:Y:S01]  /*4f50*/  MUFU.TANH R177, R177 ;  /* 0x000000b100b17308 */ /* 0x000fe20000002400 */
[----:B0-----:R-:W-:Y:S01]  /*4f60*/  @P2 SHF.R.U32.HI R34, RZ, R32, R33 ;  /* 0x00000020ff222219 */ /* 0x001fe20000011621 */
[----:B------:R-:W-:Y:S01]  /*4f70*/  FMUL.FTZ R33, R57, UR45 ;  /* 0x0000002d39217c20 */ /* 0x000fe20008410000 */
[----:B------:R-:W-:Y:S01]  /*4f80*/  FMUL.FTZ R32, R56, UR45 ;  /* 0x0000002d38207c20 */ /* 0x000fe20008410000 */
[----:B------:R-:W-:Y:S02]  /*4f90*/  FMUL.FTZ R56, R77, UR45 ;  /* 0x0000002d4d387c20 */ /* 0x000fe40008410000 */
[----:B------:R-:W0:Y:S02]  /*4fa0*/  SHFL.IDX PT, R41, R34, 0x1, 0x1c1f ;  /* 0x003c1f0022297f89 */ /* 0x000e2400000e0000 */
[----:B------:R-:W-:Y:S08]  /*4fb0*/  MUFU.TANH R179, R179 ;  /* 0x000000b300b37308 */ /* 0x000ff00000002400 */
[----:B------:R-:W-:Y:S08]  /*4fc0*/  MUFU.TANH R57, R82 ;  /* 0x0000005200397308 */ /* 0x000ff00000002400 */
[----:B------:R-:W-:Y:S01]  /*4fd0*/  MUFU.TANH R32, R32 ;  /* 0x0000002000207308 */ /* 0x000fe20000002400 */
[----:B0-----:R-:W-:-:S07]  /*4fe0*/  IMAD.IADD R40, R36, 0x1, R41 ;  /* 0x0000000124287824 */ /* 0x001fce00078e0229 */
[----:B------:R-:W-:Y:S01]  /*4ff0*/  MUFU.TANH R33, R33 ;  /* 0x0000002100217308 */ /* 0x000fe20000002400 */
[C---:B------:R-:W-:Y:S02]  /*5000*/  ISETP.GT.AND P3, PT, R40.reuse, RZ, PT ;  /* 0x000000ff2800720c */ /* 0x040fe40003f64270 */
[----:B------:R-:W-:Y:S02]  /*5010*/  ISETP.GT.AND P4, PT, R40, 0x1, PT ;  /* 0x000000012800780c */ /* 0x000fe40003f84270 */
[----:B------:R-:W-:-:S03]  /*5020*/  FSEL R181, R8, -INF , P3 ;  /* 0xff80000008b57808 */ /* 0x000fc60001800000 */
[----:B------:R-:W-:Y:S01]  /*5030*/  MUFU.TANH R50, R50 ;  /* 0x0000003200327308 */ /* 0x000fe20000002400 */
[C---:B------:R-:W-:Y:S02]  /*5040*/  ISETP.GT.AND P3, PT, R40.reuse, 0x8, PT ;  /* 0x000000082800780c */ /* 0x040fe40003f64270 */
[----:B------:R-:W-:Y:S02]  /*5050*/  FSEL R205, R9, -INF , P4 ;  /* 0xff80000009cd7808 */ /* 0x000fe40002000000 */
[----:B------:R-:W-:Y:S02]  /*5060*/  FMNMX.FTZ R8, R181, R6, !PT ;  /* 0x00000006b5087209 */ /* 0x000fe40007810000 */
[----:B------:R-:W-:Y:S01]  /*5070*/  ISETP.GT.AND P4, PT, R40, 0x9, PT ;  /* 0x000000092800780c */ /* 0x000fe20003f84270 */
[----:B------:R-:W-:Y:S01]  /*5080*/  MUFU.TANH R56, R56 ;  /* 0x0000003800387308 */ /* 0x000fe20000002400 */
[----:B------:R-:W-:Y:S02]  /*5090*/  FMNMX.FTZ R8, R205, R8, !PT ;  /* 0x00000008cd087209 */ /* 0x000fe40007810000 */
[----:B----4-:R-:W-:-:S02]  /*50a0*/  FSEL R203, R203, -INF , P4 ;  /* 0xff800000cbcb7808 */ /* 0x010fc40002000000 */
[----:B------:R-:W-:-:S03]  /*50b0*/  ISETP.GT.AND P4, PT, R40, 0x11, PT ;  /* 0x000000112800780c */ /* 0x000fc60003f84270 */
[----:B------:R-:W-:Y:S01]  /*50c0*/  MUFU.TANH R58, R58 ;  /* 0x0000003a003a7308 */ /* 0x000fe20000002400 */
[----:B-----5:R-:W-:Y:S02]  /*50d0*/  FSEL R201, R201, -INF , P4 ;  /* 0xff800000c9c97808 */ /* 0x020fe40002000000 */
[----:B------:R-:W-:-:S04]  /*50e0*/  ISETP.GT.AND P4, PT, R40, 0x19, PT ;  /* 0x000000192800780c */ /* 0x000fc80003f84270 */
[----:B------:R-:W-:Y:S01]  /*50f0*/  FSEL R199, R199, -INF , P4 ;  /* 0xff800000c7c77808 */ /* 0x000fe20002000000 */
[----:B------:R-:W-:Y:S01]  /*5100*/  MUFU.TANH R64, R64 ;  /* 0x0000004000407308 */ /* 0x000fe20000002400 */
[----:B------:R-:W-:Y:S01]  /*5110*/  ISETP.GT.AND P4, PT, R40, 0x21, PT ;  /* 0x000000212800780c */ /* 0x000fe20003f84270 */
[----:B------:R-:W-:Y:S02]  /*5120*/  WARPGROUP.DEPBAR.LE gsb0, 0x0 ;  /* 0x00008000000079c5 */ /* 0x000fe40000010000 */
[----:B------:R-:W-:Y:S01]  /*5130*/  WARPGROUP.ARRIVE ;  /* 0x00000000000079c5 */ /* 0x000fe20000000000 */
[----:B------:R-:W-:Y:S01]  /*5140*/  FMUL.FTZ R172, R30, UR45 ;  /* 0x0000002d1eac7c20 */ /* 0x000fe20008410000 */
[----:B------:R-:W-:Y:S01]  /*5150*/  FMUL.FTZ R173, R42, UR45 ;  /* 0x0000002d2aad7c20 */ /* 0x000fe20008410000 */
[----:B------:R-:W-:Y:S01]  /*5160*/  FMUL.FTZ R175, R43, UR45 ;  /* 0x0000002d2baf7c20 */ /* 0x000fe20008410000 */
[----:B------:R-:W-:Y:S01]  /*5170*/  FMUL.FTZ R30, R53, UR45 ;  /* 0x0000002d351e7c20 */ /* 0x000fe20008410000 */
[----:B------:R-:W-:Y:S01]  /*5180*/  MUFU.TANH R43, R70 ;  /* 0x00000046002b7308 */ /* 0x000fe20000002400 */
[----:B------:R-:W-:Y:S01]  /*5190*/  HGMMA.64x128x16.F32.BF16 R88, R168, gdesc[UR8].tnspB, R88, gsb0 ;  /* 0x41e00008a8587df0 */ /* 0x000fe20008001858 */
[----:B------:R-:W-:Y:S01]  /*51a0*/  UIADD3 UR10, UR6, 0x200, URZ ;  /* 0x00000200060a7890 */ /* 0x000fe2000fffe03f */
[----:B------:R-:W-:Y:S01]  /*51b0*/  FMUL.FTZ R42, R65, UR45 ;  /* 0x0000002d412a7c20 */ /* 0x000fe20008410000 */
[----:B------:R-:W-:Y:S01]  /*51c0*/  UMOV UR11, 0x40000040 ;  /* 0x40000040000b7882 */ /* 0x000fe20000000000 */
[----:B------:R-:W0:Y:S03]  /*51d0*/  SHFL.IDX PT, R65, R34, RZ, 0x1c1f ;  /* 0x001c1fff22417589 */ /* 0x000e2600000e0000 */
[----:B------:R-:W1:Y:S08]  /*51e0*/  MUFU.TANH R172, R172 ;  /* 0x000000ac00ac7308 */ /* 0x000e700000002400 */
[----:B------:R-:W2:Y:S08]  /*51f0*/  MUFU.TANH R173, R173 ;  /* 0x000000ad00ad7308 */ /* 0x000eb00000002400 */
[----:B------:R-:W3:Y:S01]  /*5200*/  MUFU.TANH R175, R175 ;  /* 0x000000af00af7308 */ /* 0x000ee20000002400 */
[----:B-1----:R-:W-:-:S02]  /*5210*/  FSEL R183, R172, -INF , P3 ;  /* 0xff800000acb77808 */ /* 0x002fc40001800000 */
[C---:B------:R-:W-:Y:S02]  /*5220*/  ISETP.GT.AND P3, PT, R40.reuse, 0x10, PT ;  /* 0x000000102800780c */ /* 0x040fe40003f64270 */
[----:B------:R-:W-:Y:S02]  /*5230*/  FMNMX.FTZ R8, R183, R8, !PT ;  /* 0x00000008b7087209 */ /* 0x000fe40007810000 */
[----:B------:R-:W-:Y:S01]  /*5240*/  FSEL R177, R177, -INF , P3 ;  /* 0xff800000b1b17808 */ /* 0x000fe20001800000 */
[----:B------:R-:W-:Y:S01]  /*5250*/  MUFU.TANH R53, R74 ;  /* 0x0000004a00357308 */ /* 0x000fe20000002400 */
[----:B------:R-:W-:Y:S02]  /*5260*/  FMNMX.FTZ R8, R203, R8, !PT ;  /* 0x00000008cb087209 */ /* 0x000fe40007810000 */
[----:B------:R-:W-:Y:S02]  /*5270*/  ISETP.GT.AND P3, PT, R40, 0x18, PT ;  /* 0x000000182800780c */ /* 0x000fe40003f64270 */
[----:B------:R-:W-:-:S02]  /*5280*/  FMNMX.FTZ R8, R177, R8, !PT ;  /* 0x00000008b1087209 */ /* 0x000fc40007810000 */
[----:B------:R-:W-:Y:S01]  /*5290*/  FSEL R179, R179, -INF , P3 ;  /* 0xff800000b3b37808 */ /* 0x000fe20001800000 */
[----:B------:R-:W-:Y:S01]  /*52a0*/  MUFU.TANH R30, R30 ;  /* 0x0000001e001e7308 */ /* 0x000fe20000002400 */
[----:B------:R-:W-:Y:S02]  /*52b0*/  FMNMX.FTZ R8, R201, R8, !PT ;  /* 0x00000008c9087209 */ /* 0x000fe40007810000 */
[----:B------:R-:W-:Y:S02]  /*52c0*/  ISETP.GT.AND P3, PT, R40, 0x20, PT ;  /* 0x000000202800780c */ /* 0x000fe40003f64270 */
[----:B------:R-:W-:Y:S02]  /*52d0*/  FMNMX.FTZ R8, R179, R8, !PT ;  /* 0x00000008b3087209 */ /* 0x000fe40007810000 */
[----:B--2---:R-:W-:Y:S01]  /*52e0*/  FSEL R173, R173, -INF , P3 ;  /* 0xff800000adad7808 */ /* 0x004fe20001800000 */
[----:B------:R-:W-:Y:S01]  /*52f0*/  MUFU.TANH R42, R42 ;  /* 0x0000002a002a7308 */ /* 0x000fe20000002400 */
[----:B------:R-:W-:-:S02]  /*5300*/  FMNMX.FTZ R8, R199, R8, !PT ;  /* 0x00000008c7087209 */ /* 0x000fc40007810000 */
[C---:B------:R-:W-:Y:S02]  /*5310*/  ISETP.GT.AND P3, PT, R40.reuse, 0x28, PT ;  /* 0x000000282800780c */ /* 0x040fe40003f64270 */
[----:B---3--:R-:W-:Y:S02]  /*5320*/  FSEL R175, R175, -INF , P4 ;  /* 0xff800000afaf7808 */ /* 0x008fe40002000000 */
[----:B------:R-:W-:Y:S02]  /*5330*/  FMNMX.FTZ R8, R173, R8, !PT ;  /* 0x00000008ad087209 */ /* 0x000fe40007810000 */
[----:B------:R-:W-:Y:S02]  /*5340*/  ISETP.GT.AND P4, PT, R40, 0x29, PT ;  /* 0x000000292800780c */ /* 0x000fe40003f84270 */
[----:B------:R-:W-:Y:S01]  /*5350*/  FMNMX.FTZ R8, R175, R8, !PT ;  /* 0x00000008af087209 */ /* 0x000fe20007810000 */
[----:B------:R-:W-:Y:S02]  /*5360*/  WARPGROUP.DEPBAR.LE gsb0, 0x0 ;  /* 0x00008000000079c5 */ /* 0x000fe40000010000 */
[----:B------:R-:W-:Y:S01]  /*5370*/  WARPGROUP.ARRIVE ;  /* 0x00000000000079c5 */ /* 0x000fe20000000000 */
[----:B------:R-:W-:Y:S01]  /*5380*/  FMUL.FTZ R171, R46, UR45 ;  /* 0x0000002d2eab7c20 */ /* 0x000fe20008410000 */
[----:B------:R-:W-:Y:S01]  /*5390*/  FMUL.FTZ R169, R47, UR45 ;  /* 0x0000002d2fa97c20 */ /* 0x000fe20008410000 */
[----:B------:R-:W-:Y:S01]  /*53a0*/  FMUL.FTZ R46, R68, UR45 ;  /* 0x0000002d442e7c20 */ /* 0x000fe20008410000 */
[----:B------:R0:W-:Y:S02]  /*53b0*/  MUFU.TANH R47, R66 ;  /* 0x00000042002f7308 */ /* 0x0001e40000002400 */
[----:B------:R-:W-:Y:S01]  /*53c0*/  HGMMA.64x128x16.F32.BF16 R88, R152, gdesc[UR8].tnspB, R88, gsb0 ;  /* 0x41e0000898587df0 */ /* 0x000fe20008001858 */
[----:B------:R-:W-:Y:S01]  /*53d0*/  UIADD3 UR10, UR6, 0x280, URZ ;  /* 0x00000280060a7890 */ /* 0x000fe2000fffe03f */
[----:B------:R-:W-:-:S04]  /*53e0*/  UMOV UR11, 0x40000040 ;  /* 0x40000040000b7882 */ /* 0x000fc80000000000 */
[----:B------:R-:W1:Y:S01]  /*53f0*/  MUFU.TANH R171, R171 ;  /* 0x000000ab00ab7308 */ /* 0x000e620000002400 */
[----:B0-----:R-:W-:-:S05]  /*5400*/  IMAD.IADD R66, R36, 0x1, R65 ;  /* 0x0000000124427824 */ /* 0x001fca00078e0241 */
[C---:B------:R-:W-:Y:S02]  /*5410*/  ISETP.GT.AND P5, PT, R66.reuse, 0x1, PT ;  /* 0x000000014200780c */ /* 0x040fe40003fa4270 */
[----:B------:R-:W0:Y:S02]  /*5420*/  MUFU.TANH R169, R169 ;  /* 0x000000a900a97308 */ /* 0x000e240000002400 */
[----:B------:R-:W-:Y:S02]  /*5430*/  FSEL R65, R11, -INF , P5 ;  /* 0xff8000000b417808 */ /* 0x000fe40002800000 */
[----:B------:R-:W-:-:S04]  /*5440*/  ISETP.GT.AND P5, PT, R66, 0x9, PT ;  /* 0x000000094200780c */ /* 0x000fc80003fa4270 */
[----:B------:R-:W-:Y:S01]  /*5450*/  FSEL R69, R12, -INF , P5 ;  /* 0xff8000000c457808 */ /* 0x000fe20002800000 */
[----:B------:R-:W-:Y:S01]  /*5460*/  MUFU.TANH R46, R46 ;  /* 0x0000002e002e7308 */ /* 0x000fe20000002400 */
[----:B-1----:R-:W-:Y:S02]  /*5470*/  FSEL R171, R171, -INF , P3 ;  /* 0xff800000abab7808 */ /* 0x002fe40001800000 */
[----:B------:R-:W-:Y:S02]  /*5480*/  ISETP.GT.AND P3, PT, R40, 0x30, PT ;  /* 0x000000302800780c */ /* 0x000fe40003f64270 */
[----:B------:R-:W-:Y:S02]  /*5490*/  FMNMX.FTZ R8, R171, R8, !PT ;  /* 0x00000008ab087209 */ /* 0x000fe40007810000 */
[----:B------:R-:W-:Y:S02]  /*54a0*/  ISETP.GT.AND P5, PT, R66, 0x11, PT ;  /* 0x000000114200780c */ /* 0x000fe40003fa4270 */
[----:B0-----:R-:W-:-:S02]  /*54b0*/  FSEL R169, R169, -INF , P4 ;  /* 0xff800000a9a97808 */ /* 0x001fc40002000000 */
[----:B------:R-:W-:Y:S02]  /*54c0*/  ISETP.GT.AND P4, PT, R40, 0x31, PT ;  /* 0x000000312800780c */ /* 0x000fe40003f84270 */
[----:B------:R-:W-:Y:S02]  /*54d0*/  FMNMX.FTZ R8, R169, R8, !PT ;  /* 0x00000008a9087209 */ /* 0x000fe40007810000 */
[----:B------:R-:W-:Y:S02]  /*54e0*/  FSEL R73, R14, -INF , P5 ;  /* 0xff8000000e497808 */ /* 0x000fe40002800000 */
[----:B------:R-:W-:-:S04]  /*54f0*/  ISETP.GT.AND P5, PT, R66, 0x19, PT ;  /* 0x000000194200780c */ /* 0x000fc80003fa4270 */
[----:B------:R-:W-:Y:S02]  /*5500*/  FSEL R77, R20, -INF , P5 ;  /* 0xff800000144d7808 */ /* 0x000fe40002800000 */
[----:B------:R-:W-:Y:S01]  /*5510*/  ISETP.GT.AND P5, PT, R66, 0x21, PT ;  /* 0x000000214200780c */ /* 0x000fe20003fa4270 */
[----:B------:R-:W-:Y:S02]  /*5520*/  WARPGROUP.DEPBAR.LE gsb0, 0x0 ;  /* 0x00008000000079c5 */ /* 0x000fe40000010000 */
[----:B------:R-:W-:Y:S01]  /*5530*/  FSEL R155, R37, -INF , P3 ;  /* 0xff800000259b7808 */ /* 0x000fe20001800000 */
[----:B------:R-:W-:Y:S01]  /*5540*/  WARPGROUP.ARRIVE ;  /* 0x00000000000079c5 */ /* 0x000fe20000000000 */
[C---:B------:R-:W-:Y:S02]  /*5550*/  ISETP.GT.AND P3, PT, R40.reuse, 0x38, PT ;  /* 0x000000382800780c */ /* 0x040fe40003f64270 */
        /* <DEDUP_REMOVED lines=11> */
[----:B------:R-:W-:Y:S01]  /*5610*/  FSEL R41, R55, -INF , P4 ;  /* 0xff80000037297808 */ /* 0x000fe20002000000 */
[----:B------:R-:W-:Y:S01]  /*5620*/  FMUL.FTZ R54, R76, UR45 ;  /* 0x0000002d4c367c20 */ /* 0x000fe20008410000 */
[----:B------:R-:W-:Y:S01]  /*5630*/  FMNMX.FTZ R38, R75, R38, !PT ;  /* 0x000000264b267209 */ /* 0x000fe20007810000 */
[----:B------:R-:W-:Y:S01]  /*5640*/  UIADD3 UR6, UR6, 0x380, URZ ;  /* 0x0000038006067890 */ /* 0x000fe2000fffe03f */
[----:B------:R-:W-:-:S02]  /*5650*/  ISETP.GT.AND P4, PT, R40, 0x41, PT ;  /* 0x000000412800780c */ /* 0x000fc40003f84270 */
[----:B------:R-:W-:Y:S01]  /*5660*/  FSEL R49, R49, -INF , P3 ;  /* 0xff80000031317808 */ /* 0x000fe20001800000 */
[----:B------:R-:W-:Y:S01]  /*5670*/  MUFU.TANH R54, R54 ;  /* 0x0000003600367308 */ /* 0x000fe20000002400 */
[----:B------:R-:W-:Y:S02]  /*5680*/  FMNMX.FTZ R38, R41, R38, !PT ;  /* 0x0000002629267209 */ /* 0x000fe40007810000 */
[C---:B------:R-:W-:Y:S02]  /*5690*/  ISETP.GT.AND P3, PT, R40.reuse, 0x48, PT ;  /* 0x000000482800780c */ /* 0x040fe40003f64270 */
[----:B------:R-:W-:Y:S02]  /*56a0*/  FSEL R35, R59, -INF , P4 ;  /* 0xff8000003b237808 */ /* 0x000fe40002000000 */
[----:B------:R-:W-:Y:S02]  /*56b0*/  FMNMX.FTZ R38, R49, R38, !PT ;  /* 0x0000002631267209 */ /* 0x000fe40007810000 */
[----:B------:R-:W-:-:S02]  /*56c0*/  ISETP.GT.AND P4, PT, R40, 0x49, PT ;  /* 0x000000492800780c */ /* 0x000fc40003f84270 */
[----:B------:R-:W-:Y:S02]  /*56d0*/  FSEL R45, R45, -INF , P3 ;  /* 0xff8000002d2d7808 */ /* 0x000fe40001800000 */
        /* <DEDUP_REMOVED lines=19> */
[----:B------:R-:W-:Y:S02]  /*5810*/  ISETP.GT.AND P3, PT, R40, 0x68, PT ;  /* 0x000000682800780c */ /* 0x000fe40003f64270 */
[----:B0-----:R-:W-:Y:S02]  /*5820*/  FSEL R55, R8, -INF , P4 ;  /* 0xff80000008377808 */ /* 0x001fe40002000000 */
[----:B------:R-:W-:Y:S02]  /*5830*/  FMNMX.FTZ R38, R53, R38, !PT ;  /* 0x0000002635267209 */ /* 0x000fe40007810000 */
[----:B------:R-:W-:-:S02]  /*5840*/  ISETP.GT.AND P4, PT, R40, 0x69, PT ;  /* 0x000000692800780c */ /* 0x000fc40003f84270 */
[----:B------:R-:W-:Y:S02]  /*5850*/  FSEL R59, R78, -INF , P3 ;  /* 0xff8000004e3b7808 */ /* 0x000fe40001800000 */
[----:B------:R-:W-:Y:S02]  /*5860*/  FMNMX.FTZ R38, R55, R38, !PT ;  /* 0x0000002637267209 */ /* 0x000fe40007810000 */
[----:B------:R-:W-:Y:S02]  /*5870*/  ISETP.GT.AND P3, PT, R40, 0x70, PT ;  /* 0x000000702800780c */ /* 0x000fe40003f64270 */
[----:B------:R-:W-:Y:S02]  /*5880*/  FSEL R67, R79, -INF , P4 ;  /* 0xff8000004f437808 */ /* 0x000fe40002000000 */
[----:B------:R-:W-:Y:S01]  /*5890*/  FMNMX.FTZ R8, R59, R38, !PT ;  /* 0x000000263b087209 */ /* 0x000fe20007810000 */
[----:B------:R-:W-:Y:S01]  /*58a0*/  FMUL.FTZ R38, R60, UR45 ;  /* 0x0000002d3c267c20 */ /* 0x000fe20008410000 */
[----:B------:R-:W-:Y:S01]  /*58b0*/  ISETP.GT.AND P4, PT, R40, 0x71, PT ;  /* 0x000000712800780c */ /* 0x000fe20003f84270 */
[----:B------:R-:W-:Y:S01]  /*58c0*/  FMUL.FTZ R60, R81, UR45 ;  /* 0x0000002d513c7c20 */ /* 0x000fe20008410000 */
[----:B------:R-:W-:-:S02]  /*58d0*/  FSEL R57, R57, -INF , P3 ;  /* 0xff80000039397808 */ /* 0x000fc40001800000 */
[----:B------:R-:W-:Y:S01]  /*58e0*/  FMNMX.FTZ R8, R67, R8, !PT ;  /* 0x0000000843087209 */ /* 0x000fe20007810000 */
[----:B------:R-:W0:Y:S01]  /*58f0*/  MUFU.TANH R38, R38 ;  /* 0x0000002600267308 */ /* 0x000e220000002400 */
[C---:B------:R-:W-:Y:S02]  /*5900*/  ISETP.GT.AND P3, PT, R40.reuse, 0x78, PT ;  /* 0x000000782800780c */ /* 0x040fe40003f64270 */
[----:B------:R-:W-:Y:S02]  /*5910*/  FSEL R63, R63, -INF , P4 ;  /* 0xff8000003f3f7808 */ /* 0x000fe40002000000 */
[----:B------:R-:W-:Y:S02]  /*5920*/  FMNMX.FTZ R8, R57, R8, !PT ;  /* 0x0000000839087209 */ /* 0x000fe40007810000 */
[----:B------:R-:W-:Y:S01]  /*5930*/  ISETP.GT.AND P4, PT, R40, 0x79, PT ;  /* 0x000000792800780c */ /* 0x000fe20003f84270 */
[----:B------:R-:W-:Y:S01]  /*5940*/  FMUL.FTZ R40, R61, UR45 ;  /* 0x0000002d3d287c20 */ /* 0x000fe20008410000 */
[----:B------:R-:W-:Y:S01]  /*5950*/  FSEL R61, R86, -INF , P3 ;  /* 0xff800000563d7808 */ /* 0x000fe20001800000 */
[----:B------:R-:W-:Y:S01]  /*5960*/  MUFU.TANH R60, R60 ;  /* 0x0000003c003c7308 */ /* 0x000fe20000002400 */
[----:B------:R-:W-:-:S02]  /*5970*/  FMNMX.FTZ R8, R63, R8, !PT ;  /* 0x000000083f087209 */ /* 0x000fc40007810000 */
[----:B------:R-:W-:Y:S02]  /*5980*/  FSEL R71, R71, -INF , P4 ;  /* 0xff80000047477808 */ /* 0x000fe40002000000 */
[----:B------:R-:W-:Y:S02]  /*5990*/  FMNMX.FTZ R8, R61, R8, !PT ;  /* 0x000000083d087209 */ /* 0x000fe40007810000 */
[----:B------:R-:W-:Y:S01]  /*59a0*/  ISETP.GT.AND P4, PT, R66, RZ, PT ;  /* 0x000000ff4200720c */ /* 0x000fe20003f84270 */
[----:B------:R-:W1:Y:S01]  /*59b0*/  MUFU.TANH R40, R40 ;  /* 0x0000002800287308 */ /* 0x000e620000002400 */
[----:B------:R-:W-:Y:S02]  /*59c0*/  FMNMX.FTZ R8, R71, R8, !PT ;  /* 0x0000000847087209 */ /* 0x000fe40007810000 */
[----:B------:R-:W-:Y:S02]  /*59d0*/  FSEL R36, R10, -INF , P4 ;  /* 0xff8000000a247808 */ /* 0x000fe40002000000 */
[----:B------:R-:W-:Y:S01]  /*59e0*/  ISETP.GT.AND P4, PT, R66, 0x8, PT ;  /* 0x000000084200780c */ /* 0x000fe20003f84270 */
[----:B------:R-:W2:Y:S01]  /*59f0*/  SHFL.BFLY PT, R9, R8, 0x2, 0x1f ;  /* 0x0c401f0008097f89 */ /* 0x000ea200000e0000 */
[----:B------:R-:W-:-:S02]  /*5a00*/  FSEL R79, R24, -INF , P5 ;  /* 0xff800000184f7808 */ /* 0x000fc40002800000 */
[----:B------:R-:W-:Y:S02]  /*5a10*/  FSEL R13, R13, -INF , P4 ;  /* 0xff8000000d0d7808 */ /* 0x000fe40002000000 */
[C---:B------:R-:W-:Y:S02]  /*5a20*/  ISETP.GT.AND P4, PT, R66.reuse, 0x10, PT ;  /* 0x000000104200780c */ /* 0x040fe40003f84270 */
[C---:B------:R-:W-:Y:S02]  /*5a30*/  ISETP.GT.AND P5, PT, R66.reuse, 0x29, PT ;  /* 0x000000294200780c */ /* 0x040fe40003fa4270 */
[----:B------:R-:W-:Y:S02]  /*5a40*/  FSEL R15, R15, -INF , P4 ;  /* 0xff8000000f0f7808 */ /* 0x000fe40002000000 */
[----:B------:R-:W-:Y:S02]  /*5a50*/  ISETP.GT.AND P4, PT, R66, 0x18, PT ;  /* 0x000000184200780c */ /* 0x000fe40003f84270 */
[----:B------:R-:W-:-:S02]  /*5a60*/  FSEL R27, R27, -INF , P5 ;  /* 0xff8000001b1b7808 */ /* 0x000fc40002800000 */
[----:B------:R-:W-:Y:S02]  /*5a70*/  FSEL R21, R21, -INF , P4 ;  /* 0xff80000015157808 */ /* 0x000fe40002000000 */
[C---:B------:R-:W-:Y:S02]  /*5a80*/  ISETP.GT.AND P4, PT, R66.reuse, 0x20, PT ;  /* 0x000000204200780c */ /* 0x040fe40003f84270 */
[C---:B------:R-:W-:Y:S02]  /*5a90*/  ISETP.GT.AND P5, PT, R66.reuse, 0x31, PT ;  /* 0x000000314200780c */ /* 0x040fe40003fa4270 */
[----:B------:R-:W-:Y:S02]  /*5aa0*/  FSEL R25, R25, -INF , P4 ;  /* 0xff80000019197808 */ /* 0x000fe40002000000 */
[----:B------:R-:W-:Y:S02]  /*5ab0*/  ISETP.GT.AND P4, PT, R66, 0x28, PT ;  /* 0x000000284200780c */ /* 0x000fe40003f84270 */
[----:B--2---:R-:W-:-:S02]  /*5ac0*/  FMNMX.FTZ R9, R8, R9, !PT ;  /* 0x0000000908097209 */ /* 0x004fc40007810000 */
[----:B------:R-:W2:Y:S01]  /*5ad0*/  LDC R8, c[0x0][0x988] ;  /* 0x00026200ff087b82 */ /* 0x000ea20000000800 */
[----:B------:R-:W-:Y:S02]  /*5ae0*/  FSEL R81, R26, -INF , P4 ;  /* 0xff8000001a517808 */ /* 0x000fe40002000000 */
[----:B------:R-:W3:Y:S01]  /*5af0*/  SHFL.BFLY PT, R62, R9, 0x1, 0x1f ;  /* 0x0c201f00093e7f89 */ /* 0x000ee200000e0000 */
[----:B------:R-:W-:Y:S02]  /*5b00*/  WARPGROUP.DEPBAR.LE gsb0, 0x0 ;  /* 0x00008000000079c5 */ /* 0x000fe40000010000 */
[----:B------:R-:W-:Y:S01]  /*5b10*/  WARPGROUP.ARRIVE ;  /* 0x00000000000079c5 */ /* 0x000fe20000000000 */
[----:B------:R-:W-:Y:S02]  /*5b20*/  ISETP.GT.AND P4, PT, R66, 0x30, PT ;  /* 0x000000304200780c */ /* 0x000fe40003f84270 */
[----:B------:R-:W-:Y:S02]  /*5b30*/  FSEL R83, R28, -INF , P5 ;  /* 0xff8000001c537808 */ /* 0x000fe40002800000 */
[----:B------:R-:W-:Y:S01]  /*5b40*/  FSEL R29, R29, -INF , P4 ;  /* 0xff8000001d1d7808 */ /* 0x000fe20002000000 */
[----:B------:R-:W-:Y:S01]  /*5b50*/  HGMMA.64x128x16.F32.BF16 R88, R160, gdesc[UR8].tnspB, R88, gsb0 ;  /* 0x41e00008a0587df0 */ /* 0x000fe20008001858 */
[----:B------:R-:W-:-:S02]  /*5b60*/  ISETP.GT.AND P4, PT, R66, 0x38, PT ;  /* 0x000000384200780c */ /* 0x000fc40003f84270 */
[C---:B------:R-:W-:Y:S02]  /*5b70*/  ISETP.GT.AND P5, PT, R66.reuse, 0x39, PT ;  /* 0x000000394200780c */ /* 0x040fe40003fa4270 */
[----:B------:R-:W-:Y:S02]  /*5b80*/  FSEL R31, R31, -INF , P4 ;  /* 0xff8000001f1f7808 */ /* 0x000fe40002000000 */
[----:B------:R-:W-:Y:S02]  /*5b90*/  ISETP.GT.AND P4, PT, R66, 0x40, PT ;  /* 0x000000404200780c */ /* 0x000fe40003f84270 */
[----:B------:R-:W-:Y:S02]  /*5ba0*/  FSEL R85, R30, -INF , P5 ;  /* 0xff8000001e557808 */ /* 0x000fe40002800000 */
[----:B------:R-:W-:Y:S02]  /*5bb0*/  ISETP.GT.AND P5, PT, R66, 0x41, PT ;  /* 0x000000414200780c */ /* 0x000fe40003fa4270 */
[----:B------:R-:W-:-:S02]  /*5bc0*/  FSEL R159, R32, -INF , P4 ;  /* 0xff800000209f7808 */ /* 0x000fc40002000000 */
[----:B---3--:R-:W-:Y:S01]  /*5bd0*/  FMNMX.FTZ R9, R9, R62, !PT ;  /* 0x0000003e09097209 */ /* 0x008fe20007810000 */
[----:B------:R-:W-:Y:S01]  /*5be0*/  FMUL.FTZ R62, R84, UR45 ;  /* 0x0000002d543e7c20 */ /* 0x000fe20008410000 */
[C---:B------:R-:W-:Y:S02]  /*5bf0*/  ISETP.GT.AND P4, PT, R66.reuse, 0x48, PT ;  /* 0x000000484200780c */ /* 0x040fe40003f84270 */
[C---:B------:R-:W-:Y:S01]  /*5c00*/  FSETP.NEU.FTZ.AND P3, PT, R9.reuse, -INF , PT ;  /* 0xff8000000900780b */ /* 0x040fe20003f7d000 */
[----:B--2---:R-:W-:Y:S01]  /*5c10*/  FMUL.FTZ R68, R9, R8 ;  /* 0x0000000809447220 */ /* 0x004fe20000410000 */
[----:B------:R-:W-:Y:S01]  /*5c20*/  FSEL R33, R33, -INF , P5 ;  /* 0xff80000021217808 */ /* 0x000fe20002800000 */
[----:B------:R-:W2:Y:S01]  /*5c30*/  MUFU.TANH R62, R62 ;  /* 0x0000003e003e7308 */ /* 0x000ea20000002400 */
[----:B------:R-:W-:Y:S02]  /*5c40*/  ISETP.GT.AND P5, PT, R66, 0x49, PT ;  /* 0x000000494200780c */ /* 0x000fe40003fa4270 */
[----:B------:R-:W-:-:S02]  /*5c50*/  FSEL R34, R68, RZ, P3 ;  /* 0x000000ff44227208 */ /* 0x000fc40001800000 */
[----:B------:R-:W-:Y:S02]  /*5c60*/  FMNMX.FTZ R68, R36, R5, !PT ;  /* 0x0000000524447209 */ /* 0x000fe40007810000 */
[----:B0-----:R-:W-:Y:S01]  /*5c70*/  FSEL R87, R38, -INF , P4 ;  /* 0xff80000026577808 */ /* 0x001fe20002000000 */
[--C-:B------:R-:W-:Y:S01]  /*5c80*/  FFMA.FTZ R24, R175, R8, -R34.reuse ;  /* 0x00000008af187223 */ /* 0x100fe20000010822 */
[----:B------:R-:W-:Y:S01]  /*5c90*/  FMNMX.FTZ R68, R65, R68, !PT ;  /* 0x0000004441447209 */ /* 0x000fe20007810000 */
[-CC-:B------:R-:W-:Y:S01]  /*5ca0*/  FFMA.FTZ R175, R171, R8.reuse, -R34.reuse ;  /* 0x00000008abaf7223 */ /* 0x180fe20000010822 */
[----:B------:R-:W-:Y:S01]  /*5cb0*/  ISETP.GT.AND P4, PT, R66, 0x50, PT ;  /* 0x000000504200780c */ /* 0x000fe20003f84270 */
[--C-:B------:R-:W-:Y:S01]  /*5cc0*/  FFMA.FTZ R20, R199, R8, -R34.reuse ;  /* 0x00000008c7147223 */ /* 0x100fe20000010822 */
[----:B------:R-:W-:Y:S01]  /*5cd0*/  FMNMX.FTZ R68, R13, R68, !PT ;  /* 0x000000440d447209 */ /* 0x000fe20007810000 */
[-CC-:B------:R-:W-:Y:S01]  /*5ce0*/  FFMA.FTZ R14, R201, R8.reuse, -R34.reuse ;  /* 0x00000008c90e7223 */ /* 0x180fe20000010822 */
[----:B-1----:R-:W-:Y:S01]  /*5cf0*/  FSEL R157, R40, -INF , P5 ;  /* 0xff800000289d7808 */ /* 0x002fe20002800000 */
[--C-:B------:R-:W-:Y:S01]  /*5d00*/  FFMA.FTZ R12, R203, R8, -R34.reuse ;  /* 0x00000008cb0c7223 */ /* 0x100fe20000010822 */
[----:B------:R-:W-:Y:S01]  /*5d10*/  FMNMX.FTZ R68, R69, R68, !PT ;  /* 0x0000004445447209 */ /* 0x000fe20007810000 */
[-CC-:B------:R-:W-:Y:S01]  /*5d20*/  FFMA.FTZ R26, R169, R8.reuse, -R34.reuse ;  /* 0x00000008a91a7223 */ /* 0x180fe20000010822 */
[----:B------:R-:W-:Y:S01]  /*5d30*/  ISETP.GT.AND P5, PT, R66, 0x51, PT ;  /* 0x000000514200780c */ /* 0x000fe20003fa4270 */
[--C-:B------:R-:W-:Y:S01]  /*5d40*/  FFMA.FTZ R169, R155, R8, -R34.reuse ;  /* 0x000000089ba97223 */ /* 0x100fe20000010822 */
        /* <DEDUP_REMOVED lines=35> */
[----:B------:R-:W-:Y:S01]  /*5f80*/  IMAD.U32 R52, RZ, RZ, UR37 ;  /* 0x00000025ff347e24 */ /* 0x000fe2000f8e00ff */
[----:B------:R-:W-:Y:S01]  /*5f90*/  FMNMX.FTZ R68, R83, R68, !PT ;  /* 0x0000004453447209 */ /* 0x000fe20007810000 */
[----:B------:R-:W-:Y:S01]  /*5fa0*/  MUFU.EX2 R183, R183 ;  /* 0x000000b700b77308 */ /* 0x000fe20000000800 */
[----:B------:R-:W-:Y:S01]  /*5fb0*/  ISETP.GT.AND P4, PT, R66, 0x68, PT ;  /* 0x000000684200780c */ /* 0x000fe20003f84270 */
[--C-:B------:R-:W-:Y:S01]  /*5fc0*/  FFMA.FTZ R153, R49, R8, -R34.reuse ;  /* 0x0000000831997223 */ /* 0x100fe20000010822 */
[----:B------:R-:W-:Y:S01]  /*5fd0*/  FMNMX.FTZ R68, R31, R68, !PT ;  /* 0x000000441f447209 */ /* 0x000fe20007810000 */
[-CC-:B------:R-:W-:Y:S01]  /*5fe0*/  FFMA.FTZ R38, R35, R8.reuse, -R34.reuse ;  /* 0x0000000823267223 */ /* 0x180fe20000010822 */
[----:B------:R-:W-:Y:S01]  /*5ff0*/  FSEL R205, R50, -INF , P5 ;  /* 0xff80000032cd7808 */ /* 0x000fe20002800000 */
[--C-:B------:R-:W-:Y:S01]  /*6000*/  FFMA.FTZ R35, R45, R8, -R34.reuse ;  /* 0x000000082d237223 */ /* 0x100fe20000010822 */
        /* <DEDUP_REMOVED lines=11> */
[----:B------:R-:W-:Y:S01]  /*60c0*/  FFMA.FTZ R49, R61, R8, -R34 ;  /* 0x000000083d317223 */ /* 0x000fe20000010822 */
[----:B------:R-:W-:Y:S01]  /*60d0*/  FMNMX.FTZ R68, R87, R68, !PT ;  /* 0x0000004457447209 */ /* 0x000fe20007810000 */
[----:B------:R-:W-:Y:S01]  /*60e0*/  IMAD.U32 R54, RZ, RZ, UR44 ;  /* 0x0000002cff367e24 */ /* 0x000fe2000f8e00ff */
[----:B------:R-:W-:Y:S01]  /*60f0*/  FSEL R209, R56, -INF , P5 ;  /* 0xff80000038d17808 */ /* 0x000fe20002800000 */
[----:B------:R-:W-:Y:S01]  /*6100*/  UMOV UR44, UR37 ;  /* 0x00000025002c7c82 */ /* 0x000fe20008000000 */
[----:B------:R-:W-:Y:S01]  /*6110*/  FMNMX.FTZ R68, R157, R68, !PT ;  /* 0x000000449d447209 */ /* 0x000fe20007810000 */
[----:B------:R-:W-:Y:S01]  /*6120*/  MUFU.EX2 R14, R14 ;  /* 0x0000000e000e7308 */ /* 0x000fe20000000800 */
[----:B------:R-:W-:-:S02]  /*6130*/  ISETP.GT.AND P5, PT, R66, 0x71, PT ;  /* 0x000000714200780c */ /* 0x000fc40003fa4270 */
[----:B------:R-:W-:Y:S02]  /*6140*/  FMNMX.FTZ R68, R171, R68, !PT ;  /* 0x00000044ab447209 */ /* 0x000fe40007810000 */
[----:B------:R-:W-:Y:S02]  /*6150*/  FSEL R75, R58, -INF , P4 ;  /* 0xff8000003a4b7808 */ /* 0x000fe40002000000 */
[----:B------:R-:W-:Y:S01]  /*6160*/  FMNMX.FTZ R68, R199, R68, !PT ;  /* 0x00000044c7447209 */ /* 0x000fe20007810000 */
[----:B------:R-:W-:Y:S01]  /*6170*/  MUFU.EX2 R179, R179 ;  /* 0x000000b300b37308 */ /* 0x000fe20000000800 */
[----:B------:R-:W-:Y:S02]  /*6180*/  ISETP.GT.AND P4, PT, R66, 0x78, PT ;  /* 0x000000784200780c */ /* 0x000fe40003f84270 */
[----:B------:R-:W-:Y:S02]  /*6190*/  FMNMX.FTZ R68, R201, R68, !PT ;  /* 0x00000044c9447209 */ /* 0x000fe40007810000 */
[----:B------:R-:W-:-:S02]  /*61a0*/  FSEL R211, R60, -INF , P5 ;  /* 0xff8000003cd37808 */ /* 0x000fc40002800000 */
[----:B------:R-:W-:Y:S01]  /*61b0*/  FMNMX.FTZ R68, R203, R68, !PT ;  /* 0x00000044cb447209 */ /* 0x000fe20007810000 */
[----:B------:R-:W-:Y:S01]  /*61c0*/  MUFU.EX2 R20, R20 ;  /* 0x0000001400147308 */ /* 0x000fe20000000800 */
[----:B------:R-:W-:Y:S02]  /*61d0*/  ISETP.GT.AND P5, PT, R66, 0x79, PT ;  /* 0x000000794200780c */ /* 0x000fe40003fa4270 */
[----:B------:R-:W-:Y:S02]  /*61e0*/  FMNMX.FTZ R68, R155, R68, !PT ;  /* 0x000000449b447209 */ /* 0x000fe40007810000 */
[----:B--2---:R-:W-:Y:S02]  /*61f0*/  FSEL R213, R62, -INF , P4 ;  /* 0xff8000003ed57808 */ /* 0x004fe40002000000 */
[----:B------:R-:W-:Y:S01]  /*6200*/  FMNMX.FTZ R68, R205, R68, !PT ;  /* 0x00000044cd447209 */ /* 0x000fe20007810000 */
[----:B------:R-:W-:Y:S01]  /*6210*/  MUFU.EX2 R173, R173 ;  /* 0x000000ad00ad7308 */ /* 0x000fe20000000800 */
[----:B------:R-:W-:-:S02]  /*6220*/  FSEL R215, R64, -INF , P5 ;  /* 0xff80000040d77808 */ /* 0x000fc40002800000 */
[----:B------:R-:W-:Y:S02]  /*6230*/  FMNMX.FTZ R68, R207, R68, !PT ;  /* 0x00000044cf447209 */ /* 0x000fe40007810000 */
[----:B------:R-:W-:Y:S02]  /*6240*/  FSEL R53, R9, RZ, P3 ;  /* 0x000000ff09357208 */ /* 0x000fe40001800000 */
[----:B------:R-:W-:Y:S01]  /*6250*/  FMNMX.FTZ R68, R209, R68, !PT ;  /* 0x00000044d1447209 */ /* 0x000fe20007810000 */
[----:B------:R-:W-:Y:S01]  /*6260*/  MUFU.EX2 R24, R24 ;  /* 0x0000001800187308 */ /* 0x000fe20000000800 */
[----:B------:R-:W-:Y:S01]  /*6270*/  @!P1 LEA R52, R52, UR38, 0x3 ;  /* 0x0000002634349c11 */ /* 0x000fe2000f8e18ff */
[----:B------:R-:W-:Y:S01]  /*6280*/  FADD.FTZ R53, -R53, R6 ;  /* 0x0000000635357221 */ /* 0x000fe20000010100 */
[----:B------:R-:W-:Y:S02]  /*6290*/  FMNMX.FTZ R68, R75, R68, !PT ;  /* 0x000000444b447209 */ /* 0x000fe40007810000 */
[----:B------:R-:W-:Y:S01]  /*62a0*/  @!P1 LEA R54, R54, UR38, 0x3 ;  /* 0x0000002636369c11 */ /* 0x000fe2000f8e18ff */
[----:B------:R-:W-:-:S02]  /*62b0*/  WARPGROUP.DEPBAR.LE gsb0, 0x0 ;  /* 0x00008000000079c5 */ /* 0x000fc40000010000 */
[----:B------:R-:W-:Y:S01]  /*62c0*/  WARPGROUP.ARRIVE ;  /* 0x00000000000079c5 */ /* 0x000fe20000000000 */
[----:B------:R-:W-:Y:S01]  /*62d0*/  FMNMX.FTZ R68, R211, R68, !PT ;  /* 0x00000044d3447209 */ /* 0x000fe20007810000 */
[----:B------:R-:W-:Y:S01]  /*62e0*/  FMUL.FTZ R53, R53, R8 ;  /* 0x0000000835357220 */ /* 0x000fe20000410000 */
[----:B------:R-:W-:Y:S01]  /*62f0*/  @!P1 VIADD R52, R52, 0x28840 ;  /* 0x0002884034349836 */ /* 0x000fe20000000000 */
[----:B------:R-:W-:Y:S01]  /*6300*/  MUFU.EX2 R175, R175 ;  /* 0x000000af00af7308 */ /* 0x000fe20000000800 */
[----:B------:R-:W-:Y:S01]  /*6310*/  FMNMX.FTZ R68, R213, R68, !PT ;  /* 0x00000044d5447209 */ /* 0x000fe20007810000 */
[----:B------:R-:W-:Y:S01]  /*6320*/  HGMMA.64x128x16.F32.BF16 R88, R164, gdesc[UR4].tnspB, R88, gsb0 ;  /* 0x41e00004a4587df0 */ /* 0x000fe20008001858 */
[C---:B------:R-:W-:Y:S01]  /*6330*/  ISETP.GT.AND P3, PT, R4.reuse, R7, PT ;  /* 0x000000070400720c */ /* 0x040fe20003f64270 */
[----:B------:R-:W-:Y:S01]  /*6340*/  VIADD R4, R4, 0xffffffff ;  /* 0xffffffff04047836 */ /* 0x000fe20000000000 */
[----:B------:R-:W-:Y:S02]  /*6350*/  FMNMX.FTZ R68, R215, R68, !PT ;  /* 0x00000044d7447209 */ /* 0x000fe40007810000 */
[----:B------:R-:W-:Y:S01]  /*6360*/  @!P1 PRMT R52, RZ, 0x654, R52 ;  /* 0x00000654ff349816 */ /* 0x000fe20000000034 */
        /* <DEDUP_REMOVED lines=10> */
[----:B0-----:R-:W-:Y:S01]  /*6410*/  FMNMX.FTZ R11, R47, R48, !PT ;  /* 0x000000302f0b7209 */ /* 0x001fe20007810000 */
[----:B------:R-:W-:-:S06]  /*6420*/  FFMA.FTZ R47, R57, R8, -R34 ;  /* 0x00000008392f7223 */ /* 0x000fcc0000010822 */
[----:B------:R-:W-:Y:S01]  /*6430*/  MUFU.EX2 R35, R35 ;  /* 0x0000002300237308 */ /* 0x000fe20000000800 */
[-CC-:B------:R-:W-:Y:S01]  /*6440*/  FFMA.FTZ R48, R63, R8.reuse, -R34.reuse ;  /* 0x000000083f307223 */ /* 0x180fe20000010822 */
[C---:B------:R-:W-:Y:S01]  /*6450*/  FSETP.NEU.FTZ.AND P4, PT, R11.reuse, -INF , PT ;  /* 0xff8000000b00780b */ /* 0x040fe20003f9d000 */
[-C--:B------:R-:W-:Y:S01]  /*6460*/  FMUL.FTZ R50, R11, R8.reuse ;  /* 0x000000080b327220 */ /* 0x080fe20000410000 */
[----:B------:R-:W-:Y:S02]  /*6470*/  FFMA.FTZ R34, R71, R8, -R34 ;  /* 0x0000000847227223 */ /* 0x000fe40000010822 */
[----:B------:R-:W-:Y:S02]  /*6480*/  FSEL R6, R11, RZ, P4 ;  /* 0x000000ff0b067208 */ /* 0x000fe40002000000 */
[----:B------:R-:W-:Y:S01]  /*6490*/  FSEL R50, R50, RZ, P4 ;  /* 0x000000ff32327208 */ /* 0x000fe20002000000 */
[----:B------:R-:W-:Y:S02]  /*64a0*/  MUFU.EX2 R40, R40 ;  /* 0x0000002800287308 */ /* 0x000fe40000000800 */
[----:B------:R-:W-:-:S02]  /*64b0*/  FADD.FTZ R5, -R6, R5 ;  /* 0x0000000506057221 */ /* 0x000fc40000010100 */
[-CC-:B------:R-:W-:Y:S01]  /*64c0*/  FFMA.FTZ R180, R36, R8.reuse, -R50.reuse ;  /* 0x0000000824b47223 */ /* 0x180fe20000010832 */
[-CC-:B------:R-:W-:Y:S01]  /*64d0*/  FFMA.FTZ R51, R65, R8.reuse, -R50.reuse ;  /* 0x0000000841337223 */ /* 0x180fe20000010832 */
[-C--:B------:R-:W-:Y:S01]  /*64e0*/  FMUL.FTZ R5, R5, R8.reuse ;  /* 0x0000000805057220 */ /* 0x080fe20000410000 */
[-CC-:B------:R-:W-:Y:S01]  /*64f0*/  FFMA.FTZ R182, R13, R8.reuse, -R50.reuse ;  /* 0x000000080db67223 */ /* 0x180fe20000010832 */
[----:B------:R-:W0:Y:S01]  /*6500*/  MUFU.EX2 R6, R53 ;  /* 0x0000003500067308 */ /* 0x000e220000000800 */
[-CC-:B------:R-:W-:Y:S01]  /*6510*/  FFMA.FTZ R13, R69, R8.reuse, -R50.reuse ;  /* 0x00000008450d7223 */ /* 0x180fe20000010832 */
[-CC-:B------:R-:W-:Y:S01]  /*6520*/  FFMA.FTZ R176, R15, R8.reuse, -R50.reuse ;  /* 0x000000080fb07223 */ /* 0x180fe20000010832 */
[----:B------:R-:W-:Y:S01]  /*6530*/  IADD3 R36, -R198, 0xb, RZ ;  /* 0x0000000bc6247810 */ /* 0x000fe20007ffe1ff */
        /* <DEDUP_REMOVED lines=11> */
[--C-:B------:R-:W-:Y:S01]  /*65f0*/  FFMA.FTZ R31, R85, R8, -R50.reuse ;  /* 0x00000008551f7223 */ /* 0x100fe20000010832 */
[----:B------:R-:W1:Y:S01]  /*6600*/  MUFU.EX2 R5, R5 ;  /* 0x0000000500057308 */ /* 0x000e620000000800 */
[----:B0-----:R-:W-:Y:S01]  /*6610*/  FFMA.FTZ R53, R6, R0, R181 ;  /* 0x0000000006357223 */ /* 0x001fe200000100b5 */
[-CC-:B------:R-:W-:Y:S01]  /*6620*/  FFMA.FTZ R152, R159, R8.reuse, -R50.reuse ;  /* 0x000000089f987223 */ /* 0x180fe20000010832 */
[-CC-:B------:R-:W-:Y:S01]  /*6630*/  FFMA.FTZ R33, R33, R8.reuse, -R50.reuse ;  /* 0x0000000821217223 */ /* 0x180fe20000010832 */
[-CC-:B------:R-:W-:Y:S01]  /*6640*/  FFMA.FTZ R154, R87, R8.reuse, -R50.reuse ;  /* 0x00000008579a7223 */ /* 0x180fe20000010832 */
[C---:B------:R-:W-:Y:S01]  /*6650*/  FADD.FTZ R0, R10.reuse, R53 ;  /* 0x000000350a007221 */ /* 0x040fe20000010000 */
[----:B------:R-:W-:Y:S01]  /*6660*/  F2FP.BF16.F32.PACK_AB R181, R10, R181 ;  /* 0x000000b50ab5723e */ /* 0x000fe200000010ff */
[-C--:B------:R-:W-:Y:S01]  /*6670*/  FFMA.FTZ R156, R171, R8.reuse, -R50 ;  /* 0x00000008ab9c7223 */ /* 0x080fe20000010832 */
[----:B------:R-:W0:Y:S01]  /*6680*/  MUFU.EX2 R51, R51 ;  /* 0x0000003300337308 */ /* 0x000e220000000800 */
[----:B------:R-:W-:Y:S01]  /*6690*/  FADD.FTZ R53, R183, R0 ;  /* 0x00000000b7357221 */ /* 0x000fe20000010000 */
[-CC-:B------:R-:W-:Y:S01]  /*66a0*/  FFMA.FTZ R158, R201, R8.reuse, -R50.reuse ;  /* 0x00000008c99e7223 */ /* 0x180fe20000010832 */
[-CC-:B------:R-:W-:Y:S01]  /*66b0*/  FFMA.FTZ R203, R203, R8.reuse, -R50.reuse ;  /* 0x00000008cbcb7223 */ /* 0x180fe20000010832 */
[-CC-:B------:R-:W-:Y:S01]  /*66c0*/  FFMA.FTZ R155, R155, R8.reuse, -R50.reuse ;  /* 0x000000089b9b7223 */ /* 0x180fe20000010832 */
[C---:B------:R-:W-:Y:S01]  /*66d0*/  FADD.FTZ R0, R12.reuse, R53 ;  /* 0x000000350c007221 */ /* 0x040fe20000010000 */
[-CC-:B------:R-:W-:Y:S01]  /*66e0*/  FFMA.FTZ R53, R199, R8.reuse, -R50.reuse ;  /* 0x00000008c7357223 */ /* 0x180fe20000010832 */
[-CC-:B------:R-:W-:Y:S01]  /*66f0*/  FFMA.FTZ R205, R205, R8.reuse, -R50.reuse ;  /* 0x00000008cdcd7223 */ /* 0x180fe20000010832 */
[----:B------:R-:W2:Y:S01]  /*6700*/  MUFU.EX2 R182, R182 ;  /* 0x000000b600b67308 */ /* 0x000ea20000000800 */
[-CC-:B------:R-:W-:Y:S01]  /*6710*/  FFMA.FTZ R207, R207, R8.reuse, -R50.reuse ;  /* 0x00000008cfcf7223 */ /* 0x180fe20000010832 */
[-CC-:B------:R-:W-:Y:S01]  /*6720*/  FFMA.FTZ R209, R209, R8.reuse, -R50.reuse ;  /* 0x00000008d1d17223 */ /* 0x180fe20000010832 */
[-CC-:B------:R-:W-:Y:S01]  /*6730*/  FFMA.FTZ R75, R75, R8.reuse, -R50.reuse ;  /* 0x000000084b4b7223 */ /* 0x180fe20000010832 */
[-CC-:B------:R-:W-:Y:S01]  /*6740*/  FFMA.FTZ R211, R211, R8.reuse, -R50.reuse ;  /* 0x00000008d3d37223 */ /* 0x180fe20000010832 */
[----:B------:R-:W-:Y:S01]  /*6750*/  FFMA.FTZ R213, R213, R8, -R50 ;  /* 0x00000008d5d57223 */ /* 0x000fe20000010832 */
[----:B------:R-:W-:-:S02]  /*6760*/  F2FP.BF16.F32.PACK_AB R183, R12, R183 ;  /* 0x000000b70cb7723e */ /* 0x000fc400000010ff */
[----:B------:R-:W3:Y:S01]  /*6770*/  MUFU.EX2 R13, R13 ;  /* 0x0000000d000d7308 */ /* 0x000ee20000000800 */
[----:B------:R-:W-:-:S07]  /*6780*/  F2FP.BF16.F32.PACK_AB R171, R41, R30 ;  /* 0x0000001e29ab723e */ /* 0x000fce00000010ff */
[----:B------:R-:W4:Y:S08]  /*6790*/  MUFU.EX2 R176, R176 ;  /* 0x000000b000b07308 */ /* 0x000f300000000800 */
[----:B------:R-:W5:Y:S01]  /*67a0*/  MUFU.EX2 R15, R15 ;  /* 0x0000000f000f7308 */ /* 0x000f620000000800 */
[----:B------:R-:W-:Y:S02]  /*67b0*/  WARPGROUP.DEPBAR.LE gsb0, 0x0 ;  /* 0x00008000000079c5 */ /* 0x000fe40000010000 */
[----:B------:R2:W-:Y:S06]  /*67c0*/  BAR.ARV R36, 0x100 ;  /* 0x000400240000751d */ /* 0x0005ec0000002000 */
[----:B------:R0:W-:Y:S01]  /*67d0*/  @!P1 SYNCS.ARRIVE.TRANS64.RED.A1T0 RZ, [R52+URZ], RZ ;  /* 0x000000ff34ff99a7 */ /* 0x0001e2000810043f */
[----:B------:R-:W5:Y:S01]  /*67e0*/  MUFU.EX2 R178, R178 ;  /* 0x000000b200b27308 */ /* 0x000f620000000800 */
[-C--:B-1----:R-:W-:Y:S01]  /*67f0*/  FMUL.FTZ R88, R88, R5.reuse ;  /* 0x0000000558587220 */ /* 0x082fe20000410000 */
[-C--:B------:R-:W-:Y:S01]  /*6800*/  FMUL.FTZ R89, R89, R5.reuse ;  /* 0x0000000559597220 */ /* 0x080fe20000410000 */
[-C--:B------:R-:W-:Y:S01]  /*6810*/  FMUL.FTZ R92, R92, R5.reuse ;  /* 0x000000055c5c7220 */ /* 0x080fe20000410000 */
[-C--:B------:R-:W-:Y:S01]  /*6820*/  FMUL.FTZ R93, R93, R5.reuse ;  /* 0x000000055d5d7220 */ /* 0x080fe20000410000 */
[-C--:B------:R-:W-:Y:S01]  /*6830*/  FMUL.FTZ R96, R96, R5.reuse ;  /* 0x0000000560607220 */ /* 0x080fe20000410000 */
[----:B------:R-:W-:Y:S01]  /*6840*/  FMUL.FTZ R97, R97, R5 ;  /* 0x0000000561617220 */ /* 0x000fe20000410000 */
[----:B0-----:R-:W-:Y:S01]  /*6850*/  FFMA.FTZ R52, R5, R3, R180 ;  /* 0x0000000305347223 */ /* 0x001fe200000100b4 */
[----:B------:R-:W0:Y:S01]  /*6860*/  MUFU.EX2 R21, R21 ;  /* 0x0000001500157308 */ /* 0x000e220000000800 */
[-CC-:B------:R-:W-:Y:S01]  /*6870*/  FFMA.FTZ R3, R157, R8.reuse, -R50.reuse ;  /* 0x000000089d037223 */ /* 0x180fe20000010832 */
[----:B------:R-:W-:Y:S01]  /*6880*/  FFMA.FTZ R50, R215, R8, -R50 ;  /* 0x00000008d7327223 */ /* 0x000fe20000010832 */
[----:B------:R-:W-:Y:S01]  /*6890*/  FADD.FTZ R55, R51, R52 ;  /* 0x0000003433377221 */ /* 0x000fe20000010000 */
[----:B------:R-:W-:-:S02]  /*68a0*/  @!P1 VIADD R52, R54, 0x28860 ;  /* 0x0002886036349836 */ /* 0x000fc40000000000 */
[-C--:B------:R-:W-:Y:S01]  /*68b0*/  FMUL.FTZ R100, R100, R5.reuse ;  /* 0x0000000564647220 */ /* 0x080fe20000410000 */
[-C--:B------:R-:W-:Y:S01]  /*68c0*/  FMUL.FTZ R101, R101, R5.reuse ;  /* 0x0000000565657220 */ /* 0x080fe20000410000 */
[----:B--2---:R-:W-:Y:S01]  /*68d0*/  FADD.FTZ R36, R182, R55 ;  /* 0x00000037b6247221 */ /* 0x004fe20000010000 */
[----:B------:R-:W1:Y:S01]  /*68e0*/  MUFU.EX2 R172, R172 ;  /* 0x000000ac00ac7308 */ /* 0x000e620000000800 */
[C---:B---3--:R-:W-:Y:S01]  /*68f0*/  F2FP.BF16.F32.PACK_AB R182, R13.reuse, R182 ;  /* 0x000000b60db6723e */ /* 0x048fe200000010ff */
[-C--:B------:R-:W-:Y:S01]  /*6900*/  FMUL.FTZ R104, R104, R5.reuse ;  /* 0x0000000568687220 */ /* 0x080fe20000410000 */
[----:B------:R-:W-:Y:S01]  /*6910*/  FADD.FTZ R55, R13, R36 ;  /* 0x000000240d377221 */ /* 0x000fe20000010000 */
[----:B------:R-:W-:Y:S01]  /*6920*/  @!P1 PRMT R52, RZ, 0x654, R52 ;  /* 0x00000654ff349816 */ /* 0x000fe20000000034 */
[-C--:B------:R-:W-:Y:S01]  /*6930*/  FMUL.FTZ R105, R105, R5.reuse ;  /* 0x0000000569697220 */ /* 0x080fe20000410000 */
[-C--:B------:R-:W-:Y:S01]  /*6940*/  FMUL.FTZ R108, R108, R5.reuse ;  /* 0x000000056c6c7220 */ /* 0x080fe20000410000 */
[----:B----4-:R-:W-:Y:S01]  /*6950*/  FADD.FTZ R36, R176, R55 ;  /* 0x00000037b0247221 */ /* 0x010fe20000010000 */
[----:B------:R-:W-:Y:S01]  /*6960*/  FADD.FTZ R55, R177, R0 ;  /* 0x00000000b1377221 */ /* 0x000fe20000010000 */
[----:B------:R-:W2:Y:S01]  /*6970*/  MUFU.EX2 R25, R25 ;  /* 0x0000001900197308 */ /* 0x000ea20000000800 */
[C---:B-----5:R-:W-:Y:S01]  /*6980*/  F2FP.BF16.F32.PACK_AB R176, R15.reuse, R176 ;  /* 0x000000b00fb0723e */ /* 0x060fe200000010ff */
[----:B------:R-:W-:Y:S01]  /*6990*/  FADD.FTZ R57, R15, R36 ;  /* 0x000000240f397221 */ /* 0x000fe20000010000 */
[----:B------:R-:W-:Y:S01]  /*69a0*/  FADD.FTZ R0, R14, R55 ;  /* 0x000000370e007221 */ /* 0x000fe20000010000 */
[----:B------:R3:W-:Y:S01]  /*69b0*/  @!P1 SYNCS.ARRIVE.TRANS64.RED.A1T0 RZ, [R52+URZ], RZ ;  /* 0x000000ff34ff99a7 */ /* 0x0007e2000810043f */
[-C--:B------:R-:W-:Y:S01]  /*69c0*/  FMUL.FTZ R109, R109, R5.reuse ;  /* 0x000000056d6d7220 */ /* 0x080fe20000410000 */
[----:B------:R-:W-:Y:S01]  /*69d0*/  FADD.FTZ R36, R178, R57 ;  /* 0x00000039b2247221 */ /* 0x000fe20000010000 */
[----:B------:R-:W-:Y:S01]  /*69e0*/  FADD.FTZ R55, R179, R0 ;  /* 0x00000000b3377221 */ /* 0x000fe20000010000 */
[----:B------:R-:W4:Y:S01]  /*69f0*/  MUFU.EX2 R174, R174 ;  /* 0x000000ae00ae7308 */ /* 0x000f220000000800 */
[-C--:B------:R-:W-:Y:S01]  /*6a00*/  FMUL.FTZ R112, R112, R5.reuse ;  /* 0x0000000570707220 */ /* 0x080fe20000410000 */
[----:B0-----:R-:W-:Y:S01]  /*6a10*/  FADD.FTZ R57, R21, R36 ;  /* 0x0000002415397221 */ /* 0x001fe20000010000 */
[----:B------:R-:W-:Y:S01]  /*6a20*/  FADD.FTZ R0, R20, R55 ;  /* 0x0000003714007221 */ /* 0x000fe20000010000 */
[-C--:B------:R-:W-:Y:S01]  /*6a30*/  FMUL.FTZ R113, R113, R5.reuse ;  /* 0x0000000571717220 */ /* 0x080fe20000410000 */
[-C--:B------:R-:W-:Y:S01]  /*6a40*/  FMUL.FTZ R116, R116, R5.reuse ;  /* 0x0000000574747220 */ /* 0x080fe20000410000 */
[----:B-1----:R-:W-:Y:S01]  /*6a50*/  FADD.FTZ R36, R172, R57 ;  /* 0x00000039ac247221 */ /* 0x002fe20000010000 */
[----:B------:R-:W-:Y:S01]  /*6a60*/  FADD.FTZ R55, R173, R0 ;  /* 0x00000000ad377221 */ /* 0x000fe20000010000 */
[----:B------:R-:W0:Y:S01]  /*6a70*/  MUFU.EX2 R27, R27 ;  /* 0x0000001b001b7308 */ /* 0x000e220000000800 */
[-C--:B------:R-:W-:Y:S01]  /*6a80*/  FMUL.FTZ R117, R117, R5.reuse ;  /* 0x0000000575757220 */ /* 0x080fe20000410000 */
[----:B--2---:R-:W-:Y:S01]  /*6a90*/  FADD.FTZ R57, R25, R36 ;  /* 0x0000002419397221 */ /* 0x004fe20000010000 */
[----:B------:R-:W-:Y:S01]  /*6aa0*/  FADD.FTZ R0, R24, R55 ;  /* 0x0000003718007221 */ /* 0x000fe20000010000 */
[-C--:B------:R-:W-:Y:S01]  /*6ab0*/  FMUL.FTZ R120, R120, R5.reuse ;  /* 0x0000000578787220 */ /* 0x080fe20000410000 */
[-C--:B------:R-:W-:Y:S01]  /*6ac0*/  FMUL.FTZ R121, R121, R5.reuse ;  /* 0x0000000579797220 */ /* 0x080fe20000410000 */
[-C--:B------:R-:W-:Y:S01]  /*6ad0*/  FMUL.FTZ R124, R124, R5.reuse ;  /* 0x000000057c7c7220 */ /* 0x080fe20000410000 */
[----:B------:R-:W-:Y:S01]  /*6ae0*/  FADD.FTZ R55, R175, R0 ;  /* 0x00000000af377221 */ /* 0x000fe20000010000 */
[----:B------:R-:W1:Y:S01]  /*6af0*/  MUFU.EX2 R168, R168 ;  /* 0x000000a800a87308 */ /* 0x000e620000000800 */
[----:B----4-:R-:W-:Y:S01]  /*6b00*/  FADD.FTZ R36, R174, R57 ;  /* 0x00000039ae247221 */ /* 0x010fe20000010000 */
[-C--:B------:R-:W-:Y:S01]  /*6b10*/  FMUL.FTZ R125, R125, R5.reuse ;  /* 0x000000057d7d7220 */ /* 0x080fe20000410000 */
[----:B------:R-:W-:Y:S01]  /*6b20*/  FADD.FTZ R0, R26, R55 ;  /* 0x000000371a007221 */ /* 0x000fe20000010000 */
[-C--:B------:R-:W-:Y:S01]  /*6b30*/  FMUL.FTZ R128, R128, R5.reuse ;  /* 0x0000000580807220 */ /* 0x080fe20000410000 */
[-C--:B------:R-:W-:Y:S01]  /*6b40*/  FMUL.FTZ R129, R129, R5.reuse ;  /* 0x0000000581817220 */ /* 0x080fe20000410000 */
[-C--:B------:R-:W-:Y:S01]  /*6b50*/  FMUL.FTZ R132, R132, R5.reuse ;  /* 0x0000000584847220 */ /* 0x080fe20000410000 */
[----:B------:R-:W-:Y:S01]  /*6b60*/  FADD.FTZ R55, R169, R0 ;  /* 0x00000000a9377221 */ /* 0x000fe20000010000 */
[----:B------:R-:W2:Y:S01]  /*6b70*/  MUFU.EX2 R29, R29 ;  /* 0x0000001d001d7308 */ /* 0x000ea20000000800 */
[----:B0-----:R-:W-:Y:S01]  /*6b80*/  FADD.FTZ R57, R27, R36 ;  /* 0x000000241b397221 */ /* 0x001fe20000010000 */
[-C--:B------:R-:W-:Y:S01]  /*6b90*/  FMUL.FTZ R133, R133, R5.reuse ;  /* 0x0000000585857220 */ /* 0x080fe20000410000 */
[----:B------:R-:W-:Y:S01]  /*6ba0*/  FADD.FTZ R55, R28, R55 ;  /* 0x000000371c377221 */ /* 0x000fe20000010000 */
[-C--:B------:R-:W-:Y:S01]  /*6bb0*/  FMUL.FTZ R136, R136, R5.reuse ;  /* 0x0000000588887220 */ /* 0x080fe20000410000 */
[-C--:B------:R-:W-:Y:S01]  /*6bc0*/  FMUL.FTZ R137, R137, R5.reuse ;  /* 0x0000000589897220 */ /* 0x080fe20000410000 */
[-C--:B------:R-:W-:Y:S01]  /*6bd0*/  FMUL.FTZ R140, R140, R5.reuse ;  /* 0x000000058c8c7220 */ /* 0x080fe20000410000 */
[----:B------:R-:W-:Y:S01]  /*6be0*/  FADD.FTZ R10, R30, R55 ;  /* 0x000000371e0a7221 */ /* 0x000fe20000010000 */
[----:B------:R-:W0:Y:S01]  /*6bf0*/  MUFU.EX2 R170, R170 ;  /* 0x000000aa00aa7308 */ /* 0x000e220000000800 */
[----:B-1----:R-:W-:Y:S01]  /*6c00*/  FADD.FTZ R36, R168, R57 ;  /* 0x00000039a8247221 */ /* 0x002fe20000010000 */
[-C--:B------:R-:W-:Y:S01]  /*6c10*/  FMUL.FTZ R141, R141, R5.reuse ;  /* 0x000000058d8d7220 */ /* 0x080fe20000410000 */
[----:B------:R-:W-:Y:S01]  /*6c20*/  FADD.FTZ R10, R41, R10 ;  /* 0x0000000a290a7221 */ /* 0x000fe20000010000 */
[-C--:B------:R-:W-:Y:S01]  /*6c30*/  FMUL.FTZ R144, R144, R5.reuse ;  /* 0x0000000590907220 */ /* 0x080fe20000410000 */
[-C--:B------:R-:W-:Y:S01]  /*6c40*/  FMUL.FTZ R145, R145, R5.reuse ;  /* 0x0000000591917220 */ /* 0x080fe20000410000 */
[-C--:B------:R-:W-:Y:S01]  /*6c50*/  FMUL.FTZ R148, R148, R5.reuse ;  /* 0x0000000594947220 */ /* 0x080fe20000410000 */
[----:B------:R-:W-:Y:S01]  /*6c60*/  FMUL.FTZ R149, R149, R5 ;  /* 0x0000000595957220 */ /* 0x000fe20000410000 */
        /* <DEDUP_REMOVED lines=25> */
[----:B--2---:R-:W-:Y:S01]  /*6e00*/  FADD.FTZ R0, R152, R13 ;  /* 0x0000000d98007221 */ /* 0x004fe20000010000 */
[----:B------:R-:W-:Y:S01]  /*6e10*/  FADD.FTZ R13, R153, R10 ;  /* 0x0000000a990d7221 */ /* 0x000fe20000010000 */
[-C--:B------:R-:W-:Y:S01]  /*6e20*/  FMUL.FTZ R126, R126, R6.reuse ;  /* 0x000000067e7e7220 */ /* 0x080fe20000410000 */
[-C--:B------:R-:W-:Y:S01]  /*6e30*/  FMUL.FTZ R127, R127, R6.reuse ;  /* 0x000000067f7f7220 */ /* 0x080fe20000410000 */
[-C--:B------:R-:W-:Y:S01]  /*6e40*/  FMUL.FTZ R130, R130, R6.reuse ;  /* 0x0000000682827220 */ /* 0x080fe20000410000 */
[-C--:B------:R-:W-:Y:S01]  /*6e50*/  FMUL.FTZ R131, R131, R6.reuse ;  /* 0x0000000683837220 */ /* 0x080fe20000410000 */
[-C--:B------:R-:W-:Y:S01]  /*6e60*/  FMUL.FTZ R134, R134, R6.reuse ;  /* 0x0000000686867220 */ /* 0x080fe20000410000 */
[----:B------:R-:W2:Y:S01]  /*6e70*/  MUFU.EX2 R3, R3 ;  /* 0x0000000300037308 */ /* 0x000ea20000000800 */
        /* <DEDUP_REMOVED lines=8> */
[----:B-1----:R-:W-:Y:S01]  /*6f00*/  FADD.FTZ R10, R154, R15 ;  /* 0x0000000f9a0a7221 */ /* 0x002fe20000010000 */
[----:B------:R-:W-:Y:S01]  /*6f10*/  FADD.FTZ R13, R40, R13 ;  /* 0x0000000d280d7221 */ /* 0x000fe20000010000 */
        /* <DEDUP_REMOVED lines=8> */
[----:B------:R-:W-:Y:S01]  /*6fa0*/  IMAD.MOV.U32 R6, RZ, RZ, R9 ;  /* 0x000000ffff067224 */ /* 0x000fe200078e0009 */
[----:B------:R-:W-:Y:S01]  /*6fb0*/  F2FP.BF16.F32.PACK_AB R177, R14, R177 ;  /* 0x000000b10eb1723e */ /* 0x000fe200000010ff */
[----:B------:R-:W-:Y:S01]  /*6fc0*/  IMAD.MOV.U32 R5, RZ, RZ, R11 ;  /* 0x000000ffff057224 */ /* 0x000fe200078e000b */
[----:B------:R-:W-:-:S02]  /*6fd0*/  F2FP.BF16.F32.PACK_AB R180, R51, R180 ;  /* 0x000000b433b4723e */ /* 0x000fc400000010ff */
[----:B------:R-:W2:Y:S01]  /*6fe0*/  MUFU.EX2 R37, R37 ;  /* 0x0000002500257308 */ /* 0x000ea20000000800 */
[----:B0-----:R-:W-:Y:S01]  /*6ff0*/  FADD.FTZ R10, R32, R13 ;  /* 0x0000000d200a7221 */ /* 0x001fe20000010000 */
[----:B------:R-:W-:Y:S02]  /*7000*/  F2FP.BF16.F32.PACK_AB R178, R21, R178 ;  /* 0x000000b215b2723e */ /* 0x000fe400000010ff */
[----:B------:R-:W-:Y:S02]  /*7010*/  F2FP.BF16.F32.PACK_AB R179, R20, R179 ;  /* 0x000000b314b3723e */ /* 0x000fe400000010ff */
[----:B------:R-:W-:Y:S02]  /*7020*/  F2FP.BF16.F32.PACK_AB R172, R25, R172 ;  /* 0x000000ac19ac723e */ /* 0x000fe400000010ff */
[----:B------:R-:W0:Y:S01]  /*7030*/  MUFU.EX2 R53, R53 ;  /* 0x0000003500357308 */ /* 0x000e220000000800 */
[----:B-1----:R-:W-:Y:S01]  /*7040*/  FADD.FTZ R0, R156, R15 ;  /* 0x0000000f9c007221 */ /* 0x002fe20000010000 */
[----:B------:R-:W-:-:S02]  /*7050*/  F2FP.BF16.F32.PACK_AB R173, R24, R173 ;  /* 0x000000ad18ad723e */ /* 0x000fc400000010ff */
[----:B------:R-:W-:Y:S02]  /*7060*/  F2FP.BF16.F32.PACK_AB R174, R27, R174 ;  /* 0x000000ae1bae723e */ /* 0x000fe400000010ff */
[----:B------:R-:W-:Y:S02]  /*7070*/  F2FP.BF16.F32.PACK_AB R175, R26, R175 ;  /* 0x000000af1aaf723e */ /* 0x000fe400000010ff */
[----:B------:R-:W1:Y:S01]  /*7080*/  MUFU.EX2 R39, R39 ;  /* 0x0000002700277308 */ /* 0x000e620000000800 */
[----:B--2---:R-:W-:Y:S01]  /*7090*/  FADD.FTZ R10, R37, R10 ;  /* 0x0000000a250a7221 */ /* 0x004fe20000010000 */
[----:B------:R-:W-:Y:S02]  /*70a0*/  F2FP.BF16.F32.PACK_AB R168, R29, R168 ;  /* 0x000000a81da8723e */ /* 0x000fe400000010ff */
[----:B------:R-:W-:Y:S02]  /*70b0*/  F2FP.BF16.F32.PACK_AB R169, R28, R169 ;  /* 0x000000a91ca9723e */ /* 0x000fe400000010ff */
        /* <DEDUP_REMOVED lines=8> */
[----:B------:R-:W-:-:S06]  /*7140*/  F2FP.BF16.F32.PACK_AB R157, R37, R32 ;  /* 0x00000020259d723e */ /* 0x000fcc00000010ff */
[----:B------:R-:W1:Y:S01]  /*7150*/  MUFU.EX2 R203, R203 ;  /* 0x000000cb00cb7308 */ /* 0x000e620000000800 */
[----:B--2---:R-:W-:-:S07]  /*7160*/  FADD.FTZ R13, R158, R13 ;  /* 0x0000000d9e0d7221 */ /* 0x004fce0000010000 */
[----:B------:R-:W2:Y:S01]  /*7170*/  MUFU.EX2 R43, R43 ;  /* 0x0000002b002b7308 */ /* 0x000ea20000000800 */
[C---:B0-----:R-:W-:Y:S01]  /*7180*/  FADD.FTZ R0, R42.reuse, R15 ;  /* 0x0000000f2a007221 */ /* 0x041fe20000010000 */
[----:B------:R-:W-:-:S06]  /*7190*/  F2FP.BF16.F32.PACK_AB R159, R42, R39 ;  /* 0x000000272a9f723e */ /* 0x000fcc00000010ff */
[----:B------:R0:W4:Y:S01]  /*71a0*/  MUFU.EX2 R160, R155 ;  /* 0x0000009b00a07308 */ /* 0x0001220000000800 */
[C---:B-1----:R-:W-:Y:S01]  /*71b0*/  FADD.FTZ R13, R203.reuse, R13 ;  /* 0x0000000dcb0d7221 */ /* 0x042fe20000010000 */
[----:B------:R-:W-:-:S06]  /*71c0*/  F2FP.BF16.F32.PACK_AB R158, R203, R158 ;  /* 0x0000009ecb9e723e */ /* 0x000fcc00000010ff */
[----:B------:R-:W1:Y:S01]  /*71d0*/  MUFU.EX2 R44, R44 ;  /* 0x0000002c002c7308 */ /* 0x000e620000000800 */
[----:B--2---:R-:W-:Y:S01]  /*71e0*/  FADD.FTZ R3, R43, R0 ;  /* 0x000000002b037221 */ /* 0x004fe20000010000 */
[----:B0-----:R-:W-:-:S06]  /*71f0*/  F2FP.BF16.F32.PACK_AB R155, R40, R35 ;  /* 0x00000023289b723e */ /* 0x001fcc00000010ff */
[----:B------:R-:W0:Y:S01]  /*7200*/  MUFU.EX2 R205, R205 ;  /* 0x000000cd00cd7308 */ /* 0x000e220000000800 */
[----:B----4-:R-:W-:-:S07]  /*7210*/  FADD.FTZ R13, R160, R13 ;  /* 0x0000000da00d7221 */ /* 0x010fce0000010000 */
        /* <DEDUP_REMOVED lines=12> */
[----:B------:R-:W-:-:S06]  /*72e0*/  F2FP.BF16.F32.PACK_AB R163, R46, R45 ;  /* 0x0000002d2ea3723e */ /* 0x000fcc00000010ff */
        /* <DEDUP_REMOVED lines=12> */
[----:B------:R-:W-:-:S06]  /*73b0*/  F2FP.BF16.F32.PACK_AB R164, R211, R164 ;  /* 0x000000a4d3a4723e */ /* 0x000fcc00000010ff */
[----:B------:R-:W1:Y:S01]  /*73c0*/  MUFU.EX2 R50, R50 ;  /* 0x0000003200327308 */ /* 0x000e620000000800 */
[----:B0-----:R-:W-:-:S07]  /*73d0*/  FADD.FTZ R0, R49, R0 ;  /* 0x0000000031007221 */ /* 0x001fce0000010000 */
[----:B------:R-:W0:Y:S01]  /*73e0*/  MUFU.EX2 R34, R34 ;  /* 0x0000002200227308 */ /* 0x000e220000000800 */
[----:B--2---:R-:W-:-:S04]  /*73f0*/  FADD.FTZ R13, R166, R13 ;  /* 0x0000000da60d7221 */ /* 0x004fc80000010000 */
[C---:B-1----:R-:W-:Y:S01]  /*7400*/  FADD.FTZ R3, R50.reuse, R13 ;  /* 0x0000000d32037221 */ /* 0x042fe20000010000 */
[----:B------:R-:W-:Y:S01]  /*7410*/  F2FP.BF16.F32.PACK_AB R166, R50, R166 ;  /* 0x000000a632a6723e */ /* 0x000fe200000010ff */
[C---:B0-----:R-:W-:Y:S01]  /*7420*/  FADD.FTZ R0, R34.reuse, R0 ;  /* 0x0000000022007221 */ /* 0x041fe20000010000 */
[----:B------:R-:W-:Y:S01]  /*7430*/  F2FP.BF16.F32.PACK_AB R167, R34, R49 ;  /* 0x0000003122a7723e */ /* 0x000fe200000010ff */
[----:B---3--:R-:W-:Y:S06]  /*7440*/  @P3 BRA `(.L_x_2478) ;  /* 0xffffffcc00c43947 */ /* 0x008fec000383ffff */
.L_x_2469:
[----:B------:R-:W-:-:S13]  /*7450*/  ISETP.GE.AND P2, PT, R4, RZ, PT ;  /* 0x000000ff0400720c */ /* 0x000fda0003f46270 */
[----:B------:R-:W-:Y:S05]  /*7460*/  @!P2 BRA `(.L_x_2479) ;  /* 0x000000280004a947 */ /* 0x000fea0003800000 */
[----:B------:R-:W-:Y:S01]  /*7470*/  IMAD.MOV.U32 R6, RZ, RZ, R9 ;  /* 0x000000ffff067224 */ /* 0x000fe200078e0009 */
[----:B------:R-:W-:Y:S01]  /*7480*/  UMOV UR43, UR36 ;  /* 0x00000024002b7c82 */ /* 0x000fe20008000000 */
[----:B------:R-:W-:Y:S01]  /*7490*/  IMAD.MOV.U32 R10, RZ, RZ, R11 ;  /* 0x000000ffff0a7224 */ /* 0x000fe200078e000b */
[----:B------:R-:W-:Y:S01]  /*74a0*/  UMOV UR44, UR37 ;  /* 0x00000025002c7c82 */ /* 0x000fe20008000000 */
[----:B------:R-:W-:-:S05]  /*74b0*/  ULDC UR45, c[0x0][0x9d8] ;  /* 0x00027600002d7ab9 */ /* 0x000fca0000000800 */
.L_x_2488:
        /* <DEDUP_REMOVED lines=9> */
.L_x_2481:
[----:B------:R-:W-:Y:S01]  /*7550*/  ULEA UR6, UR37, UR38, 0x3 ;  /* 0x0000002625067291 */ /* 0x000fe2000f8e183f */
[----:B------:R-:W-:-:S05]  /*7560*/  IMAD.U32 R5, RZ, RZ, UR36 ;  /* 0x00000024ff057e24 */ /* 0x000fca000f8e00ff */
[----:B------:R-:W-:-:S04]  /*7570*/  SHF.L.U32 R5, R5, 0x1f, RZ ;  /* 0x0000001f05057819 */ /* 0x000fc800000006ff */
[----:B------:R0:W1:Y:S01]  /*7580*/  SYNCS.PHASECHK.TRANS64.TRYWAIT P2, [UR6+0x28830], R5 ;  /* 0x02883005ff0075a7 */ /* 0x0000620008040146 */
[----:B------:R-:W-:Y:S05]  /*7590*/  @!P0 BRA `(.L_x_2482) ;  /* 0x0000000000048947 */ /* 0x000fea0003800000 */
[----:B------:R-:W-:Y:S01]  /*75a0*/  BPT.TRAP 0x1 ;  /* 0x000000040000795c */ /* 0x000fe20000300000 */
.L_x_2482:
[----:B-1----:R-:W-:Y:S05]  /*75b0*/  @P2 BRA `(.L_x_2480) ;  /* 0x0000000000082947 */ /* 0x002fea0003800000 */
[----:B------:R-:W1:Y:S02]  /*75c0*/  SYNCS.PHASECHK.TRANS64.TRYWAIT P2, [UR6+0x28830], R5 ;  /* 0x02883005ff0075a7 */ /* 0x000e640008040146 */
[----:B-1----:R-:W-:Y:S05]  /*75d0*/  @!P2 BRA `(.L_x_2483) ;  /* 0x000000b000d8a947 */ /* 0x002fea0003800000 */
.L_x_2480:
[----:B------:R-:W2:Y:S01]  /*75e0*/  S2R R7, SR_TID.X ;  /* 0x0000000000077919 */ /* 0x000ea20000002100 */
        /* <DEDUP_REMOVED lines=16> */
[----:B--2---:R-:W-:-:S05]  /*76f0*/  SHF.R.U32.HI R7, RZ, 0x7, R7 ;  /* 0x00000007ff077819 */ /* 0x004fca0000011607 */
[----:B01----:R-:W-:-:S05]  /*7700*/  VIADD R5, R7, 0x8 ;  /* 0x0000000807057836 */ /* 0x003fca0000000000 */
        /* <DEDUP_REMOVED lines=28> */
.L_x_2485:
[----:B------:R-:W-:Y:S01]  /*78d0*/  ULEA UR6, UR44, UR38, 0x3 ;  /* 0x000000262c067291 */ /* 0x000fe2000f8e183f */
[----:B------:R-:W-:-:S05]  /*78e0*/  IMAD.U32 R5, RZ, RZ, UR43 ;  /* 0x0000002bff057e24 */ /* 0x000fca000f8e00ff */
[----:B------:R-:W-:-:S04]  /*78f0*/  SHF.L.U32 R5, R5, 0x1f, RZ ;  /* 0x0000001f05057819 */ /* 0x000fc800000006ff */
[----:B------:R0:W1:Y:S01]  /*7900*/  SYNCS.PHASECHK.TRANS64.TRYWAIT P2, [UR6+0x28850], R5 ;  /* 0x02885005ff0075a7 */ /* 0x0000620008040146 */
[----:B------:R-:W-:Y:S05]  /*7910*/  @!P0 BRA `(.L_x_2486) ;  /* 0x0000000000048947 */ /* 0x000fea0003800000 */
[----:B------:R-:W-:Y:S01]  /*7920*/  BPT.TRAP 0x1 ;  /* 0x000000040000795c */ /* 0x000fe20000300000 */
.L_x_2486:
[----:B-1----:R-:W-:Y:S05]  /*7930*/  @P2 BRA `(.L_x_2484) ;  /* 0x0000000000082947 */ /* 0x002fea0003800000 */
[----:B------:R-:W1:Y:S02]  /*7940*/  SYNCS.PHASECHK.TRANS64.TRYWAIT P2, [UR6+0x28850], R5 ;  /* 0x02885005ff0075a7 */ /* 0x000e640008040146 */
[----:B-1----:R-:W-:Y:S05]  /*7950*/  @!P2 BRA `(.L_x_2487) ;  /* 0x000000b00010a947 */ /* 0x002fea0003800000 */
.L_x_2484:
[----:B------:R-:W-:Y:S01]  /*7960*/  UIADD3 UR6, UR38, 0x400, URZ ;  /* 0x0000040026067890 */ /* 0x000fe2000fffe03f */
[----:B------:R-:W-:Y:S01]  /*7970*/  WARPGROUP.ARRIVE ;  /* 0x00000000000079c5 */ /* 0x000fe20000000000 */
[----:B------:R-:W-:Y:S01]  /*7980*/  UMOV UR7, 0x40000040 ;  /* 0x4000004000077882 */ /* 0x000fe20000000000 */
[----:B------:R-:W-:Y:S01]  /*7990*/  UMOV UR11, 0x40000040 ;  /* 0x40000040000b7882 */ /* 0x000fe20000000000 */
[----:B------:R-:W-:Y:S01]  /*79a0*/  USHF.R.U32.HI UR6, URZ, 0x4, UR6 ;  /* 0x000000043f067899 */ /* 0x000fe20008011606 */
[----:B01----:R-:W-:Y:S01]  /*79b0*/  FMUL.FTZ R5, R24, UR45 ;  /* 0x0000002d18057c20 */ /* 0x003fe20008410000 */
[----:B------:R-:W-:Y:S01]  /*79c0*/  FMUL.FTZ R7, R25, UR45 ;  /* 0x0000002d19077c20 */ /* 0x000fe20008410000 */
[----:B------:R-:W-:Y:S01]  /*79d0*/  FMUL.FTZ R9, R28, UR45 ;  /* 0x0000002d1c097c20 */ /* 0x000fe20008410000 */
[----:B------:R-:W-:Y:S01]  /*79e0*/  ULOP3.LUT UR6, UR6, 0x3fff, URZ, 0xc0, !UPT ;  /* 0x00003fff06067892 */ /* 0x000fe2000f8ec03f */
[----:B------:R-:W-:Y:S01]  /*79f0*/  FMUL.FTZ R21, R29, UR45 ;  /* 0x0000002d1d157c20 */ /* 0x000fe20008410000 */
[----:B------:R-:W-:Y:S01]  /*7a00*/  FMUL.FTZ R15, R27, UR45 ;  /* 0x0000002d1b0f7c20 */ /* 0x000fe20008410000 */
[----:B------:R-:W0:Y:S01]  /*7a10*/  MUFU.TANH R5, R5 ;  /* 0x0000000500057308 */ /* 0x000e220000002400 */
[----:B------:R-:W-:Y:S01]  /*7a20*/  ULOP3.LUT UR6, UR6, 0x4000000, URZ, 0xfc, !UPT ;  /* 0x0400000006067892 */ /* 0x000fe2000f8efc3f */
[----:B------:R-:W-:Y:S01]  /*7a30*/  FMUL.FTZ R27, R32, UR45 ;  /* 0x0000002d201b7c20 */ /* 0x000fe20008410000 */
[----:B------:R-:W-:Y:S01]  /*7a40*/  FMUL.FTZ R29, R33, UR45 ;  /* 0x0000002d211d7c20 */ /* 0x000fe20008410000 */
[----:B------:R-:W-:Y:S01]  /*7a50*/  FMUL.FTZ R33, R35, UR45 ;  /* 0x0000002d23217c20 */ /* 0x000fe20008410000 */
[----:B------:R-:W-:Y:S01]  /*7a60*/  ULEA UR6, UR44, UR6, 0xb ;  /* 0x000000062c067291 */ /* 0x000fe2000f8e583f */
[----:B------:R-:W-:Y:S01]  /*7a70*/  FMUL.FTZ R35, R36, UR45 ;  /* 0x0000002d24237c20 */ /* 0x000fe20008410000 */
[----:B------:R-:W-:Y:S01]  /*7a80*/  FMUL.FTZ R37, R37, UR45 ;  /* 0x0000002d25257c20 */ /* 0x000fe20008410000 */
[----:B------:R-:W1:Y:S01]  /*7a90*/  MUFU.TANH R7, R7 ;  /* 0x0000000700077308 */ /* 0x000e620000002400 */
[----:B------:R-:W-:Y:S01]  /*7aa0*/  UIADD3 UR10, UR6, 0x80, URZ ;  /* 0x00000080060a7890 */ /* 0x000fe2000fffe03f */
[----:B------:R-:W-:Y:S01]  /*7ab0*/  FMUL.FTZ R41, R41, UR45 ;  /* 0x0000002d29297c20 */ /* 0x000fe20008410000 */
[----:B------:R-:W-:Y:S01]  /*7ac0*/  FMUL.FTZ R201, R44, UR45 ;  /* 0x0000002d2cc97c20 */ /* 0x000fe20008410000 */
[----:B------:R-:W-:Y:S01]  /*7ad0*/  FMUL.FTZ R203, R49, UR45 ;  /* 0x0000002d31cb7c20 */ /* 0x000fe20008410000 */
[----:B------:R-:W-:Y:S01]  /*7ae0*/  FMUL.FTZ R205, R52, UR45 ;  /* 0x0000002d34cd7c20 */ /* 0x000fe20008410000 */
[----:B------:R-:W-:Y:S01]  /*7af0*/  HGMMA.64x128x16.F32.BF16 R88, R180, gdesc[UR4].tnspB, R88, gsb0 ;  /* 0x41e00004b4587df0 */ /* 0x000fe20008001858 */
        /* <DEDUP_REMOVED lines=55> */
[----:B------:R-:W-:Y:S01]  /*7e70*/  UMOV UR7, 0x40000040 ;  /* 0x4000004000077882 */ /* 0x000fe20000000000 */
[----:B------:R-:W0:Y:S01]  /*7e80*/  S2R R198, SR_TID.X ;  /* 0x0000000000c67919 */ /* 0x000e220000002100 */
[----:B------:R-:W-:Y:S01]  /*7e90*/  MUFU.TANH R201, R201 ;  /* 0x000000c900c97308 */ /* 0x000fe20000002400 */
[----:B-1----:R-:W-:Y:S01]  /*7ea0*/  FMNMX.FTZ R8, R37, R8, !PT ;  /* 0x0000000825087209 */ /* 0x002fe20007810000 */
[----:B------:R-:W-:Y:S01]  /*7eb0*/  UMOV UR43, UR36 ;  /* 0x00000024002b7c82 */ /* 0x000fe20008000000 */
[C---:B------:R-:W-:Y:S01]  /*7ec0*/  ISETP.GT.AND P2, PT, R4.reuse, RZ, PT ;  /* 0x000000ff0400720c */ /* 0x040fe20003f44270 */
[----:B------:R-:W-:-:S04]  /*7ed0*/  VIADD R4, R4, 0xffffffff ;  /* 0xffffffff04047836 */ /* 0x000fc80000000000 */
[----:B------:R-:W-:Y:S08]  /*7ee0*/  MUFU.TANH R203, R203 ;  /* 0x000000cb00cb7308 */ /* 0x000ff00000002400 */
[----:B------:R-:W-:Y:S08]  /*7ef0*/  MUFU.TANH R205, R205 ;  /* 0x000000cd00cd7308 */ /* 0x000ff00000002400 */
[----:B------:R-:W-:Y:S01]  /*7f00*/  MUFU.TANH R207, R207 ;  /* 0x000000cf00cf7308 */ /* 0x000fe20000002400 */
[----:B0-----:R-:W-:-:S07]  /*7f10*/  SHF.R.U32.HI R198, RZ, 0x7, R198 ;  /* 0x00000007ffc67819 */ /* 0x001fce00000116c6 */
        /* <DEDUP_REMOVED lines=8> */
[----:B------:R-:W-:Y:S01]  /*7fa0*/  MUFU.TANH R215, R215 ;  /* 0x000000d700d77308 */ /* 0x000fe20000002400 */
[----:B------:R-:W-:Y:S02]  /*7fb0*/  WARPGROUP.DEPBAR.LE gsb0, 0x0 ;  /* 0x00008000000079c5 */ /* 0x000fe40000010000 */
[----:B------:R-:W-:Y:S01]  /*7fc0*/  WARPGROUP.ARRIVE ;  /* 0x00000000000079c5 */ /* 0x000fe20000000000 */
[----:B------:R-:W-:-:S04]  /*7fd0*/  FMUL.FTZ R183, R40, UR45 ;  /* 0x0000002d28b77c20 */ /* 0x000fc80008410000 */
[----:B------:R-:W1:Y:S01]  /*7fe0*/  MUFU.TANH R25, R25 ;  /* 0x0000001900197308 */ /* 0x000e620000002400 */
[----:B------:R-:W-:Y:S01]  /*7ff0*/  FMUL.FTZ R181, R38, UR45 ;  /* 0x0000002d26b57c20 */ /* 0x000fe20008410000 */
[----:B0-----:R-:W-:Y:S01]  /*8000*/  FMNMX.FTZ R14, R17, R14, !PT ;  /* 0x0000000e110e7209 */ /* 0x001fe20007810000 */
[----:B------:R-:W-:Y:S01]  /*8010*/  HGMMA.64x128x16.F32.BF16 R88, R176, gdesc[UR8].tnspB, R88, gsb0 ;  /* 0x41e00008b0587df0 */ /* 0x000fe20008001858 */
[----:B------:R-:W-:Y:S01]  /*8020*/  UIADD3 UR10, UR6, 0x100, URZ ;  /* 0x00000100060a7890 */ /* 0x000fe2000fffe03f */
[----:B------:R-:W-:-:S03]  /*8030*/  UMOV UR11, 0x40000040 ;  /* 0x40000040000b7882 */ /* 0x000fc60000000000 */
[----:B------:R-:W0:Y:S08]  /*8040*/  MUFU.TANH R183, R183 ;  /* 0x000000b700b77308 */ /* 0x000e300000002400 */
[----:B------:R-:W2:Y:S01]  /*8050*/  MUFU.TANH R31, R31 ;  /* 0x0000001f001f7308 */ /* 0x000ea20000002400 */
[----:B-1----:R-:W-:-:S07]  /*8060*/  FMNMX.FTZ R14, R25, R14, !PT ;  /* 0x0000000e190e7209 */ /* 0x002fce0007810000 */
[----:B------:R-:W1:Y:S01]  /*8070*/  MUFU.TANH R33, R33 ;  /* 0x0000002100217308 */ /* 0x000e620000002400 */
[----:B0-----:R-:W-:-:S04]  /*8080*/  FMNMX.FTZ R8, R183, R8, !PT ;  /* 0x00000008b7087209 */ /* 0x001fc80007810000 */
[----:B------:R-:W-:-:S03]  /*8090*/  FMNMX.FTZ R8, R41, R8, !PT ;  /* 0x0000000829087209 */ /* 0x000fc60007810000 */
[----:B------:R-:W-:Y:S01]  /*80a0*/  MUFU.TANH R217, R217 ;  /* 0x000000d900d97308 */ /* 0x000fe20000002400 */
[----:B------:R-:W-:Y:S02]  /*80b0*/  FMNMX.FTZ R8, R201, R8, !PT ;  /* 0x00000008c9087209 */ /* 0x000fe40007810000 */
[----:B--2---:R-:W-:-:S05]  /*80c0*/  FMNMX.FTZ R14, R31, R14, !PT ;  /* 0x0000000e1f0e7209 */ /* 0x004fca0007810000 */
        /* <DEDUP_REMOVED lines=42> */
[----:B------:R-:W-:-:S02]  /*8370*/  FMNMX.FTZ R14, R49, R14, !PT ;  /* 0x0000000e310e7209 */ /* 0x000fc40007810000 */
[----:B------:R-:W-:Y:S02]  /*8380*/  FMNMX.FTZ R8, R211, R8, !PT ;  /* 0x00000008d3087209 */ /* 0x000fe40007810000 */
[----:B------:R-:W-:Y:S01]  /*8390*/  FMNMX.FTZ R14, R51, R14, !PT ;  /* 0x0000000e330e7209 */ /* 0x000fe20007810000 */
[----:B------:R-:W2:Y:S01]  /*83a0*/  MUFU.TANH R57, R57 ;  /* 0x0000003900397308 */ /* 0x000ea20000002400 */
[----:B------:R-:W-:Y:S02]  /*83b0*/  FMNMX.FTZ R8, R213, R8, !PT ;  /* 0x00000008d5087209 */ /* 0x000fe40007810000 */
[----:B0-----:R-:W-:Y:S02]  /*83c0*/  FMNMX.FTZ R14, R53, R14, !PT ;  /* 0x0000000e350e7209 */ /* 0x001fe40007810000 */
[----:B------:R-:W-:-:S03]  /*83d0*/  FMNMX.FTZ R8, R215, R8, !PT ;  /* 0x00000008d7087209 */ /* 0x000fc60007810000 */
[----:B------:R-:W0:Y:S01]  /*83e0*/  MUFU.TANH R59, R59 ;  /* 0x0000003b003b7308 */ /* 0x000e220000002400 */
[----:B-1----:R-:W-:-:S07]  /*83f0*/  FMNMX.FTZ R14, R55, R14, !PT ;  /* 0x0000000e370e7209 */ /* 0x002fce0007810000 */
[----:B------:R-:W1:Y:S01]  /*8400*/  MUFU.TANH R61, R61 ;  /* 0x0000003d003d7308 */ /* 0x000e620000002400 */
[----:B--2---:R-:W-:-:S07]  /*8410*/  FMNMX.FTZ R14, R57, R14, !PT ;  /* 0x0000000e390e7209 */ /* 0x004fce0007810000 */
[----:B------:R-:W2:Y:S01]  /*8420*/  MUFU.TANH R63, R63 ;  /* 0x0000003f003f7308 */ /* 0x000ea20000002400 */
[----:B0-----:R-:W-:-:S07]  /*8430*/  FMNMX.FTZ R14, R59, R14, !PT ;  /* 0x0000000e3b0e7209 */ /* 0x001fce0007810000 */
[----:B------:R-:W-:Y:S01]  /*8440*/  MUFU.TANH R67, R67 ;  /* 0x0000004300437308 */ /* 0x000fe20000002400 */
[----:B-1----:R-:W-:-:S07]  /*8450*/  FMNMX.FTZ R14, R61, R14, !PT ;  /* 0x0000000e3d0e7209 */ /* 0x002fce0007810000 */
[----:B------:R-:W-:Y:S01]  /*8460*/  MUFU.TANH R69, R69 ;  /* 0x0000004500457308 */ /* 0x000fe20000002400 */
[----:B--2---:R-:W-:-:S07]  /*8470*/  FMNMX.FTZ R14, R63, R14, !PT ;  /* 0x0000000e3f0e7209 */ /* 0x004fce0007810000 */
        /* <DEDUP_REMOVED lines=39> */
[----:B------:R-:W-:-:S03]  /*86f0*/  FMNMX.FTZ R14, R85, R14, !PT ;  /* 0x0000000e550e7209 */ /* 0x000fc60007810000 */
[----:B------:R-:W1:Y:S01]  /*8700*/  SHFL.BFLY PT, R11, R8, 0x2, 0x1f ;  /* 0x0c401f00080b7f89 */ /* 0x000e6200000e0000 */
[----:B0-----:R-:W-:Y:S02]  /*8710*/  FMNMX.FTZ R14, R83, R14, !PT ;  /* 0x0000000e530e7209 */ /* 0x001fe40007810000 */
[----:B-1----:R-:W-:Y:S02]  /*8720*/  FMNMX.FTZ R11, R8, R11, !PT ;  /* 0x0000000b080b7209 */ /* 0x002fe40007810000 */
[----:B------:R-:W0:Y:S03]  /*8730*/  LDC R8, c[0x0][0x988] ;  /* 0x00026200ff087b82 */ /* 0x000e260000000800 */
[----:B------:R-:W1:Y:S02]  /*8740*/  SHFL.BFLY PT, R12, R11, 0x1, 0x1f ;  /* 0x0c201f000b0c7f89 */ /* 0x000e6400000e0000 */
[----:B-1----:R-:W-:-:S05]  /*8750*/  FMNMX.FTZ R11, R11, R12, !PT ;  /* 0x0000000c0b0b7209 */ /* 0x002fca0007810000 */
[----:B0-----:R-:W-:-:S04]  /*8760*/  FMUL.FTZ R12, R11, R8 ;  /* 0x000000080b0c7220 */ /* 0x001fc80000410000 */
[-CC-:B------:R-:W-:Y:S01]  /*8770*/  FFMA.FTZ R182, R9, R8.reuse, -R12.reuse ;  /* 0x0000000809b67223 */ /* 0x180fe2000001080c */
[-CC-:B------:R-:W-:Y:S01]  /*8780*/  FFMA.FTZ R180, R7, R8.reuse, -R12.reuse ;  /* 0x0000000807b47223 */ /* 0x180fe2000001080c */
[-CC-:B------:R-:W-:Y:S01]  /*8790*/  FFMA.FTZ R7, R21, R8.reuse, -R12.reuse ;  /* 0x0000000815077223 */ /* 0x180fe2000001080c */
[-CC-:B------:R-:W-:Y:S01]  /*87a0*/  FFMA.FTZ R176, R27, R8.reuse, -R12.reuse ;  /* 0x000000081bb07223 */ /* 0x180fe2000001080c */
[----:B------:R-:W-:Y:S02]  /*87b0*/  WARPGROUP.DEPBAR.LE gsb0, 0x0 ;  /* 0x00008000000079c5 */ /* 0x000fe40000010000 */
[----:B------:R-:W-:Y:S01]  /*87c0*/  WARPGROUP.ARRIVE ;  /* 0x00000000000079c5 */ /* 0x000fe20000000000 */
[----:B------:R-:W-:Y:S01]  /*87d0*/  FMUL.FTZ R169, R86, UR45 ;  /* 0x0000002d56a97c20 */ /* 0x000fe20008410000 */
[-CC-:B------:R-:W-:Y:S01]  /*87e0*/  FFMA.FTZ R21, R29, R8.reuse, -R12.reuse ;  /* 0x000000081d157223 */ /* 0x180fe2000001080c */
        /* <DEDUP_REMOVED lines=21> */
[----:B------:R-:W-:Y:S01]  /*8940*/  FADD.FTZ R171, -R11, R10 ;  /* 0x0000000a0bab7221 */ /* 0x000fe20000010100 */
[----:B0-----:R-:W-:Y:S01]  /*8950*/  FMNMX.FTZ R14, R169, R14, !PT ;  /* 0x0000000ea90e7209 */ /* 0x001fe20007810000 */
[----:B------:R-:W-:Y:S02]  /*8960*/  MUFU.EX2 R5, R5 ;  /* 0x0000000500057308 */ /* 0x000fe40000000800 */
[----:B------:R-:W-:Y:S01]  /*8970*/  FMUL.FTZ R10, R171, R8 ;  /* 0x00000008ab0a7220 */ /* 0x000fe20000410000 */
[----:B------:R-:W-:Y:S01]  /*8980*/  FMNMX.FTZ R9, R87, R14, !PT ;  /* 0x0000000e57097209 */ /* 0x000fe20007810000 */
[----:B------:R-:W-:-:S04]  /*8990*/  FFMA.FTZ R14, R221, R8, -R12 ;  /* 0x00000008dd0e7223 */ /* 0x000fc8000001080c */
[----:B------:R-:W0:Y:S01]  /*89a0*/  SHFL.BFLY PT, R16, R9, 0x2, 0x1f ;  /* 0x0c401f0009107f89 */ /* 0x000e2200000e0000 */
[----:B------:R-:W1:Y:S08]  /*89b0*/  MUFU.EX2 R10, R10 ;  /* 0x0000000a000a7308 */ /* 0x000e700000000800 */
[----:B------:R-:W2:Y:S08]  /*89c0*/  MUFU.EX2 R180, R180 ;  /* 0x000000b400b47308 */ /* 0x000eb00000000800 */
[----:B------:R-:W3:Y:S01]  /*89d0*/  MUFU.EX2 R182, R182 ;  /* 0x000000b600b67308 */ /* 0x000ee20000000800 */
[----:B-1----:R-:W-:Y:S01]  /*89e0*/  FFMA.FTZ R3, R10, R3, R5 ;  /* 0x000000030a037223 */ /* 0x002fe20000010005 */
[----:B0-----:R-:W-:Y:S01]  /*89f0*/  FMNMX.FTZ R24, R9, R16, !PT ;  /* 0x0000001009187209 */ /* 0x001fe20007810000 */
[----:B------:R-:W-:-:S05]  /*8a00*/  FFMA.FTZ R16, R225, R8, -R12 ;  /* 0x00000008e1107223 */ /* 0x000fca000001080c */
[----:B------:R-:W0:Y:S01]  /*8a10*/  MUFU.EX2 R7, R7 ;  /* 0x0000000700077308 */ /* 0x000e220000000800 */
[C---:B--2---:R-:W-:Y:S01]  /*8a20*/  FADD.FTZ R3, R180.reuse, R3 ;  /* 0x00000003b4037221 */ /* 0x044fe20000010000 */
[----:B------:R-:W-:Y:S01]  /*8a30*/  F2FP.BF16.F32.PACK_AB R180, R180, R5 ;  /* 0x00000005b4b4723e */ /* 0x000fe200000010ff */
[----:B------:R-:W1:Y:S05]  /*8a40*/  SHFL.BFLY PT, R9, R24, 0x1, 0x1f ;  /* 0x0c201f0018097f89 */ /* 0x000e6a00000e0000 */
[----:B------:R-:W-:Y:S01]  /*8a50*/  MUFU.EX2 R176, R176 ;  /* 0x000000b000b07308 */ /* 0x000fe20000000800 */
[----:B---3--:R-:W-:-:S07]  /*8a60*/  FADD.FTZ R44, R182, R3 ;  /* 0x00000003b62c7221 */ /* 0x008fce0000010000 */
[----:B------:R-:W-:Y:S01]  /*8a70*/  MUFU.EX2 R21, R21 ;  /* 0x0000001500157308 */ /* 0x000fe20000000800 */
[----:B0-----:R-:W-:-:S07]  /*8a80*/  F2FP.BF16.F32.PACK_AB R182, R7, R182 ;  /* 0x000000b607b6723e */ /* 0x001fce00000010ff */
[----:B------:R-:W-:Y:S01]  /*8a90*/  MUFU.EX2 R178, R178 ;  /* 0x000000b200b27308 */ /* 0x000fe20000000800 */
[----:B-1----:R-:W-:-:S07]  /*8aa0*/  FMNMX.FTZ R9, R24, R9, !PT ;  /* 0x0000000918097209 */ /* 0x002fce0007810000 */
        /* <DEDUP_REMOVED lines=12> */
[----:B------:R-:W-:Y:S01]  /*8b70*/  FFMA.FTZ R155, R215, R8, -R12 ;  /* 0x00000008d79b7223 */ /* 0x000fe2000001080c */
[----:B------:R-:W-:Y:S01]  /*8b80*/  MUFU.EX2 R170, R170 ;  /* 0x000000aa00aa7308 */ /* 0x000fe20000000800 */
[----:B------:R-:W-:Y:S01]  /*8b90*/  HGMMA.64x128x16.F32.BF16 R88, R156, gdesc[UR8].tnspB, R88, gsb0 ;  /* 0x41e000089c587df0 */ /* 0x000fe20008001858 */
[----:B------:R-:W-:Y:S01]  /*8ba0*/  UIADD3 UR10, UR6, 0x300, URZ ;  /* 0x00000300060a7890 */ /* 0x000fe2000fffe03f */
[----:B------:R-:W-:Y:S01]  /*8bb0*/  UMOV UR11, 0x40000040 ;  /* 0x40000040000b7882 */ /* 0x000fe20000000000 */
[----:B------:R-:W-:-:S04]  /*8bc0*/  UIADD3 UR6, UR6, 0x380, URZ ;  /* 0x0000038006067890 */ /* 0x000fc8000fffe03f */
        /* <DEDUP_REMOVED lines=8> */
[----:B------:R-:W1:Y:S08]  /*8c50*/  MUFU.EX2 R203, R203 ;  /* 0x000000cb00cb7308 */ /* 0x000e700000000800 */
        /* <DEDUP_REMOVED lines=10> */
[-C--:B------:R-:W-:Y:S01]  /*8d00*/  FMUL.FTZ R12, R9, R8.reuse ;  /* 0x00000008090c7220 */ /* 0x080fe20000410000 */
[----:B------:R-:W-:Y:S01]  /*8d10*/  HGMMA.64x128x16.F32.BF16 R88, R160, gdesc[UR8].tnspB, R88, gsb0 ;  /* 0x41e00008a0587df0 */ /* 0x000fe20008001858 */
[----:B------:R-:W-:Y:S02]  /*8d20*/  MUFU.EX2 R156, R156 ;  /* 0x0000009c009c7308 */ /* 0x000fe40000000800 */
[----:B------:R-:W-:Y:S01]  /*8d30*/  FFMA.FTZ R183, R17, R8, -R12 ;  /* 0x0000000811b77223 */ /* 0x000fe2000001080c */
[----:B------:R-:W-:-:S02]  /*8d40*/  IMAD.U32 R17, RZ, RZ, UR37 ;  /* 0x00000025ff117e24 */ /* 0x000fc4000f8e00ff */
[-CC-:B------:R-:W-:Y:S01]  /*8d50*/  FFMA.FTZ R177, R31, R8.reuse, -R12.reuse ;  /* 0x000000081fb17223 */ /* 0x180fe2000001080c */
[-CC-:B------:R-:W-:Y:S01]  /*8d60*/  FFMA.FTZ R26, R25, R8.reuse, -R12.reuse ;  /* 0x00000008191a7223 */ /* 0x180fe2000001080c */
[----:B------:R-:W-:Y:S01]  /*8d70*/  IADD3 R25, -R198, 0xb, RZ ;  /* 0x0000000bc6197810 */ /* 0x000fe20007ffe1ff */
[-CC-:B------:R-:W-:Y:S01]  /*8d80*/  FFMA.FTZ R28, R33, R8.reuse, -R12.reuse ;  /* 0x00000008211c7223 */ /* 0x180fe2000001080c */
[----:B------:R-:W-:Y:S01]  /*8d90*/  @!P1 LEA R17, R17, UR38, 0x3 ;  /* 0x0000002611119c11 */ /* 0x000fe2000f8e18ff */
[----:B------:R-:W-:Y:S01]  /*8da0*/  MUFU.EX2 R183, R183 ;  /* 0x000000b700b77308 */ /* 0x000fe20000000800 */
[-CC-:B------:R-:W-:Y:S01]  /*8db0*/  FFMA.FTZ R179, R181, R8.reuse, -R12.reuse ;  /* 0x00000008b5b37223 */ /* 0x180fe2000001080c */
[-CC-:B------:R-:W-:Y:S01]  /*8dc0*/  FFMA.FTZ R30, R39, R8.reuse, -R12.reuse ;  /* 0x00000008271e7223 */ /* 0x180fe2000001080c */
[-CC-:B------:R-:W-:Y:S01]  /*8dd0*/  FFMA.FTZ R173, R199, R8.reuse, -R12.reuse ;  /* 0x00000008c7ad7223 */ /* 0x180fe2000001080c */
[----:B------:R-:W-:Y:S02]  /*8de0*/  @!P1 VIADD R31, R17, 0x28840 ;  /* 0x00028840111f9836 */ /* 0x000fe40000000000 */
[-CC-:B------:R-:W-:Y:S01]  /*8df0*/  FFMA.FTZ R32, R43, R8.reuse, -R12.reuse ;  /* 0x000000082b207223 */ /* 0x180fe2000001080c */
[-CC-:B------:R-:W-:Y:S01]  /*8e00*/  FFMA.FTZ R175, R45, R8.reuse, -R12.reuse ;  /* 0x000000082daf7223 */ /* 0x180fe2000001080c */
[-CC-:B------:R-:W-:Y:S01]  /*8e10*/  FFMA.FTZ R34, R47, R8.reuse, -R12.reuse ;  /* 0x000000082f227223 */ /* 0x180fe2000001080c */
[----:B------:R-:W-:Y:S01]  /*8e20*/  MUFU.EX2 R26, R26 ;  /* 0x0000001a001a7308 */ /* 0x000fe20000000800 */
[----:B------:R-:W-:Y:S01]  /*8e30*/  @!P1 PRMT R31, RZ, 0x654, R31 ;  /* 0x00000654ff1f9816 */ /* 0x000fe2000000001f */
        /* <DEDUP_REMOVED lines=33> */
[----:B------:R-:W-:Y:S01]  /*9050*/  FADD.FTZ R161, -R9, R6 ;  /* 0x0000000609a17221 */ /* 0x000fe20000010100 */
[-CC-:B------:R-:W-:Y:S01]  /*9060*/  FFMA.FTZ R6, R13, R8.reuse, -R12.reuse ;  /* 0x000000080d067223 */ /* 0x180fe2000001080c */
[-CC-:B------:R-:W-:Y:S01]  /*9070*/  FFMA.FTZ R13, R15, R8.reuse, -R12.reuse ;  /* 0x000000080f0d7223 */ /* 0x180fe2000001080c */
[-C--:B------:R-:W-:Y:S01]  /*9080*/  FFMA.FTZ R15, R49, R8.reuse, -R12 ;  /* 0x00000008310f7223 */ /* 0x080fe2000001080c */
[----:B------:R-:W-:Y:S01]  /*9090*/  FMUL.FTZ R161, R161, R8 ;  /* 0x00000008a1a17220 */ /* 0x000fe20000410000 */
[----:B------:R-:W-:Y:S01]  /*90a0*/  HGMMA.64x128x16.F32.BF16 R88, R164, gdesc[UR4].tnspB, R88, gsb0 ;  /* 0x41e00004a4587df0 */ /* 0x000fe20008001858 */
[----:B------:R-:W-:Y:S01]  /*90b0*/  MUFU.EX2 R67, R67 ;  /* 0x0000004300437308 */ /* 0x000fe20000000800 */
[----:B0-----:R-:W-:Y:S02]  /*90c0*/  F2FP.BF16.F32.PACK_AB R160, R201, R14 ;  /* 0x0000000ec9a0723e */ /* 0x001fe400000010ff */
[----:B-1----:R-:W-:-:S05]  /*90d0*/  F2FP.BF16.F32.PACK_AB R162, R203, R16 ;  /* 0x00000010cba2723e */ /* 0x002fca00000010ff */
        /* <DEDUP_REMOVED lines=23> */
[-C--:B------:R-:W-:Y:S01]  /*9250*/  FMUL.FTZ R88, R88, R10.reuse ;  /* 0x0000000a58587220 */ /* 0x080fe20000410000 */
[----:B0-----:R-:W-:Y:S01]  /*9260*/  FADD.FTZ R25, R183, R42 ;  /* 0x0000002ab7197221 */ /* 0x001fe20000010000 */
[----:B------:R-:W-:Y:S01]  /*9270*/  F2FP.BF16.F32.PACK_AB R183, R26, R183 ;  /* 0x000000b71ab7723e */ /* 0x000fe200000010ff */
[-C--:B------:R-:W-:Y:S01]  /*9280*/  FMUL.FTZ R89, R89, R10.reuse ;  /* 0x0000000a59597220 */ /* 0x080fe20000410000 */
[----:B------:R-:W-:Y:S01]  /*9290*/  FMUL.FTZ R92, R92, R10 ;  /* 0x0000000a5c5c7220 */ /* 0x000fe20000410000 */
[----:B------:R-:W-:Y:S01]  /*92a0*/  FADD.FTZ R42, R26, R25 ;  /* 0x000000191a2a7221 */ /* 0x000fe20000010000 */
[----:B------:R-:W-:Y:S01]  /*92b0*/  FFMA.FTZ R25, R65, R8, -R12 ;  /* 0x0000000841197223 */ /* 0x000fe2000001080c */
[----:B-1----:R-:W-:Y:S01]  /*92c0*/  IMAD.U32 R31, RZ, RZ, UR44 ;  /* 0x0000002cff1f7e24 */ /* 0x002fe2000f8e00ff */
[----:B------:R-:W-:Y:S01]  /*92d0*/  UMOV UR44, UR37 ;  /* 0x00000025002c7c82 */ /* 0x000fe20008000000 */
[-C--:B------:R-:W-:Y:S01]  /*92e0*/  FMUL.FTZ R93, R93, R10.reuse ;  /* 0x0000000a5d5d7220 */ /* 0x080fe20000410000 */
[-C--:B------:R-:W-:Y:S01]  /*92f0*/  FMUL.FTZ R96, R96, R10.reuse ;  /* 0x0000000a60607220 */ /* 0x080fe20000410000 */
[-C--:B------:R-:W-:Y:S01]  /*9300*/  FMUL.FTZ R97, R97, R10.reuse ;  /* 0x0000000a61617220 */ /* 0x080fe20000410000 */
[----:B------:R-:W-:Y:S01]  /*9310*/  @!P1 LEA R31, R31, UR38, 0x3 ;  /* 0x000000261f1f9c11 */ /* 0x000fe2000f8e18ff */
[----:B------:R-:W0:Y:S01]  /*9320*/  MUFU.EX2 R25, R25 ;  /* 0x0000001900197308 */ /* 0x000e220000000800 */
[-C--:B------:R-:W-:Y:S01]  /*9330*/  FMUL.FTZ R100, R100, R10.reuse ;  /* 0x0000000a64647220 */ /* 0x080fe20000410000 */
[-C--:B------:R-:W-:Y:S01]  /*9340*/  FMUL.FTZ R101, R101, R10.reuse ;  /* 0x0000000a65657220 */ /* 0x080fe20000410000 */
[----:B------:R-:W-:Y:S01]  /*9350*/  FMUL.FTZ R104, R104, R10 ;  /* 0x0000000a68687220 */ /* 0x000fe20000410000 */
[----:B------:R-:W-:-:S02]  /*9360*/  @!P1 VIADD R31, R31, 0x28860 ;  /* 0x000288601f1f9836 */ /* 0x000fc40000000000 */
        /* <DEDUP_REMOVED lines=10> */
[----:B------:R-:W-:Y:S01]  /*9410*/  FADD.FTZ R31, R177, R42 ;  /* 0x0000002ab11f7221 */ /* 0x000fe20000010000 */
[-C--:B------:R-:W-:Y:S01]  /*9420*/  FMUL.FTZ R117, R117, R10.reuse ;  /* 0x0000000a75757220 */ /* 0x080fe20000410000 */
[-C--:B------:R-:W-:Y:S01]  /*9430*/  FMUL.FTZ R120, R120, R10.reuse ;  /* 0x0000000a78787220 */ /* 0x080fe20000410000 */
        /* <DEDUP_REMOVED lines=16> */
[----:B------:R-:W-:Y:S01]  /*9540*/  FMUL.FTZ R137, R137, R10 ;  /* 0x0000000a89897220 */ /* 0x000fe20000410000 */
[----:B------:R-:W-:Y:S01]  /*9550*/  FADD.FTZ R42, R32, R31 ;  /* 0x0000001f202a7221 */ /* 0x000fe20000010000 */
[-C--:B------:R-:W-:Y:S01]  /*9560*/  FFMA.FTZ R31, R169, R8.reuse, -R12 ;  /* 0x00000008a91f7223 */ /* 0x080fe2000001080c */
[----:B------:R-:W-:Y:S01]  /*9570*/  FADD.FTZ R33, R29, R44 ;  /* 0x0000002c1d217221 */ /* 0x000fe20000010000 */
[----:B------:R-:W-:Y:S01]  /*9580*/  FFMA.FTZ R12, R87, R8, -R12 ;  /* 0x00000008570c7223 */ /* 0x000fe2000001080c */
        /* <DEDUP_REMOVED lines=12> */
[----:B------:R-:W2:Y:S01]  /*9650*/  MUFU.EX2 R12, R12 ;  /* 0x0000000c000c7308 */ /* 0x000ea20000000800 */
        /* <DEDUP_REMOVED lines=30> */
[----:B0-----:R-:W-:Y:S01]  /*9840*/  FADD.FTZ R26, R25, R26 ;  /* 0x0000001a191a7221 */ /* 0x001fe20000010000 */
        /* <DEDUP_REMOVED lines=39> */
[----:B-1----:R-:W-:Y:S01]  /*9ac0*/  FADD.FTZ R26, R31, R26 ;  /* 0x0000001a1f1a7221 */ /* 0x002fe20000010000 */
[----:B------:R-:W-:Y:S01]  /*9ad0*/  F2FP.BF16.F32.PACK_AB R153, R40, R17 ;  /* 0x000000112899723e */ /* 0x000fe200000010ff */
[----:B------:R-:W-:Y:S01]  /*9ae0*/  FMUL.FTZ R123, R123, R207 ;  /* 0x000000cf7b7b7220 */ /* 0x000fe20000410000 */
[----:B------:R-:W-:Y:S01]  /*9af0*/  FADD.FTZ R3, R205, R0 ;  /* 0x00000000cd037221 */ /* 0x000fe20000010000 */
[----:B------:R-:W-:Y:S01]  /*9b00*/  F2FP.BF16.F32.PACK_AB R157, R67, R25 ;  /* 0x00000019439d723e */ /* 0x000fe200000010ff */
[----:B--2---:R-:W-:Y:S01]  /*9b10*/  FADD.FTZ R0, R12, R26 ;  /* 0x0000001a0c007221 */ /* 0x004fe20000010000 */
        /* <DEDUP_REMOVED lines=22> */
.L_x_2479:
[----:B------:R-:W-:Y:S06]  /*9c80*/  BAR.ARV 0x8, 0x180 ;  /* 0x0206000000007b1d */ /* 0x000fec0000002000 */
[----:B------:R-:W-:Y:S05]  /*9c90*/  @!P0 BRA `(.L_x_2489) ;  /* 0x0000000000048947 */ /* 0x000fea0003800000 */
[----:B------:R-:W-:Y:S01]  /*9ca0*/  BPT.TRAP 0x1 ;  /* 0x000000040000795c */ /* 0x000fe20000300000 */
.L_x_2489:
[----:B------:R-:W-:Y:S01]  /*9cb0*/  ULEA UR5, UR37, UR38, 0x3 ;  /* 0x0000002625057291 */ /* 0x000fe2000f8e183f */
[----:B------:R-:W-:-:S05]  /*9cc0*/  IMAD.U32 R4, RZ, RZ, UR36 ;  /* 0x00000024ff047e24 */ /* 0x000fca000f8e00ff */
[----:B------:R-:W-:-:S04]  /*9cd0*/  SHF.L.U32 R4, R4, 0x1f, RZ ;  /* 0x0000001f04047819 */ /* 0x000fc800000006ff */
[----:B------:R0:W1:Y:S01]  /*9ce0*/  SYNCS.PHASECHK.TRANS64.TRYWAIT P2, [UR5+0x28850], R4 ;  /* 0x02885004ff0075a7 */ /* 0x0000620008040145 */
[----:B------:R-:W-:Y:S05]  /*9cf0*/  @!P0 BRA `(.L_x_2490) ;  /* 0x0000000000048947 */ /* 0x000fea0003800000 */
[----:B------:R-:W-:Y:S01]  /*9d00*/  BPT.TRAP 0x1 ;  /* 0x000000040000795c */ /* 0x000fe20000300000 */
.L_x_2490:
[----:B-1----:R-:W-:Y:S05]  /*9d10*/  @P2 BRA `(.L_x_2491) ;  /* 0x0000000000082947 */ /* 0x002fea0003800000 */
[----:B------:R-:W1:Y:S02]  /*9d20*/  SYNCS.PHASECHK.TRANS64.TRYWAIT P0, [UR5+0x28850], R4 ;  /* 0x02885004ff0075a7 */ /* 0x000e640008000145 */
[----:B-1----:R-:W-:Y:S05]  /*9d30*/  @!P0 BRA `(.L_x_2492) ;  /* 0x0000008c00308947 */ /* 0x002fea0003800000 */
.L_x_2491:
[----:B------:R-:W-:Y:S01]  /*9d40*/  UIADD3 UR38, UR38, 0x400, URZ ;  /* 0x0000040026267890 */ /* 0x000fe2000fffe03f */
[----:B------:R-:W-:Y:S01]  /*9d50*/  WARPGROUP.ARRIVE ;  /* 0x00000000000079c5 */ /* 0x000fe20000000000 */
[----:B------:R-:W-:Y:S01]  /*9d60*/  UMOV UR7, 0x40000040 ;  /* 0x4000004000077882 */ /* 0x000fe20000000000 */
[----:B01----:R-:W0:Y:S01]  /*9d70*/  SHFL.BFLY PT, R4, R3, 0x2, 0x1f ;  /* 0x0c401f0003047f89 */ /* 0x003e2200000e0000 */
[----:B------:R-:W-:Y:S01]  /*9d80*/  USHF.R.U32.HI UR38, URZ, 0x4, UR38 ;  /* 0x000000043f267899 */ /* 0x000fe20008011626 */
[----:B------:R-:W-:Y:S02]  /*9d90*/  IMAD.MOV.U32 R10, RZ, RZ, RZ ;  /* 0x000000ffff0a7224 */ /* 0x000fe400078e00ff */
[----:B------:R-:W1:Y:S01]  /*9da0*/  SHFL.BFLY PT, R5, R0, 0x2, 0x1f ;  /* 0x0c401f0000057f89 */ /* 0x000e6200000e0000 */
[----:B------:R-:W-:Y:S01]  /*9db0*/  ULOP3.LUT UR38, UR38, 0x3fff, URZ, 0xc0, !UPT ;  /* 0x00003fff26267892 */ /* 0x000fe2000f8ec03f */
[----:B------:R-:W-:-:S03]  /*9dc0*/  VIADD R190, R190, 0x1 ;  /* 0x00000001bebe7836 */ /* 0x000fc60000000000 */
        /* <DEDUP_REMOVED lines=16> */
[----:B------:R-:W-:Y:S02]  /*9ed0*/  IMAD.MOV.U32 R5, RZ, RZ, RZ ;  /* 0x000000ffff057224 */ /* 0x000fe400078e00ff */
[----:B-1----:R-:W-:Y:S02]  /*9ee0*/  FADD.FTZ R14, R6, R7 ;  /* 0x00000007060e7221 */ /* 0x002fe40000010000 */
[----:B------:R-:W-:Y:S01]  /*9ef0*/  FSETP.NE.FTZ.AND P0, PT, R13, RZ, PT ;  /* 0x000000ff0d00720b */ /* 0x000fe20003f15000 */
[----:B------:R-:W-:Y:S02]  /*9f00*/  IMAD.U32 R6, RZ, RZ, UR5 ;  /* 0x00000005ff067e24 */ /* 0x000fe4000f8e00ff */
[----:B------:R-:W-:Y:S02]  /*9f10*/  FSETP.NE.FTZ.AND P2, PT, R14, RZ, PT ;  /* 0x000000ff0e00720b */ /* 0x000fe40003f55000 */
[----:B------:R-:W-:-:S08]  /*9f20*/  @!P1 VIADD R6, R6, 0x28860 ;  /* 0x0002886006069836 */ /* 0x000fd00000000000 */
[----:B------:R-:W0:Y:S01]  /*9f30*/  @P0 MUFU.LG2 R7, R13 ;  /* 0x0000000d00070308 */ /* 0x000e220000000c00 */
[C---:B------:R-:W-:Y:S02]  /*9f40*/  @P0 FMUL.FTZ R4, R8.reuse, 0.69314718246459960938 ;  /* 0x3f31721808040820 */ /* 0x040fe40000410000 */
[----:B------:R-:W-:-:S05]  /*9f50*/  @P2 FMUL.FTZ R15, R8, 0.69314718246459960938 ;  /* 0x3f317218080f2820 */ /* 0x000fca0000410000 */
        /* <DEDUP_REMOVED lines=111> */
.L_x_2462:
        /* <DEDUP_REMOVED lines=12> */
[----:B------:R-:W-:Y:S01]  /*a710*/  IMAD.MOV.U32 R48, RZ, RZ, RZ ;  /* 0x000000ffff307224 */ /* 0x000fe200078e00ff */
[----:B------:R-:W-:Y:S01]  /*a720*/  F2FP.BF16.F32.PACK_AB R128, R129, R128 ;  /* 0x000000808180723e */ /* 0x000fe200000010ff */
[----:B-1----:R-:W1:Y:S01]  /*a730*/  LDC R44, c[0x0][0xbe8] ;  /* 0x0002fa00ff2c7b82 */ /* 0x002e620000000800 */
        /* <DEDUP_REMOVED lines=12> */
[----:B--2---:R-:W-:-:S03]  /*a800*/  MOV R17, R5 ;  /* 0x0000000500117202 */ /* 0x004fc60000000f00 */
[----:B------:R-:W-:-:S03]  /*a810*/  IMAD.WIDE R4, R194, 0x2, R16 ;  /* 0x00000002c2047825 */ /* 0x000fc600078e0210 */
[C---:B------:R-:W-:Y:S02]  /*a820*/  IADD3 R35, P4, R4.reuse, 0x60, RZ ;  /* 0x0000006004237810 */ /* 0x040fe40007f9e0ff */
[C---:B------:R-:W-:Y:S02]  /*a830*/  LOP3.LUT R9, R4.reuse, 0x380, RZ, 0xc0, !PT ;  /* 0x0000038004097812 */ /* 0x040fe400078ec0ff */
[C---:B------:R-:W-:Y:S01]  /*a840*/  IADD3 R31, P6, R4.reuse, 0x20, RZ ;  /* 0x00000020041f7810 */ /* 0x040fe20007fde0ff */
[--C-:B------:R-:W-:Y:S01]  /*a850*/  IMAD.X R15, RZ, RZ, R5.reuse, P4 ;  /* 0x000000ffff0f7224 */ /* 0x100fe200020e0605 */
[----:B------:R-:W-:Y:S02]  /*a860*/  LOP3.LUT R14, R35, 0x380, RZ, 0xc0, !PT ;  /* 0x00000380230e7812 */ /* 0x000fe400078ec0ff */
[----:B------:R-:W-:Y:S01]  /*a870*/  SHF.R.U64 R9, R9, 0x3, RZ ;  /* 0x0000000309097819 */ /* 0x000fe200000012ff */
[----:B------:R-:W-:Y:S01]  /*a880*/  IMAD.X R27, RZ, RZ, R5, P6 ;  /* 0x000000ffff1b7224 */ /* 0x000fe200030e0605 */
[----:B------:R-:W-:Y:S01]  /*a890*/  LOP3.LUT R10, R31, 0x380, RZ, 0xc0, !PT ;  /* 0x000003801f0a7812 */ /* 0x000fe200078ec0ff */
[----:B------:R-:W-:Y:S01]  /*a8a0*/  BAR.SYNC.DEFER_BLOCKING 0x1, 0x100 ;  /* 0x0044000000007b1d */ /* 0x000fe20000010000 */
[----:B------:R-:W-:-:S02]  /*a8b0*/  IADD3 R33, P5, R4, 0x40, RZ ;  /* 0x0000004004217810 */ /* 0x000fc40007fbe0ff */
[C---:B------:R-:W-:Y:S02]  /*a8c0*/  IADD3 R37, P3, R4.reuse, 0x4000, RZ ;  /* 0x0000400004257810 */ /* 0x040fe40007f7e0ff */
[C---:B------:R-:W-:Y:S01]  /*a8d0*/  IADD3 R39, P2, R4.reuse, 0x4020, RZ ;  /* 0x0000402004277810 */ /* 0x040fe20007f5e0ff */
[--C-:B------:R-:W-:Y:S01]  /*a8e0*/  IMAD.X R25, RZ, RZ, R5.reuse, P5 ;  /* 0x000000ffff197224 */ /* 0x100fe200028e0605 */
[C---:B------:R-:W-:Y:S01]  /*a8f0*/  IADD3 R30, P1, R4.reuse, 0x4040, RZ ;  /* 0x00004040041e7810 */ /* 0x040fe20007f3e0ff */
[--C-:B------:R-:W-:Y:S01]  /*a900*/  IMAD.X R13, RZ, RZ, R5.reuse, P3 ;  /* 0x000000ffff0d7224 */ /* 0x100fe200018e0605 */
[----:B------:R-:W-:Y:S01]  /*a910*/  IADD3 R41, P0, R4, 0x4060, RZ ;  /* 0x0000406004297810 */ /* 0x000fe20007f1e0ff */
[--C-:B------:R-:W-:Y:S01]  /*a920*/  IMAD.X R11, RZ, RZ, R5.reuse, P2 ;  /* 0x000000ffff0b7224 */ /* 0x100fe200010e0605 */
[----:B------:R-:W-:Y:S02]  /*a930*/  SHF.R.U64 R14, R14, 0x3, RZ ;  /* 0x000000030e0e7819 */ /* 0x000fe400000012ff */
[----:B------:R-:W-:Y:S01]  /*a940*/  LOP3.LUT R4, R9, R4, RZ, 0x3c, !PT ;  /* 0x0000000409047212 */ /* 0x000fe200078e3cff */
[--C-:B------:R-:W-:Y:S01]  /*a950*/  IMAD.X R9, RZ, RZ, R5.reuse, P1 ;  /* 0x000000ffff097224 */ /* 0x100fe200008e0605 */
[----:B------:R-:W-:Y:S01]  /*a960*/  SHF.R.U64 R10, R10, 0x3, RZ ;  /* 0x000000030a0a7819 */ /* 0x000fe200000012ff */
[----:B------:R-:W-:Y:S01]  /*a970*/  IMAD.X R29, RZ, RZ, R5, P0 ;  /* 0x000000ffff1d7224 */ /* 0x000fe200000e0605 */
[----:B------:R-:W-:-:S02]  /*a980*/  LOP3.LUT R14, R14, R35, RZ, 0x3c, !PT ;  /* 0x000000230e0e7212 */ /* 0x000fc400078e3cff */
[----:B------:R-:W-:Y:S02]  /*a990*/  LOP3.LUT R12, R33, 0x380, RZ, 0xc0, !PT ;  /* 0x00000380210c7812 */ /* 0x000fe400078ec0ff */
[----:B------:R-:W-:Y:S02]  /*a9a0*/  MOV R35, R4 ;  /* 0x0000000400237202 */ /* 0x000fe40000000f00 */
[----:B------:R-:W-:Y:S02]  /*a9b0*/  LOP3.LUT R28, R37, 0x380, RZ, 0xc0, !PT ;  /* 0x00000380251c7812 */ /* 0x000fe400078ec0ff */
[----:B------:R-:W-:Y:S02]  /*a9c0*/  F2FP.BF16.F32.PACK_AB R4, R89, R8 ;  /* 0x000000085904723e */ /* 0x000fe400000010ff */
[----:B------:R-:W-:Y:S02]  /*a9d0*/  LOP3.LUT R26, R10, R31, RZ, 0x3c, !PT ;  /* 0x0000001f0a1a7212 */ /* 0x000fe400078e3cff */
[----:B------:R-:W-:-:S02]  /*a9e0*/  LOP3.LUT R8, R39, 0x380, RZ, 0xc0, !PT ;  /* 0x0000038027087812 */ /* 0x000fc400078ec0ff */
[----:B------:R-:W-:Y:S02]  /*a9f0*/  LOP3.LUT R10, R30, 0x380, RZ, 0xc0, !PT ;  /* 0x000003801e0a7812 */ /* 0x000fe400078ec0ff */
[----:B------:R-:W-:Y:S02]  /*aa00*/  SHF.R.U64 R12, R12, 0x3, RZ ;  /* 0x000000030c0c7819 */ /* 0x000fe400000012ff */
[----:B------:R-:W-:Y:S02]  /*aa10*/  SHF.R.U64 R28, R28, 0x3, RZ ;  /* 0x000000031c1c7819 */ /* 0x000fe400000012ff */
[----:B------:R-:W-:Y:S02]  /*aa20*/  SHF.R.U64 R8, R8, 0x3, RZ ;  /* 0x0000000308087819 */ /* 0x000fe400000012ff */
[----:B------:R-:W-:Y:S02]  /*aa30*/  SHF.R.U64 R21, R10, 0x3, RZ ;  /* 0x000000030a157819 */ /* 0x000fe400000012ff */
[----:B------:R-:W-:-:S02]  /*aa40*/  LOP3.LUT R24, R12, R33, RZ, 0x3c, !PT ;  /* 0x000000210c187212 */ /* 0x000fc400078e3cff */
[----:B------:R-:W-:Y:S02]  /*aa50*/  LOP3.LUT R12, R28, R37, RZ, 0x3c, !PT ;  /* 0x000000251c0c7212 */ /* 0x000fe400078e3cff */
[----:B------:R-:W-:Y:S01]  /*aa60*/  LOP3.LUT R28, R41, 0x380, RZ, 0xc0, !PT ;  /* 0x00000380291c7812 */ /* 0x000fe200078ec0ff */
[----:B------:R-:W2:Y:S01]  /*aa70*/  LDC.64 R36, c[0x0][0xc00] ;  /* 0x00030000ff247b82 */ /* 0x000ea20000000a00 */
[----:B------:R-:W-:Y:S02]  /*aa80*/  LOP3.LUT R10, R8, R39, RZ, 0x3c, !PT ;  /* 0x00000027080a7212 */ /* 0x000fe400078e3cff */
[----:B------:R-:W-:Y:S02]  /*aa90*/  F2FP.BF16.F32.PACK_AB R5, R91, R90 ;  /* 0x0000005a5b05723e */ /* 0x000fe400000010ff */
[----:B------:R-:W-:Y:S02]  /*aaa0*/  LOP3.LUT R8, R21, R30, RZ, 0x3c, !PT ;  /* 0x0000001e15087212 */ /* 0x000fe400078e3cff */
[----:B------:R-:W-:Y:S01]  /*aab0*/  SHF.R.U64 R28, R28, 0x3, RZ ;  /* 0x000000031c1c7819 */ /* 0x000fe200000012ff */
[----:B------:R3:W-:Y:S01]  /*aac0*/  STSM.16.M88.4 [R35], R4 ;  /* 0x0000000423007844 */ /* 0x0007e20000000200 */
        /* <DEDUP_REMOVED lines=8> */
[----:B------:R-:W-:Y:S01]  /*ab50*/  MOV R32, R14 ;  /* 0x0000000e00207202 */ /* 0x000fe20000000f00 */
[----:B------:R-:W-:Y:S01]  /*ab60*/  STSM.16.M88.4 [R34], R8 ;  /* 0x0000000822007844 */ /* 0x000fe20000000200 */
[----:B------:R-:W-:Y:S02]  /*ab70*/  MOV R31, R12 ;  /* 0x0000000c001f7202 */ /* 0x000fe40000000f00 */
[----:B---3--:R-:W-:Y:S02]  /*ab80*/  F2FP.BF16.F32.PACK_AB R4, R105, R104 ;  /* 0x000000686904723e */ /* 0x008fe400000010ff */
[----:B------:R-:W-:Y:S02]  /*ab90*/  F2FP.BF16.F32.PACK_AB R5, R107, R106 ;  /* 0x0000006a6b05723e */ /* 0x000fe400000010ff */
[----:B------:R-:W-:-:S02]  /*aba0*/  F2FP.BF16.F32.PACK_AB R6, R109, R108 ;  /* 0x0000006c6d06723e */ /* 0x000fc400000010ff */
[----:B------:R-:W-:Y:S02]  /*abb0*/  F2FP.BF16.F32.PACK_AB R7, R111, R110 ;  /* 0x0000006e6f07723e */ /* 0x000fe400000010ff */
[----:B------:R-:W-:Y:S02]  /*abc0*/  LOP3.LUT R28, R28, R41, RZ, 0x3c, !PT ;  /* 0x000000291c1c7212 */ /* 0x000fe400078e3cff */
[----:B------:R-:W-:Y:S01]  /*abd0*/  F2FP.BF16.F32.PACK_AB R12, R113, R112 ;  /* 0x00000070710c723e */ /* 0x000fe200000010ff */
[----:B------:R3:W-:Y:S01]  /*abe0*/  STSM.16.M88.4 [R33], R4 ;  /* 0x0000000421007844 */ /* 0x0007e20000000200 */
[----:B------:R-:W-:Y:S02]  /*abf0*/  F2FP.BF16.F32.PACK_AB R13, R115, R114 ;  /* 0x00000072730d723e */ /* 0x000fe400000010ff */
[----:B------:R-:W-:Y:S02]  /*ac00*/  F2FP.BF16.F32.PACK_AB R14, R117, R116 ;  /* 0x00000074750e723e */ /* 0x000fe400000010ff */
[----:B------:R-:W-:-:S02]  /*ac10*/  F2FP.BF16.F32.PACK_AB R15, R119, R118 ;  /* 0x00000076770f723e */ /* 0x000fc400000010ff */
[----:B------:R-:W-:Y:S02]  /*ac20*/  F2FP.BF16.F32.PACK_AB R24, R121, R120 ;  /* 0x000000787918723e */ /* 0x000fe400000010ff */
[----:B------:R-:W-:Y:S01]  /*ac30*/  F2FP.BF16.F32.PACK_AB R25, R123, R122 ;  /* 0x0000007a7b19723e */ /* 0x000fe200000010ff */
[----:B------:R4:W-:Y:S01]  /*ac40*/  STSM.16.M88.4 [R32], R12 ;  /* 0x0000000c20007844 */ /* 0x0009e20000000200 */
[----:B------:R-:W-:Y:S02]  /*ac50*/  F2FP.BF16.F32.PACK_AB R26, R125, R124 ;  /* 0x0000007c7d1a723e */ /* 0x000fe400000010ff */
[----:B------:R-:W-:Y:S02]  /*ac60*/  F2FP.BF16.F32.PACK_AB R27, R127, R126 ;  /* 0x0000007e7f1b723e */ /* 0x000fe400000010ff */
[----:B------:R-:W-:Y:S01]  /*ac70*/  MOV R28, R28 ;  /* 0x0000001c001c7202 */ /* 0x000fe20000000f00 */
[----:B---3--:R-:W-:Y:S01]  /*ac80*/  IMAD.SHL.U32 R5, R184, 0x4, RZ ;  /* 0x00000004b8057824 */ /* 0x008fe200078e00ff */
[----:B------:R-:W-:Y:S01]  /*ac90*/  ISETP.NE.U32.AND P2, PT, RZ, UR4, PT ;  /* 0x00000004ff007c0c */ /* 0x000fe2000bf45070 */
[----:B------:R4:W-:Y:S01]  /*aca0*/  STSM.16.M88.4 [R31], R24 ;  /* 0x000000181f007844 */ /* 0x0009e20000000200 */
[----:B--2---:R-:W-:-:S02]  /*acb0*/  ISETP.NE.U32.AND P0, PT, R36, RZ, PT ;  /* 0x000000ff2400720c */ /* 0x004fc40003f05070 */
[----:B------:R-:W-:Y:S01]  /*acc0*/  SHF.L.U64.HI R10, R184, 0x2, R188 ;  /* 0x00000002b80a7819 */ /* 0x000fe200000102bc */
[----:B------:R4:W-:Y:S01]  /*acd0*/  STSM.16.M88.4 [R30], R128 ;  /* 0x000000801e007844 */ /* 0x0009e20000000200 */
[----:B------:R-:W-:Y:S02]  /*ace0*/  ISETP.NE.AND.EX P2, PT, RZ, UR5, PT, P2 ;  /* 0x00000005ff007c0c */ /* 0x000fe4000bf45320 */
[----:B------:R-:W-:Y:S01]  /*acf0*/  ISETP.NE.AND.EX P0, PT, R37, RZ, PT, P0 ;  /* 0x000000ff2500720c */ /* 0x000fe20003f05300 */
[----:B------:R4:W-:Y:S01]  /*ad00*/  STSM.16.M88.4 [R21], R136 ;  /* 0x0000008815007844 */ /* 0x0009e20000000200 */
[----:B------:R-:W-:-:S03]  /*ad10*/  IADD3 R6, P1, R5, R36, RZ ;  /* 0x0000002405067210 */ /* 0x000fc60007f3e0ff */
[----:B------:R4:W-:Y:S02]  /*ad20*/  STSM.16.M88.4 [R28], R144 ;  /* 0x000000901c007844 */ /* 0x0009e40000000200 */
[----:B------:R-:W-:Y:S01]  /*ad30*/  IMAD.X R7, R10, 0x1, R37, P1 ;  /* 0x000000010a077824 */ /* 0x000fe200008e0625 */
[----:B------:R-:W-:Y:S03]  /*ad40*/  BAR.SYNC.DEFER_BLOCKING 0x1, 0x100 ;  /* 0x0044000000007b1d */ /* 0x000fe60000010000 */
[----:B------:R-:W-:-:S03]  /*ad50*/  @P2 IADD3 R4, P3, R5, UR4, RZ ;  /* 0x0000000405042c10 */ /* 0x000fc6000ff7e0ff */
[----:B------:R-:W-:Y:S01]  /*ad60*/  ULDC UR4, c[0x0][0xa88] ;  /* 0x0002a20000047ab9 */ /* 0x000fe20000000800 */
[----:B------:R-:W-:Y:S01]  /*ad70*/  @P2 IADD3.X R5, R10, UR5, RZ, P3, !PT ;  /* 0x000000050a052c10 */ /* 0x000fe20009ffe4ff */
[----:B------:R-:W-:Y:S01]  /*ad80*/  IMAD.U32 R9, RZ, RZ, UR4 ;  /* 0x00000004ff097e24 */ /* 0x000fe2000f8e00ff */
[----:B------:R4:W5:Y:S01]  /*ad90*/  @P0 LDG.E R48, desc[UR40][R6.64] ;  /* 0x0000002806300981 */ /* 0x000962000c1e1900 */
[----:B-1----:R-:W-:-:S04]  /*ada0*/  ISETP.NE.AND P1, PT, R44, 0x1, PT ;  /* 0x000000012c00780c */ /* 0x002fc80003f25270 */
[----:B------:R4:W5:Y:S09]  /*adb0*/  @P2 LDG.E R9, desc[UR40][R4.64] ;  /* 0x0000002804092981 */ /* 0x000972000c1e1900 */
[----:B------:R-:W1:Y:S08]  /*adc0*/  @P1 LDC R8, c[0x0][0xbec] ;  /* 0x0002fb00ff081b82 */ /* 0x000e700000000800 */
[----:B------:R-:W2:Y:S01]  /*add0*/  @P1 LDC R11, c[0x0][0xbf0] ;  /* 0x0002fc00ff0b1b82 */ /* 0x000ea20000000800 */
[----:B----4-:R-:W-:Y:S05]  /*ade0*/  @P2 BRA `(.L_x_2495) ;  /* 0x0000000000102947 */ /* 0x010fea0003800000 */
[----:B------:R-:W-:Y:S05]  /*adf0*/  @!P0 BRA `(.L_x_2495) ;  /* 0x00000000000c8947 */ /* 0x000fea0003800000 */
[----:B------:R-:W3:Y:S04]  /*ae00*/  LDG.E R4, desc[UR40][R6.64] ;  /* 0x0000002806047981 */ /* 0x000ee8000c1e1900 */
[----:B-----5:R-:W3:Y:S02]  /*ae10*/  LDG.E R9, desc[UR40][R6.64+0x4] ;  /* 0x0000042806097981 */ /* 0x020ee4000c1e1900 */
[----:B---3--:R-:W-:-:S07]  /*ae20*/  IMAD.IADD R9, R9, 0x1, -R4 ;  /* 0x0000000109097824 */ /* 0x008fce00078e0a04 */
.L_x_2495:
[----:B------:R-:W-:Y:S01]  /*ae30*/  SHF.R.S32.HI R54, RZ, 0x1f, R187 ;  /* 0x0000001fff367819 */ /* 0x000fe200000114bb */
[----:B------:R-:W-:Y:S01]  /*ae40*/  IMAD.IADD R15, R23, 0x1, R2 ;  /* 0x00000001170f7824 */ /* 0x000fe200078e0202 */
[----:B------:R-:W-:Y:S01]  /*ae50*/  ULDC.64 UR4, c[0x0][0xb90] ;  /* 0x0002e40000047ab9 */ /* 0x000fe20000000a00 */
[----:B-----5:R-:W-:Y:S01]  /*ae60*/  SHF.R.S32.HI R49, RZ, 0x1f, R48 ;  /* 0x0000001fff317819 */ /* 0x020fe20000011430 */
[----:B------:R-:W-:Y:S01]  /*ae70*/  IMAD.IADD R24, R193, 0x1, R2 ;  /* 0x00000001c1187824 */ /* 0x000fe200078e0202 */
[----:B------:R-:W-:Y:S01]  /*ae80*/  SEL R188, R188, RZ, !P0 ;  /* 0x000000ffbcbc7207 */ /* 0x000fe20004000000 */
[----:B------:R-:W-:Y:S01]  /*ae90*/  IMAD R4, R54, UR4, RZ ;  /* 0x0000000436047c24 */ /* 0x000fe2000f8e02ff */
[----:B------:R-:W-:Y:S01]  /*aea0*/  SEL R55, R184, RZ, !P0 ;  /* 0x000000ffb8377207 */ /* 0x000fe20004000000 */
[----:B-1----:R-:W-:-:S04]  /*aeb0*/  @P1 IMAD.HI.U32 R6, R15, R8, RZ ;  /* 0x000000080f061227 */ /* 0x002fc800078e00ff */
[----:B------:R-:W-:Y:S01]  /*aec0*/  IMAD.MOV.U32 R7, RZ, RZ, R15 ;  /* 0x000000ffff077224 */ /* 0x000fe200078e000f */
[----:B--2---:R-:W-:Y:S01]  /*aed0*/  @P1 SHF.R.U32.HI R7, RZ, R11, R6 ;  /* 0x0000000bff071219 */ /* 0x004fe20000011606 */
        /* <DEDUP_REMOVED lines=9> */
[----:B------:R-:W-:Y:S01]  /*af70*/  IMAD.WIDE.U32 R4, R55, UR4, R4 ;  /* 0x0000000437047c25 */ /* 0x000fe2000f8e0004 */
[----:B------:R-:W-:Y:S02]  /*af80*/  IADD3 R41, P6, R16, 0x4000, RZ ;  /* 0x0000400010297810 */ /* 0x000fe40007fde0ff */
[----:B------:R-:W-:Y:S01]  /*af90*/  LOP3.LUT R12, R21, 0x380, RZ, 0xc0, !PT ;  /* 0x00000380150c7812 */ /* 0x000fe200078ec0ff */
[----:B------:R-:W-:Y:S01]  /*afa0*/  IMAD R11, R44, R13, R15 ;  /* 0x0000000d2c0b7224 */ /* 0x000fe200078e020f */
[----:B------:R-:W-:Y:S01]  /*afb0*/  SHF.R.S32.HI R13, RZ, 0x1f, R7 ;  /* 0x0000001fff0d7819 */ /* 0x000fe20000011407 */
[----:B------:R-:W-:Y:S01]  /*afc0*/  IMAD R8, R55, UR5, R6 ;  /* 0x0000000537087c24 */ /* 0x000fe2000f8e0206 */
[----:B------:R-:W-:Y:S01]  /*afd0*/  IADD3 R4, P2, R7, R4, RZ ;  /* 0x0000000407047210 */ /* 0x000fe20007f5e0ff */
[----:B------:R-:W-:Y:S01]  /*afe0*/  ULDC.64 UR4, c[0x0][0xb88] ;  /* 0x0002e20000047ab9 */ /* 0x000fe20000000a00 */
[----:B------:R-:W-:Y:S01]  /*aff0*/  SHF.R.S32.HI R6, RZ, 0x1f, R11 ;  /* 0x0000001fff067819 */ /* 0x000fe2000001140b */
[----:B------:R-:W-:Y:S01]  /*b000*/  IMAD R57, R9, R44, RZ ;  /* 0x0000002c09397224 */ /* 0x000fe200078e02ff */
[----:B------:R-:W-:-:S02]  /*b010*/  IADD3.X R5, R13, R5, R8, P2, !PT ;  /* 0x000000050d057210 */ /* 0x000fc400017fe408 */
[----:B------:R-:W-:Y:S01]  /*b020*/  IADD3 R15, P3, R16, 0x2000, RZ ;  /* 0x00002000100f7810 */ /* 0x000fe20007f7e0ff */
[----:B------:R-:W-:Y:S01]  /*b030*/  IMAD R8, R6, UR4, RZ ;  /* 0x0000000406087c24 */ /* 0x000fe2000f8e02ff */
[----:B------:R-:W-:Y:S01]  /*b040*/  SHF.R.U64 R12, R12, 0x3, RZ ;  /* 0x000000030c0c7819 */ /* 0x000fe200000012ff */
[----:B------:R-:W-:Y:S01]  /*b050*/  IMAD.WIDE.U32 R4, R11, UR4, R4 ;  /* 0x000000040b047c25 */ /* 0x000fe2000f8e0004 */
[----:B------:R-:W-:Y:S02]  /*b060*/  LOP3.LUT R7, R15, 0x380, RZ, 0xc0, !PT ;  /* 0x000003800f077812 */ /* 0x000fe400078ec0ff */
[----:B------:R-:W-:Y:S01]  /*b070*/  IADD3 R37, P5, R16, 0x5000, RZ ;  /* 0x0000500010257810 */ /* 0x000fe20007fbe0ff */
[----:B------:R-:W-:Y:S01]  /*b080*/  IMAD R13, R11, UR5, R8 ;  /* 0x000000050b0d7c24 */ /* 0x000fe2000f8e0208 */
[----:B------:R-:W-:Y:S01]  /*b090*/  ULDC.64 UR4, c[0x0][0xb50] ;  /* 0x0002d40000047ab9 */ /* 0x000fe20000000a00 */
[----:B------:R-:W-:Y:S02]  /*b0a0*/  SHF.R.U64 R6, R7, 0x3, RZ ;  /* 0x0000000307067819 */ /* 0x000fe400000012ff */
[----:B------:R-:W-:Y:S01]  /*b0b0*/  IMAD.IADD R5, R5, 0x1, R13 ;  /* 0x0000000105057824 */ /* 0x000fe200078e020d */
[----:B------:R-:W-:Y:S01]  /*b0c0*/  LEA R10, P4, R4, UR4, 0x2 ;  /* 0x00000004040a7c11 */ /* 0x000fe2000f8810ff */
[----:B------:R-:W-:Y:S01]  /*b0d0*/  IMAD.X R13, RZ, RZ, R17, P0 ;  /* 0x000000ffff0d7224 */ /* 0x000fe200000e0611 */
[----:B------:R-:W-:-:S02]  /*b0e0*/  IADD3 R7, P2, R16, 0x3000, RZ ;  /* 0x0000300010077810 */ /* 0x000fc40007f5e0ff */
[----:B------:R-:W-:Y:S01]  /*b0f0*/  LEA.HI.X R14, R4, UR5, R5, 0x2, P4 ;  /* 0x00000005040e7c11 */ /* 0x000fe2000a0f1405 */
[----:B------:R-:W-:Y:S01]  /*b100*/  SHFL.IDX PT, R50, R10, RZ, 0x1c1f ;  /* 0x001c1fff0a327589 */ /* 0x000fe200000e0000 */
[----:B------:R-:W-:Y:S01]  /*b110*/  LOP3.LUT P0, RZ, R191, 0x3, RZ, 0xc0, !PT ;  /* 0x00000003bfff7812 */ /* 0x000fe2000780c0ff */
[----:B------:R-:W-:Y:S01]  /*b120*/  IMAD.X R9, RZ, RZ, R17, P2 ;  /* 0x000000ffff097224 */ /* 0x000fe200010e0611 */
[----:B------:R-:W-:Y:S01]  /*b130*/  LOP3.LUT R8, R7, 0x380, RZ, 0xc0, !PT ;  /* 0x0000038007087812 */ /* 0x000fe200078ec0ff */
[----:B------:R-:W1:Y:S01]  /*b140*/  SHFL.IDX PT, R51, R14, RZ, 0x1c1f ;  /* 0x001c1fff0e337589 */ /* 0x000e6200000e0000 */
[CC--:B------:R-:W-:Y:S01]  /*b150*/  ISETP.GE.OR P2, PT, R24.reuse, R57.reuse, P0 ;  /* 0x000000391800720c */ /* 0x0c0fe20000746670 */
[----:B------:R-:W-:Y:S01]  /*b160*/  VIADD R4, R24, 0x8 ;  /* 0x0000000818047836 */ /* 0x000fe20000000000 */
[C---:B------:R-:W-:Y:S01]  /*b170*/  IADD3 R33, P4, R16.reuse, 0x6000, RZ ;  /* 0x0000600010217810 */ /* 0x040fe20007f9e0ff */
[----:B------:R-:W-:Y:S01]  /*b180*/  SHFL.IDX PT, R52, R10, 0x1, 0x1c1f ;  /* 0x003c1f000a347f89 */ /* 0x000fe200000e0000 */
[----:B------:R-:W-:Y:S01]  /*b190*/  LOP3.LUT R11, R16, 0x380, RZ, 0xc0, !PT ;  /* 0x00000380100b7812 */ /* 0x000fe200078ec0ff */
[----:B------:R-:W-:Y:S01]  /*b1a0*/  ULDC.64 UR4, c[0x0][0xaa0] ;  /* 0x0002a80000047ab9 */ /* 0x000fe20000000a00 */
[----:B------:R-:W-:Y:S01]  /*b1b0*/  ISETP.GE.OR P0, PT, R4, R57, P0 ;  /* 0x000000390400720c */ /* 0x000fe20000706670 */
[----:B------:R-:W2:Y:S01]  /*b1c0*/  SHFL.IDX PT, R53, R14, 0x1, 0x1c1f ;  /* 0x003c1f000e357f89 */ /* 0x000ea200000e0000 */
[----:B------:R-:W-:-:S02]  /*b1d0*/  SHF.R.U64 R8, R8, 0x3, RZ ;  /* 0x0000000308087819 */ /* 0x000fc400000012ff */
[----:B------:R-:W-:Y:S02]  /*b1e0*/  LOP3.LUT R12, R12, R21, RZ, 0x3c, !PT ;  /* 0x000000150c0c7212 */ /* 0x000fe400078e3cff */
[----:B------:R-:W3:Y:S01]  /*b1f0*/  @P1 LDC R21, c[0x0][0xbec] ;  /* 0x0002fb00ff151b82 */ /* 0x000ee20000000800 */
[----:B------:R-:W-:Y:S02]  /*b200*/  LOP3.LUT R40, R41, 0x380, RZ, 0xc0, !PT ;  /* 0x0000038029287812 */ /* 0x000fe400078ec0ff */
[----:B------:R-:W-:Y:S02]  /*b210*/  LOP3.LUT R36, R37, 0x380, RZ, 0xc0, !PT ;  /* 0x0000038025247812 */ /* 0x000fe400078ec0ff */
[----:B------:R-:W-:Y:S02]  /*b220*/  LOP3.LUT R32, R33, 0x380, RZ, 0xc0, !PT ;  /* 0x0000038021207812 */ /* 0x000fe400078ec0ff */
[----:B------:R-:W-:Y:S02]  /*b230*/  SHF.R.U64 R11, R11, 0x3, RZ ;  /* 0x000000030b0b7819 */ /* 0x000fe400000012ff */
[----:B------:R-:W-:Y:S01]  /*b240*/  LOP3.LUT R8, R8, R7, RZ, 0x3c, !PT ;  /* 0x0000000708087212 */ /* 0x000fe200078e3cff */
[----:B------:R-:W-:Y:S01]  /*b250*/  IMAD.X R7, RZ, RZ, R17, P3 ;  /* 0x000000ffff077224 */ /* 0x000fe200018e0611 */
[----:B-1----:R1:W-:Y:S01]  /*b260*/  @!P2 ST.E desc[UR40][R50.64], R3 ;  /* 0x000000033200a985 */ /* 0x0023e2000c101928 */
[----:B------:R-:W-:-:S02]  /*b270*/  IADD3 R5, P3, R16, 0x7000, RZ ;  /* 0x0000700010057810 */ /* 0x000fc40007f7e0ff */
[----:B------:R-:W-:Y:S02]  /*b280*/  SHF.R.U64 R40, R40, 0x3, RZ ;  /* 0x0000000328287819 */ /* 0x000fe400000012ff */
[----:B------:R-:W-:Y:S01]  /*b290*/  SHF.R.U64 R36, R36, 0x3, RZ ;  /* 0x0000000324247819 */ /* 0x000fe200000012ff */
[--C-:B------:R-:W-:Y:S01]  /*b2a0*/  IMAD.X R29, RZ, RZ, R17.reuse, P3 ;  /* 0x000000ffff1d7224 */ /* 0x100fe200018e0611 */
[----:B------:R-:W-:Y:S01]  /*b2b0*/  SHF.R.U64 R32, R32, 0x3, RZ ;  /* 0x0000000320207819 */ /* 0x000fe200000012ff */
[----:B--2---:R2:W-:Y:S01]  /*b2c0*/  @!P0 ST.E desc[UR40][R52.64], R0 ;  /* 0x0000000034008985 */ /* 0x0045e2000c101928 */
[----:B------:R-:W-:Y:S02]  /*b2d0*/  LOP3.LUT R16, R11, R16, RZ, 0x3c, !PT ;  /* 0x000000100b107212 */ /* 0x000fe400078e3cff */
[----:B------:R-:W-:Y:S01]  /*b2e0*/  LOP3.LUT R40, R40, R41, RZ, 0x3c, !PT ;  /* 0x0000002928287212 */ /* 0x000fe200078e3cff */
[----:B-1----:R-:W-:Y:S01]  /*b2f0*/  IMAD R3, R49, UR4, RZ ;  /* 0x0000000431037c24 */ /* 0x002fe2000f8e02ff */
[----:B------:R-:W-:Y:S01]  /*b300*/  LOP3.LUT R36, R36, R37, RZ, 0x3c, !PT ;  /* 0x0000002524247212 */ /* 0x000fe200078e3cff */
[----:B------:R-:W1:Y:S01]  /*b310*/  @P1 LDC R49, c[0x0][0xbf0] ;  /* 0x0002fc00ff311b82 */ /* 0x000e620000000800 */
[----:B------:R-:W-:Y:S01]  /*b320*/  LOP3.LUT R32, R32, R33, RZ, 0x3c, !PT ;  /* 0x0000002120207212 */ /* 0x000fe200078e3cff */
[--C-:B------:R-:W-:Y:S01]  /*b330*/  IMAD.X R41, RZ, RZ, R17.reuse, P6 ;  /* 0x000000ffff297224 */ /* 0x100fe200030e0611 */
[----:B------:R4:W5:Y:S01]  /*b340*/  LD.E.128 R24, desc[UR40][R16.64] ;  /* 0x0000002810187980 */ /* 0x000962000c101d00 */
[--C-:B------:R-:W-:Y:S01]  /*b350*/  IMAD.X R37, RZ, RZ, R17.reuse, P5 ;  /* 0x000000ffff257224 */ /* 0x100fe200028e0611 */
[----:B------:R-:W-:Y:S01]  /*b360*/  LOP3.LUT R4, R5, 0x380, RZ, 0xc0, !PT ;  /* 0x0000038005047812 */ /* 0x000fe200078ec0ff */
[----:B------:R-:W-:Y:S01]  /*b370*/  IMAD.X R33, RZ, RZ, R17, P4 ;  /* 0x000000ffff217224 */ /* 0x000fe200020e0611 */
[----:B------:R-:W-:Y:S01]  /*b380*/  LOP3.LUT R6, R6, R15, RZ, 0x3c, !PT ;  /* 0x0000000f06067212 */ /* 0x000fe200078e3cff */
[----:B------:R-:W-:Y:S01]  /*b390*/  IMAD R3, R48, UR5, R3 ;  /* 0x0000000530037c24 */ /* 0x000fe2000f8e0203 */
[----:B------:R-:W-:Y:S01]  /*b3a0*/  SHF.R.U64 R4, R4, 0x3, RZ ;  /* 0x0000000304047819 */ /* 0x000fe200000012ff */
[----:B------:R-:W5:Y:S01]  /*b3b0*/  LD.E.128 R12, desc[UR40][R12.64] ;  /* 0x000000280c0c7980 */ /* 0x000f62000c101d00 */
[----:B----4-:R-:W-:Y:S01]  /*b3c0*/  IMAD.WIDE.U32 R16, R48, UR4, RZ ;  /* 0x0000000430107c25 */ /* 0x010fe2000f8e00ff */
[----:B------:R-:W-:Y:S01]  /*b3d0*/  ULDC.64 UR4, c[0x0][0xae8] ;  /* 0x0002ba0000047ab9 */ /* 0x000fe20000000a00 */
[----:B------:R-:W-:Y:S01]  /*b3e0*/  LOP3.LUT R28, R4, R5, RZ, 0x3c, !PT ;  /* 0x00000005041c7212 */ /* 0x000fe200078e3cff */
[----:B------:R-:W5:Y:S01]  /*b3f0*/  LD.E.128 R8, desc[UR40][R8.64] ;  /* 0x0000002808087980 */ /* 0x000f62000c101d00 */
[----:B------:R-:W-:-:S02]  /*b400*/  IMAD.IADD R17, R17, 0x1, R3 ;  /* 0x0000000111117824 */ /* 0x000fc400078e0203 */
[----:B------:R-:W-:Y:S01]  /*b410*/  IMAD R3, R186, 0x20, R189 ;  /* 0x00000020ba037824 */ /* 0x000fe200078e02bd */
[----:B------:R-:W5:Y:S01]  /*b420*/  LD.E.128 R4, desc[UR40][R6.64] ;  /* 0x0000002806047980 */ /* 0x000f62000c101d00 */
[----:B--2---:R-:W-:Y:S02]  /*b430*/  IMAD R0, R54, UR4, RZ ;  /* 0x0000000436007c24 */ /* 0x004fe4000f8e02ff */
[----:B------:R-:W-:Y:S01]  /*b440*/  IMAD.IADD R48, R2, 0x1, R3 ;  /* 0x0000000102307824 */ /* 0x000fe200078e0203 */
[----:B------:R-:W5:Y:S01]  /*b450*/  LD.E.128 R40, desc[UR40][R40.64] ;  /* 0x0000002828287980 */ /* 0x000f62000c101d00 */
[C---:B------:R-:W-:Y:S02]  /*b460*/  IMAD R3, R187.reuse, UR5, R0 ;  /* 0x00000005bb037c24 */ /* 0x040fe4000f8e0200 */
[----:B------:R-:W-:Y:S01]  /*b470*/  IMAD.WIDE.U32 R16, R187, UR4, R16 ;  /* 0x00000004bb107c25 */ /* 0x000fe2000f8e0010 */
[----:B------:R-:W-:Y:S01]  /*b480*/  ULDC.64 UR4, c[0x0][0xaf0] ;  /* 0x0002bc0000047ab9 */ /* 0x000fe20000000a00 */
[----:B------:R-:W5:Y:S02]  /*b490*/  LD.E.128 R36, desc[UR40][R36.64] ;  /* 0x0000002824247980 */ /* 0x000f64000c101d00 */
[----:B---3--:R-:W-:-:S02]  /*b4a0*/  @P1 IMAD.HI.U32 R0, R48, R21, RZ ;  /* 0x0000001530001227 */ /* 0x008fc400078e00ff */
[----:B------:R-:W5:Y:S02]  /*b4b0*/  LD.E.128 R32, desc[UR40][R32.64] ;  /* 0x0000002820207980 */ /* 0x000f64000c101d00 */
[----:B------:R-:W-:Y:S02]  /*b4c0*/  IMAD.IADD R17, R17, 0x1, R3 ;  /* 0x0000000111117824 */ /* 0x000fe400078e0203 */
[----:B------:R-:W-:Y:S01]  /*b4d0*/  IMAD.MOV.U32 R3, RZ, RZ, R48 ;  /* 0x000000ffff037224 */ /* 0x000fe200078e0030 */
[----:B-1----:R-:W-:Y:S01]  /*b4e0*/  @P1 SHF.R.U32.HI R3, RZ, R49, R0 ;  /* 0x00000031ff031219 */ /* 0x002fe20000011600 */
[----:B------:R-:W-:Y:S01]  /*b4f0*/  IMAD R21, R188, UR4, RZ ;  /* 0x00000004bc157c24 */ /* 0x000fe2000f8e02ff */
[----:B------:R-:W5:Y:S01]  /*b500*/  LD.E.128 R28, desc[UR40][R28.64] ;  /* 0x000000281c1c7980 */ /* 0x000f62000c101d00 */
[C---:B------:R-:W-:Y:S01]  /*b510*/  IMAD.WIDE.U32 R16, R55.reuse, UR4, R16 ;  /* 0x0000000437107c25 */ /* 0x040fe2000f8e0010 */
[----:B------:R-:W-:Y:S01]  /*b520*/  SHF.R.S32.HI R0, RZ, 0x1f, R3 ;  /* 0x0000001fff007819 */ /* 0x000fe20000011403 */
        /* <DEDUP_REMOVED lines=12> */
[----:B------:R-:W-:-:S03]  /*b5f0*/  IMAD R49, R3, UR5, R0 ;  /* 0x0000000503317c24 */ /* 0x000fc6000f8e0200 */
[----:B------:R-:W-:Y:S01]  /*b600*/  SHF.R.S32.HI R0, RZ, 0x1f, R21 ;  /* 0x0000001fff007819 */ /* 0x000fe20000011415 */
[----:B------:R-:W-:Y:S01]  /*b610*/  IMAD.WIDE.U32 R16, R3, UR4, R16 ;  /* 0x0000000403107c25 */ /* 0x000fe2000f8e0010 */
[----:B------:R-:W-:-:S03]  /*b620*/  ULDC.64 UR4, c[0x0][0xad8] ;  /* 0x0002b60000047ab9 */ /* 0x000fc60000000a00 */
[----:B------:R-:W-:Y:S02]  /*b630*/  IMAD.IADD R48, R189, 0x1, R2 ;  /* 0x00000001bd307824 */ /* 0x000fe400078e0202 */
[----:B------:R-:W-:Y:S02]  /*b640*/  IMAD R2, R0, UR4, RZ ;  /* 0x0000000400027c24 */ /* 0x000fe4000f8e02ff */
[----:B------:R-:W-:Y:S02]  /*b650*/  IMAD.IADD R17, R17, 0x1, R49 ;  /* 0x0000000111117824 */ /* 0x000fe400078e0231 */
[C---:B------:R-:W-:Y:S02]  /*b660*/  IMAD R49, R21.reuse, UR5, R2 ;  /* 0x0000000515317c24 */ /* 0x040fe4000f8e0202 */
[----:B------:R-:W-:Y:S01]  /*b670*/  IMAD.WIDE.U32 R2, R21, UR4, R16 ;  /* 0x0000000415027c25 */ /* 0x000fe2000f8e0010 */
[----:B------:R-:W-:Y:S01]  /*b680*/  ISETP.GE.AND P2, PT, R48, R57, PT ;  /* 0x000000393000720c */ /* 0x000fe20003f46270 */
[----:B------:R-:W-:-:S02]  /*b690*/  ULDC.64 UR4, c[0x0][0xa80] ;  /* 0x0002a00000047ab9 */ /* 0x000fc40000000a00 */
[----:B------:R-:W-:Y:S01]  /*b6a0*/  VIADD R0, R48, 0x20 ;  /* 0x0000002030007836 */ /* 0x000fe20000000000 */
[----:B------:R-:W-:Y:S01]  /*b6b0*/  LEA R21, P3, R2, UR4, 0x1 ;  /* 0x0000000402157c11 */ /* 0x000fe2000f8608ff */
[----:B------:R-:W-:Y:S02]  /*b6c0*/  IMAD.IADD R3, R3, 0x1, R49 ;  /* 0x0000000103037824 */ /* 0x000fe400078e0231 */
[----:B0-----:R-:W-:Y:S01]  /*b6d0*/  VIADD R20, R20, 0x28820 ;  /* 0x0002882014147836 */ /* 0x001fe20000000000 */
        /* <DEDUP_REMOVED lines=19> */
.L_x_2497:
[----:B------:R-:W-:Y:S05]  /*b810*/  BSYNC B1 ;  /* 0x0000000000017941 */ /* 0x000fea0003800000 */
.L_x_2496:
        /* <DEDUP_REMOVED lines=13> */
.L_x_2499:
[----:B------:R-:W-:Y:S05]  /*b8f0*/  BSYNC B1 ;  /* 0x0000000000017941 */ /* 0x000fea0003800000 */
.L_x_2498:
[----:B----4-:R4:W0:Y:S01]  /*b900*/  SHFL.IDX PT, R0, R44, 0x2, 0x181f ;  /* 0x00581f002c007f89 */ /* 0x01082200000e0000 */
[----:B------:R-:W-:Y:S03]  /*b910*/  BSSY B1, `(.L_x_2500) ;  /* 0x000000c000017945 */ /* 0x000fe60003800000 */
[----:B---3-5:R4:W3:Y:S01]  /*b920*/  SHFL.IDX PT, R12, R21, 0x2, 0x181f ;  /* 0x00581f00150c7f89 */ /* 0x0288e200000e0000 */
[----:B------:R-:W-:Y:S05]  /*b930*/  @P1 BRA `(.L_x_2501) ;  /* 0x0000000000241947 */ /* 0x000fea0003800000 */
[----:B------:R-:W-:Y:S02]  /*b940*/  ULDC UR4, c[0x0][0xac8] ;  /* 0x0002b20000047ab9 */ /* 0x000fe40000000800 */
        /* <DEDUP_REMOVED lines=8> */
.L_x_2501:
[----:B------:R-:W-:Y:S05]  /*b9d0*/  BSYNC B1 ;  /* 0x0000000000017941 */ /* 0x000fea0003800000 */
.L_x_2500:
[----:B0-----:R-:W-:Y:S01]  /*b9e0*/  VIADD R0, R48, 0x60 ;  /* 0x0000006030007836 */ /* 0x001fe20000000000 */
[----:B--2-4-:R-:W0:Y:S04]  /*b9f0*/  SHFL.IDX PT, R44, R44, 0x3, 0x181f ;  /* 0x00781f002c2c7f89 */ /* 0x014e2800000e0000 */
[----:B------:R-:W-:Y:S01]  /*ba00*/  ISETP.GE.AND P0, PT, R0, R57, PT ;  /* 0x000000390000720c */ /* 0x000fe20003f06270 */
[----:B------:R2:W4:-:S12]  /*ba10*/  SHFL.IDX PT, R4, R21, 0x3, 0x181f ;  /* 0x00781f0015047f89 */ /* 0x00051800000e0000 */
[----:B--2---:R-:W-:Y:S05]  /*ba20*/  @P0 BRA `(.L_x_2502) ;  /* 0x0000000800d80947 */ /* 0x004fea0003800000 */
[----:B------:R-:W-:Y:S02]  /*ba30*/  ULDC UR4, c[0x0][0xac8] ;  /* 0x0002b20000047ab9 */ /* 0x000fe40000000800 */
[----:B------:R-:W-:-:S13]  /*ba40*/  ISETP.GE.AND P1, PT, R19, UR4, PT ;  /* 0x0000000413007c0c */ /* 0x000fda000bf26270 */
[----:B----4-:R-:W-:-:S04]  /*ba50*/  @!P1 LEA R2, P0, R19, R4, 0x1 ;  /* 0x0000000413029211 */ /* 0x010fc800078008ff */
[----:B0-----:R-:W-:Y:S02]  /*ba60*/  @!P1 LEA.HI.X R3, R19, R44, R196, 0x1, P0 ;  /* 0x0000002c13039211 */ /* 0x001fe400000f0cc4 */
[----:B------:R-:W-:-:S03]  /*ba70*/  ISETP.GE.AND P0, PT, R185, UR4, PT ;  /* 0x00000004b9007c0c */ /* 0x000fc6000bf06270 */
[----:B------:R2:W-:Y:S10]  /*ba80*/  @!P1 ST.E.128 desc[UR40][R2.64], R8 ;  /* 0x0000000802009985 */ /* 0x0005f4000c101d28 */
[----:B------:R-:W-:Y:S05]  /*ba90*/  @P0 BRA `(.L_x_2502) ;  /* 0x0000000800bc0947 */ /* 0x000fea0003800000 */
[----:B--2---:R-:W-:-:S04]  /*baa0*/  LEA R2, P0, R185, R4, 0x1 ;  /* 0x00000004b9027211 */ /* 0x004fc800078008ff */
[----:B------:R-:W-:-:S05]  /*bab0*/  LEA.HI.X R3, R185, R44, R195, 0x1, P0 ;  /* 0x0000002cb9037211 */ /* 0x000fca00000f0cc3 */
[----:B------:R0:W-:Y:S01]  /*bac0*/  ST.E.128 desc[UR40][R2.64], R28 ;  /* 0x0000001c02007985 */ /* 0x0001e2000c101d28 */
[----:B------:R-:W-:Y:S05]  /*bad0*/  BRA `(.L_x_2502) ;  /* 0x0000000800ac7947 */ /* 0x000fea0003800000 */
.L_x_2494:
[----:B------:R-:W2:Y:S01]  /*bae0*/  LDC.64 R6, c[0x0][0xc00] ;  /* 0x00030000ff067b82 */ /* 0x000ea20000000a00 */
[----:B------:R-:W-:Y:S01]  /*baf0*/  ULDC.64 UR4, c[0x0][0xc08] ;  /* 0x0003020000047ab9 */ /* 0x000fe20000000a00 */
[----:B------:R-:W-:-:S06]  /*bb00*/  IMAD.MOV.U32 R3, RZ, RZ, RZ ;  /* 0x000000ffff037224 */ /* 0x000fcc00078e00ff */
[----:B------:R-:W3:Y:S01]  /*bb10*/  LDC.64 R4, c[0x0][0xc00] ;  /* 0x00030000ff047b82 */ /* 0x000ee20000000a00 */
[----:B------:R-:W-:-:S04]  /*bb20*/  ISETP.NE.U32.AND P1, PT, RZ, UR4, PT ;  /* 0x00000004ff007c0c */ /* 0x000fc8000bf25070 */
[----:B------:R-:W-:-:S03]  /*bb30*/  ISETP.NE.AND.EX P1, PT, RZ, UR5, PT, P1 ;  /* 0x00000005ff007c0c */ /* 0x000fc6000bf25310 */
[----:B------:R-:W4:Y:S01]  /*bb40*/  LDC R17, c[0x0][0xbe8] ;  /* 0x0002fa00ff117b82 */ /* 0x000f220000000800 */
[----:B--2---:R-:W-:-:S04]  /*bb50*/  ISETP.NE.U32.AND P0, PT, R6, RZ, PT ;  /* 0x000000ff0600720c */ /* 0x004fc80003f05070 */
[----:B------:R-:W-:Y:S01]  /*bb60*/  ISETP.NE.AND.EX P0, PT, R7, RZ, PT, P0 ;  /* 0x000000ff0700720c */ /* 0x000fe20003f05300 */
[----:B---3--:R-:W-:-:S04]  /*bb70*/  IMAD.WIDE R6, R184, 0x4, R4 ;  /* 0x00000004b8067825 */ /* 0x008fc800078e0204 */
[----:B------:R-:W2:Y:S01]  /*bb80*/  @P1 LDC.64 R4, c[0x0][0xc08] ;  /* 0x00030200ff041b82 */ /* 0x000ea20000000a00 */
[----:B------:R-:W-:Y:S02]  /*bb90*/  ULDC UR4, c[0x0][0xa88] ;  /* 0x0002a20000047ab9 */ /* 0x000fe40000000800 */
[----:B------:R-:W-:-:S05]  /*bba0*/  IMAD.U32 R0, RZ, RZ, UR4 ;  /* 0x00000004ff007e24 */ /* 0x000fca000f8e00ff */
[----:B------:R3:W5:Y:S01]  /*bbb0*/  @P0 LDG.E R3, desc[UR40][R6.64] ;  /* 0x0000002806030981 */ /* 0x000762000c1e1900 */
[----:B--2---:R-:W-:-:S05]  /*bbc0*/  @P1 IMAD.WIDE R4, R184, 0x4, R4 ;  /* 0x00000004b8041825 */ /* 0x004fca00078e0204 */
[----:B------:R3:W5:Y:S01]  /*bbd0*/  @P1 LDG.E R0, desc[UR40][R4.64] ;  /* 0x0000002804001981 */ /* 0x000762000c1e1900 */
[----:B----4-:R-:W-:Y:S02]  /*bbe0*/  ISETP.NE.AND P2, PT, R17, 0x1, PT ;  /* 0x000000011100780c */ /* 0x010fe40003f45270 */
[----:B------:R-:W-:-:S11]  /*bbf0*/  ISETP.GE.AND P3, PT, R197, 0x80, PT ;  /* 0x00000080c500780c */ /* 0x000fd60003f66270 */
[----:B------:R-:W2:Y:S08]  /*bc00*/  @P2 LDC R16, c[0x0][0xbec] ;  /* 0x0002fb00ff102b82 */ /* 0x000eb00000000800 */
[----:B------:R-:W4:Y:S01]  /*bc10*/  @P2 LDC R21, c[0x0][0xbf0] ;  /* 0x0002fc00ff152b82 */ /* 0x000f220000000800 */
[----:B---3--:R-:W-:Y:S05]  /*bc20*/  @P1 BRA `(.L_x_2503) ;  /* 0x0000000000101947 */ /* 0x008fea0003800000 */
[----:B------:R-:W-:Y:S05]  /*bc30*/  @!P0 BRA `(.L_x_2503) ;  /* 0x00000000000c8947 */ /* 0x000fea0003800000 */
[----:B------:R-:W3:Y:S04]  /*bc40*/  LDG.E R5, desc[UR40][R6.64] ;  /* 0x0000002806057981 */ /* 0x000ee8000c1e1900 */
[----:B-----5:R-:W3:Y:S02]  /*bc50*/  LDG.E R0, desc[UR40][R6.64+0x4] ;  /* 0x0000042806007981 */ /* 0x020ee4000c1e1900 */
[----:B---3--:R-:W-:-:S07]  /*bc60*/  IMAD.IADD R0, R0, 0x1, -R5 ;  /* 0x0000000100007824 */ /* 0x008fce00078e0a05 */
.L_x_2503:
[----:B------:R-:W-:Y:S01]  /*bc70*/  BSSY B1, `(.L_x_2504) ;  /* 0x000002d000017945 */ /* 0x000fe20003800000 */
[----:B------:R-:W-:Y:S02]  /*bc80*/  SHF.R.S32.HI R12, RZ, 0x1f, R187 ;  /* 0x0000001fff0c7819 */ /* 0x000fe400000114bb */
[----:B------:R-:W-:Y:S02]  /*bc90*/  SEL R13, R184, RZ, !P0 ;  /* 0x000000ffb80d7207 */ /* 0x000fe40004000000 */
[----:B------:R-:W-:Y:S02]  /*bca0*/  SEL R188, R188, RZ, !P0 ;  /* 0x000000ffbcbc7207 */ /* 0x000fe40004000000 */
[----:B-----5:R-:W-:Y:S01]  /*bcb0*/  SHF.R.S32.HI R10, RZ, 0x1f, R3 ;  /* 0x0000001fff0a7819 */ /* 0x020fe20000011403 */
[----:B------:R-:W-:Y:S06]  /*bcc0*/  @P3 BRA `(.L_x_2505) ;  /* 0x00000000009c3947 */ /* 0x000fec0003800000 */
[----:B------:R-:W3:Y:S01]  /*bcd0*/  S2R R5, SR_TID.X ;  /* 0x0000000000057919 */ /* 0x000ee20000002100 */
[----:B------:R-:W5:Y:S02]  /*bce0*/  LDC R14, c[0x0][0xbe8] ;  /* 0x0002fa00ff0e7b82 */ /* 0x000f640000000800 */
[----:B-----5:R-:W-:Y:S01]  /*bcf0*/  IMAD R4, R0, R14, RZ ;  /* 0x0000000e00047224 */ /* 0x020fe200078e02ff */
        /* <DEDUP_REMOVED lines=36> */
.L_x_2505:
[----:B------:R-:W-:Y:S05]  /*bf40*/  BSYNC B1 ;  /* 0x0000000000017941 */ /* 0x000fea0003800000 */
.L_x_2504:
[----:B------:R-:W-:Y:S01]  /*bf50*/  ULDC.64 UR4, c[0x0][0xaa0] ;  /* 0x0002a80000047ab9 */ /* 0x000fe20000000a00 */
[----:B------:R-:W-:Y:S01]  /*bf60*/  BSSY B1, `(.L_x_2506) ;  /* 0x0000038000017945 */ /* 0x000fe20003800000 */
[----:B------:R-:W-:-:S04]  /*bf70*/  IMAD R4, R10, UR4, RZ ;  /* 0x000000040a047c24 */ /* 0x000fc8000f8e02ff */
[C---:B---3--:R-:W-:Y:S02]  /*bf80*/  IMAD R7, R3.reuse, UR5, R4 ;  /* 0x0000000503077c24 */ /* 0x048fe4000f8e0204 */
[----:B------:R-:W-:Y:S01]  /*bf90*/  IMAD.WIDE.U32 R4, R3, UR4, RZ ;  /* 0x0000000403047c25 */ /* 0x000fe2000f8e00ff */
[----:B------:R-:W-:-:S03]  /*bfa0*/  ULDC.64 UR4, c[0x0][0xae8] ;  /* 0x0002ba0000047ab9 */ /* 0x000fc60000000a00 */
        /* <DEDUP_REMOVED lines=26> */
[----:B------:R-:W-:Y:S02]  /*c150*/  IMAD.IADD R5, R5, 0x1, R9 ;  /* 0x0000000105057824 */ /* 0x000fe400078e0209 */
        /* <DEDUP_REMOVED lines=11> */
[----:B------:R2:W3:Y:S02]  /*c210*/  SHFL.IDX PT, R2, R4, RZ, 0x181f ;  /* 0x00181fff04027589 */ /* 0x0004e400000e0000 */
[----:B------:R-:W-:Y:S02]  /*c220*/  ISETP.GE.AND P0, PT, R0, R17, PT ;  /* 0x000000110000720c */ /* 0x000fe40003f06270 */
[----:B------:R2:W4:Y:S01]  /*c230*/  SHFL.IDX PT, R0, R5, RZ, 0x181f ;  /* 0x00181fff05007589 */ /* 0x00052200000e0000 */
[----:B------:R-:W-:Y:S10]  /*c240*/  @P2 BRA `(.L_x_2507) ;  /* 0x0000000000242947 */ /* 0x000ff40003800000 */
[----:B------:R-:W-:Y:S02]  /*c250*/  ULDC UR4, c[0x0][0xac8] ;  /* 0x0002b20000047ab9 */ /* 0x000fe40000000800 */
        /* <DEDUP_REMOVED lines=8> */
.L_x_2507:
[----:B------:R-:W-:Y:S05]  /*c2e0*/  BSYNC B1 ;  /* 0x0000000000017941 */ /* 0x000fea0003800000 */
.L_x_2506:
[----:B----4-:R4:W0:Y:S01]  /*c2f0*/  SHFL.IDX PT, R0, R5, 0x1, 0x181f ;  /* 0x00381f0005007f89 */ /* 0x01082200000e0000 */
[----:B------:R-:W-:Y:S03]  /*c300*/  BSSY B1, `(.L_x_2508) ;  /* 0x000000c000017945 */ /* 0x000fe60003800000 */
[----:B---3--:R4:W3:Y:S01]  /*c310*/  SHFL.IDX PT, R2, R4, 0x1, 0x181f ;  /* 0x00381f0004027f89 */ /* 0x0088e200000e0000 */
        /* <DEDUP_REMOVED lines=10> */
.L_x_2509:
[----:B------:R-:W-:Y:S05]  /*c3c0*/  BSYNC B1 ;  /* 0x0000000000017941 */ /* 0x000fea0003800000 */
.L_x_2508:
[----:B0-----:R0:W0:Y:S01]  /*c3d0*/  SHFL.IDX PT, R0, R5, 0x2, 0x181f ;  /* 0x00581f0005007f89 */ /* 0x00102200000e0000 */
[----:B------:R-:W-:Y:S03]  /*c3e0*/  BSSY B1, `(.L_x_2510) ;  /* 0x000000c000017945 */ /* 0x000fe60003800000 */
[----:B---3--:R3:W0:Y:S01]  /*c3f0*/  SHFL.IDX PT, R2, R4, 0x2, 0x181f ;  /* 0x00581f0004027f89 */ /* 0x00862200000e0000 */
        /* <DEDUP_REMOVED lines=10> */
.L_x_2511:
[----:B------:R-:W-:Y:S05]  /*c4a0*/  BSYNC B1 ;  /* 0x0000000000017941 */ /* 0x000fea0003800000 */
.L_x_2510:
[----:B0-----:R-:W-:Y:S01]  /*c4b0*/  VIADD R0, R8, 0x60 ;  /* 0x0000006008007836 */ /* 0x001fe20000000000 */
[----:B------:R0:W0:Y:S04]  /*c4c0*/  SHFL.IDX PT, R6, R5, 0x3, 0x181f ;  /* 0x00781f0005067f89 */ /* 0x00002800000e0000 */
[----:B------:R-:W-:Y:S01]  /*c4d0*/  ISETP.GE.AND P0, PT, R0, R17, PT ;  /* 0x000000110000720c */ /* 0x000fe20003f06270 */
[----:B------:R0:W0:-:S12]  /*c4e0*/  SHFL.IDX PT, R2, R4, 0x3, 0x181f ;  /* 0x00781f0004027f89 */ /* 0x00001800000e0000 */
[----:B------:R-:W-:Y:S05]  /*c4f0*/  @P0 BRA `(.L_x_2502) ;  /* 0x0000000000240947 */ /* 0x000fea0003800000 */
[----:B------:R-:W-:Y:S02]  /*c500*/  ULDC UR4, c[0x0][0xac8] ;  /* 0x0002b20000047ab9 */ /* 0x000fe40000000800 */
        /* <DEDUP_REMOVED lines=8> */
.L_x_2502:
[----:B------:R-:W-:Y:S05]  /*c590*/  BSYNC B0 ;  /* 0x0000000000007941 */ /* 0x000fea0003800000 */
.L_x_2493:
[----:B------:R-:W-:Y:S02]  /*c5a0*/  ULDC UR4, c[0x0][0xc3c] ;  /* 0x00030f0000047ab9 */ /* 0x000fe40000000800 */
[----:B-1----:R-:W-:-:S13]  /*c5b0*/  ISETP.GE.AND P0, PT, R47, UR4, PT ;  /* 0x000000042f007c0c */ /* 0x002fda000bf06270 */
[----:B------:R-:W-:Y:S05]  /*c5c0*/  @!P0 BRA `(.L_x_2512) ;  /* 0xffffff4800048947 */ /* 0x000fea000383ffff */
[----:B------:R-:W-:Y:S05]  /*c5d0*/  EXIT ;  /* 0x000000000000794d */ /* 0x000fea0003800000 */
.L_x_2457:
[----:B------:R-:W-:-:S08]  /*c5e0*/  NOP ;  /* 0x0000000000007918 */ /* 0x000fd00000000000 */
[----:B--2---:R-:W0:-:S00]  /*c5f0*/  USETMAXREG.DEALLOC.CTAPOOL 0x18 ;  /* 0x00000018000079c8 */ /* 0x004e0000080e0500 */
[----:B0-----:R-:W-:Y:S01]  /*c600*/  LOP3.LUT R0, R0, 0x3, RZ, 0xc0, !PT ;  /* 0x0000000300007812 */ /* 0x001fe200078ec0ff */
[----:B------:R-:W-:-:S05]  /*c610*/  IMAD.MOV.U32 R5, RZ, RZ, RZ ;  /* 0x000000ffff057224 */ /* 0x000fca00078e00ff */
[----:B------:R-:W0:Y:S02]  /*c620*/  SHFL.IDX PT, R0, R0, RZ, 0x1f ;  /* 0x00001fff00007589 */ /* 0x000e2400000e0000 */
[----:B0-----:R-:W-:-:S04]  /*c630*/  ISETP.NE.AND P0, PT, R0, RZ, PT ;  /* 0x000000ff0000720c */ /* 0x001fc80003f05270 */
        /* <DEDUP_REMOVED lines=10> */
.L_x_2513:
[----:B0-----:R-:W0:Y:S01]  /*c6e0*/  S2R R0, SR_TID.X ;  /* 0x0000000000007919 */ /* 0x001e220000002100 */
[----:B------:R-:W-:Y:S01]  /*c6f0*/  ULDC UR4, c[0x0][0xc3c] ;  /* 0x00030f0000047ab9 */ /* 0x000fe20000000800 */
[----:B------:R-:W1:Y:S01]  /*c700*/  S2UR UR6, SR_CTAID.X ;  /* 0x00000000000679c3 */ /* 0x000e620000002500 */
        /* <DEDUP_REMOVED lines=39> */
.L_x_2519:
        /* <DEDUP_REMOVED lines=12> */
.L_x_2518:
[----:B------:R-:W-:Y:S05]  /*ca40*/  BSYNC B0 ;  /* 0x0000000000007941 */ /* 0x000fea0003800000 */
.L_x_2517:
        /* <DEDUP_REMOVED lines=21> */
.L_x_2515:
        /* <DEDUP_REMOVED lines=18> */
[----:B------:R-:W-:-:S05]  /*ccc0*/  VIADD R11, R6, 0xffffffff ;  /* 0xffffffff060b7836 */ /* 0x000fca0000000000 */
[----:B------:R2:W3:Y:S02]  /*ccd0*/  SHFL.IDX PT, R16, R4, R11, 0x1f ;  /* 0x00001f0b04107589 */ /* 0x0004e400000e0000 */
.L_x_2520:
[----:B-1----:R-:W-:Y:S01]  /*cce0*/  IMAD.MOV R2, RZ, RZ, -R3 ;  /* 0x000000ffff027224 */ /* 0x002fe200078e0a03 */
[----:B--2---:R-:W-:Y:S01]  /*ccf0*/  IABS R4, R8 ;  /* 0x0000000800047213 */ /* 0x004fe20000000000 */
        /* <DEDUP_REMOVED lines=8> */
[----:B------:R-:W-:Y:S01]  /*cd80*/  IMAD R4, R2, R4, R3 ;  /* 0x0000000402047224 */ /* 0x000fe200078e0203 */
[----:B------:R-:W-:-:S04]  /*cd90*/  LOP3.LUT R3, R7, R8, RZ, 0x3c, !PT ;  /* 0x0000000807037212 */ /* 0x000fc800078e3cff */
[----:B------:R-:W-:Y:S02]  /*cda0*/  ISETP.GT.U32.AND P1, PT, R9, R4, PT ;  /* 0x000000040900720c */ /* 0x000fe40003f24070 */
[----:B------:R-:W-:-:S11]  /*cdb0*/  ISETP.GE.AND P2, PT, R3, RZ, PT ;  /* 0x000000ff0300720c */ /* 0x000fd60003f46270 */
[----:B------:R-:W-:Y:S02]  /*cdc0*/  @!P1 IMAD.IADD R4, R4, 0x1, -R9 ;  /* 0x0000000104049824 */ /* 0x000fe400078e0a09 */
[----:B------:R-:W-:Y:S01]  /*cdd0*/  @!P1 VIADD R2, R2, 0x1 ;  /* 0x0000000102029836 */ /* 0x000fe20000000000 */
[----:B------:R-:W-:Y:S02]  /*cde0*/  ISETP.NE.AND P1, PT, R8, RZ, PT ;  /* 0x000000ff0800720c */ /* 0x000fe40003f25270 */
[----:B------:R-:W-:-:S13]  /*cdf0*/  ISETP.GE.U32.AND P0, PT, R4, R9, PT ;  /* 0x000000090400720c */ /* 0x000fda0003f06070 */
[----:B------:R-:W-:-:S04]  /*ce00*/  @P0 VIADD R2, R2, 0x1 ;  /* 0x0000000102020836 */ /* 0x000fc80000000000 */
[----:B------:R-:W-:-:S04]  /*ce10*/  IMAD.MOV.U32 R9, RZ, RZ, R2 ;  /* 0x000000ffff097224 */ /* 0x000fc800078e0002 */
[----:B------:R-:W-:Y:S01]  /*ce20*/  @!P2 IMAD.MOV R9, RZ, RZ, -R9 ;  /* 0x000000ffff09a224 */ /* 0x000fe200078e0a09 */
[----:B------:R-:W-:-:S05]  /*ce30*/  @!P1 LOP3.LUT R9, RZ, R8, RZ, 0x33, !PT ;  /* 0x00000008ff099212 */ /* 0x000fca00078e33ff */
[----:B------:R-:W-:Y:S02]  /*ce40*/  IMAD R4, R10, R9, RZ ;  /* 0x000000090a047224 */ /* 0x000fe400078e02ff */
[----:B------:R-:W-:Y:S02]  /*ce50*/  IMAD.MOV R9, RZ, RZ, -R9 ;  /* 0x000000ffff097224 */ /* 0x000fe400078e0a09 */
[----:B------:R-:W-:Y:S02]  /*ce60*/  IMAD.MOV R3, RZ, RZ, -R4 ;  /* 0x000000ffff037224 */ /* 0x000fe400078e0a04 */
[----:B------:R-:W-:-:S03]  /*ce70*/  IMAD R7, R8, R9, R7 ;  /* 0x0000000908077224 */ /* 0x000fc600078e0207 */
[----:B------:R-:W-:Y:S01]  /*ce80*/  VIADDMNMX R10, R3, UR5, R10, PT ;  /* 0x00000005030a7c46 */ /* 0x000fe2000b80010a */
[----:B------:R-:W-:Y:S01]  /*ce90*/  IMAD.IADD R4, R7, 0x1, R4 ;  /* 0x0000000107047824 */ /* 0x000fe200078e0204 */
[----:B------:R-:W-:Y:S02]  /*cea0*/  IABS R8, R7 ;  /* 0x0000000700087213 */ /* 0x000fe40000000000 */
[----:B------:R-:W-:-:S04]  /*ceb0*/  IABS R6, R10 ;  /* 0x0000000a00067213 */ /* 0x000fc80000000000 */
[----:B------:R-:W1:Y:S08]  /*cec0*/  I2F.RP R11, R6 ;  /* 0x00000006000b7306 */ /* 0x000e700000209400 */
[----:B-1----:R-:W1:Y:S02]  /*ced0*/  MUFU.RCP R11, R11 ;  /* 0x0000000b000b7308 */ /* 0x002e640000001000 */
[----:B-1----:R-:W-:-:S06]  /*cee0*/  VIADD R2, R11, 0xffffffe ;  /* 0x0ffffffe0b027836 */ /* 0x002fcc0000000000 */
[----:B------:R1:W2:Y:S02]  /*cef0*/  F2I.FTZ.U32.TRUNC.NTZ R3, R2 ;  /* 0x0000000200037305 */ /* 0x0002a4000021f000 */
[----:B-1----:R-:W-:Y:S02]  /*cf00*/  IMAD.MOV.U32 R2, RZ, RZ, RZ ;  /* 0x000000ffff027224 */ /* 0x002fe400078e00ff */
[----:B--2---:R-:W-:-:S04]  /*cf10*/  IMAD.MOV R9, RZ, RZ, -R3 ;  /* 0x000000ffff097224 */ /* 0x004fc800078e0a03 */
[----:B------:R-:W-:-:S04]  /*cf20*/  IMAD R9, R9, R6, RZ ;  /* 0x0000000609097224 */ /* 0x000fc800078e02ff */
[----:B------:R-:W-:Y:S01]  /*cf30*/  IMAD.HI.U32 R3, R3, R9, R2 ;  /* 0x0000000903037227 */ /* 0x000fe200078e0002 */
[-C--:B------:R-:W-:Y:S02]  /*cf40*/  IABS R9, R10.reuse ;  /* 0x0000000a00097213 */ /* 0x080fe40000000000 */
[----:B------:R-:W-:-:S03]  /*cf50*/  LOP3.LUT R2, R7, R10, RZ, 0x3c, !PT ;  /* 0x0000000a07027212 */ /* 0x000fc600078e3cff */
[----:B------:R-:W-:Y:S01]  /*cf60*/  IMAD.MOV R9, RZ, RZ, -R9 ;  /* 0x000000ffff097224 */ /* 0x000fe200078e0a09 */
[----:B------:R-:W-:Y:S01]  /*cf70*/  ISETP.GE.AND P2, PT, R2, RZ, PT ;  /* 0x000000ff0200720c */ /* 0x000fe20003f46270 */
[----:B------:R-:W-:-:S04]  /*cf80*/  IMAD.HI.U32 R3, R3, R8, RZ ;  /* 0x0000000803037227 */ /* 0x000fc800078e00ff */
        /* <DEDUP_REMOVED lines=14> */
.L_x_2516:
[----:B------:R-:W-:Y:S02]  /*d070*/  IMAD.MOV.U32 R17, RZ, RZ, RZ ;  /* 0x000000ffff117224 */ /* 0x000fe400078e00ff */
[----:B------:R-:W-:Y:S02]  /*d080*/  IMAD.U32 R16, RZ, RZ, UR6 ;  /* 0x00000006ff107e24 */ /* 0x000fe4000f8e00ff */
[----:B------:R-:W-:-:S07]  /*d090*/  IMAD.MOV.U32 R18, RZ, RZ, RZ ;  /* 0x000000ffff127224 */ /* 0x000fce00078e00ff */
.L_x_2521:
[----:B------:R-:W-:-:S13]  /*d0a0*/  ISETP.NE.AND P0, PT, R0, RZ, PT ;  /* 0x000000ff0000720c */ /* 0x000fda0003f05270 */
[----:B------:R-:W1:Y:S01]  /*d0b0*/  @!P0 S2R R3, SR_CgaCtaId ;  /* 0x0000000000038919 */ /* 0x000e620000008800 */
[----:B------:R-:W-:-:S04]  /*d0c0*/  @!P0 MOV R0, 0x400 ;  /* 0x0000040000008802 */ /* 0x000fc80000000f00 */
[----:B-1----:R-:W-:-:S05]  /*d0d0*/  @!P0 LEA R0, R3, R0, 0x18 ;  /* 0x0000000003008211 */ /* 0x002fca00078ec0ff */
[----:B------:R2:W-:Y:S01]  /*d0e0*/  @!P0 STS.128 [R0+0x288d0], R16 ;  /* 0x0288d01000008388 */ /* 0x0005e20000000c00 */
[----:B------:R-:W-:Y:S06]  /*d0f0*/  BAR.ARV 0x5, 0x180 ;  /* 0x0146000000007b1d */ /* 0x000fec0000002000 */
.L_x_2514:
[----:B0-2---:R-:W-:Y:S01]  /*d100*/  IMAD.MOV.U32 R0, RZ, RZ, 0x1 ;  /* 0x00000001ff007424 */ /* 0x005fe200078e00ff */
        /* <DEDUP_REMOVED lines=26> */
[----:B------:R0:W-:Y:S01]  /*d2b0*/  STL [R1+0x4], R4 ;  /* 0x0000040401007387 */ /* 0x0001e20000100800 */
[----:B------:R-:W-:-:S03]  /*d2c0*/  IMAD.MOV.U32 R2, RZ, RZ, 0x1 ;  /* 0x00000001ff027424 */ /* 0x000fc600078e00ff */
[----:B------:R0:W-:Y:S04]  /*d2d0*/  STL [R1+0x24], R3 ;  /* 0x0000240301007387 */ /* 0x0001e80000100800 */
[----:B------:R0:W-:Y:S04]  /*d2e0*/  STL [R1+0x8], RZ ;  /* 0x000008ff01007387 */ /* 0x0001e80000100800 */
[----:B------:R0:W-:Y:S04]  /*d2f0*/  STL [R1+0x14], R2 ;  /* 0x0000140201007387 */ /* 0x0001e80000100800 */
[----:B------:R0:W-:Y:S02]  /*d300*/  STL [R1+0x48], RZ ;  /* 0x000048ff01007387 */ /* 0x0001e40000100800 */
.L_x_2621:
[----:B0---4-:R-:W0:Y:S02]  /*d310*/  LDC.64 R2, c[0x0][0xc88] ;  /* 0x00032200ff027b82 */ /* 0x011e240000000a00 */
[----:B0-----:R-:W-:-:S05]  /*d320*/  IMAD.WIDE R2, R19, 0x4, R2 ;  /* 0x0000000413027825 */ /* 0x001fca00078e0202 */
[----:B--2---:R-:W2:Y:S01]  /*d330*/  LDG.E R12, desc[UR40][R2.64] ;  /* 0x00000028020c7981 */ /* 0x004ea2000c1e1900 */
[----:B------:R-:W-:Y:S05]  /*d340*/  YIELD ;  /* 0x0000000000007946 */ /* 0x000fea0003800000 */
[----:B------:R-:W-:Y:S01]  /*d350*/  ULDC.64 UR4, c[0x0][0xa28] ;  /* 0x00028a0000047ab9 */ /* 0x000fe20000000a00 */
[----:B------:R-:W-:Y:S01]  /*d360*/  IMAD.MOV.U32 R0, RZ, RZ, RZ ;  /* 0x000000ffff007224 */ /* 0x000fe200078e00ff */
[----:B------:R-:W-:Y:S01]  /*d370*/  ISETP.NE.U32.AND P0, PT, RZ, UR4, PT ;  /* 0x00000004ff007c0c */ /* 0x000fe2000bf05070 */
[----:B------:R-:W-:Y:S01]  /*d380*/  IMAD.MOV.U32 R6, RZ, RZ, RZ ;  /* 0x000000ffff067224 */ /* 0x000fe200078e00ff */
[----:B------:R-:W-:Y:S01]  /*d390*/  ULDC.64 UR8, c[0x0][0xa18] ;  /* 0x0002860000087ab9 */ /* 0x000fe20000000a00 */
[----:B------:R-:W-:Y:S01]  /*d3a0*/  ULDC.64 UR6, c[0x0][0xa08] ;  /* 0x0002820000067ab9 */ /* 0x000fe20000000a00 */
[----:B------:R-:W-:-:S02]  /*d3b0*/  ISETP.NE.AND.EX P0, PT, RZ, UR5, PT, P0 ;  /* 0x00000005ff007c0c */ /* 0x000fc4000bf05300 */
        /* <DEDUP_REMOVED lines=11> */
[----:B---3--:R-:W-:Y:S01]  /*d470*/  IMAD.MOV.U32 R8, RZ, RZ, RZ ;  /* 0x000000ffff087224 */ /* 0x008fe200078e00ff */
        /* <DEDUP_REMOVED lines=33> */
.L_x_2523:
[----:B------:R-:W-:Y:S01]  /*d690*/  IMAD.MOV.U32 R2, RZ, RZ, R12 ;  /* 0x000000ffff027224 */ /* 0x000fe200078e000c */
[----:B------:R-:W-:Y:S01]  /*d6a0*/  ULDC.64 UR4, c[0x0][0xa20] ;  /* 0x0002880000047ab9 */ /* 0x000fe20000000a00 */
[----:B-----5:R-:W-:Y:S01]  /*d6b0*/  IMAD.IADD R3, R8, 0x1, R0 ;  /* 0x0000000108037824 */ /* 0x020fe200078e0200 */
[----:B------:R-:W-:Y:S02]  /*d6c0*/  ISETP.NE.U32.AND P1, PT, RZ, UR4, PT ;  /* 0x00000004ff007c0c */ /* 0x000fe4000bf25070 */
[----:B------:R2:W-:Y:S02]  /*d6d0*/  STL [R1+0x10], R2 ;  /* 0x0000100201007387 */ /* 0x0005e40000100800 */
[----:B------:R-:W-:Y:S02]  /*d6e0*/  ISETP.NE.AND.EX P1, PT, RZ, UR5, PT, P1 ;  /* 0x00000005ff007c0c */ /* 0x000fe4000bf25310 */
[----:B------:R2:W-:Y:S11]  /*d6f0*/  STL [R1+0x18], R3 ;  /* 0x0000180301007387 */ /* 0x0005f60000100800 */
[----:B--2---:R-:W-:Y:S05]  /*d700*/  @!P1 BRA `(.L_x_2524) ;  /* 0x0000000000109947 */ /* 0x004fea0003800000 */
[----:B------:R-:W-:-:S04]  /*d710*/  IADD3 R6, P0, R11, UR4, RZ ;  /* 0x000000040b067c10 */ /* 0x000fc8000ff1e0ff */
[----:B------:R-:W-:-:S05]  /*d720*/  IADD3.X R7, R10, UR5, RZ, P0, !PT ;  /* 0x000000050a077c10 */ /* 0x000fca00087fe4ff */
[----:B------:R2:W5:Y:S01]  /*d730*/  LDG.E R6, desc[UR40][R6.64] ;  /* 0x0000002806067981 */ /* 0x000562000c1e1900 */
[----:B------:R-:W-:Y:S05]  /*d740*/  BRA `(.L_x_2525) ;  /* 0x0000000000107947 */ /* 0x000fea0003800000 */
.L_x_2524:
[----:B------:R-:W-:Y:S05]  /*d750*/  @!P0 BRA `(.L_x_2525) ;  /* 0x00000000000c8947 */ /* 0x000fea0003800000 */
[----:B------:R-:W2:Y:S04]  /*d760*/  LDG.E R6, desc[UR40][R4.64] ;  /* 0x0000002804067981 */ /* 0x000ea8000c1e1900 */
[----:B------:R-:W2:Y:S02]  /*d770*/  LDG.E R4, desc[UR40][R4.64+0x4] ;  /* 0x0000042804047981 */ /* 0x000ea4000c1e1900 */
[----:B--2---:R-:W-:-:S07]  /*d780*/  IMAD.IADD R6, R4, 0x1, -R6 ;  /* 0x0000000104067824 */ /* 0x004fce00078e0a06 */
.L_x_2525:
[----:B-----5:R-:W-:Y:S01]  /*d790*/  IMAD.IADD R6, R6, 0x1, -R0 ;  /* 0x0000000106067824 */ /* 0x020fe200078e0a00 */
[----:B------:R-:W-:Y:S01]  /*d7a0*/  BSSY B7, `(.L_x_2526) ;  /* 0x00003ff000077945 */ /* 0x000fe20003800000 */
[----:B------:R-:W3:Y:S02]  /*d7b0*/  LDC R0, c[0x0][0x448] ;  /* 0x00011200ff007b82 */ /* 0x000ee40000000800 */
[----:B---3--:R-:W-:Y:S01]  /*d7c0*/  ISETP.NE.AND P0, PT, R0, 0x1, PT ;  /* 0x000000010000780c */ /* 0x008fe20003f05270 */
[----:B------:R-:W-:-:S04]  /*d7d0*/  IMAD.SHL.U32 R0, R17, 0x80, RZ ;  /* 0x0000008011007824 */ /* 0x000fc800078e00ff */
[----:B------:R-:W-:-:S08]  /*d7e0*/  VIADD R0, R0, 0x7f ;  /* 0x0000007f00007836 */ /* 0x000fd00000000000 */
[----:B------:R-:W3:Y:S08]  /*d7f0*/  @P0 LDC R2, c[0x0][0x44c] ;  /* 0x00011300ff020b82 */ /* 0x000ef00000000800 */
[----:B------:R-:W4:Y:S01]  /*d800*/  @P0 LDC R3, c[0x0][0x450] ;  /* 0x00011400ff030b82 */ /* 0x000f220000000800 */
[----:B---3--:R-:W-:-:S05]  /*d810*/  @P0 IMAD.HI.U32 R2, R0, R2, RZ ;  /* 0x0000000200020227 */ /* 0x008fca00078e00ff */
[----:B----4-:R-:W-:Y:S02]  /*d820*/  @P0 SHF.R.U32.HI R0, RZ, R3, R2 ;  /* 0x00000003ff000219 */ /* 0x010fe40000011602 */
[C---:B------:R-:W-:Y:S01]  /*d830*/  IADD3 R2, R6.reuse, 0x80, -R9 ;  /* 0x0000008006027810 */ /* 0x040fe20007ffe809 */
[----:B------:R-:W-:-:S04]  /*d840*/  VIADD R6, R6, 0x7f ;  /* 0x0000007f06067836 */ /* 0x000fc80000000000 */
[----:B------:R-:W-:Y:S01]  /*d850*/  IMAD.IADD R0, R2, 0x1, R0 ;  /* 0x0000000102007824 */ /* 0x000fe200078e0200 */
[----:B------:R-:W-:-:S04]  /*d860*/  SHF.R.S32.HI R2, RZ, 0x1f, R6 ;  /* 0x0000001fff027819 */ /* 0x000fc80000011406 */
[----:B------:R-:W-:Y:S02]  /*d870*/  SHF.R.S32.HI R3, RZ, 0x1f, R0 ;  /* 0x0000001fff037819 */ /* 0x000fe40000011400 */
[----:B------:R-:W-:Y:S02]  /*d880*/  LEA.HI R2, R2, R6, RZ, 0x7 ;  /* 0x0000000602027211 */ /* 0x000fe400078f38ff */
[----:B------:R-:W-:Y:S02]  /*d890*/  LEA.HI R3, R3, R0, RZ, 0x7 ;  /* 0x0000000003037211 */ /* 0x000fe400078f38ff */
[----:B------:R-:W-:Y:S02]  /*d8a0*/  SHF.R.S32.HI R2, RZ, 0x7, R2 ;  /* 0x00000007ff027819 */ /* 0x000fe40000011402 */
[----:B------:R-:W-:-:S04]  /*d8b0*/  SHF.R.S32.HI R3, RZ, 0x7, R3 ;  /* 0x00000007ff037819 */ /* 0x000fc80000011403 */
[----:B------:R-:W-:-:S04]  /*d8c0*/  VIMNMX R4, R2, R3, PT ;  /* 0x0000000302047248 */ /* 0x000fc80003fe0100 */
[----:B------:R-:W-:Y:S01]  /*d8d0*/  ISETP.GT.AND P0, PT, R4, RZ, PT ;  /* 0x000000ff0400720c */ /* 0x000fe20003f04270 */
        /* <DEDUP_REMOVED lines=19> */
.L_x_2527:
[----:B------:R-:W3:Y:S01]  /*da10*/  LDL R0, [R1+0x4] ;  /* 0x0000040001007983 */ /* 0x000ee20000100800 */
        /* <DEDUP_REMOVED lines=20> */
.L_x_2530:
[----:B------:R-:W-:Y:S05]  /*db60*/  BSYNC B6 ;  /* 0x0000000000067941 */ /* 0x000fea0003800000 */
.L_x_2529:
        /* <DEDUP_REMOVED lines=21> */
.L_x_2533:
        /* <DEDUP_REMOVED lines=16> */
.L_x_2532:
[----:B------:R-:W-:Y:S05]  /*ddc0*/  BSYNC B6 ;  /* 0x0000000000067941 */ /* 0x000fea0003800000 */
.L_x_2531:
[----:B------:R-:W3:Y:S01]  /*ddd0*/  LDL.LU R2, [R1] ;  /* 0x0000000001027983 */ /* 0x000ee20000300800 */
[----:B------:R-:W-:-:S03]  /*dde0*/  ULDC.64 UR4, c[0x0][0x9f8] ;  /* 0x00027e0000047ab9 */ /* 0x000fc60000000a00 */
[----:B------:R-:W4:Y:S04]  /*ddf0*/  LDL.LU R4, [R1+0xc] ;  /* 0x00000c0001047983 */ /* 0x000f280000300800 */
[----:B--2---:R-:W2:Y:S01]  /*de00*/  LDL R7, [R1+0x10] ;  /* 0x0000100001077983 */ /* 0x004ea20000100800 */
[----:B------:R-:W-:-:S03]  /*de10*/  ISETP.NE.U32.AND P0, PT, RZ, UR4, PT ;  /* 0x00000004ff007c0c */ /* 0x000fc6000bf05070 */
[----:B------:R-:W5:Y:S01]  /*de20*/  LDL R0, [R1+0x2c] ;  /* 0x00002c0001007983 */ /* 0x000f620000100800 */
[----:B------:R-:W-:-:S13]  /*de30*/  ISETP.NE.AND.EX P0, PT, RZ, UR5, PT, P0 ;  /* 0x00000005ff007c0c */ /* 0x000fda000bf05300 */
[----:B---3--:R-:W-:-:S04]  /*de40*/  @P0 IADD3 R2, P1, R2, UR4, RZ ;  /* 0x0000000402020c10 */ /* 0x008fc8000ff3e0ff */
[----:B----4-:R-:W-:Y:S01]  /*de50*/  @P0 IADD3.X R3, R4, UR5, RZ, P1, !PT ;  /* 0x0000000504030c10 */ /* 0x010fe20008ffe4ff */
[----:B------:R-:W-:-:S04]  /*de60*/  ULDC.64 UR4, c[0x0][0xa08] ;  /* 0x0002820000047ab9 */ /* 0x000fc80000000a00 */
[----:B--2---:R2:W3:Y:S02]  /*de70*/  @P0 LDG.E R7, desc[UR40][R2.64] ;  /* 0x0000002802070981 */ /* 0x0044e4000c1e1900 */
[----:B--2---:R-:W2:Y:S01]  /*de80*/  LDC.64 R2, c[0x0][0x418] ;  /* 0x00010600ff027b82 */ /* 0x004ea20000000a00 */
[----:B-----5:R-:W-:Y:S01]  /*de90*/  VIADD R4, R0, 0xffffffff ;  /* 0xffffffff00047836 */ /* 0x020fe20000000000 */
[----:B---3--:R-:W-:Y:S01]  /*dea0*/  SHF.R.S32.HI R8, RZ, 0x1f, R7 ;  /* 0x0000001fff087819 */ /* 0x008fe20000011407 */
[----:B------:R3:W-:Y:S04]  /*deb0*/  @P0 STL [R1+0x10], R7 ;  /* 0x0000100701000387 */ /* 0x0007e80000100800 */
[----:B------:R3:W-:Y:S01]  /*dec0*/  STL [R1+0x1c], R8 ;  /* 0x00001c0801007387 */ /* 0x0007e20000100800 */
[----:B--2---:R-:W-:Y:S01]  /*ded0*/  LOP3.LUT P0, RZ, R2, UR4, RZ, 0xfc, !PT ;  /* 0x0000000402ff7c12 */ /* 0x004fe2000f80fcff */
[----:B------:R-:W-:-:S03]  /*dee0*/  UMOV UR4, 0xffffffff ;  /* 0xffffffff00047882 */ /* 0x000fc60000000000 */
[----:B------:R-:W-:-:S04]  /*def0*/  LOP3.LUT P0, RZ, R3, UR5, RZ, 0xfc, P0 ;  /* 0x0000000503ff7c12 */ /* 0x000fc8000800fcff */
[----:B------:R-:W-:Y:S01]  /*df00*/  SEL R0, R7, RZ, !P0 ;  /* 0x000000ff07007207 */ /* 0x000fe20004000000 */
[----:B---3--:R-:W-:Y:S08]  /*df10*/  BRA.DIV UR4, `(.L_x_2534) ;  /* 0x0000004a04d07947 */ /* 0x008ff0000b800000 */
[----:B------:R-:W2:Y:S02]  /*df20*/  S2R R5, SR_TID.X ;  /* 0x0000000000057919 */ /* 0x000ea40000002100 */
[----:B--2---:R-:W-:-:S04]  /*df30*/  SHF.R.U32.HI R5, RZ, 0x5, R5 ;  /* 0x00000005ff057819 */ /* 0x004fc80000011605 */
[----:B------:R-:W-:-:S05]  /*df40*/  LOP3.LUT R5, R5, 0x3, RZ, 0xc0, !PT ;  /* 0x0000000305057812 */ /* 0x000fca00078ec0ff */
[----:B------:R2:W3:Y:S02]  /*df50*/  SHFL.IDX PT, R14, R5, RZ, 0x1f ;  /* 0x00001fff050e7589 */ /* 0x0004e400000e0000 */
.L_x_2637:
[----:B------:R-:W-:Y:S01]  /*df60*/  PLOP3.LUT P1, PT, PT, PT, PT, 0x8, 0x0 ;  /* 0x000000000000781c */ /* 0x000fe20003f2e170 */
[----:B------:R4:W-:Y:S01]  /*df70*/  STL [R1], R0 ;  /* 0x0000000001007387 */ /* 0x0009e20000100800 */
[----:B---3--:R-:W-:-:S03]  /*df80*/  ISETP.NE.AND P0, PT, R14, RZ, PT ;  /* 0x000000ff0e00720c */ /* 0x008fc60003f05270 */
[----:B------:R3:W-:Y:S01]  /*df90*/  STL [R1+0xc], R4 ;  /* 0x00000c0401007387 */ /* 0x0007e20000100800 */
[----:B----4-:R-:W-:-:S05]  /*dfa0*/  P2R R0, PR, RZ, 0x2 ;  /* 0x00000002ff007803 */ /* 0x010fca0000000000 */
[----:B------:R3:W-:Y:S04]  /*dfb0*/  STL [R1+0x20], R0 ;  /* 0x0000200001007387 */ /* 0x0007e80000100800 */
[----:B------:R-:W-:Y:S05]  /*dfc0*/  @P0 BRA `(.L_x_2535) ;  /* 0x0000000400300947 */ /* 0x000fea0003800000 */
[----:B------:R-:W-:-:S03]  /*dfd0*/  UMOV UR4, 0xffffffff ;  /* 0xffffffff00047882 */ /* 0x000fc60000000000 */
[----:B------:R-:W-:Y:S05]  /*dfe0*/  BRA.DIV UR4, `(.L_x_2536) ;  /* 0x0000004a04d07947 */ /* 0x000fea000b800000 */
[----:B------:R-:W-:-:S13]  /*dff0*/  ELECT P6, URZ, PT ;  /* 0x00000000003f782f */ /* 0x000fda00038c0000 */
.L_x_2640:
[----:B------:R-:W-:Y:S05]  /*e000*/  @!P6 BRA `(.L_x_2535) ;  /* 0x000000040020e947 */ /* 0x000fea0003800000 */
[----:B------:R-:W-:-:S04]  /*e010*/  ISETP.NE.U32.AND P0, PT, R2, RZ, PT ;  /* 0x000000ff0200720c */ /* 0x000fc80003f05070 */
[----:B------:R-:W-:-:S13]  /*e020*/  ISETP.NE.AND.EX P0, PT, R3, RZ, PT, P0 ;  /* 0x000000ff0300720c */ /* 0x000fda0003f05300 */
[----:B------:R-:W-:Y:S05]  /*e030*/  @!P0 BRA `(.L_x_2537) ;  /* 0x0000000000548947 */ /* 0x000fea0003800000 */
[----:B------:R-:W4:Y:S01]  /*e040*/  LDC R6, c[0x0][0x43c] ;  /* 0x00010f00ff067b82 */ /* 0x000f220000000800 */
[----:B01----:R-:W-:Y:S01]  /*e050*/  IMAD.MOV.U32 R9, RZ, RZ, R4 ;  /* 0x000000ffff097224 */ /* 0x003fe200078e0004 */
[----:B------:R-:W-:-:S03]  /*e060*/  ULDC.64 UR4, c[0x0][0x428] ;  /* 0x00010a0000047ab9 */ /* 0x000fc60000000a00 */
[----:B---3--:R-:W-:Y:S01]  /*e070*/  IMAD.MOV.U32 R0, RZ, RZ, R9 ;  /* 0x000000ffff007224 */ /* 0x008fe200078e0009 */
[----:B----4-:R-:W-:-:S13]  /*e080*/  ISETP.NE.AND P0, PT, R6, 0x1, PT ;  /* 0x000000010600780c */ /* 0x010fda0003f05270 */
[----:B--2---:R-:W0:Y:S02]  /*e090*/  @P0 LDC.64 R4, c[0x0][0x440] ;  /* 0x00011000ff040b82 */ /* 0x004e240000000a00 */
        /* <DEDUP_REMOVED lines=13> */
[----:B------:R-:W2:Y:S04]  /*e170*/  LDG.E R0, desc[UR40][R2.64] ;  /* 0x0000002802007981 */ /* 0x000ea8000c1e1900 */
[----:B--2---:R4:W-:Y:S02]  /*e180*/  STL [R1], R0 ;  /* 0x0000000001007387 */ /* 0x0049e40000100800 */
.L_x_2537:
[----:B------:R-:W5:Y:S04]  /*e190*/  LDL R7, [R1+0x4] ;  /* 0x0000040001077983 */ /* 0x000f680000100800 */
[----:B---34-:R-:W5:Y:S04]  /*e1a0*/  LDL R0, [R1+0x8] ;  /* 0x0000080001007983 */ /* 0x018f680000100800 */
[----:B------:R-:W3:Y:S01]  /*e1b0*/  LDL R2, [R1+0x14] ;  /* 0x0000140001027983 */ /* 0x000ee20000100800 */
[----:B-----5:R-:W-:Y:S01]  /*e1c0*/  IMAD R0, R0, 0x8, R7 ;  /* 0x0000000800007824 */ /* 0x020fe200078e0207 */
[----:B---3--:R-:W-:-:S04]  /*e1d0*/  SHF.L.U32 R2, R2, 0x1f, RZ ;  /* 0x0000001f02027819 */ /* 0x008fc800000006ff */
[----:B------:R-:W3:Y:S02]  /*e1e0*/  SYNCS.PHASECHK.TRANS64.TRYWAIT P0, [R0+URZ+0x28840], R2 ;  /* 0x02884002000075a7 */ /* 0x000ee4000800017f */
[----:B---3--:R-:W-:Y:S05]  /*e1f0*/  @!P0 BRA `(.L_x_2538) ;  /* 0x00000048006c8947 */ /* 0x008fea0003800000 */
.L_x_2641:
[----:B------:R-:W4:Y:S02]  /*e200*/  S2R R3, SR_TID.X ;  /* 0x0000000000037919 */ /* 0x000f240000002100 */
        /* <DEDUP_REMOVED lines=10> */
.L_x_2539:
[----:B--2---:R-:W2:Y:S04]  /*e2b0*/  LDL R5, [R1+0x4] ;  /* 0x0000040001057983 */ /* 0x004ea80000100800 */
[----:B------:R-:W2:Y:S04]  /*e2c0*/  LDL R4, [R1+0x8] ;  /* 0x0000080001047983 */ /* 0x000ea80000100800 */
[----:B------:R-:W4:Y:S04]  /*e2d0*/  LDL R6, [R1+0xc] ;  /* 0x00000c0001067983 */ /* 0x000f280000100800 */
[----:B------:R-:W5:Y:S04]  /*e2e0*/  LDL R3, [R1+0x18] ;  /* 0x0000180001037983 */ /* 0x000f680000100800 */
[----:B---3--:R-:W3:Y:S01]  /*e2f0*/  LDL R2, [R1] ;  /* 0x0000000001027983 */ /* 0x008ee20000100800 */
[----:B------:R-:W-:Y:S01]  /*e300*/  R2UR UR9, R0 ;  /* 0x00000000000972ca */ /* 0x000fe200000e0000 */
[----:B------:R-:W-:Y:S01]  /*e310*/  UIADD3 UR4, UP0, UR38, 0x370, URZ ;  /* 0x0000037026047890 */ /* 0x000fe2000ff1e03f */
[----:B------:R-:W-:-:S02]  /*e320*/  R2UR UR12, R18 ;  /* 0x00000000120c72ca */ /* 0x000fc400000e0000 */
[----:B------:R-:W-:Y:S01]  /*e330*/  PLOP3.LUT P0, PT, PT, PT, PT, 0x80, 0x0 ;  /* 0x000000000000781c */ /* 0x000fe20003f0f070 */
[----:B------:R-:W-:Y:S01]  /*e340*/  UMOV UR10, URZ ;  /* 0x0000003f000a7c82 */ /* 0x000fe20008000000 */
[----:B------:R-:W-:-:S07]  /*e350*/  UMOV UR7, 0x14f00000 ;  /* 0x14f0000000077882 */ /* 0x000fce0000000000 */
[----:B------:R-:W-:Y:S01]  /*e360*/  UIADD3 UR9, UR9, 0x28830, URZ ;  /* 0x0002883009097890 */ /* 0x000fe2000fffe03f */
[----:B------:R-:W-:Y:S01]  /*e370*/  UMOV UR15, 0x40 ;  /* 0x00000040000f7882 */ /* 0x000fe20000000000 */
[----:B--2---:R-:W-:Y:S01]  /*e380*/  IMAD R0, R4, 0x8000, R5 ;  /* 0x0000800004007824 */ /* 0x004fe200078e0205 */
[----:B----4-:R-:W-:-:S04]  /*e390*/  R2UR UR11, R6 ;  /* 0x00000000060b72ca */ /* 0x010fc800000e0000 */
[----:B------:R-:W-:Y:S02]  /*e3a0*/  R2UR UR6, R0 ;  /* 0x00000000000672ca */ /* 0x000fe400000e0000 */
[----:B-----5:R-:W-:Y:S02]  /*e3b0*/  R2UR UR5, R3 ;  /* 0x00000000030572ca */ /* 0x020fe400000e0000 */
[----:B---3--:R-:W-:-:S09]  /*e3c0*/  R2UR UR13, R2 ;  /* 0x00000000020d72ca */ /* 0x008fd200000e0000 */
[----:B------:R-:W-:Y:S02]  /*e3d0*/  UIADD3 UR8, UR6, 0x18400, URZ ;  /* 0x0001840006087890 */ /* 0x000fe4000fffe03f */
[----:B------:R-:W-:Y:S02]  /*e3e0*/  ULEA UR11, UR11, UR5, 0x7 ;  /* 0x000000050b0b7291 */ /* 0x000fe4000f8e383f */
[----:B------:R-:W-:Y:S02]  /*e3f0*/  UIADD3.X UR5, URZ, UR39, URZ, UP0, !UPT ;  /* 0x000000273f057290 */ /* 0x000fe400087fe43f */
[----:B------:R-:W-:Y:S01]  /*e400*/  UIADD3 UR14, UR6, 0x1c400, URZ ;  /* 0x0001c400060e7890 */ /* 0x000fe2000fffe03f */
[----:B------:R-:W-:Y:S02]  /*e410*/  P2R R0, PR, RZ, 0x1 ;  /* 0x00000001ff007803 */ /* 0x000fe40000000000 */
[----:B------:R-:W-:-:S04]  /*e420*/  UMOV UR6, 0x0 ;  /* 0x0000000000067882 */ /* 0x000fc80000000000 */
[----:B------:R2:W-:Y:S01]  /*e430*/  UTMALDG.4D [UR8], [UR4], desc[UR6] ;  /* 0x00000608040075b4 */ /* 0x0005e20008019000 */
[----:B------:R4:W-:Y:S01]  /*e440*/  STL [R1+0x20], R0 ;  /* 0x0000200001007387 */ /* 0x0009e20000100800 */
[----:B--2---:R-:W-:Y:S01]  /*e450*/  UMOV UR8, UR14 ;  /* 0x0000000e00087c82 */ /* 0x004fe20008000000 */
[----:B------:R-:W-:Y:S02]  /*e460*/  UMOV UR10, UR15 ;  /* 0x0000000f000a7c82 */ /* 0x000fe40008000000 */
[----:B------:R4:W-:Y:S01]  /*e470*/  UTMALDG.4D [UR8], [UR4], desc[UR6] ;  /* 0x00000608040075b4 */ /* 0x0009e20008019000 */
[----:B------:R-:W-:Y:S02]  /*e480*/  NOP ;  /* 0x0000000000007918 */ /* 0x000fe40000000000 */
.L_x_2535:
[----:B------:R-:W5:Y:S04]  /*e490*/  LDL R2, [R1+0x4] ;  /* 0x0000040001027983 */ /* 0x000f680000100800 */
[----:B------:R-:W5:Y:S04]  /*e4a0*/  LDL.LU R3, [R1+0x30] ;  /* 0x0000300001037983 */ /* 0x000f680000300800 */
[----:B--2---:R-:W2:Y:S04]  /*e4b0*/  LDL.LU R5, [R1+0x28] ;  /* 0x0000280001057983 */ /* 0x004ea80000300800 */
[----:B---3--:R-:W3:Y:S01]  /*e4c0*/  LDL.LU R4, [R1+0x38] ;  /* 0x0000380001047983 */ /* 0x008ee20000300800 */
[----:B------:R-:W-:Y:S05]  /*e4d0*/  WARPSYNC.ALL ;  /* 0x0000000000007948 */ /* 0x000fea0003800000 */
[----:B----4-:R-:W-:Y:S01]  /*e4e0*/  ULDC.64 UR4, c[0x0][0x298] ;  /* 0x0000a60000047ab9 */ /* 0x010fe20000000a00 */
[----:B------:R-:W-:Y:S01]  /*e4f0*/  ULDC.64 UR6, c[0x0][0xa00] ;  /* 0x0002800000067ab9 */ /* 0x000fe20000000a00 */
[----:B------:R-:W-:Y:S01]  /*e500*/  BSSY B6, `(.L_x_2540) ;  /* 0x0000024000067945 */ /* 0x000fe20003800000 */
[----:B------:R-:W-:Y:S01]  /*e510*/  BAR.SYNC.DEFER_BLOCKING 0x8, 0x180 ;  /* 0x0206000000007b1d */ /* 0x000fe20000010000 */
[----:B------:R-:W-:-:S04]  /*e520*/  ISETP.NE.U32.AND P0, PT, RZ, UR6, PT ;  /* 0x00000006ff007c0c */ /* 0x000fc8000bf05070 */
[----:B------:R-:W-:Y:S01]  /*e530*/  ISETP.NE.AND.EX P0, PT, RZ, UR7, PT, P0 ;  /* 0x00000007ff007c0c */ /* 0x000fe2000bf05300 */
[----:B-----5:R-:W-:Y:S01]  /*e540*/  VIADD R2, R2, 0x10400 ;  /* 0x0001040002027836 */ /* 0x020fe20000000000 */
[----:B------:R-:W-:-:S04]  /*e550*/  SHF.R.S32.HI R0, RZ, 0x1f, R3 ;  /* 0x0000001fff007819 */ /* 0x000fc80000011403 */
[----:B------:R-:W-:Y:S02]  /*e560*/  LOP3.LUT P1, RZ, R2, 0x3ff, RZ, 0xc0, !PT ;  /* 0x000003ff02ff7812 */ /* 0x000fe4000782c0ff */
[----:B--2---:R-:W-:Y:S01]  /*e570*/  SEL R5, R5, RZ, !P0 ;  /* 0x000000ff05057207 */ /* 0x004fe20004000000 */
[----:B------:R-:W-:Y:S01]  /*e580*/  IMAD R0, R0, UR4, RZ ;  /* 0x0000000400007c24 */ /* 0x000fe2000f8e02ff */
[----:B---3--:R-:W-:-:S03]  /*e590*/  SEL R4, R4, RZ, !P0 ;  /* 0x000000ff04047207 */ /* 0x008fc60004000000 */
[C---:B------:R-:W-:Y:S02]  /*e5a0*/  IMAD R0, R3.reuse, UR5, R0 ;  /* 0x0000000503007c24 */ /* 0x040fe4000f8e0200 */
[----:B------:R-:W-:-:S05]  /*e5b0*/  IMAD.WIDE.U32 R2, R3, UR4, RZ ;  /* 0x0000000403027c25 */ /* 0x000fca000f8e00ff */
[----:B------:R2:W-:Y:S04]  /*e5c0*/  STL.64 [R1+0x40], R2 ;  /* 0x0000400201007387 */ /* 0x0005e80000100a00 */
[----:B------:R3:W-:Y:S04]  /*e5d0*/  STL [R1+0x28], R5 ;  /* 0x0000280501007387 */ /* 0x0007e80000100800 */
[----:B------:R3:W-:Y:S01]  /*e5e0*/  STL [R1+0x4c], R4 ;  /* 0x00004c0401007387 */ /* 0x0007e20000100800 */
[----:B--2---:R-:W-:Y:S01]  /*e5f0*/  IMAD.IADD R2, R3, 0x1, R0 ;  /* 0x0000000103027824 */ /* 0x004fe200078e0200 */
[----:B------:R-:W-:-:S05]  /*e600*/  SHF.R.S32.HI R0, RZ, 0x1f, R18 ;  /* 0x0000001fff007819 */ /* 0x000fca0000011412 */
[----:B------:R3:W-:Y:S04]  /*e610*/  STL [R1+0x38], R0 ;  /* 0x0000380001007387 */ /* 0x0007e80000100800 */
[----:B------:R3:W-:Y:S01]  /*e620*/  STL [R1+0x30], R2 ;  /* 0x0000300201007387 */ /* 0x0007e20000100800 */
[----:B------:R-:W-:Y:S05]  /*e630*/  @!P1 BRA `(.L_x_2541) ;  /* 0x0000000000409947 */ /* 0x000fea0003800000 */
[----:B---3--:R-:W-:Y:S01]  /*e640*/  MOV R2, 0x0 ;  /* 0x0000000000027802 */ /* 0x008fe20000000f00 */
[----:B------:R-:W-:Y:S01]  /*e650*/  ULDC.64 UR4, c[0x4][0xa0] ;  /* 0x0100280000047ab9 */ /* 0x000fe20000000a00 */
[----:B------:R-:W-:Y:S01]  /*e660*/  ULDC.64 UR6, c[0x4][0xa8] ;  /* 0x01002a0000067ab9 */ /* 0x000fe20000000a00 */
[----:B------:R-:W-:Y:S01]  /*e670*/  ULDC.64 UR8, c[0x4][0x20] ;  /* 0x0100080000087ab9 */ /* 0x000fe20000000a00 */
[----:B------:R-:W-:Y:S02]  /*e680*/  IMAD.U32 R4, RZ, RZ, UR4 ;  /* 0x00000004ff047e24 */ /* 0x000fe4000f8e00ff */
[----:B------:R-:W2:Y:S01]  /*e690*/  LDC.64 R2, c[0x4][R2] ;  /* 0x0100000002027b82 */ /* 0x000ea20000000a00 */
        /* <DEDUP_REMOVED lines=9> */
[----:B012---:R-:W-:Y:S05]  /*e730*/  CALL.ABS.NOINC R2 ;  /* 0x0000000002007343 */ /* 0x007fea0003c00000 */
.L_x_2541:
[----:B------:R-:W-:Y:S05]  /*e740*/  BSYNC B6 ;  /* 0x0000000000067941 */ /* 0x000fea0003800000 */
.L_x_2540:
[----:B---3--:R-:W2:Y:S01]  /*e750*/  LDL.LU R5, [R1+0x30] ;  /* 0x0000300001057983 */ /* 0x008ea20000300800 */
[----:B------:R-:W-:Y:S01]  /*e760*/  ULDC.64 UR4, c[0x0][0x2d8] ;  /* 0x0000b60000047ab9 */ /* 0x000fe20000000a00 */
[----:B------:R-:W3:Y:S01]  /*e770*/  LDC R7, c[0x0][0x448] ;  /* 0x00011200ff077b82 */ /* 0x000ee20000000800 */
[----:B------:R-:W-:Y:S01]  /*e780*/  ULDC.64 UR6, c[0x0][0x280] ;  /* 0x0000a00000067ab9 */ /* 0x000fe20000000a00 */
[----:B------:R-:W2:Y:S04]  /*e790*/  LDL.LU.64 R2, [R1+0x40] ;  /* 0x0000400001027983 */ /* 0x000ea80000300a00 */
[----:B------:R-:W4:Y:S04]  /*e7a0*/  LDL.LU R0, [R1+0x38] ;  /* 0x0000380001007983 */ /* 0x000f280000300800 */
[----:B------:R-:W4:Y:S04]  /*e7b0*/  LDL.LU R6, [R1+0x4c] ;  /* 0x00004c0001067983 */ /* 0x000f280000300800 */
[----:B------:R-:W4:Y:S01]  /*e7c0*/  LDL.LU R4, [R1+0x28] ;  /* 0x0000280001047983 */ /* 0x000f220000300800 */
[----:B01----:R-:W0:Y:S03]  /*e7d0*/  S2R R9, SR_TID.X ;  /* 0x0000000000097919 */ /* 0x003e260000002100 */
[----:B------:R1:W5:Y:S01]  /*e7e0*/  LDL R10, [R1+0x34] ;  /* 0x00003400010a7983 */ /* 0x0003620000100800 */
[----:B---3--:R-:W-:Y:S01]  /*e7f0*/  ISETP.NE.AND P0, PT, R7, 0x1, PT ;  /* 0x000000010700780c */ /* 0x008fe20003f05270 */
[----:B0-----:R-:W-:-:S05]  /*e800*/  IMAD.SHL.U32 R8, R9, 0x8, RZ ;  /* 0x0000000809087824 */ /* 0x001fca00078e00ff */
[----:B------:R-:W-:-:S04]  /*e810*/  LOP3.LUT R8, R8, 0x38, RZ, 0xc0, !PT ;  /* 0x0000003808087812 */ /* 0x000fc800078ec0ff */
[----:B------:R-:W-:Y:S01]  /*e820*/  LOP3.LUT R8, R8, 0x40, RZ, 0xfc, !PT ;  /* 0x0000004008087812 */ /* 0x000fe200078efcff */
[----:B--2---:R-:W-:Y:S02]  /*e830*/  IMAD.MOV.U32 R3, RZ, RZ, R5 ;  /* 0x000000ffff037224 */ /* 0x004fe400078e0005 */
[----:B------:R-:W0:Y:S01]  /*e840*/  S2R R5, SR_TID.X ;  /* 0x0000000000057919 */ /* 0x000e220000002100 */
[----:B----4-:R-:W-:Y:S02]  /*e850*/  IMAD R0, R0, UR4, RZ ;  /* 0x0000000400007c24 */ /* 0x010fe4000f8e02ff */
[----:B------:R-:W-:-:S04]  /*e860*/  IMAD.WIDE.U32 R2, R18, UR4, R2 ;  /* 0x0000000412027c25 */ /* 0x000fc8000f8e0002 */
[----:B------:R-:W-:Y:S01]  /*e870*/  IMAD R0, R18, UR5, R0 ;  /* 0x0000000512007c24 */ /* 0x000fe2000f8e0200 */
[----:B------:R-:W-:-:S03]  /*e880*/  ULDC.64 UR4, c[0x0][0x2e0] ;  /* 0x0000b80000047ab9 */ /* 0x000fc60000000a00 */
[----:B------:R-:W-:Y:S02]  /*e890*/  IMAD.IADD R3, R3, 0x1, R0 ;  /* 0x0000000103037824 */ /* 0x000fe400078e0200 */
[----:B------:R-:W-:Y:S02]  /*e8a0*/  IMAD R0, R6, UR4, RZ ;  /* 0x0000000406007c24 */ /* 0x000fe4000f8e02ff */
[C---:B------:R-:W-:Y:S01]  /*e8b0*/  IMAD.WIDE.U32 R2, R4.reuse, UR4, R2 ;  /* 0x0000000404027c25 */ /* 0x040fe2000f8e0002 */
[----:B------:R-:W2:Y:S03]  /*e8c0*/  @P0 LDC R6, c[0x0][0x450] ;  /* 0x00011400ff060b82 */ /* 0x000ea60000000800 */
[----:B------:R-:W-:Y:S01]  /*e8d0*/  IMAD R0, R4, UR5, R0 ;  /* 0x0000000504007c24 */ /* 0x000fe2000f8e0200 */
[----:B------:R-:W-:Y:S01]  /*e8e0*/  ULDC.64 UR4, c[0x0][0x2d0] ;  /* 0x0000b40000047ab9 */ /* 0x000fe20000000a00 */
[----:B------:R-:W3:Y:S02]  /*e8f0*/  S2R R4, SR_TID.X ;  /* 0x0000000000047919 */ /* 0x000ee40000002100 */
[----:B------:R-:W-:Y:S01]  /*e900*/  IMAD.IADD R3, R3, 0x1, R0 ;  /* 0x0000000103037824 */ /* 0x000fe200078e0200 */
[----:B0-----:R-:W-:-:S04]  /*e910*/  LOP3.LUT R5, R5, 0x7f, RZ, 0xc0, !PT ;  /* 0x0000007f05057812 */ /* 0x001fc800078ec0ff */
[----:B------:R-:W-:Y:S01]  /*e920*/  SHF.R.U32.HI R5, RZ, 0x3, R5 ;  /* 0x00000003ff057819 */ /* 0x000fe20000011605 */
[----:B---3--:R-:W-:-:S05]  /*e930*/  IMAD.SHL.U32 R4, R4, 0x10, RZ ;  /* 0x0000001004047824 */ /* 0x008fca00078e00ff */
[----:B------:R-:W-:Y:S02]  /*e940*/  LOP3.LUT R4, R5, 0x70, R4, 0xf8, !PT ;  /* 0x0000007005047812 */ /* 0x000fe400078ef804 */
[----:B------:R-:W0:Y:S03]  /*e950*/  @P0 LDC R5, c[0x0][0x44c] ;  /* 0x00011300ff050b82 */ /* 0x000e260000000800 */
[----:B------:R-:W-:-:S04]  /*e960*/  IMAD R0, R17, 0x80, R4 ;  /* 0x0000008011007824 */ /* 0x000fc800078e0204 */
[----:B------:R-:W-:Y:S02]  /*e970*/  IMAD.MOV.U32 R4, RZ, RZ, R0 ;  /* 0x000000ffff047224 */ /* 0x000fe400078e0000 */
[----:B0-----:R-:W-:-:S05]  /*e980*/  @P0 IMAD.HI.U32 R5, R0, R5, RZ ;  /* 0x0000000500050227 */ /* 0x001fca00078e00ff */
[----:B--2---:R-:W-:-:S05]  /*e990*/  @P0 SHF.R.U32.HI R4, RZ, R6, R5 ;  /* 0x00000006ff040219 */ /* 0x004fca0000011605 */
[----:B------:R-:W-:-:S04]  /*e9a0*/  IMAD.MOV R5, RZ, RZ, -R4 ;  /* 0x000000ffff057224 */ /* 0x000fc800078e0a04 */
[----:B------:R-:W-:Y:S01]  /*e9b0*/  IMAD R0, R7, R5, R0 ;  /* 0x0000000507007224 */ /* 0x000fe200078e0200 */
[----:B------:R-:W-:Y:S01]  /*e9c0*/  SHF.R.S32.HI R5, RZ, 0x1f, R4 ;  /* 0x0000001fff057819 */ /* 0x000fe20000011404 */
[----:B------:R-:W-:-:S04]  /*e9d0*/  IMAD.WIDE.U32 R2, R4, UR4, R2 ;  /* 0x0000000404027c25 */ /* 0x000fc8000f8e0002 */
[----:B------:R-:W-:-:S04]  /*e9e0*/  IMAD R5, R5, UR4, RZ ;  /* 0x0000000405057c24 */ /* 0x000fc8000f8e02ff */
[----:B------:R-:W-:Y:S01]  /*e9f0*/  IMAD R4, R4, UR5, R5 ;  /* 0x0000000504047c24 */ /* 0x000fe2000f8e0205 */
[----:B------:R-:W-:-:S03]  /*ea00*/  ULDC.64 UR4, c[0x0][0x2c8] ;  /* 0x0000b20000047ab9 */ /* 0x000fc60000000a00 */
[----:B------:R-:W-:Y:S01]  /*ea10*/  IMAD.IADD R3, R3, 0x1, R4 ;  /* 0x0000000103037824 */ /* 0x000fe200078e0204 */
[----:B------:R-:W-:-:S05]  /*ea20*/  SHF.R.S32.HI R4, RZ, 0x1f, R0 ;  /* 0x0000001fff047819 */ /* 0x000fca0000011400 */
[----:B------:R-:W-:Y:S02]  /*ea30*/  IMAD R6, R4, UR4, RZ ;  /* 0x0000000404067c24 */ /* 0x000fe4000f8e02ff */
[----:B------:R-:W-:Y:S01]  /*ea40*/  IMAD.WIDE.U32 R4, R0, UR4, R2 ;  /* 0x0000000400047c25 */ /* 0x000fe2000f8e0002 */
[----:B------:R-:W-:Y:S02]  /*ea50*/  ULDC UR4, c[0x0][0x2b8] ;  /* 0x0000ae0000047ab9 */ /* 0x000fe40000000800 */
[----:B------:R-:W-:Y:S02]  /*ea60*/  ISETP.GE.AND P1, PT, R8, UR4, PT ;  /* 0x0000000408007c0c */ /* 0x000fe4000bf26270 */
[----:B------:R1:W5:Y:S01]  /*ea70*/  LDL R8, [R1+0x24] ;  /* 0x0000240001087983 */ /* 0x0003620000100800 */
[----:B------:R-:W-:Y:S02]  /*ea80*/  IMAD.SHL.U32 R9, R9, 0x8, RZ ;  /* 0x0000000809097824 */ /* 0x000fe400078e00ff */
[----:B------:R-:W-:-:S03]  /*ea90*/  IMAD R0, R0, UR5, R6 ;  /* 0x0000000500007c24 */ /* 0x000fc6000f8e0206 */
[----:B------:R-:W-:Y:S01]  /*eaa0*/  LOP3.LUT R9, R9, 0x38, RZ, 0xc0, !PT ;  /* 0x0000003809097812 */ /* 0x000fe200078ec0ff */
[----:B------:R-:W-:Y:S01]  /*eab0*/  IMAD.IADD R0, R5, 0x1, R0 ;  /* 0x0000000105007824 */ /* 0x000fe200078e0200 */
[C---:B------:R-:W-:Y:S02]  /*eac0*/  LEA R3, P2, R4.reuse, UR6, 0x1 ;  /* 0x0000000604037c11 */ /* 0x040fe4000f8408ff */
[----:B------:R-:W-:Y:S01]  /*ead0*/  ISETP.GE.AND P0, PT, R9, UR4, PT ;  /* 0x0000000409007c0c */ /* 0x000fe2000bf06270 */
[----:B------:R-:W-:Y:S01]  /*eae0*/  UMOV UR4, 0xffffffff ;  /* 0xffffffff00047882 */ /* 0x000fe20000000000 */
[----:B------:R-:W-:Y:S02]  /*eaf0*/  LEA.HI.X R0, R4, UR7, R0, 0x1, P2 ;  /* 0x0000000704007c11 */ /* 0x000fe400090f0c00 */
[----:B-1----:R-:W-:Y:S09]  /*eb00*/  BRA.DIV UR4, `(.L_x_2542) ;  /* 0x00000042043c7947 */ /* 0x002ff2000b800000 */
[----:B------:R-:W0:Y:S01]  /*eb10*/  S2R R4, SR_TID.X ;  /* 0x0000000000047919 */ /* 0x000e220000002100 */
[----:B-----5:R-:W-:Y:S01]  /*eb20*/  IMAD R2, R10, R7, RZ ;  /* 0x000000070a027224 */ /* 0x020fe200078e02ff */
[----:B------:R-:W1:Y:S04]  /*eb30*/  SHFL.IDX PT, R5, R3, RZ, 0x181f ;  /* 0x00181fff03057589 */ /* 0x000e6800000e0000 */
[----:B------:R-:W-:Y:S04]  /*eb40*/  SHFL.IDX PT, R6, R3, 0x1, 0x181f ;  /* 0x00381f0003067f89 */ /* 0x000fe800000e0000 */
        /* <DEDUP_REMOVED lines=9> */
[----:B0-----:R-:W-:-:S05]  /*ebe0*/  @!P4 IMAD.X R4, RZ, RZ, R4, P3 ;  /* 0x000000ffff04c224 */ /* 0x001fca00018e0604 */
[----:B------:R-:W-:-:S04]  /*ebf0*/  @!P4 LOP3.LUT R5, R5, R4, RZ, 0x3c, !PT ;  /* 0x000000040505c212 */ /* 0x000fc800078e3cff */
[----:B------:R-:W-:-:S04]  /*ec00*/  @!P4 LOP3.LUT R4, R5, R4, RZ, 0x3c, !PT ;  /* 0x000000040504c212 */ /* 0x000fc800078e3cff */
[----:B------:R-:W-:-:S05]  /*ec10*/  @!P4 LOP3.LUT R5, R5, R4, RZ, 0x3c, !PT ;  /* 0x000000040505c212 */ /* 0x000fca00078e3cff */
[----:B------:R-:W-:Y:S04]  /*ec20*/  @!P4 LDGSTS.E.BYPASS.LTC128B.128 [R8+0x10400], desc[UR40][R4.64], !P0 ;  /* 0x104000000408cfae */ /* 0x000fe8000c101d68 */
[----:B------:R0:W-:Y:S02]  /*ec30*/  @!P4 LDGSTS.E.BYPASS.LTC128B.128 [R8+0x14400], desc[UR40][R4.64+0x80], !P1 ;  /* 0x144000800408cfae */ /* 0x0001e4000c901d68 */
[----:B0-----:R-:W-:-:S05]  /*ec40*/  @!P2 LEA R5, P3, R9, R6, 0x1 ;  /* 0x000000060905a211 */ /* 0x001fca00078608ff */
[----:B------:R-:W-:-:S05]  /*ec50*/  @!P2 IMAD.X R4, RZ, RZ, R7, P3 ;  /* 0x000000ffff04a224 */ /* 0x000fca00018e0607 */
[----:B------:R-:W-:-:S04]  /*ec60*/  @!P2 LOP3.LUT R5, R5, R4, RZ, 0x3c, !PT ;  /* 0x000000040505a212 */ /* 0x000fc800078e3cff */
[----:B------:R-:W-:-:S04]  /*ec70*/  @!P2 LOP3.LUT R4, R5, R4, RZ, 0x3c, !PT ;  /* 0x000000040504a212 */ /* 0x000fc800078e3cff */
[----:B------:R-:W-:-:S05]  /*ec80*/  @!P2 LOP3.LUT R5, R5, R4, RZ, 0x3c, !PT ;  /* 0x000000040505a212 */ /* 0x000fca00078e3cff */
[----:B------:R-:W-:Y:S04]  /*ec90*/  @!P2 LDGSTS.E.BYPASS.LTC128B.128 [R8+0x10c00], desc[UR40][R4.64], !P0 ;  /* 0x10c000000408afae */ /* 0x000fe8000c101d68 */
[----:B------:R0:W-:Y:S02]  /*eca0*/  @!P2 LDGSTS.E.BYPASS.LTC128B.128 [R8+0x14c00], desc[UR40][R4.64+0x80], !P1 ;  /* 0x14c000800408afae */ /* 0x0001e4000c901d68 */
[----:B0-----:R-:W-:Y:S02]  /*ecb0*/  VIADD R4, R17, 0x20 ;  /* 0x0000002011047836 */ /* 0x001fe40000000000 */
[----:B------:R-:W0:Y:S03]  /*ecc0*/  SHFL.IDX PT, R5, R3, 0x2, 0x181f ;  /* 0x00581f0003057f89 */ /* 0x000e2600000e0000 */
[----:B------:R-:W-:-:S02]  /*ecd0*/  ISETP.GE.AND P2, PT, R4, R2, PT ;  /* 0x000000020400720c */ /* 0x000fc40003f46270 */
[----:B------:R-:W1:Y:S11]  /*ece0*/  SHFL.IDX PT, R4, R0, 0x2, 0x181f ;  /* 0x00581f0000047f89 */ /* 0x000e7600000e0000 */
[----:B0-----:R-:W-:-:S05]  /*ecf0*/  @!P2 LEA R5, P3, R9, R5, 0x1 ;  /* 0x000000050905a211 */ /* 0x001fca00078608ff */
[----:B-1----:R-:W-:-:S05]  /*ed00*/  @!P2 IMAD.X R4, RZ, RZ, R4, P3 ;  /* 0x000000ffff04a224 */ /* 0x002fca00018e0604 */
        /* <DEDUP_REMOVED lines=40> */
[----:B------:R-:W-:Y:S01]  /*ef90*/  ISETP.GE.AND P2, PT, R4, R2, PT ;  /* 0x000000020400720c */ /* 0x000fe20003f46270 */
[----:B------:R-:W-:Y:S04]  /*efa0*/  SHFL.IDX PT, R3, R3, 0x7, 0x181f ;  /* 0x00f81f0003037f89 */ /* 0x000fe800000e0000 */
[----:B------:R-:W1:Y:S04]  /*efb0*/  SHFL.IDX PT, R4, R0, 0x6, 0x181f ;  /* 0x00d81f0000047f89 */ /* 0x000e6800000e0000 */
[----:B------:R-:W2:Y:S04]  /*efc0*/  SHFL.IDX PT, R0, R0, 0x7, 0x181f ;  /* 0x00f81f0000007f89 */ /* 0x000ea800000e0000 */
[----:B0-----:R-:W-:-:S05]  /*efd0*/  @!P2 LEA R5, P3, R9, R5, 0x1 ;  /* 0x000000050905a211 */ /* 0x001fca00078608ff */
[----:B-1----:R-:W-:-:S05]  /*efe0*/  @!P2 IMAD.X R4, RZ, RZ, R4, P3 ;  /* 0x000000ffff04a224 */ /* 0x002fca00018e0604 */
[----:B------:R-:W-:-:S04]  /*eff0*/  @!P2 LOP3.LUT R5, R5, R4, RZ, 0x3c, !PT ;  /* 0x000000040505a212 */ /* 0x000fc800078e3cff */
[----:B------:R-:W-:-:S04]  /*f000*/  @!P2 LOP3.LUT R4, R5, R4, RZ, 0x3c, !PT ;  /* 0x000000040504a212 */ /* 0x000fc800078e3cff */
[----:B------:R-:W-:-:S05]  /*f010*/  @!P2 LOP3.LUT R5, R5, R4, RZ, 0x3c, !PT ;  /* 0x000000040505a212 */ /* 0x000fca00078e3cff */
[----:B------:R1:W-:Y:S04]  /*f020*/  @!P2 LDGSTS.E.BYPASS.LTC128B.128 [R8+0x13400], desc[UR40][R4.64], !P0 ;  /* 0x134000000408afae */ /* 0x0003e8000c101d68 */
[----:B--2---:R1:W-:Y:S02]  /*f030*/  @!P2 LDGSTS.E.BYPASS.LTC128B.128 [R8+0x17400], desc[UR40][R4.64+0x80], !P1 ;  /* 0x174000800408afae */ /* 0x0043e4000c901d68 */
.L_x_2658:
        /* <DEDUP_REMOVED lines=11> */
.L_x_2544:
[----:B------:R-:W-:Y:S05]  /*f0f0*/  BSYNC B0 ;  /* 0x0000000000007941 */ /* 0x000fea0003800000 */
.L_x_2543:
[----:B012---:R-:W2:Y:S01]  /*f100*/  LDL R8, [R1+0x4] ;  /* 0x0000040001087983 */ /* 0x007ea20000100800 */
[----:B------:R-:W-:Y:S01]  /*f110*/  PLOP3.LUT P0, PT, PT, PT, PT, 0x80, 0x0 ;  /* 0x000000000000781c */ /* 0x000fe20003f0f070 */
[----:B------:R-:W-:Y:S01]  /*f120*/  NOP ;  /* 0x0000000000007918 */ /* 0x000fe20000000000 */
[----:B--2---:R-:W-:-:S11]  /*f130*/  VIADD R6, R8, 0x28800 ;  /* 0x0002880008067836 */ /* 0x004fd60000000000 */
.L_x_2545:
        /* <DEDUP_REMOVED lines=19> */
.L_x_2659:
[----:B------:R-:W-:Y:S05]  /*f270*/  BSYNC B0 ;  /* 0x0000000000007941 */ /* 0x000fea0003800000 */
.L_x_2546:
[----:B0-----:R-:W2:Y:S01]  /*f280*/  LDL R2, [R1+0x2c] ;  /* 0x00002c0001027983 */ /* 0x001ea20000100800 */
[----:B------:R-:W-:Y:S01]  /*f290*/  BSSY B0, `(.L_x_2548) ;  /* 0x00001f2000007945 */ /* 0x000fe20003800000 */
[----:B--2---:R-:W-:-:S13]  /*f2a0*/  ISETP.GE.AND P0, PT, R2, 0x2, PT ;  /* 0x000000020200780c */ /* 0x004fda0003f06270 */
[----:B------:R-:W-:Y:S05]  /*f2b0*/  @!P0 BRA `(.L_x_2549) ;  /* 0x0000001c00bc8947 */ /* 0x000fea0003800000 */
[C---:B------:R-:W-:Y:S01]  /*f2c0*/  LOP3.LUT R0, R2.reuse, 0x1, RZ, 0xc0, !PT ;  /* 0x0000000102007812 */ /* 0x040fe200078ec0ff */
[----:B------:R-:W-:Y:S01]  /*f2d0*/  VIADD R4, R2, 0xfffffffe ;  /* 0xfffffffe02047836 */ /* 0x000fe20000000000 */
[----:B------:R-:W-:Y:S02]  /*f2e0*/  BSSY B2, `(.L_x_2550) ;  /* 0x00000aa000027945 */ /* 0x000fe40003800000 */
[----:B------:R-:W-:Y:S01]  /*f2f0*/  ISETP.NE.U32.AND P0, PT, R0, 0x1, PT ;  /* 0x000000010000780c */ /* 0x000fe20003f05070 */
[----:B------:R-:W-:-:S12]  /*f300*/  IMAD.MOV.U32 R0, RZ, RZ, R4 ;  /* 0x000000ffff007224 */ /* 0x000fd800078e0004 */
[----:B------:R-:W-:Y:S05]  /*f310*/  @!P0 BRA `(.L_x_2551) ;  /* 0x0000000800988947 */ /* 0x000fea0003800000 */
        /* <DEDUP_REMOVED lines=14> */
[----:B------:R-:W-:Y:S01]  /*f400*/  ISETP.NE.AND.EX P0, PT, RZ, UR5, PT, P0 ;  /* 0x00000005ff007c0c */ /* 0x000fe2000bf05300 */
[----:B------:R-:W-:-:S12]  /*f410*/  IMAD.MOV.U32 R7, RZ, RZ, R4 ;  /* 0x000000ffff077224 */ /* 0x000fd800078e0004 */
[----:B0-----:R-:W-:Y:S05]  /*f420*/  @!P0 BRA `(.L_x_2554) ;  /* 0x0000000000508947 */ /* 0x001fea0003800000 */
[----:B------:R-:W2:Y:S01]  /*f430*/  LDL R10, [R1+0x1c] ;  /* 0x00001c00010a7983 */ /* 0x000ea20000100800 */
[----:B------:R-:W0:Y:S03]  /*f440*/  LDC R5, c[0x0][0x43c] ;  /* 0x00010f00ff057b82 */ /* 0x000e260000000800 */
[----:B------:R-:W3:Y:S01]  /*f450*/  LDL R9, [R1+0x10] ;  /* 0x0000100001097983 */ /* 0x000ee20000100800 */
[----:B------:R-:W-:Y:S01]  /*f460*/  IMAD.MOV.U32 R0, RZ, RZ, R4 ;  /* 0x000000ffff007224 */ /* 0x000fe200078e0004 */
[----:B------:R-:W-:Y:S01]  /*f470*/  ULDC.64 UR6, c[0x0][0x428] ;  /* 0x00010a0000067ab9 */ /* 0x000fe20000000a00 */
[----:B0-----:R-:W-:-:S13]  /*f480*/  ISETP.NE.AND P0, PT, R5, 0x1, PT ;  /* 0x000000010500780c */ /* 0x001fda0003f05270 */
[----:B-----5:R-:W0:Y:S02]  /*f490*/  @P0 LDC.64 R2, c[0x0][0x440] ;  /* 0x00011000ff020b82 */ /* 0x020e240000000a00 */
[----:B0-----:R-:W-:-:S05]  /*f4a0*/  @P0 IMAD.HI.U32 R2, R4, R2, RZ ;  /* 0x0000000204020227 */ /* 0x001fca00078e00ff */
[----:B------:R-:W-:-:S04]  /*f4b0*/  @P0 SHF.R.U32.HI R0, RZ, R3, R2 ;  /* 0x00000003ff000219 */ /* 0x000fc80000011602 */
[--C-:B------:R-:W-:Y:S01]  /*f4c0*/  SHF.R.S32.HI R3, RZ, 0x1f, R0.reuse ;  /* 0x0000001fff037819 */ /* 0x100fe20000011400 */
[----:B------:R-:W-:-:S04]  /*f4d0*/  IMAD.MOV R7, RZ, RZ, -R0 ;  /* 0x000000ffff077224 */ /* 0x000fc800078e0a00 */
[----:B------:R-:W-:Y:S02]  /*f4e0*/  IMAD R7, R5, R7, R4 ;  /* 0x0000000705077224 */ /* 0x000fe400078e0204 */
[----:B--2---:R-:W-:-:S04]  /*f4f0*/  IMAD R2, R10, UR6, RZ ;  /* 0x000000060a027c24 */ /* 0x004fc8000f8e02ff */
[----:B---3--:R-:W-:Y:S02]  /*f500*/  IMAD R5, R9, UR7, R2 ;  /* 0x0000000709057c24 */ /* 0x008fe4000f8e0202 */
[----:B------:R-:W-:-:S04]  /*f510*/  IMAD.MOV.U32 R2, RZ, RZ, R0 ;  /* 0x000000ffff027224 */ /* 0x000fc800078e0000 */
[----:B------:R-:W-:-:S04]  /*f520*/  IMAD.WIDE.U32 R2, R9, UR6, R2 ;  /* 0x0000000609027c25 */ /* 0x000fc8000f8e0002 */
[----:B------:R-:W-:Y:S01]  /*f530*/  IMAD.IADD R0, R5, 0x1, R3 ;  /* 0x0000000105007824 */ /* 0x000fe200078e0203 */
[----:B------:R-:W-:-:S04]  /*f540*/  LEA R10, P0, R2, UR4, 0x2 ;  /* 0x00000004020a7c11 */ /* 0x000fc8000f8010ff */
[----:B------:R-:W-:-:S05]  /*f550*/  LEA.HI.X R11, R2, UR5, R0, 0x2, P0 ;  /* 0x00000005020b7c11 */ /* 0x000fca00080f1400 */
[----:B------:R0:W5:Y:S04]  /*f560*/  LDG.E R3, desc[UR40][R10.64] ;  /* 0x000000280a037981 */ /* 0x000168000c1e1900 */
.L_x_2554:
[----:B------:R-:W2:Y:S01]  /*f570*/  LDL R0, [R1+0x4] ;  /* 0x0000040001007983 */ /* 0x000ea20000100800 */
[----:B------:R-:W-:Y:S01]  /*f580*/  BSSY B3, `(.L_x_2555) ;  /* 0x0000005000037945 */ /* 0x000fe20003800000 */
[----:B--2---:R-:W-:Y:S01]  /*f590*/  IMAD R2, R8, 0x8, R0 ;  /* 0x0000000808027824 */ /* 0x004fe200078e0200 */
[----:B------:R-:W-:-:S04]  /*f5a0*/  SHF.L.U32 R0, R12, 0x1f, RZ ;  /* 0x0000001f0c007819 */ /* 0x000fc800000006ff */
[----:B------:R-:W1:Y:S02]  /*f5b0*/  SYNCS.PHASECHK.TRANS64.TRYWAIT P0, [R2+URZ+0x28840], R0 ;  /* 0x02884000020075a7 */ /* 0x000e64000800017f */
[----:B-1----:R-:W-:Y:S05]  /*f5c0*/  @!P0 BRA `(.L_x_2556) ;  /* 0x0000004000708947 */ /* 0x002fea0003800000 */
.L_x_2660:
[----:B------:R-:W-:Y:S05]  /*f5d0*/  BSYNC B3 ;  /* 0x0000000000037941 */ /* 0x000fea0003800000 */
.L_x_2555:
[----:B------:R-:W2:Y:S01]  /*f5e0*/  S2R R5, SR_TID.X ;  /* 0x0000000000057919 */ /* 0x000ea20000002100 */
[----:B------:R-:W-:Y:S01]  /*f5f0*/  BSSY B3, `(.L_x_2557) ;  /* 0x000000b000037945 */ /* 0x000fe20003800000 */
        /* <DEDUP_REMOVED lines=10> */
.L_x_2558:
[----:B------:R-:W-:Y:S05]  /*f6a0*/  BSYNC B3 ;  /* 0x0000000000037941 */ /* 0x000fea0003800000 */
.L_x_2557:
        /* <DEDUP_REMOVED lines=13> */
.L_x_2559:
        /* <DEDUP_REMOVED lines=16> */
.L_x_2560:
        /* <DEDUP_REMOVED lines=10> */
[----:B0-----:R-:W2:Y:S04]  /*f920*/  LDL.LU R10, [R1+0x14] ;  /* 0x00001400010a7983 */ /* 0x001ea80000300800 */
[----:B------:R-:W3:Y:S01]  /*f930*/  LDL R9, [R1+0x8] ;  /* 0x0000080001097983 */ /* 0x000ee20000100800 */
[----:B------:R-:W-:Y:S01]  /*f940*/  BSSY B3, `(.L_x_2561) ;  /* 0x0000005000037945 */ /* 0x000fe20003800000 */
[----:B--2---:R-:W-:Y:S01]  /*f950*/  SHF.L.U32 R0, R10, 0x1f, RZ ;  /* 0x0000001f0a007819 */ /* 0x004fe200000006ff */
[----:B---3--:R-:W-:-:S04]  /*f960*/  IMAD R2, R9, 0x8, R6 ;  /* 0x0000000809027824 */ /* 0x008fc800078e0206 */
[----:B------:R-:W0:Y:S02]  /*f970*/  SYNCS.PHASECHK.TRANS64.TRYWAIT P0, [R2+URZ+0x60], R0 ;  /* 0x00006000020075a7 */ /* 0x000e24000800017f */
[----:B0-----:R-:W-:Y:S05]  /*f980*/  @!P0 BRA `(.L_x_2562) ;  /* 0x0000003c00948947 */ /* 0x001fea0003800000 */
.L_x_2661:
[----:B------:R-:W-:Y:S05]  /*f990*/  BSYNC B3 ;  /* 0x0000000000037941 */ /* 0x000fea0003800000 */
.L_x_2561:
        /* <DEDUP_REMOVED lines=14> */
.L_x_2564:
[----:B------:R-:W-:Y:S05]  /*fa80*/  BSYNC B3 ;  /* 0x0000000000037941 */ /* 0x000fea0003800000 */
.L_x_2563:
        /* <DEDUP_REMOVED lines=13> */
.L_x_2565:
        /* <DEDUP_REMOVED lines=16> */
.L_x_2566:
        /* <DEDUP_REMOVED lines=13> */
.L_x_2553:
[----:B------:R-:W-:Y:S05]  /*fd30*/  BSYNC B1 ;  /* 0x0000000000017941 */ /* 0x000fea0003800000 */
.L_x_2552:
[----:B------:R-:W2:Y:S04]  /*fd40*/  LDL.LU R0, [R1+0x2c] ;  /* 0x00002c0001007983 */ /* 0x000ea80000300800 */
[----:B------:R3:W-:Y:S04]  /*fd50*/  STL [R1+0x8], R8 ;  /* 0x0000080801007387 */ /* 0x0007e80000100800 */
[----:B------:R3:W-:Y:S02]  /*fd60*/  STL [R1+0x14], R12 ;  /* 0x0000140c01007387 */ /* 0x0007e40000100800 */
[----:B--23--:R-:W-:-:S07]  /*fd70*/  VIADD R0, R0, 0xfffffffd ;  /* 0xfffffffd00007836 */ /* 0x00cfce0000000000 */
.L_x_2551:
[----:B------:R-:W-:Y:S05]  /*fd80*/  BSYNC B2 ;  /* 0x0000000000027941 */ /* 0x000fea0003800000 */
.L_x_2550:
[----:B------:R-:W-:-:S13]  /*fd90*/  ISETP.NE.AND P0, PT, R4, RZ, PT ;  /* 0x000000ff0400720c */ /* 0x000fda0003f05270 */
[----:B------:R-:W-:Y:S05]  /*fda0*/  @!P0 BRA `(.L_x_2549) ;  /* 0x0000001400008947 */ /* 0x000fea0003800000 */
[----:B------:R2:W5:Y:S02]  /*fdb0*/  LDL R8, [R1] ;  /* 0x0000000001087983 */ /* 0x0005640000100800 */
.L_x_2597:
[----:B---3--:R-:W3:Y:S04]  /*fdc0*/  LDL R4, [R1+0x20] ;  /* 0x0000200001047983 */ /* 0x008ee80000100800 */
[----:B0-----:R-:W4:Y:S04]  /*fdd0*/  LDL R3, [R1+0x8] ;  /* 0x0000080001037983 */ /* 0x001f280000100800 */
[----:B--2---:R-:W2:Y:S01]  /*fde0*/  LDL R2, [R1+0x14] ;  /* 0x0000140001027983 */ /* 0x004ea20000100800 */
[----:B------:R-:W-:Y:S05]  /*fdf0*/  YIELD ;  /* 0x0000000000007946 */ /* 0x000fea0003800000 */
[----:B------:R-:W-:Y:S01]  /*fe00*/  BSSY B1, `(.L_x_2567) ;  /* 0x000009a000017945 */ /* 0x000fe20003800000 */
[----:B---3--:R-:W-:Y:S01]  /*fe10*/  ISETP.NE.AND P1, PT, R4, RZ, PT ;  /* 0x000000ff0400720c */ /* 0x008fe20003f25270 */
[----:B----4-:R-:W-:-:S05]  /*fe20*/  VIADD R4, R3, 0x1 ;  /* 0x0000000103047836 */ /* 0x010fca0000000000 */
[----:B------:R-:W-:-:S04]  /*fe30*/  ISETP.NE.AND P0, PT, R4, 0x2, PT ;  /* 0x000000020400780c */ /* 0x000fc80003f05270 */
[----:B------:R-:W-:Y:S02]  /*fe40*/  SEL R5, RZ, 0x1, P0 ;  /* 0x00000001ff057807 */ /* 0x000fe40000000000 */
[----:B------:R-:W-:Y:S02]  /*fe50*/  SEL R4, R4, RZ, P0 ;  /* 0x000000ff04047207 */ /* 0x000fe40000000000 */
[----:B--2---:R-:W-:Y:S01]  /*fe60*/  LOP3.LUT R5, R2, R5, RZ, 0x3c, !PT ;  /* 0x0000000502057212 */ /* 0x004fe200078e3cff */
[----:B------:R-:W-:Y:S06]  /*fe70*/  @!P1 BRA `(.L_x_2568) ;  /* 0x0000000800489947 */ /* 0x000fec0003800000 */
[----:B------:R-:W-:Y:S01]  /*fe80*/  ULDC.64 UR4, c[0x0][0x418] ;  /* 0x0001060000047ab9 */ /* 0x000fe20000000a00 */
[----:B------:R-:W-:Y:S01]  /*fe90*/  IMAD.MOV.U32 R7, RZ, RZ, R0 ;  /* 0x000000ffff077224 */ /* 0x000fe200078e0000 */
[----:B------:R-:W-:-:S04]  /*fea0*/  ISETP.NE.U32.AND P0, PT, RZ, UR4, PT ;  /* 0x00000004ff007c0c */ /* 0x000fc8000bf05070 */
[----:B------:R-:W-:-:S13]  /*feb0*/  ISETP.NE.AND.EX P0, PT, RZ, UR5, PT, P0 ;  /* 0x00000005ff007c0c */ /* 0x000fda000bf05300 */
[----:B------:R-:W-:Y:S05]  /*fec0*/  @!P0 BRA `(.L_x_2569) ;  /* 0x00000000004c8947 */ /* 0x000fea0003800000 */
[----:B------:R-:W2:Y:S01]  /*fed0*/  LDL R10, [R1+0x1c] ;  /* 0x00001c00010a7983 */ /* 0x000ea20000100800 */
[----:B-----5:R-:W0:Y:S01]  /*fee0*/  LDC R8, c[0x0][0x43c] ;  /* 0x00010f00ff087b82 */ /* 0x020e220000000800 */
        /* <DEDUP_REMOVED lines=17> */
.L_x_2569:
[----:B------:R-:W2:Y:S01]  /*10000*/  LDL R2, [R1+0x4] ;  /* 0x0000040001027983 */ /* 0x000ea20000100800 */
[----:B------:R-:W-:Y:S01]  /*10010*/  BSSY B2, `(.L_x_2570) ;  /* 0x0000005000027945 */ /* 0x000fe20003800000 */
[----:B--2---:R-:W-:Y:S01]  /*10020*/  IMAD R3, R4, 0x8, R2 ;  /* 0x0000000804037824 */ /* 0x004fe200078e0202 */
[----:B------:R-:W-:-:S04]  /*10030*/  SHF.L.U32 R2, R5, 0x1f, RZ ;  /* 0x0000001f05027819 */ /* 0x000fc800000006ff */
[----:B------:R-:W2:Y:S02]  /*10040*/  SYNCS.PHASECHK.TRANS64.TRYWAIT P0, [R3+URZ+0x28840], R2 ;  /* 0x02884002030075a7 */ /* 0x000ea4000800017f */
[----:B--2---:R-:W-:Y:S05]  /*10050*/  @!P0 BRA `(.L_x_2571) ;  /* 0x0000003400f48947 */ /* 0x004fea0003800000 */
.L_x_2662:
[----:B------:R-:W-:Y:S05]  /*10060*/  BSYNC B2 ;  /* 0x0000000000027941 */ /* 0x000fea0003800000 */
.L_x_2570:
        /* <DEDUP_REMOVED lines=12> */
.L_x_2573:
[----:B------:R-:W-:Y:S05]  /*10130*/  BSYNC B2 ;  /* 0x0000000000027941 */ /* 0x000fea0003800000 */
.L_x_2572:
        /* <DEDUP_REMOVED lines=13> */
.L_x_2574:
        /* <DEDUP_REMOVED lines=16> */
.L_x_2575:
        /* <DEDUP_REMOVED lines=17> */
.L_x_2663:
[----:B------:R-:W-:Y:S05]  /*10420*/  BSYNC B2 ;  /* 0x0000000000027941 */ /* 0x000fea0003800000 */
.L_x_2576:
        /* <DEDUP_REMOVED lines=11> */
.L_x_2579:
[----:B------:R-:W-:Y:S05]  /*104e0*/  BSYNC B2 ;  /* 0x0000000000027941 */ /* 0x000fea0003800000 */
.L_x_2578:
[----:B------:R-:W2:Y:S04]  /*104f0*/  LDL R15, [R1+0x4] ;  /* 0x00000400010f7983 */ /* 0x000ea80000100800 */
        /* <DEDUP_REMOVED lines=13> */
.L_x_2580:
        /* <DEDUP_REMOVED lines=16> */
.L_x_2581:
        /* <DEDUP_REMOVED lines=11> */
[----:B------:R0:W-:Y:S04]  /*10780*/  STL [R1+0xc], R7 ;  /* 0x00000c0701007387 */ /* 0x0001e80000100800 */
[----:B------:R0:W-:Y:S02]  /*10790*/  STL [R1], R8 ;  /* 0x0000000801007387 */ /* 0x0001e40000100800 */
.L_x_2568:
[----:B------:R-:W-:Y:S05]  /*107a0*/  BSYNC B1 ;  /* 0x0000000000017941 */ /* 0x000fea0003800000 */
.L_x_2567:
        /* <DEDUP_REMOVED lines=8> */
[----:B------:R2:W-:Y:S04]  /*10830*/  STL [R1+0x14], R10 ;  /* 0x0000140a01007387 */ /* 0x0005e80000100800 */
[----:B------:R2:W-:Y:S01]  /*10840*/  STL [R1+0x8], R11 ;  /* 0x0000080b01007387 */ /* 0x0005e20000100800 */
[----:B------:R-:W-:Y:S05]  /*10850*/  @!P1 BRA `(.L_x_2583) ;  /* 0x0000000800449947 */ /* 0x000fea0003800000 */
[----:B------:R-:W-:Y:S01]  /*10860*/  ULDC.64 UR4, c[0x0][0x418] ;  /* 0x0001060000047ab9 */ /* 0x000fe20000000a00 */
[----:B0-----:R-:W-:Y:S01]  /*10870*/  VIADD R7, R0, 0xffffffff ;  /* 0xffffffff00077836 */ /* 0x001fe20000000000 */
[----:B------:R-:W-:-:S04]  /*10880*/  ISETP.NE.U32.AND P0, PT, RZ, UR4, PT ;  /* 0x00000004ff007c0c */ /* 0x000fc8000bf05070 */
[----:B------:R-:W-:-:S13]  /*10890*/  ISETP.NE.AND.EX P0, PT, RZ, UR5, PT, P0 ;  /* 0x00000005ff007c0c */ /* 0x000fda000bf05300 */
[----:B------:R-:W-:Y:S05]  /*108a0*/  @!P0 BRA `(.L_x_2584) ;  /* 0x00000000004c8947 */ /* 0x000fea0003800000 */
[----:B------:R-:W3:Y:S01]  /*108b0*/  LDL R13, [R1+0x1c] ;  /* 0x00001c00010d7983 */ /* 0x000ee20000100800 */
[----:B------:R-:W0:Y:S01]  /*108c0*/  LDC R9, c[0x0][0x43c] ;  /* 0x00010f00ff097b82 */ /* 0x000e220000000800 */
[----:B------:R-:W-:Y:S02]  /*108d0*/  ULDC.64 UR6, c[0x0][0x428] ;  /* 0x00010a0000067ab9 */ /* 0x000fe40000000a00 */
[----:B------:R-:W4:Y:S01]  /*108e0*/  LDL R12, [R1+0x10] ;  /* 0x00001000010c7983 */ /* 0x000f220000100800 */
        /* <DEDUP_REMOVED lines=15> */
.L_x_2584:
[----:B------:R-:W3:Y:S01]  /*109e0*/  LDL R2, [R1+0x4] ;  /* 0x0000040001027983 */ /* 0x000ee20000100800 */
[----:B------:R-:W-:Y:S01]  /*109f0*/  SHF.L.U32 R3, R10, 0x1f, RZ ;  /* 0x0000001f0a037819 */ /* 0x000fe200000006ff */
[----:B------:R-:W-:Y:S01]  /*10a00*/  BSSY B2, `(.L_x_2585) ;  /* 0x0000004000027945 */ /* 0x000fe20003800000 */
[----:B---3--:R-:W-:-:S04]  /*10a10*/  IMAD R2, R11, 0x8, R2 ;  /* 0x000000080b027824 */ /* 0x008fc800078e0202 */
[----:B------:R-:W3:Y:S02]  /*10a20*/  SYNCS.PHASECHK.TRANS64.TRYWAIT P0, [R2+URZ+0x28840], R3 ;  /* 0x02884003020075a7 */ /* 0x000ee4000800017f */
[----:B---3--:R-:W-:Y:S05]  /*10a30*/  @!P0 BRA `(.L_x_2586) ;  /* 0x0000002c00a48947 */ /* 0x008fea0003800000 */
.L_x_2664:
[----:B------:R-:W-:Y:S05]  /*10a40*/  BSYNC B2 ;  /* 0x0000000000027941 */ /* 0x000fea0003800000 */
.L_x_2585:
[----:B0-----:R-:W0:Y:S01]  /*10a50*/  S2R R9, SR_TID.X ;  /* 0x0000000000097919 */ /* 0x001e220000002100 */
        /* <DEDUP_REMOVED lines=9> */
[----:B----4-:R-:W-:Y:S05]  /*10af0*/  @!P0 BRA `(.L_x_2588) ;  /* 0x0000000000048947 */ /* 0x010fea0003800000 */
[----:B------:R-:W-:Y:S01]  /*10b00*/  BPT.TRAP 0x1 ;  /* 0x000000040000795c */ /* 0x000fe20000300000 */
.L_x_2588:
[----:B------:R-:W-:Y:S05]  /*10b10*/  BSYNC B2 ;  /* 0x0000000000027941 */ /* 0x000fea0003800000 */
.L_x_2587:
[----:B---3--:R-:W3:Y:S04]  /*10b20*/  LDL R2, [R1+0x8] ;  /* 0x0000080001027983 */ /* 0x008ee80000100800 */
[----:B--2---:R-:W2:Y:S04]  /*10b30*/  LDL R10, [R1+0x4] ;  /* 0x00000400010a7983 */ /* 0x004ea80000100800 */
        /* <DEDUP_REMOVED lines=13> */
.L_x_2589:
        /* <DEDUP_REMOVED lines=16> */
.L_x_2590:
        /* <DEDUP_REMOVED lines=15> */
.L_x_2665:
[----:B------:R-:W-:Y:S05]  /*10e00*/  BSYNC B2 ;  /* 0x0000000000027941 */ /* 0x000fea0003800000 */
.L_x_2591:
        /* <DEDUP_REMOVED lines=11> */
.L_x_2594:
[----:B------:R-:W-:Y:S05]  /*10ec0*/  BSYNC B2 ;  /* 0x0000000000027941 */ /* 0x000fea0003800000 */
.L_x_2593:
[----:B------:R-:W2:Y:S04]  /*10ed0*/  LDL R9, [R1+0x4] ;  /* 0x0000040001097983 */ /* 0x000ea80000100800 */
        /* <DEDUP_REMOVED lines=12> */
.L_x_2595:
        /* <DEDUP_REMOVED lines=16> */
.L_x_2596:
        /* <DEDUP_REMOVED lines=13> */
.L_x_2583:
[----:B------:R-:W-:Y:S05]  /*11170*/  BSYNC B1 ;  /* 0x0000000000017941 */ /* 0x000fea0003800000 */
.L_x_2582:
[C---:B------:R-:W-:Y:S01]  /*11180*/  ISETP.GT.AND P0, PT, R0.reuse, 0x1, PT ;  /* 0x000000010000780c */ /* 0x040fe20003f04270 */
[----:B------:R-:W-:-:S12]  /*11190*/  VIADD R0, R0, 0xfffffffe ;  /* 0xfffffffe00007836 */ /* 0x000fd80000000000 */
[----:B------:R-:W-:Y:S05]  /*111a0*/  @P0 BRA `(.L_x_2597) ;  /* 0xffffffec00040947 */ /* 0x000fea000383ffff */
.L_x_2549:
[----:B------:R-:W-:Y:S05]  /*111b0*/  BSYNC B0 ;  /* 0x0000000000007941 */ /* 0x000fea0003800000 */
.L_x_2548:
[----:B------:R-:W0:Y:S01]  /*111c0*/  S2R R2, SR_TID.X ;  /* 0x0000000000027919 */ /* 0x000e220000002100 */
[----:B------:R-:W-:Y:S01]  /*111d0*/  BSSY B0, `(.L_x_2598) ;  /* 0x0000010000007945 */ /* 0x000fe20003800000 */
[----:B0-----:R-:W-:-:S04]  /*111e0*/  LOP3.LUT R3, R2, 0x7f, RZ, 0xc0, !PT ;  /* 0x0000007f02037812 */ /* 0x001fc800078ec0ff */
[----:B------:R-:W-:-:S13]  /*111f0*/  ISETP.NE.AND P0, PT, R3, RZ, PT ;  /* 0x000000ff0300720c */ /* 0x000fda0003f05270 */
[----:B------:R-:W-:Y:S05]  /*11200*/  @P0 BRA `(.L_x_2599) ;  /* 0x0000000000300947 */ /* 0x000fea0003800000 */
[----:B------:R-:W0:Y:S01]  /*11210*/  S2R R2, SR_LANEID ;  /* 0x0000000000027919 */ /* 0x000e220000000000 */
[----:B------:R-:W-:Y:S01]  /*11220*/  VOTEU.ANY UR4, UPT, PT ;  /* 0x0000000000047886 */ /* 0x000fe200038e0100 */
[----:B------:R-:W4:Y:S01]  /*11230*/  LDC.64 R4, c[0x0][0xc60] ;  /* 0x00031800ff047b82 */ /* 0x000f220000000a00 */
[----:B------:R-:W0:Y:S02]  /*11240*/  FLO.U32 R0, UR4 ;  /* 0x0000000400007d00 */ /* 0x000e2400080e0000 */
[----:B0-----:R-:W-:-:S06]  /*11250*/  ISETP.EQ.U32.AND P0, PT, R0, R2, PT ;  /* 0x000000020000720c */ /* 0x001fcc0003f02070 */
[----:B------:R-:W4:Y:S07]  /*11260*/  POPC R2, UR4 ;  /* 0x0000000400027d09 */ /* 0x000f2e0008000000 */
[----:B----4-:R-:W4:Y:S04]  /*11270*/  @P0 ATOMG.E.ADD.STRONG.GPU PT, R2, desc[UR40][R4.64], R2 ;  /* 0x00000002040209a8 */ /* 0x010f2800081ee1e8 */
[----:B----4-:R0:W4:Y:S02]  /*11280*/  SHFL.IDX PT, R2, R2, R0, 0x1f ;  /* 0x00001f0002027589 */ /* 0x01012400000e0000 */
[----:B0-----:R-:W0:Y:S02]  /*11290*/  S2R R0, SR_LTMASK ;  /* 0x0000000000007919 */ /* 0x001e240000003900 */
[----:B0-----:R-:W-:-:S06]  /*112a0*/  LOP3.LUT R0, R0, UR4, RZ, 0xc0, !PT ;  /* 0x0000000400007c12 */ /* 0x001fcc000f8ec0ff */
[----:B------:R-:W4:Y:S02]  /*112b0*/  POPC R0, R0 ;  /* 0x0000000000007309 */ /* 0x000f240000000000 */
[----:B----4-:R-:W-:-:S07]  /*112c0*/  IADD3 R16, R2, UR36, R0 ;  /* 0x0000002402107c10 */ /* 0x010fce000fffe000 */
.L_x_2599:
[----:B------:R-:W-:Y:S05]  /*112d0*/  BSYNC B0 ;  /* 0x0000000000007941 */ /* 0x000fea0003800000 */
.L_x_2598:
[----:B------:R-:W4:Y:S01]  /*112e0*/  LDL.LU R0, [R1+0x20] ;  /* 0x0000200001007983 */ /* 0x000f220000300800 */
[----:B------:R-:W-:Y:S01]  /*112f0*/  BSSY B0, `(.L_x_2600) ;  /* 0x0000040000007945 */ /* 0x000fe20003800000 */
[----:B----4-:R-:W-:-:S13]  /*11300*/  ISETP.NE.AND P0, PT, R0, RZ, PT ;  /* 0x000000ff0000720c */ /* 0x010fda0003f05270 */
        /* <DEDUP_REMOVED lines=8> */
[----:B------:R-:W0:Y:S02]  /*11390*/  SYNCS.PHASECHK.TRANS64.TRYWAIT P0, [R0+URZ+0x28860], R2 ;  /* 0x02886002000075a7 */ /* 0x000e24000800017f */
[----:B0-----:R-:W-:Y:S05]  /*113a0*/  @!P0 BRA `(.L_x_2603) ;  /* 0x0000002400708947 */ /* 0x001fea0003800000 */
.L_x_2666:
[----:B------:R-:W-:Y:S05]  /*113b0*/  BSYNC B1 ;  /* 0x0000000000017941 */ /* 0x000fea0003800000 */
.L_x_2602:
[----:B------:R-:W-:Y:S04]  /*113c0*/  BSSY B1, `(.L_x_2604) ;  /* 0x0000009000017945 */ /* 0x000fe80003800000 */
[----:B------:R-:W-:Y:S05]  /*113d0*/  @P1 BRA `(.L_x_2605) ;  /* 0x00000000001c1947 */ /* 0x000fea0003800000 */
[----:B------:R-:W2:Y:S01]  /*113e0*/  S2R R3, SR_TID.X ;  /* 0x0000000000037919 */ /* 0x000ea20000002100 */
[----:B0-----:R-:W-:-:S04]  /*113f0*/  IMAD.MOV.U32 R2, RZ, RZ, 0x8000 ;  /* 0x00008000ff027424 */ /* 0x001fc800078e00ff */
[----:B------:R4:W-:Y:S01]  /*11400*/  SYNCS.ARRIVE.TRANS64 RZ, [R0+URZ+0x28850], R2 ;  /* 0x0288500200ff79a7 */ /* 0x0009e2000800003f */
[----:B--2---:R-:W-:-:S04]  /*11410*/  LOP3.LUT R3, R3, 0x1f, RZ, 0xc0, !PT ;  /* 0x0000001f03037812 */ /* 0x004fc800078ec0ff */
[----:B------:R-:W-:-:S13]  /*11420*/  ISETP.NE.AND P0, PT, R3, RZ, PT ;  /* 0x000000ff0300720c */ /* 0x000fda0003f05270 */
[----:B----4-:R-:W-:Y:S05]  /*11430*/  @!P0 BRA `(.L_x_2605) ;  /* 0x0000000000048947 */ /* 0x010fea0003800000 */
[----:B------:R-:W-:Y:S01]  /*11440*/  BPT.TRAP 0x1 ;  /* 0x000000040000795c */ /* 0x000fe20000300000 */
.L_x_2605:
[----:B------:R-:W-:Y:S05]  /*11450*/  BSYNC B1 ;  /* 0x0000000000017941 */ /* 0x000fea0003800000 */
.L_x_2604:
[----:B------:R-:W2:Y:S04]  /*11460*/  LDL.LU R5, [R1+0x18] ;  /* 0x0000180001057983 */ /* 0x000ea80000300800 */
[----:B------:R-:W2:Y:S04]  /*11470*/  LDL.LU R3, [R1+0xc] ;  /* 0x00000c0001037983 */ /* 0x000ea80000300800 */
[----:B------:R-:W4:Y:S04]  /*11480*/  LDL R4, [R1+0x4] ;  /* 0x0000040001047983 */ /* 0x000f280000100800 */
[----:B0-----:R-:W4:Y:S01]  /*11490*/  LDL R2, [R1+0x8] ;  /* 0x0000080001027983 */ /* 0x001f220000100800 */
        /* <DEDUP_REMOVED lines=8> */
[----:B----4-:R-:W-:-:S04]  /*11520*/  IMAD R2, R2, 0x8000, R4 ;  /* 0x0000800002027824 */ /* 0x010fc800078e0204 */
[----:B------:R-:W-:-:S07]  /*11530*/  VIADD R4, R2, 0x400 ;  /* 0x0000040002047836 */ /* 0x000fce0000000000 */
.L_x_2606:
        /* <DEDUP_REMOVED lines=16> */
.L_x_2607:
        /* <DEDUP_REMOVED lines=11> */
.L_x_2601:
[----:B------:R-:W-:Y:S05]  /*116f0*/  BSYNC B0 ;  /* 0x0000000000007941 */ /* 0x000fea0003800000 */
.L_x_2600:
[----:B------:R-:W4:Y:S04]  /*11700*/  LDL.LU R5, [R1+0x8] ;  /* 0x0000080001057983 */ /* 0x000f280000300800 */
        /* <DEDUP_REMOVED lines=8> */
.L_x_2528:
[----:B------:R-:W-:Y:S05]  /*11790*/  BSYNC B7 ;  /* 0x0000000000077941 */ /* 0x000fea0003800000 */
.L_x_2526:
[----:B----4-:R-:W4:Y:S02]  /*117a0*/  LDL R0, [R1+0x50] ;  /* 0x0000500001007983 */ /* 0x010f240000100800 */
[----:B----4-:R-:W-:-:S13]  /*117b0*/  ISETP.NE.AND P0, PT, R0, RZ, PT ;  /* 0x000000ff0000720c */ /* 0x010fda0003f05270 */
[----:B------:R-:W-:Y:S05]  /*117c0*/  @!P0 BRA `(.L_x_2608) ;  /* 0x0000000000288947 */ /* 0x000fea0003800000 */
[----:B------:R-:W-:Y:S05]  /*117d0*/  WARPSYNC.ALL ;  /* 0x0000000000007948 */ /* 0x000fea0003800000 */
[----:B------:R-:W4:Y:S08]  /*117e0*/  S2UR UR5, SR_CgaCtaId ;  /* 0x00000000000579c3 */ /* 0x000f300000008800 */
[----:B------:R-:W-:Y:S06]  /*117f0*/  BAR.SYNC.DEFER_BLOCKING 0x5, 0x180 ;  /* 0x0146000000007b1d */ /* 0x000fec0000010000 */
[----:B------:R-:W-:-:S02]  /*11800*/  UMOV UR4, 0x400 ;  /* 0x0000040000047882 */ /* 0x000fc40000000000 */
[----:B----4-:R-:W-:-:S06]  /*11810*/  ULEA UR4, UR5, UR4, 0x18 ;  /* 0x0000000405047291 */ /* 0x010fcc000f8ec03f */
[----:B------:R-:W-:-:S05]  /*11820*/  IMAD.U32 R0, RZ, RZ, UR4 ;  /* 0x00000004ff007e24 */ /* 0x000fca000f8e00ff */
[----:B------:R4:W0:Y:S04]  /*11830*/  LDS.128 R16, [R0+0x288d0] ;  /* 0x0288d00000107984 */ /* 0x0008280000000c00 */
[----:B------:R4:W-:Y:S01]  /*11840*/  STL [R1+0x4], R0 ;  /* 0x0000040001007387 */ /* 0x0009e20000100800 */
[----:B------:R-:W-:Y:S06]  /*11850*/  BAR.ARV 0x4, 0x180 ;  /* 0x0106000000007b1d */ /* 0x000fec0000002000 */
[----:B------:R-:W-:Y:S05]  /*11860*/  BRA `(.L_x_2609) ;  /* 0x0000000800d47947 */ /* 0x000fea0003800000 */
.L_x_2608:
[----:B------:R-:W4:Y:S01]  /*11870*/  S2R R0, SR_TID.X ;  /* 0x0000000000007919 */ /* 0x000f220000002100 */
[----:B------:R-:W-:Y:S01]  /*11880*/  UMOV UR4, 0xffffffff ;  /* 0xffffffff00047882 */ /* 0x000fe20000000000 */
[----:B----4-:R-:W-:-:S04]  /*11890*/  LOP3.LUT R4, R0, 0x1f, RZ, 0xc0, !PT ;  /* 0x0000001f00047812 */ /* 0x010fc800078ec0ff */
[----:B------:R-:W-:Y:S01]  /*118a0*/  ISETP.NE.AND P0, PT, R4, 0x1f, PT ;  /* 0x0000001f0400780c */ /* 0x000fe20003f05270 */
[----:B------:R-:W-:-:S12]  /*118b0*/  BRA.DIV UR4, `(.L_x_2610) ;  /* 0x0000002204407947 */ /* 0x000fd8000b800000 */
[----:B------:R-:W-:Y:S01]  /*118c0*/  IMAD.IADD R5, R19, 0x1, R4 ;  /* 0x0000000113057824 */ /* 0x000fe200078e0204 */
[----:B------:R-:W-:-:S04]  /*118d0*/  ULDC UR4, c[0x0][0xc3c] ;  /* 0x00030f0000047ab9 */ /* 0x000fc80000000800 */
[----:B------:R-:W-:-:S13]  /*118e0*/  ISETP.GE.OR P1, PT, R5, UR4, !P0 ;  /* 0x0000000405007c0c */ /* 0x000fda000c726670 */
[----:B------:R-:W4:Y:S02]  /*118f0*/  @!P1 LDC.64 R2, c[0x0][0xc80] ;  /* 0x00032000ff029b82 */ /* 0x000f240000000a00 */
[----:B----4-:R-:W-:-:S06]  /*11900*/  @!P1 IMAD.WIDE R2, R5, 0x4, R2 ;  /* 0x0000000405029825 */ /* 0x010fcc00078e0202 */
[----:B------:R4:W2:Y:S01]  /*11910*/  @!P1 LDG.E R3, desc[UR40][R2.64] ;  /* 0x0000002802039981 */ /* 0x0008a2000c1e1900 */
[C---:B------:R-:W-:Y:S02]  /*11920*/  ISETP.GE.U32.AND P2, PT, R4.reuse, 0x2, PT ;  /* 0x000000020400780c */ /* 0x040fe40003f46070 */
[C---:B------:R-:W-:Y:S01]  /*11930*/  ISETP.GE.U32.AND P3, PT, R4.reuse, 0x4, PT ;  /* 0x000000040400780c */ /* 0x040fe20003f66070 */
[----:B------:R-:W-:Y:S01]  /*11940*/  SHFL.IDX PT, R0, R16, RZ, 0x1f ;  /* 0x00001fff10007589 */ /* 0x000fe200000e0000 */
[C---:B------:R-:W-:Y:S02]  /*11950*/  ISETP.GE.U32.AND P4, PT, R4.reuse, 0x8, PT ;  /* 0x000000080400780c */ /* 0x040fe40003f86070 */
[C---:B------:R-:W-:Y:S01]  /*11960*/  ISETP.GE.U32.AND P5, PT, R4.reuse, 0x10, PT ;  /* 0x000000100400780c */ /* 0x040fe20003fa6070 */
[----:B----4-:R-:W-:Y:S02]  /*11970*/  IMAD.MOV.U32 R2, RZ, RZ, RZ ;  /* 0x000000ffff027224 */ /* 0x010fe400078e00ff */
[----:B--2---:R-:W-:Y:S01]  /*11980*/  @!P1 IMAD.MOV.U32 R2, RZ, RZ, R3 ;  /* 0x000000ffff029224 */ /* 0x004fe200078e0003 */
        /* <DEDUP_REMOVED lines=18> */
.L_x_2676:
[----:B------:R-:W-:Y:S02]  /*11ab0*/  ULDC UR4, c[0x0][0xc38] ;  /* 0x00030e0000047ab9 */ /* 0x000fe40000000800 */
[----:B------:R-:W-:-:S04]  /*11ac0*/  IMAD.U32 R4, RZ, RZ, UR4 ;  /* 0x00000004ff047e24 */ /* 0x000fc8000f8e00ff */
[----:B----4-:R-:W-:-:S04]  /*11ad0*/  IMAD R16, R14, R4, RZ ;  /* 0x000000040e107224 */ /* 0x010fc800078e02ff */
[----:B------:R-:W-:-:S05]  /*11ae0*/  IMAD.IADD R5, R5, 0x1, R16 ;  /* 0x0000000105057824 */ /* 0x000fca00078e0210 */
[----:B------:R-:W-:-:S13]  /*11af0*/  ISETP.GT.AND P6, PT, R5, R0, PT ;  /* 0x000000000500720c */ /* 0x000fda0003fc4270 */
[----:B------:R-:W-:Y:S05]  /*11b00*/  @P6 BRA `(.L_x_2611) ;  /* 0x00000000009c6947 */ /* 0x000fea0003800000 */
.L_x_2616:
[----:B------:R-:W4:Y:S01]  /*11b10*/  LDC R2, c[0x0][0xc3c] ;  /* 0x00030f00ff027b82 */ /* 0x000f220000000800 */
[----:B------:R-:W-:-:S05]  /*11b20*/  VIADD R19, R19, 0x1f ;  /* 0x0000001f13137836 */ /* 0x000fca0000000000 */
[----:B----4-:R-:W-:-:S13]  /*11b30*/  ISETP.GE.AND P6, PT, R19, R2, PT ;  /* 0x000000021300720c */ /* 0x010fda0003fc6270 */
[----:B------:R-:W-:Y:S05]  /*11b40*/  @P6 BRA `(.L_x_2612) ;  /* 0x0000000400d06947 */ /* 0x000fea0003800000 */
[----:B--2---:R-:W2:Y:S01]  /*11b50*/  S2R R3, SR_TID.X ;  /* 0x0000000000037919 */ /* 0x004ea20000002100 */
[----:B------:R-:W-:Y:S01]  /*11b60*/  BSSY B0, `(.L_x_2613) ;  /* 0x0000009000007945 */ /* 0x000fe20003800000 */
[----:B--2---:R-:W-:-:S05]  /*11b70*/  LOP3.LUT R3, R3, 0x1f, RZ, 0xc0, !PT ;  /* 0x0000001f03037812 */ /* 0x004fca00078ec0ff */
[----:B---3--:R-:W-:-:S05]  /*11b80*/  IMAD.IADD R7, R19, 0x1, R3 ;  /* 0x0000000113077824 */ /* 0x008fca00078e0203 */
[----:B------:R-:W-:Y:S01]  /*11b90*/  ISETP.GE.OR P6, PT, R7, R2, !P0 ;  /* 0x000000020700720c */ /* 0x000fe200047c6670 */
[----:B------:R-:W-:-:S12]  /*11ba0*/  IMAD.MOV.U32 R2, RZ, RZ, RZ ;  /* 0x000000ffff027224 */ /* 0x000fd800078e00ff */
[----:B------:R-:W-:Y:S05]  /*11bb0*/  @P6 BRA `(.L_x_2614) ;  /* 0x00000000000c6947 */ /* 0x000fea0003800000 */
[----:B------:R-:W2:Y:S02]  /*11bc0*/  LDC.64 R2, c[0x0][0xc80] ;  /* 0x00032000ff027b82 */ /* 0x000ea40000000a00 */
[----:B--2---:R-:W-:-:S06]  /*11bd0*/  IMAD.WIDE R2, R7, 0x4, R2 ;  /* 0x0000000407027825 */ /* 0x004fcc00078e0202 */
[----:B------:R2:W5:Y:S02]  /*11be0*/  LDG.E R2, desc[UR40][R2.64] ;  /* 0x0000002802027981 */ /* 0x000564000c1e1900 */
.L_x_2614:
[----:B------:R-:W-:Y:S05]  /*11bf0*/  BSYNC B0 ;  /* 0x0000000000007941 */ /* 0x000fea0003800000 */
.L_x_2613:
[----:B------:R-:W-:-:S03]  /*11c00*/  UMOV UR4, 0xffffffff ;  /* 0xffffffff00047882 */ /* 0x000fc60000000000 */
[----:B------:R-:W-:Y:S05]  /*11c10*/  BRA.DIV UR4, `(.L_x_2615) ;  /* 0x00000022048c7947 */ /* 0x000fea000b800000 */
[----:B-----5:R-:W2:Y:S02]  /*11c20*/  SHFL.UP PT, R14, R2, 0x1, RZ ;  /* 0x04200000020e7989 */ /* 0x020ea400000e00ff */
        /* <DEDUP_REMOVED lines=15> */
.L_x_2684:
[----:B------:R-:W-:Y:S02]  /*11d20*/  ULDC UR4, c[0x0][0xc38] ;  /* 0x00030e0000047ab9 */ /* 0x000fe40000000800 */
[----:B------:R-:W-:-:S04]  /*11d30*/  IMAD.U32 R4, RZ, RZ, UR4 ;  /* 0x00000004ff047e24 */ /* 0x000fc8000f8e00ff */
[----:B---3--:R-:W-:-:S04]  /*11d40*/  IMAD R16, R14, R4, RZ ;  /* 0x000000040e107224 */ /* 0x008fc800078e02ff */
[----:B------:R-:W-:-:S05]  /*11d50*/  IMAD.IADD R5, R16, 0x1, R5 ;  /* 0x0000000110057824 */ /* 0x000fca00078e0205 */
[----:B------:R-:W-:-:S13]  /*11d60*/  ISETP.GT.AND P6, PT, R5, R0, PT ;  /* 0x000000000500720c */ /* 0x000fda0003fc4270 */
[----:B------:R-:W-:Y:S05]  /*11d70*/  @!P6 BRA `(.L_x_2616) ;  /* 0xfffffffc0064e947 */ /* 0x000fea000383ffff */
.L_x_2611:
        /* <DEDUP_REMOVED lines=8> */
.L_x_2688:
[----:B------:R-:W-:Y:S01]  /*11e00*/  ISETP.NE.AND P0, PT, R5, RZ, PT ;  /* 0x000000ff0500720c */ /* 0x000fe20003f05270 */
[----:B------:R-:W-:-:S12]  /*11e10*/  IMAD.MOV.U32 R5, RZ, RZ, RZ ;  /* 0x000000ffff057224 */ /* 0x000fd800078e00ff */
[----:B------:R-:W-:Y:S05]  /*11e20*/  @!P0 BRA `(.L_x_2618) ;  /* 0x0000000000108947 */ /* 0x000fea0003800000 */
[----:B------:R-:W-:Y:S01]  /*11e30*/  UMOV UR4, 0xffffffff ;  /* 0xffffffff00047882 */ /* 0x000fe20000000000 */
[----:B------:R-:W-:Y:S02]  /*11e40*/  VIADD R12, R6, 0xffffffff ;  /* 0xffffffff060c7836 */ /* 0x000fe40000000000 */
[----:B------:R-:W-:Y:S05]  /*11e50*/  BRA.DIV UR4, `(.L_x_2619) ;  /* 0x0000002604047947 */ /* 0x000fea000b800000 */
[----:B------:R0:W0:Y:S02]  /*11e60*/  SHFL.IDX PT, R5, R3, R12, 0x1f ;  /* 0x00001f0c03057589 */ /* 0x00002400000e0000 */
.L_x_2618:
[----:B0-2-4-:R-:W0:Y:S01]  /*11e70*/  LDC.64 R2, c[0x0][0xc90] ;  /* 0x00032400ff027b82 */ /* 0x015e220000000a00 */
[----:B------:R-:W-:-:S04]  /*11e80*/  IMAD.IADD R19, R6, 0x1, R19 ;  /* 0x0000000106137824 */ /* 0x000fc800078e0213 */
[----:B0-----:R-:W-:-:S05]  /*11e90*/  IMAD.WIDE R2, R19, 0x4, R2 ;  /* 0x0000000413027825 */ /* 0x001fca00078e0202 */
[----:B---3--:R-:W2:Y:S01]  /*11ea0*/  LDG.E R7, desc[UR40][R2.64] ;  /* 0x0000002802077981 */ /* 0x008ea2000c1e1900 */
[----:B------:R-:W-:-:S04]  /*11eb0*/  IMAD R16, R5, R4, R16 ;  /* 0x0000000405107224 */ /* 0x000fc800078e0210 */
[----:B------:R-:W-:Y:S02]  /*11ec0*/  IMAD.IADD R0, R0, 0x1, -R16 ;  /* 0x0000000100007824 */ /* 0x000fe400078e0a10 */
[----:B--2---:R-:W-:-:S05]  /*11ed0*/  IMAD R6, R17, R7, RZ ;  /* 0x0000000711067224 */ /* 0x004fca00078e02ff */
[----:B-----5:R-:W-:-:S04]  /*11ee0*/  IABS R8, R6 ;  /* 0x0000000600087213 */ /* 0x020fc80000000000 */
        /* <DEDUP_REMOVED lines=58> */
.L_x_2612:
[----:B------:R-:W-:Y:S01]  /*12290*/  UMOV UR4, URZ ;  /* 0x0000003f00047c82 */ /* 0x000fe20008000000 */
[----:B------:R-:W-:Y:S01]  /*122a0*/  UMOV UR5, URZ ;  /* 0x0000003f00057c82 */ /* 0x000fe20008000000 */
[----:B------:R-:W-:Y:S01]  /*122b0*/  ULDC UR6, c[0x0][0xc3c] ;  /* 0x00030f0000067ab9 */ /* 0x000fe20000000800 */
[----:B------:R-:W-:Y:S02]  /*122c0*/  IMAD.MOV.U32 R16, RZ, RZ, R0 ;  /* 0x000000ffff107224 */ /* 0x000fe400078e0000 */
[----:B------:R-:W-:Y:S02]  /*122d0*/  IMAD.U32 R17, RZ, RZ, UR4 ;  /* 0x00000004ff117e24 */ /* 0x000fe4000f8e00ff */
[----:B------:R-:W-:Y:S02]  /*122e0*/  IMAD.U32 R18, RZ, RZ, UR5 ;  /* 0x00000005ff127e24 */ /* 0x000fe4000f8e00ff */
[----:B------:R-:W-:-:S07]  /*122f0*/  IMAD.U32 R19, RZ, RZ, UR6 ;  /* 0x00000006ff137e24 */ /* 0x000fce000f8e00ff */
.L_x_2620:
[----:B------:R4:W3:Y:S01]  /*12300*/  LDL R2, [R1+0x4] ;  /* 0x0000040001027983 */ /* 0x0008e20000100800 */
[----:B------:R-:W0:Y:S01]  /*12310*/  S2R R0, SR_TID.X ;  /* 0x0000000000007919 */ /* 0x000e220000002100 */
[----:B------:R-:W-:Y:S05]  /*12320*/  WARPSYNC.ALL ;  /* 0x0000000000007948 */ /* 0x000fea0003800000 */
[----:B0-----:R-:W-:Y:S01]  /*12330*/  LOP3.LUT R0, R0, 0x1f, RZ, 0xc0, !PT ;  /* 0x0000001f00007812 */ /* 0x001fe200078ec0ff */
[----:B------:R-:W-:Y:S03]  /*12340*/  BAR.SYNC.DEFER_BLOCKING 0x4, 0x180 ;  /* 0x0106000000007b1d */ /* 0x000fe60000010000 */
[----:B------:R-:W-:-:S13]  /*12350*/  ISETP.NE.AND P0, PT, R0, RZ, PT ;  /* 0x000000ff0000720c */ /* 0x000fda0003f05270 */
[----:B--2---:R-:W3:Y:S01]  /*12360*/  @!P0 S2R R3, SR_CgaCtaId ;  /* 0x0000000000038919 */ /* 0x004ee20000008800 */
[----:B------:R-:W-:-:S04]  /*12370*/  @!P0 MOV R0, 0x400 ;  /* 0x0000040000008802 */ /* 0x000fc80000000f00 */
[----:B---3--:R-:W-:-:S05]  /*12380*/  @!P0 LEA R2, R3, R0, 0x18 ;  /* 0x0000000003028211 */ /* 0x008fca00078ec0ff */
[----:B------:R4:W-:Y:S04]  /*12390*/  @!P0 STS.128 [R2+0x288d0], R16 ;  /* 0x0288d01002008388 */ /* 0x0009e80000000c00 */
[----:B------:R4:W-:Y:S01]  /*123a0*/  @!P0 STL [R1+0x4], R2 ;  /* 0x0000040201008387 */ /* 0x0009e20000100800 */
[----:B------:R-:W-:Y:S06]  /*123b0*/  BAR.ARV 0x5, 0x180 ;  /* 0x0146000000007b1d */ /* 0x000fec0000002000 */
.L_x_2609:
[----:B------:R-:W-:Y:S02]  /*123c0*/  ULDC UR4, c[0x0][0xc3c] ;  /* 0x00030f0000047ab9 */ /* 0x000fe40000000800 */
[----:B0-----:R-:W-:-:S13]  /*123d0*/  ISETP.GE.AND P0, PT, R19, UR4, PT ;  /* 0x0000000413007c0c */ /* 0x001fda000bf06270 */
[----:B------:R-:W-:Y:S05]  /*123e0*/  @!P0 BRA `(.L_x_2621) ;  /* 0xffffffac00c88947 */ /* 0x000fea000383ffff */
[----:B------:R-:W-:Y:S05]  /*123f0*/  BSYNC B8 ;  /* 0x0000000000087941 */ /* 0x000fea0003800000 */
.L_x_2522:
[----:B----4-:R-:W4:Y:S01]  /*12400*/  LDL.LU R0, [R1+0x48] ;  /* 0x0000480001007983 */ /* 0x010f220000300800 */
[----:B------:R-:W-:Y:S01]  /*12410*/  BSSY B0, `(.L_x_2622) ;  /* 0x000000b000007945 */ /* 0x000fe20003800000 */
[----:B------:R-:W0:Y:S01]  /*12420*/  S2R R5, SR_CgaCtaId ;  /* 0x0000000000057919 */ /* 0x000e220000008800 */
[----:B----4-:R-:W-:-:S05]  /*12430*/  VIADD R0, R0, 0x1 ;  /* 0x0000000100007836 */ /* 0x010fca0000000000 */
[----:B------:R-:W-:-:S04]  /*12440*/  LEA.HI R2, R0, R0, RZ, 0x1 ;  /* 0x0000000000027211 */ /* 0x000fc800078f08ff */
[----:B------:R-:W-:-:S05]  /*12450*/  LOP3.LUT R3, R2, 0xfffffffe, RZ, 0xc0, !PT ;  /* 0xfffffffe02037812 */ /* 0x000fca00078ec0ff */
[----:B------:R-:W-:Y:S01]  /*12460*/  IMAD.IADD R3, R0, 0x1, -R3 ;  /* 0x0000000100037824 */ /* 0x000fe200078e0a03 */
[----:B------:R-:W-:-:S04]  /*12470*/  MOV R0, 0x400 ;  /* 0x0000040000007802 */ /* 0x000fc80000000f00 */
[----:B0-----:R-:W-:Y:S02]  /*12480*/  LEA R0, R5, R0, 0x18 ;  /* 0x0000000005007211 */ /* 0x001fe400078ec0ff */
[----:B------:R-:W-:-:S04]  /*12490*/  SHF.L.U32 R3, R3, 0x1f, RZ ;  /* 0x0000001f03037819 */ /* 0x000fc800000006ff */
[----:B------:R-:W0:Y:S02]  /*124a0*/  SYNCS.PHASECHK.TRANS64.TRYWAIT P0, [R0+URZ+0x28820], R3 ;  /* 0x02882003000075a7 */ /* 0x000e24000800017f */
[----:B0-----:R-:W-:Y:S05]  /*124b0*/  @!P0 BRA `(.L_x_2623) ;  /* 0x0000001c00948947 */ /* 0x001fea0003800000 */
.L_x_2691:
[----:B------:R-:W-:Y:S05]  /*124c0*/  BSYNC B0 ;  /* 0x0000000000007941 */ /* 0x000fea0003800000 */
.L_x_2622:
[----:B------:R-:W-:-:S03]  /*124d0*/  UMOV UR4, 0xffffffff ;  /* 0xffffffff00047882 */ /* 0x000fc60000000000 */
[----:B------:R-:W-:Y:S05]  /*124e0*/  BRA.DIV UR4, `(.L_x_2624) ;  /* 0x0000001e049c7947 */ /* 0x000fea000b800000 */
[----:B------:R-:W4:Y:S02]  /*124f0*/  S2R R2, SR_TID.X ;  /* 0x0000000000027919 */ /* 0x000f240000002100 */
[----:B----4-:R-:W-:-:S04]  /*12500*/  SHF.R.U32.HI R2, RZ, 0x5, R2 ;  /* 0x00000005ff027819 */ /* 0x010fc80000011602 */
[----:B------:R-:W-:-:S05]  /*12510*/  LOP3.LUT R2, R2, 0x3, RZ, 0xc0, !PT ;  /* 0x0000000302027812 */ /* 0x000fca00078ec0ff */
[----:B------:R4:W0:Y:S02]  /*12520*/  SHFL.IDX PT, R14, R2, RZ, 0x1f ;  /* 0x00001fff020e7589 */ /* 0x00082400000e0000 */
.L_x_2694:
[----:B0-----:R-:W-:Y:S01]  /*12530*/  ISETP.NE.AND P0, PT, R14, RZ, PT ;  /* 0x000000ff0e00720c */ /* 0x001fe20003f05270 */
[----:B------:R-:W-:-:S12]  /*12540*/  BSSY B0, `(.L_x_2625) ;  /* 0x0000027000007945 */ /* 0x000fd80003800000 */
[----:B------:R-:W-:Y:S05]  /*12550*/  @P0 BRA `(.L_x_2626) ;  /* 0x0000000000940947 */ /* 0x000fea0003800000 */
[----:B------:R-:W-:-:S03]  /*12560*/  UMOV UR4, 0xffffffff ;  /* 0xffffffff00047882 */ /* 0x000fc60000000000 */
[----:B------:R-:W-:Y:S05]  /*12570*/  BRA.DIV UR4, `(.L_x_2627) ;  /* 0x0000001e04ac7947 */ /* 0x000fea000b800000 */
[----:B------:R-:W-:-:S13]  /*12580*/  ELECT P6, URZ, PT ;  /* 0x00000000003f782f */ /* 0x000fda00038c0000 */
.L_x_2697:
[----:B------:R-:W-:Y:S05]  /*12590*/  @!P6 BRA `(.L_x_2626) ;  /* 0x000000000084e947 */ /* 0x000fea0003800000 */
[----:B----4-:R-:W4:Y:S02]  /*125a0*/  LDL.LU R2, [R1+0x54] ;  /* 0x0000540001027983 */ /* 0x010f240000300800 */
[----:B----4-:R-:W-:-:S04]  /*125b0*/  LOP3.LUT R2, R2, 0x2, RZ, 0xfc, !PT ;  /* 0x0000000202027812 */ /* 0x010fc800078efcff */
[----:B------:R-:W-:-:S13]  /*125c0*/  ISETP.NE.AND P2, PT, R2, 0x3, PT ;  /* 0x000000030200780c */ /* 0x000fda0003f45270 */
[----:B------:R-:W-:Y:S05]  /*125d0*/  @!P2 BRA `(.L_x_2628) ;  /* 0x000000000004a947 */ /* 0x000fea0003800000 */
[----:B------:R-:W-:Y:S01]  /*125e0*/  BPT.TRAP 0x1 ;  /* 0x000000040000795c */ /* 0x000fe20000300000 */
.L_x_2628:
[----:B------:R-:W4:Y:S04]  /*125f0*/  LDL R3, [R1+0x8] ;  /* 0x0000080001037983 */ /* 0x000f280000100800 */
[----:B--23--:R-:W2:Y:S01]  /*12600*/  LDL.LU R7, [R1+0x14] ;  /* 0x0000140001077983 */ /* 0x00cea20000300800 */
[----:B------:R-:W-:-:S04]  /*12610*/  VIADD R2, R0, 0x28840 ;  /* 0x0002884000027836 */ /* 0x000fc80000000000 */
[C---:B----4-:R-:W-:Y:S02]  /*12620*/  IMAD R6, R3.reuse, 0x8, R2 ;  /* 0x0000000803067824 */ /* 0x050fe400078e0202 */
        /* <DEDUP_REMOVED lines=10> */
.L_x_2698:
[----:B------:R-:W2:Y:S02]  /*126d0*/  SYNCS.PHASECHK.TRANS64.TRYWAIT P0, [R7+URZ], R2 ;  /* 0x00000002070075a7 */ /* 0x000ea4000800017f */
[----:B--2---:R-:W-:Y:S05]  /*126e0*/  @!P0 BRA `(.L_x_2630) ;  /* 0x0000001c00848947 */ /* 0x004fea0003800000 */
.L_x_2699:
[----:B------:R-:W-:Y:S05]  /*126f0*/  @!P2 BRA `(.L_x_2631) ;  /* 0x000000000004a947 */ /* 0x000fea0003800000 */
[----:B------:R-:W-:Y:S01]  /*12700*/  BPT.TRAP 0x1 ;  /* 0x000000040000795c */ /* 0x000fe20000300000 */
.L_x_2631:
[----:B------:R-:W3:Y:S01]  /*12710*/  LDL.LU R4, [R1+0x8] ;  /* 0x0000080001047983 */ /* 0x000ee20000300800 */
[----:B------:R-:W-:-:S04]  /*12720*/  VIADD R0, R0, 0x28860 ;  /* 0x0002886000007836 */ /* 0x000fc80000000000 */
[----:B---3--:R-:W-:-:S04]  /*12730*/  IMAD R4, R4, 0x8, R0 ;  /* 0x0000000804047824 */ /* 0x008fc800078e0200 */
[----:B------:R-:W3:Y:S02]  /*12740*/  SYNCS.PHASECHK.TRANS64.TRYWAIT P0, [R4+URZ], R5 ;  /* 0x00000005040075a7 */ /* 0x000ee4000800017f */
[----:B---3--:R-:W-:Y:S05]  /*12750*/  @!P0 BRA `(.L_x_2632) ;  /* 0x0000001c007c8947 */ /* 0x008fea0003800000 */
.L_x_2700:
[----:B------:R-:W-:-:S07]  /*12760*/  IMAD R3, R3, 0x8, R0 ;  /* 0x0000000803037824 */ /* 0x000fce00078e0200 */
.L_x_2633:
[----:B----4-:R4:W0:Y:S02]  /*12770*/  SYNCS.PHASECHK.TRANS64.TRYWAIT P0, [R3+URZ], R2 ;  /* 0x00000002030075a7 */ /* 0x010824000800017f */
[----:B0-----:R-:W-:Y:S05]  /*12780*/  @!P0 NANOSLEEP.SYNCS 0x989680 ;  /* 0x009896800000895d */ /* 0x001fea0003900000 */
[----:B------:R-:W0:Y:S02]  /*12790*/  @!P0 SYNCS.PHASECHK.TRANS64 P0, [R3+URZ], R2 ;  /* 0x00000002030085a7 */ /* 0x000e24000800007f */
[----:B0-----:R-:W-:Y:S05]  /*127a0*/  @!P0 BRA `(.L_x_2633) ;  /* 0xfffffffc00f08947 */ /* 0x001fea000383ffff */
.L_x_2626:
[----:B------:R-:W-:Y:S05]  /*127b0*/  BSYNC B0 ;  /* 0x0000000000007941 */ /* 0x000fea0003800000 */
.L_x_2625:
[----:B------:R-:W-:Y:S05]  /*127c0*/  EXIT ;  /* 0x000000000000794d */ /* 0x000fea0003800000 */
.L_x_2464:
[----:B0-----:R-:W-:-:S04]  /*127d0*/  IMAD.U32 R3, RZ, RZ, UR38 ;  /* 0x00000026ff037e24 */ /* 0x001fc8000f8e00ff */
[----:B------:R0:W1:Y:S03]  /*127e0*/  SYNCS.PHASECHK.TRANS64.TRYWAIT P1, [R3+URZ+0x28800], R0 ;  /* 0x02880000030075a7 */ /* 0x000066000802017f */
[----:B-1----:R-:W-:Y:S05]  /*127f0*/  @!P1 NANOSLEEP.SYNCS 0x989680 ;  /* 0x009896800000995d */ /* 0x002fea0003900000 */
[----:B------:R-:W1:Y:S02]  /*12800*/  @!P1 SYNCS.PHASECHK.TRANS64 P1, [R3+URZ+0x28800], R0 ;  /* 0x02880000030095a7 */ /* 0x000e64000802007f */
[----:B-1----:R-:W-:Y:S05]  /*12810*/  @!P1 BRA `(.L_x_2464) ;  /* 0xfffffffc00ec9947 */ /* 0x002fea000383ffff */
[----:B------:R-:W-:Y:S05]  /*12820*/  BRA `(.L_x_2634) ;  /* 0xfffffeec00c87947 */ /* 0x000fea000383ffff */
.L_x_2468:
[----:B-1----:R1:W2:Y:S02]  /*12830*/  SYNCS.PHASECHK.TRANS64.TRYWAIT P2, [R0+URZ+0x28830], R3 ;  /* 0x02883003000075a7 */ /* 0x0022a4000804017f */
[----:B--2---:R-:W-:Y:S05]  /*12840*/  @!P2 NANOSLEEP.SYNCS 0x989680 ;  /* 0x009896800000a95d */ /* 0x004fea0003900000 */
[----:B------:R-:W2:Y:S02]  /*12850*/  @!P2 SYNCS.PHASECHK.TRANS64 P2, [R0+URZ+0x28830], R3 ;  /* 0x028830030000a5a7 */ /* 0x000ea4000804007f */
[----:B--2---:R-:W-:Y:S05]  /*12860*/  @!P2 BRA `(.L_x_2468) ;  /* 0xfffffffc00f0a947 */ /* 0x004fea000383ffff */
[----:B------:R-:W-:Y:S05]  /*12870*/  BRA `(.L_x_2467) ;  /* 0xfffffeec00ec7947 */ /* 0x000fea000383ffff */
.L_x_2473:
[----:B-1----:R-:W-:-:S04]  /*12880*/  IMAD.U32 R9, RZ, RZ, UR6 ;  /* 0x00000006ff097e24 */ /* 0x002fc8000f8e00ff */
[----:B------:R1:W2:Y:S03]  /*12890*/  SYNCS.PHASECHK.TRANS64.TRYWAIT P3, [R9+URZ+0x28830], R8 ;  /* 0x02883008090075a7 */ /* 0x0002a6000806017f */
[----:B--2---:R-:W-:Y:S05]  /*128a0*/  @!P3 NANOSLEEP.SYNCS 0x989680 ;  /* 0x009896800000b95d */ /* 0x004fea0003900000 */
[----:B------:R-:W2:Y:S02]  /*128b0*/  @!P3 SYNCS.PHASECHK.TRANS64 P3, [R9+URZ+0x28830], R8 ;  /* 0x028830080900b5a7 */ /* 0x000ea4000806007f */
[----:B--2---:R-:W-:Y:S05]  /*128c0*/  @!P3 BRA `(.L_x_2473) ;  /* 0xfffffffc00ecb947 */ /* 0x004fea000383ffff */
[----:B------:R-:W-:Y:S05]  /*128d0*/  BRA `(.L_x_2470) ;  /* 0xffffff1800e87947 */ /* 0x000fea000383ffff */
.L_x_2477:
[----:B-1----:R-:W-:-:S04]  /*128e0*/  IMAD.U32 R9, RZ, RZ, UR6 ;  /* 0x00000006ff097e24 */ /* 0x002fc8000f8e00ff */
[----:B------:R1:W2:Y:S03]  /*128f0*/  SYNCS.PHASECHK.TRANS64.TRYWAIT P3, [R9+URZ+0x28850], R8 ;  /* 0x02885008090075a7 */ /* 0x0002a6000806017f */
[----:B--2---:R-:W-:Y:S05]  /*12900*/  @!P3 NANOSLEEP.SYNCS 0x989680 ;  /* 0x009896800000b95d */ /* 0x004fea0003900000 */
[----:B------:R-:W2:Y:S02]  /*12910*/  @!P3 SYNCS.PHASECHK.TRANS64 P3, [R9+URZ+0x28850], R8 ;  /* 0x028850080900b5a7 */ /* 0x000ea4000806007f */
[----:B--2---:R-:W-:Y:S05]  /*12920*/  @!P3 BRA `(.L_x_2477) ;  /* 0xfffffffc00ecb947 */ /* 0x004fea000383ffff */
[----:B------:R-:W-:Y:S05]  /*12930*/  BRA `(.L_x_2474) ;  /* 0xffffff1c00b07947 */ /* 0x000fea000383ffff */
.L_x_2483:
[----:B-1----:R-:W-:-:S04]  /*12940*/  IMAD.U32 R8, RZ, RZ, UR6 ;  /* 0x00000006ff087e24 */ /* 0x002fc8000f8e00ff */
[----:B------:R1:W2:Y:S03]  /*12950*/  SYNCS.PHASECHK.TRANS64.TRYWAIT P2, [R8+URZ+0x28830], R5 ;  /* 0x02883005080075a7 */ /* 0x0002a6000804017f */
[----:B--2---:R-:W-:Y:S05]  /*12960*/  @!P2 NANOSLEEP.SYNCS 0x989680 ;  /* 0x009896800000a95d */ /* 0x004fea0003900000 */
[----:B------:R-:W2:Y:S02]  /*12970*/  @!P2 SYNCS.PHASECHK.TRANS64 P2, [R8+URZ+0x28830], R5 ;  /* 0x028830050800a5a7 */ /* 0x000ea4000804007f */
[----:B--2---:R-:W-:Y:S05]  /*12980*/  @!P2 BRA `(.L_x_2483) ;  /* 0xfffffffc00eca947 */ /* 0x004fea000383ffff */
[----:B------:R-:W-:Y:S05]  /*12990*/  BRA `(.L_x_2480) ;  /* 0xffffff4c00107947 */ /* 0x000fea000383ffff */
.L_x_2487:
[----:B-1----:R-:W-:-:S04]  /*129a0*/  IMAD.U32 R8, RZ, RZ, UR6 ;  /* 0x00000006ff087e24 */ /* 0x002fc8000f8e00ff */
[----:B------:R1:W2:Y:S03]  /*129b0*/  SYNCS.PHASECHK.TRANS64.TRYWAIT P2, [R8+URZ+0x28850], R5 ;  /* 0x02885005080075a7 */ /* 0x0002a6000804017f */
[----:B--2---:R-:W-:Y:S05]  /*129c0*/  @!P2 NANOSLEEP.SYNCS 0x989680 ;  /* 0x009896800000a95d */ /* 0x004fea0003900000 */
[----:B------:R-:W2:Y:S02]  /*129d0*/  @!P2 SYNCS.PHASECHK.TRANS64 P2, [R8+URZ+0x28850], R5 ;  /* 0x028850050800a5a7 */ /* 0x000ea4000804007f */
[----:B--2---:R-:W-:Y:S05]  /*129e0*/  @!P2 BRA `(.L_x_2487) ;  /* 0xfffffffc00eca947 */ /* 0x004fea000383ffff */
[----:B------:R-:W-:Y:S05]  /*129f0*/  BRA `(.L_x_2484) ;  /* 0xffffff4c00d87947 */ /* 0x000fea000383ffff */
.L_x_2492:
[----:B-1----:R-:W-:-:S04]  /*12a00*/  IMAD.U32 R5, RZ, RZ, UR5 ;  /* 0x00000005ff057e24 */ /* 0x002fc8000f8e00ff */
[----:B------:R1:W2:Y:S03]  /*12a10*/  SYNCS.PHASECHK.TRANS64.TRYWAIT P0, [R5+URZ+0x28850], R4 ;  /* 0x02885004050075a7 */ /* 0x0002a6000800017f */
[----:B--2---:R-:W-:Y:S05]  /*12a20*/  @!P0 NANOSLEEP.SYNCS 0x989680 ;  /* 0x009896800000895d */ /* 0x004fea0003900000 */
[----:B------:R-:W2:Y:S02]  /*12a30*/  @!P0 SYNCS.PHASECHK.TRANS64 P0, [R5+URZ+0x28850], R4 ;  /* 0x02885004050085a7 */ /* 0x000ea4000800007f */
[----:B--2---:R-:W-:Y:S05]  /*12a40*/  @!P0 BRA `(.L_x_2492) ;  /* 0xfffffffc00ec8947 */ /* 0x004fea000383ffff */
[----:B------:R-:W-:Y:S05]  /*12a50*/  BRA `(.L_x_2491) ;  /* 0xffffff7000b87947 */ /* 0x000fea000383ffff */
.L_x_2534:
        /* <DEDUP_REMOVED lines=8> */
[----:B01----:R-:W-:Y:S05]  /*12ae0*/  WARPSYNC.COLLECTIVE R15, `(.L_x_2636) ;  /* 0x000000000f087348 */ /* 0x003fea0003c00000 */
[----:B------:R2:W3:Y:S02]  /*12af0*/  SHFL.IDX P6, R14, R13, R12, R11 ;  /* 0x0000000c0d0e7389 */ /* 0x0004e400000c000b */
[----:B0123--:R-:W-:Y:S01]  /*12b00*/  ENDCOLLECTIVE ;  /* 0x000000000000791b */ /* 0x00ffe20003800000 */
.L_x_2636:
[----:B------:R-:W-:Y:S05]  /*12b10*/  BSYNC B0 ;  /* 0x0000000000007941 */ /* 0x000fea0003800000 */
.L_x_2635:
[----:B------:R-:W-:Y:S05]  /*12b20*/  BRA `(.L_x_2637) ;  /* 0xffffffb4000c7947 */ /* 0x000fea000383ffff */
.L_x_2536:
[----:B------:R-:W-:Y:S01]  /*12b30*/  BSSY B0, `(.L_x_2638) ;  /* 0x0000006000007945 */ /* 0x000fe20003800000 */
[----:B------:R-:W-:-:S07]  /*12b40*/  IMAD.MOV.U32 R15, RZ, RZ, -0x1 ;  /* 0xffffffffff0f7424 */ /* 0x000fce00078e00ff */
[----:B0123--:R-:W-:Y:S05]  /*12b50*/  WARPSYNC.COLLECTIVE R15, `(.L_x_2639) ;  /* 0x000000000f0c7348 */ /* 0x00ffea0003c00000 */
[----:B------:R-:W-:Y:S02]  /*12b60*/  ELECT P6, UR62, PT ;  /* 0x00000000003e782f */ /* 0x000fe400038c0000 */
[----:B------:R-:W-:Y:S01]  /*12b70*/  MOV R14, UR62 ;  /* 0x0000003e000e7c02 */ /* 0x000fe20008000f00 */
[----:B0123--:R-:W-:Y:S10]  /*12b80*/  ENDCOLLECTIVE ;  /* 0x000000000000791b */ /* 0x00fff40003800000 */
.L_x_2639:
[----:B------:R-:W-:Y:S05]  /*12b90*/  BSYNC B0 ;  /* 0x0000000000007941 */ /* 0x000fea0003800000 */
.L_x_2638:
[----:B------:R-:W-:Y:S05]  /*12ba0*/  BRA `(.L_x_2640) ;  /* 0xffffffb400147947 */ /* 0x000fea000383ffff */
.L_x_2538:
[----:B---3--:R3:W4:Y:S02]  /*12bb0*/  SYNCS.PHASECHK.TRANS64.TRYWAIT P0, [R0+URZ+0x28840], R2 ;  /* 0x02884002000075a7 */ /* 0x008724000800017f */
[----:B----4-:R-:W-:Y:S05]  /*12bc0*/  @!P0 NANOSLEEP.SYNCS 0x989680 ;  /* 0x009896800000895d */ /* 0x010fea0003900000 */
[----:B------:R-:W4:Y:S02]  /*12bd0*/  @!P0 SYNCS.PHASECHK.TRANS64 P0, [R0+URZ+0x28840], R2 ;  /* 0x02884002000085a7 */ /* 0x000f24000800007f */
[----:B----4-:R-:W-:Y:S05]  /*12be0*/  @!P0 BRA `(.L_x_2538) ;  /* 0xfffffffc00f08947 */ /* 0x010fea000383ffff */
[----:B------:R-:W-:Y:S05]  /*12bf0*/  BRA `(.L_x_2641) ;  /* 0xffffffb400807947 */ /* 0x000fea000383ffff */
.L_x_2542:
[----:B------:R-:W-:Y:S01]  /*12c00*/  IMAD.MOV.U32 R13, RZ, RZ, R0 ;  /* 0x000000ffff0d7224 */ /* 0x000fe200078e0000 */
[----:B------:R-:W0:Y:S01]  /*12c10*/  S2R R6, SR_TID.X ;  /* 0x0000000000067919 */ /* 0x000e220000002100 */
[----:B------:R-:W-:Y:S02]  /*12c20*/  IMAD.MOV.U32 R12, RZ, RZ, RZ ;  /* 0x000000ffff0c7224 */ /* 0x000fe400078e00ff */
[----:B------:R-:W-:Y:S02]  /*12c30*/  IMAD.MOV.U32 R11, RZ, RZ, 0x181f ;  /* 0x0000181fff0b7424 */ /* 0x000fe400078e00ff */
[----:B------:R-:W-:Y:S02]  /*12c40*/  IMAD.MOV.U32 R15, RZ, RZ, -0x1 ;  /* 0xffffffffff0f7424 */ /* 0x000fe400078e00ff */
[----:B-----5:R-:W-:-:S07]  /*12c50*/  IMAD R2, R10, R7, RZ ;  /* 0x000000070a027224 */ /* 0x020fce00078e02ff */
[----:B0-----:R-:W-:Y:S05]  /*12c60*/  WARPSYNC.COLLECTIVE R15, `(.L_x_2642) ;  /* 0x000000000f087348 */ /* 0x001fea0003c00000 */
[----:B------:R1:W2:Y:S02]  /*12c70*/  SHFL.IDX P6, R14, R13, R12, R11 ;  /* 0x0000000c0d0e7389 */ /* 0x0002a400000c000b */
[----:B012---:R-:W-:Y:S01]  /*12c80*/  ENDCOLLECTIVE ;  /* 0x000000000000791b */ /* 0x007fe20003800000 */
.L_x_2642:
[----:B------:R-:W-:Y:S01]  /*12c90*/  IMAD.MOV.U32 R13, RZ, RZ, R3 ;  /* 0x000000ffff0d7224 */ /* 0x000fe200078e0003 */
[----:B------:R-:W-:Y:S01]  /*12ca0*/  LOP3.LUT R6, R6, 0x7f, RZ, 0xc0, !PT ;  /* 0x0000007f06067812 */ /* 0x000fe200078ec0ff */
[----:B------:R-:W-:-:S07]  /*12cb0*/  IMAD.MOV.U32 R4, RZ, RZ, R14 ;  /* 0x000000ffff047224 */ /* 0x000fce00078e000e */
[----:B------:R-:W-:Y:S05]  /*12cc0*/  WARPSYNC.COLLECTIVE R15, `(.L_x_2643) ;  /* 0x000000000f087348 */ /* 0x000fea0003c00000 */
[----:B------:R0:W1:Y:S02]  /*12cd0*/  SHFL.IDX P6, R14, R13, R12, R11 ;  /* 0x0000000c0d0e7389 */ /* 0x00006400000c000b */
[----:B01----:R-:W-:Y:S01]  /*12ce0*/  ENDCOLLECTIVE ;  /* 0x000000000000791b */ /* 0x003fe20003800000 */
.L_x_2643:
[----:B------:R-:W-:-:S05]  /*12cf0*/  SHF.R.U32.HI R6, RZ, 0x3, R6 ;  /* 0x00000003ff067819 */ /* 0x000fca0000011606 */
[----:B------:R-:W-:-:S05]  /*12d00*/  IMAD R17, R17, 0x80, R6 ;  /* 0x0000008011117824 */ /* 0x000fca00078e0206 */
[----:B------:R-:W-:Y:S01]  /*12d10*/  ISETP.GE.AND P2, PT, R17, R2, PT ;  /* 0x000000021100720c */ /* 0x000fe20003f46270 */
[----:B------:R-:W-:Y:S02]  /*12d20*/  IMAD.MOV.U32 R13, RZ, RZ, R0 ;  /* 0x000000ffff0d7224 */ /* 0x000fe400078e0000 */
[----:B------:R-:W-:Y:S02]  /*12d30*/  IMAD.MOV.U32 R12, RZ, RZ, 0x1 ;  /* 0x00000001ff0c7424 */ /* 0x000fe400078e00ff */
[----:B------:R-:W-:-:S08]  /*12d40*/  IMAD.MOV.U32 R5, RZ, RZ, R14 ;  /* 0x000000ffff057224 */ /* 0x000fd000078e000e */
[----:B------:R-:W-:Y:S05]  /*12d50*/  WARPSYNC.COLLECTIVE R15, `(.L_x_2644) ;  /* 0x000000000f087348 */ /* 0x000fea0003c00000 */
[----:B------:R0:W1:Y:S02]  /*12d60*/  SHFL.IDX P6, R14, R13, R12, R11 ;  /* 0x0000000c0d0e7389 */ /* 0x00006400000c000b */
[----:B01----:R-:W-:Y:S01]  /*12d70*/  ENDCOLLECTIVE ;  /* 0x000000000000791b */ /* 0x003fe20003800000 */
.L_x_2644:
        /* <DEDUP_REMOVED lines=10> */
.L_x_2645:
[----:B------:R-:W-:Y:S01]  /*12e20*/  @!PT LDS RZ, [RZ] ;  /* 0x00000000fffff984 */ /* 0x000fe20000000800 */
[----:B------:R-:W-:Y:S01]  /*12e30*/  @!PT LDS RZ, [RZ] ;  /* 0x00000000fffff984 */ /* 0x000fe20000000800 */
[----:B------:R-:W-:Y:S01]  /*12e40*/  @!PT LDS RZ, [RZ] ;  /* 0x00000000fffff984 */ /* 0x000fe20000000800 */
[----:B------:R-:W-:Y:S04]  /*12e50*/  @!P2 LDGSTS.E.BYPASS.LTC128B.128 [R8+0x10400], desc[UR40][R4.64], !P0 ;  /* 0x104000000408afae */ /* 0x000fe8000c101d68 */
[----:B------:R0:W-:Y:S01]  /*12e60*/  @!P2 LDGSTS.E.BYPASS.LTC128B.128 [R8+0x14400], desc[UR40][R4.64+0x80], !P1 ;  /* 0x144000800408afae */ /* 0x0001e2000c901d68 */
[----:B------:R-:W-:Y:S02]  /*12e70*/  IMAD.MOV.U32 R13, RZ, RZ, R0 ;  /* 0x000000ffff0d7224 */ /* 0x000fe400078e0000 */
[----:B------:R-:W-:Y:S02]  /*12e80*/  IMAD.MOV.U32 R12, RZ, RZ, 0x2 ;  /* 0x00000002ff0c7424 */ /* 0x000fe400078e00ff */
[----:B0-----:R-:W-:Y:S02]  /*12e90*/  VIADD R4, R17, 0x10 ;  /* 0x0000001011047836 */ /* 0x001fe40000000000 */
[----:B------:R-:W-:-:S03]  /*12ea0*/  IMAD.MOV.U32 R6, RZ, RZ, R14 ;  /* 0x000000ffff067224 */ /* 0x000fc600078e000e */
[----:B------:R-:W-:-:S13]  /*12eb0*/  ISETP.GE.AND P2, PT, R4, R2, PT ;  /* 0x000000020400720c */ /* 0x000fda0003f46270 */
[----:B------:R-:W-:Y:S05]  /*12ec0*/  WARPSYNC.COLLECTIVE R15, `(.L_x_2646) ;  /* 0x000000000f087348 */ /* 0x000fea0003c00000 */
[----:B------:R0:W1:Y:S02]  /*12ed0*/  SHFL.IDX P6, R14, R13, R12, R11 ;  /* 0x0000000c0d0e7389 */ /* 0x00006400000c000b */
[----:B01----:R-:W-:Y:S01]  /*12ee0*/  ENDCOLLECTIVE ;  /* 0x000000000000791b */ /* 0x003fe20003800000 */
.L_x_2646:
[----:B------:R-:W-:Y:S01]  /*12ef0*/  @!P2 LEA R5, P3, R9, R6, 0x1 ;  /* 0x000000060905a211 */ /* 0x000fe200078608ff */
[----:B------:R-:W-:-:S04]  /*12f00*/  IMAD.MOV.U32 R13, RZ, RZ, R3 ;  /* 0x000000ffff0d7224 */ /* 0x000fc800078e0003 */
        /* <DEDUP_REMOVED lines=8> */
[----:B------:R-:W-:Y:S04]  /*12f90*/  @!P2 LDGSTS.E.BYPASS.LTC128B.128 [R8+0x10c00], desc[UR40][R4.64], !P0 ;  /* 0x10c000000408afae */ /* 0x000fe8000c101d68 */
[----:B------:R0:W-:Y:S02]  /*12fa0*/  @!P2 LDGSTS.E.BYPASS.LTC128B.128 [R8+0x14c00], desc[UR40][R4.64+0x80], !P1 ;  /* 0x14c000800408afae */ /* 0x0001e4000c901d68 */
[----:B0-----:R-:W-:-:S05]  /*12fb0*/  VIADD R4, R17, 0x20 ;  /* 0x0000002011047836 */ /* 0x001fca0000000000 */
[----:B------:R-:W-:Y:S01]  /*12fc0*/  ISETP.GE.AND P2, PT, R4, R2, PT ;  /* 0x000000020400720c */ /* 0x000fe20003f46270 */
[----:B------:R-:W-:-:S12]  /*12fd0*/  IMAD.MOV.U32 R4, RZ, RZ, R14 ;  /* 0x000000ffff047224 */ /* 0x000fd800078e000e */
[----:B------:R-:W-:Y:S05]  /*12fe0*/  WARPSYNC.COLLECTIVE R15, `(.L_x_2647) ;  /* 0x000000000f087348 */ /* 0x000fea0003c00000 */
[----:B------:R0:W1:Y:S02]  /*12ff0*/  SHFL.IDX P6, R14, R13, R12, R11 ;  /* 0x0000000c0d0e7389 */ /* 0x00006400000c000b */
[----:B01----:R-:W-:Y:S01]  /*13000*/  ENDCOLLECTIVE ;  /* 0x000000000000791b */ /* 0x003fe20003800000 */
.L_x_2647:
[----:B------:R-:W-:Y:S02]  /*13010*/  IMAD.MOV.U32 R13, RZ, RZ, R0 ;  /* 0x000000ffff0d7224 */ /* 0x000fe400078e0000 */
[----:B------:R-:W-:Y:S02]  /*13020*/  IMAD.MOV.U32 R12, RZ, RZ, 0x3 ;  /* 0x00000003ff0c7424 */ /* 0x000fe400078e00ff */
[----:B------:R-:W-:-:S07]  /*13030*/  IMAD.MOV.U32 R5, RZ, RZ, R14 ;  /* 0x000000ffff057224 */ /* 0x000fce00078e000e */
[----:B------:R-:W-:Y:S05]  /*13040*/  WARPSYNC.COLLECTIVE R15, `(.L_x_2648) ;  /* 0x000000000f087348 */ /* 0x000fea0003c00000 */
[----:B------:R0:W1:Y:S02]  /*13050*/  SHFL.IDX P6, R14, R13, R12, R11 ;  /* 0x0000000c0d0e7389 */ /* 0x00006400000c000b */
[----:B01----:R-:W-:Y:S01]  /*13060*/  ENDCOLLECTIVE ;  /* 0x000000000000791b */ /* 0x003fe20003800000 */
.L_x_2648:
[----:B------:R-:W-:-:S05]  /*13070*/  @!P2 LEA R5, P3, R9, R5, 0x1 ;  /* 0x000000050905a211 */ /* 0x000fca00078608ff */
        /* <DEDUP_REMOVED lines=16> */
.L_x_2649:
[----:B------:R-:W-:Y:S02]  /*13180*/  IMAD.MOV.U32 R13, RZ, RZ, R0 ;  /* 0x000000ffff0d7224 */ /* 0x000fe400078e0000 */
[----:B------:R-:W-:Y:S02]  /*13190*/  IMAD.MOV.U32 R12, RZ, RZ, 0x4 ;  /* 0x00000004ff0c7424 */ /* 0x000fe400078e00ff */
[----:B------:R-:W-:-:S07]  /*131a0*/  IMAD.MOV.U32 R5, RZ, RZ, R14 ;  /* 0x000000ffff057224 */ /* 0x000fce00078e000e */
[----:B------:R-:W-:Y:S05]  /*131b0*/  WARPSYNC.COLLECTIVE R15, `(.L_x_2650) ;  /* 0x000000000f087348 */ /* 0x000fea0003c00000 */
[----:B------:R0:W1:Y:S02]  /*131c0*/  SHFL.IDX P6, R14, R13, R12, R11 ;  /* 0x0000000c0d0e7389 */ /* 0x00006400000c000b */
[----:B01----:R-:W-:Y:S01]  /*131d0*/  ENDCOLLECTIVE ;  /* 0x000000000000791b */ /* 0x003fe20003800000 */
.L_x_2650:
        /* <DEDUP_REMOVED lines=17> */
.L_x_2651:
[----:B------:R-:W-:Y:S02]  /*132f0*/  IMAD.MOV.U32 R13, RZ, RZ, R0 ;  /* 0x000000ffff0d7224 */ /* 0x000fe400078e0000 */
[----:B------:R-:W-:Y:S02]  /*13300*/  IMAD.MOV.U32 R12, RZ, RZ, 0x5 ;  /* 0x00000005ff0c7424 */ /* 0x000fe400078e00ff */
[----:B------:R-:W-:-:S07]  /*13310*/  IMAD.MOV.U32 R5, RZ, RZ, R14 ;  /* 0x000000ffff057224 */ /* 0x000fce00078e000e */
[----:B------:R-:W-:Y:S05]  /*13320*/  WARPSYNC.COLLECTIVE R15, `(.L_x_2652) ;  /* 0x000000000f087348 */ /* 0x000fea0003c00000 */
[----:B------:R0:W1:Y:S02]  /*13330*/  SHFL.IDX P6, R14, R13, R12, R11 ;  /* 0x0000000c0d0e7389 */ /* 0x00006400000c000b */
[----:B01----:R-:W-:Y:S01]  /*13340*/  ENDCOLLECTIVE ;  /* 0x000000000000791b */ /* 0x003fe20003800000 */
.L_x_2652:
        /* <DEDUP_REMOVED lines=17> */
.L_x_2653:
[----:B------:R-:W-:Y:S02]  /*13460*/  IMAD.MOV.U32 R13, RZ, RZ, R0 ;  /* 0x000000ffff0d7224 */ /* 0x000fe400078e0000 */
[----:B------:R-:W-:Y:S02]  /*13470*/  IMAD.MOV.U32 R12, RZ, RZ, 0x6 ;  /* 0x00000006ff0c7424 */ /* 0x000fe400078e00ff */
[----:B------:R-:W-:-:S07]  /*13480*/  IMAD.MOV.U32 R5, RZ, RZ, R14 ;  /* 0x000000ffff057224 */ /* 0x000fce00078e000e */
[----:B------:R-:W-:Y:S05]  /*13490*/  WARPSYNC.COLLECTIVE R15, `(.L_x_2654) ;  /* 0x000000000f087348 */ /* 0x000fea0003c00000 */
[----:B------:R0:W1:Y:S02]  /*134a0*/  SHFL.IDX P6, R14, R13, R12, R11 ;  /* 0x0000000c0d0e7389 */ /* 0x00006400000c000b */
[----:B01----:R-:W-:Y:S01]  /*134b0*/  ENDCOLLECTIVE ;  /* 0x000000000000791b */ /* 0x003fe20003800000 */
.L_x_2654:
        /* <DEDUP_REMOVED lines=16> */
.L_x_2655:
[----:B------:R-:W-:Y:S02]  /*135c0*/  IMAD.MOV.U32 R13, RZ, RZ, R0 ;  /* 0x000000ffff0d7224 */ /* 0x000fe400078e0000 */
[----:B------:R-:W-:Y:S02]  /*135d0*/  IMAD.MOV.U32 R12, RZ, RZ, 0x7 ;  /* 0x00000007ff0c7424 */ /* 0x000fe400078e00ff */
[----:B------:R-:W-:-:S07]  /*135e0*/  IMAD.MOV.U32 R5, RZ, RZ, R14 ;  /* 0x000000ffff057224 */ /* 0x000fce00078e000e */
[----:B------:R-:W-:Y:S05]  /*135f0*/  WARPSYNC.COLLECTIVE R15, `(.L_x_2656) ;  /* 0x000000000f087348 */ /* 0x000fea0003c00000 */
[----:B------:R0:W1:Y:S02]  /*13600*/  SHFL.IDX P6, R14, R13, R12, R11 ;  /* 0x0000000c0d0e7389 */ /* 0x00006400000c000b */
[----:B01----:R-:W-:Y:S01]  /*13610*/  ENDCOLLECTIVE ;  /* 0x000000000000791b */ /* 0x003fe20003800000 */
.L_x_2656:
        /* <DEDUP_REMOVED lines=10> */
.L_x_2657:
[----:B------:R-:W-:Y:S01]  /*136c0*/  @!PT LDS RZ, [RZ] ;  /* 0x00000000fffff984 */ /* 0x000fe20000000800 */
[----:B------:R-:W-:Y:S01]  /*136d0*/  @!PT LDS RZ, [RZ] ;  /* 0x00000000fffff984 */ /* 0x000fe20000000800 */
[----:B------:R-:W-:Y:S01]  /*136e0*/  @!PT LDS RZ, [RZ] ;  /* 0x00000000fffff984 */ /* 0x000fe20000000800 */
[----:B------:R0:W-:Y:S04]  /*136f0*/  @!P2 LDGSTS.E.BYPASS.LTC128B.128 [R8+0x13400], desc[UR40][R4.64], !P0 ;  /* 0x134000000408afae */ /* 0x0001e8000c101d68 */
[----:B------:R0:W-:Y:S01]  /*13700*/  @!P2 LDGSTS.E.BYPASS.LTC128B.128 [R8+0x17400], desc[UR40][R4.64+0x80], !P1 ;  /* 0x174000800408afae */ /* 0x0001e2000c901d68 */
[----:B------:R-:W-:Y:S01]  /*13710*/  IMAD.MOV.U32 R3, RZ, RZ, R14 ;  /* 0x000000ffff037224 */ /* 0x000fe200078e000e */
[----:B------:R-:W-:Y:S06]  /*13720*/  BRA `(.L_x_2658) ;  /* 0xffffffb800447947 */ /* 0x000fec000383ffff */
.L_x_2547:
[----:B0-----:R-:W2:Y:S02]  /*13730*/  LDL R2, [R1+0x4] ;  /* 0x0000040001027983 */ /* 0x001ea40000100800 */
[----:B--2---:R0:W1:Y:S02]  /*13740*/  SYNCS.PHASECHK.TRANS64.TRYWAIT P0, [R2+URZ+0x28820], R0 ;  /* 0x02882000020075a7 */ /* 0x004064000800017f */
[----:B-1----:R-:W-:Y:S05]  /*13750*/  @!P0 NANOSLEEP.SYNCS 0x989680 ;  /* 0x009896800000895d */ /* 0x002fea0003900000 */
[----:B------:R-:W1:Y:S02]  /*13760*/  @!P0 SYNCS.PHASECHK.TRANS64 P0, [R2+URZ+0x28820], R0 ;  /* 0x02882000020085a7 */ /* 0x000e64000800007f */
[----:B-1----:R-:W-:Y:S05]  /*13770*/  @!P0 BRA `(.L_x_2547) ;  /* 0xfffffffc00ec8947 */ /* 0x002fea000383ffff */
[----:B------:R-:W-:Y:S05]  /*13780*/  BRA `(.L_x_2659) ;  /* 0xffffffb800b87947 */ /* 0x000fea000383ffff */
.L_x_2556:
[----:B-1----:R1:W2:Y:S02]  /*13790*/  SYNCS.PHASECHK.TRANS64.TRYWAIT P0, [R2+URZ+0x28840], R0 ;  /* 0x02884000020075a7 */ /* 0x0022a4000800017f */
[----:B--2---:R-:W-:Y:S05]  /*137a0*/  @!P0 NANOSLEEP.SYNCS 0x989680 ;  /* 0x009896800000895d */ /* 0x004fea0003900000 */
[----:B------:R-:W2:Y:S02]  /*137b0*/  @!P0 SYNCS.PHASECHK.TRANS64 P0, [R2+URZ+0x28840], R0 ;  /* 0x02884000020085a7 */ /* 0x000ea4000800007f */
[----:B--2---:R-:W-:Y:S05]  /*137c0*/  @!P0 BRA `(.L_x_2556) ;  /* 0xfffffffc00f08947 */ /* 0x004fea000383ffff */
[----:B------:R-:W-:Y:S05]  /*137d0*/  BRA `(.L_x_2660) ;  /* 0xffffffbc007c7947 */ /* 0x000fea000383ffff */
.L_x_2562:
[----:B0-----:R0:W1:Y:S02]  /*137e0*/  SYNCS.PHASECHK.TRANS64.TRYWAIT P0, [R2+URZ+0x60], R0 ;  /* 0x00006000020075a7 */ /* 0x001064000800017f */
[----:B-1----:R-:W-:Y:S05]  /*137f0*/  @!P0 NANOSLEEP.SYNCS 0x989680 ;  /* 0x009896800000895d */ /* 0x002fea0003900000 */
[----:B------:R-:W1:Y:S02]  /*13800*/  @!P0 SYNCS.PHASECHK.TRANS64 P0, [R2+URZ+0x60], R0 ;  /* 0x00006000020085a7 */ /* 0x000e64000800007f */
[----:B-1----:R-:W-:Y:S05]  /*13810*/  @!P0 BRA `(.L_x_2562) ;  /* 0xfffffffc00f08947 */ /* 0x002fea000383ffff */
[----:B------:R-:W-:Y:S05]  /*13820*/  BRA `(.L_x_2661) ;  /* 0xffffffc000587947 */ /* 0x000fea000383ffff */
.L_x_2571:
[----:B--2---:R2:W3:Y:S02]  /*13830*/  SYNCS.PHASECHK.TRANS64.TRYWAIT P0, [R3+URZ+0x28840], R2 ;  /* 0x02884002030075a7 */ /* 0x0044e4000800017f */
[----:B---3--:R-:W-:Y:S05]  /*13840*/  @!P0 NANOSLEEP.SYNCS 0x989680 ;  /* 0x009896800000895d */ /* 0x008fea0003900000 */
[----:B------:R-:W3:Y:S02]  /*13850*/  @!P0 SYNCS.PHASECHK.TRANS64 P0, [R3+URZ+0x28840], R2 ;  /* 0x02884002030085a7 */ /* 0x000ee4000800007f */
[----:B---3--:R-:W-:Y:S05]  /*13860*/  @!P0 BRA `(.L_x_2571) ;  /* 0xfffffffc00f08947 */ /* 0x008fea000383ffff */
[----:B------:R-:W-:Y:S05]  /*13870*/  BRA `(.L_x_2662) ;  /* 0xffffffc400f87947 */ /* 0x000fea000383ffff */
.L_x_2577:
[----:B0-----:R0:W2:Y:S02]  /*13880*/  SYNCS.PHASECHK.TRANS64.TRYWAIT P0, [R2+URZ+0x60], R3 ;  /* 0x00006003020075a7 */ /* 0x0010a4000800017f */
[----:B--2---:R-:W-:Y:S05]  /*13890*/  @!P0 NANOSLEEP.SYNCS 0x989680 ;  /* 0x009896800000895d */ /* 0x004fea0003900000 */
[----:B------:R-:W2:Y:S02]  /*138a0*/  @!P0 SYNCS.PHASECHK.TRANS64 P0, [R2+URZ+0x60], R3 ;  /* 0x00006003020085a7 */ /* 0x000ea4000800007f */
[----:B--2---:R-:W-:Y:S05]  /*138b0*/  @!P0 BRA `(.L_x_2577) ;  /* 0xfffffffc00f08947 */ /* 0x004fea000383ffff */
[----:B------:R-:W-:Y:S05]  /*138c0*/  BRA `(.L_x_2663) ;  /* 0xffffffc800d47947 */ /* 0x000fea000383ffff */
.L_x_2586:
[----:B---3--:R3:W4:Y:S02]  /*138d0*/  SYNCS.PHASECHK.TRANS64.TRYWAIT P0, [R2+URZ+0x28840], R3 ;  /* 0x02884003020075a7 */ /* 0x008724000800017f */
[----:B----4-:R-:W-:Y:S05]  /*138e0*/  @!P0 NANOSLEEP.SYNCS 0x989680 ;  /* 0x009896800000895d */ /* 0x010fea0003900000 */
[----:B------:R-:W4:Y:S02]  /*138f0*/  @!P0 SYNCS.PHASECHK.TRANS64 P0, [R2+URZ+0x28840], R3 ;  /* 0x02884003020085a7 */ /* 0x000f24000800007f */
[----:B----4-:R-:W-:Y:S05]  /*13900*/  @!P0 BRA `(.L_x_2586) ;  /* 0xfffffffc00f08947 */ /* 0x010fea000383ffff */
[----:B------:R-:W-:Y:S05]  /*13910*/  BRA `(.L_x_2664) ;  /* 0xffffffd000487947 */ /* 0x000fea000383ffff */
.L_x_2592:
[----:B0-----:R0:W2:Y:S02]  /*13920*/  SYNCS.PHASECHK.TRANS64.TRYWAIT P0, [R2+URZ+0x60], R5 ;  /* 0x00006005020075a7 */ /* 0x0010a4000800017f */
[----:B--2---:R-:W-:Y:S05]  /*13930*/  @!P0 NANOSLEEP.SYNCS 0x989680 ;  /* 0x009896800000895d */ /* 0x004fea0003900000 */
[----:B------:R-:W2:Y:S02]  /*13940*/  @!P0 SYNCS.PHASECHK.TRANS64 P0, [R2+URZ+0x60], R5 ;  /* 0x00006005020085a7 */ /* 0x000ea4000800007f */
[----:B--2---:R-:W-:Y:S05]  /*13950*/  @!P0 BRA `(.L_x_2592) ;  /* 0xfffffffc00f08947 */ /* 0x004fea000383ffff */
[----:B------:R-:W-:Y:S05]  /*13960*/  BRA `(.L_x_2665) ;  /* 0xffffffd400247947 */ /* 0x000fea000383ffff */
.L_x_2603:
[----:B0-----:R0:W2:Y:S02]  /*13970*/  SYNCS.PHASECHK.TRANS64.TRYWAIT P0, [R0+URZ+0x28860], R2 ;  /* 0x02886002000075a7 */ /* 0x0010a4000800017f */
[----:B--2---:R-:W-:Y:S05]  /*13980*/  @!P0 NANOSLEEP.SYNCS 0x989680 ;  /* 0x009896800000895d */ /* 0x004fea0003900000 */
[----:B------:R-:W2:Y:S02]  /*13990*/  @!P0 SYNCS.PHASECHK.TRANS64 P0, [R0+URZ+0x28860], R2 ;  /* 0x02886002000085a7 */ /* 0x000ea4000800007f */
[----:B--2---:R-:W-:Y:S05]  /*139a0*/  @!P0 BRA `(.L_x_2603) ;  /* 0xfffffffc00f08947 */ /* 0x004fea000383ffff */
[----:B------:R-:W-:Y:S05]  /*139b0*/  BRA `(.L_x_2666) ;  /* 0xffffffd8007c7947 */ /* 0x000fea000383ffff */
.L_x_2610:
[----:B------:R-:W-:Y:S01]  /*139c0*/  BSSY B0, `(.L_x_2667) ;  /* 0x0000008000007945 */ /* 0x000fe20003800000 */
[----:B------:R-:W-:Y:S02]  /*139d0*/  IMAD.MOV.U32 R13, RZ, RZ, R16 ;  /* 0x000000ffff0d7224 */ /* 0x000fe400078e0010 */
[----:B------:R-:W-:Y:S02]  /*139e0*/  IMAD.MOV.U32 R12, RZ, RZ, RZ ;  /* 0x000000ffff0c7224 */ /* 0x000fe400078e00ff */
[----:B------:R-:W-:Y:S02]  /*139f0*/  IMAD.MOV.U32 R11, RZ, RZ, 0x1f ;  /* 0x0000001fff0b7424 */ /* 0x000fe400078e00ff */
[----:B------:R-:W-:-:S07]  /*13a00*/  IMAD.MOV.U32 R15, RZ, RZ, -0x1 ;  /* 0xffffffffff0f7424 */ /* 0x000fce00078e00ff */
[----:B0123-5:R-:W-:Y:S05]  /*13a10*/  WARPSYNC.COLLECTIVE R15, `(.L_x_2668) ;  /* 0x000000000f087348 */ /* 0x02ffea0003c00000 */
[----:B------:R4:W0:Y:S02]  /*13a20*/  SHFL.IDX P6, R14, R13, R12, R11 ;  /* 0x0000000c0d0e7389 */ /* 0x00082400000c000b */
[----:B012345:R-:W-:Y:S01]  /*13a30*/  ENDCOLLECTIVE ;  /* 0x000000000000791b */ /* 0x03ffe20003800000 */
.L_x_2668:
[----:B------:R-:W-:Y:S05]  /*13a40*/  BSYNC B0 ;  /* 0x0000000000007941 */ /* 0x000fea0003800000 */
.L_x_2667:
        /* <DEDUP_REMOVED lines=9> */
.L_x_2669:
        /* <DEDUP_REMOVED lines=18> */
.L_x_2670:
[----:B------:R-:W-:Y:S01]  /*13c00*/  IMAD.MOV.U32 R12, RZ, RZ, 0x2 ;  /* 0x00000002ff0c7424 */ /* 0x000fe200078e00ff */
[----:B------:R-:W-:-:S05]  /*13c10*/  SEL R7, R14, RZ, P1 ;  /* 0x000000ff0e077207 */ /* 0x000fca0000800000 */
[----:B------:R-:W-:-:S04]  /*13c20*/  IMAD.IADD R3, R2, 0x1, R7 ;  /* 0x0000000102037824 */ /* 0x000fc800078e0207 */
[----:B------:R-:W-:-:S07]  /*13c30*/  IMAD.MOV.U32 R13, RZ, RZ, R3 ;  /* 0x000000ffff0d7224 */ /* 0x000fce00078e0003 */
[----:B------:R-:W-:Y:S05]  /*13c40*/  WARPSYNC.COLLECTIVE R15, `(.L_x_2671) ;  /* 0x000000000f087348 */ /* 0x000fea0003c00000 */
[----:B------:R0:W1:Y:S02]  /*13c50*/  SHFL.UP P6, R14, R13, R12, R11 ;  /* 0x0400000c0d0e7389 */ /* 0x00006400000c000b */
[----:B01----:R-:W-:Y:S01]  /*13c60*/  ENDCOLLECTIVE ;  /* 0x000000000000791b */ /* 0x003fe20003800000 */
.L_x_2671:
[----:B------:R-:W-:Y:S01]  /*13c70*/  IMAD.MOV.U32 R12, RZ, RZ, 0x4 ;  /* 0x00000004ff0c7424 */ /* 0x000fe200078e00ff */
[----:B------:R-:W-:-:S05]  /*13c80*/  SEL R14, R14, RZ, P2 ;  /* 0x000000ff0e0e7207 */ /* 0x000fca0001000000 */
[----:B------:R-:W-:-:S04]  /*13c90*/  IMAD.IADD R3, R3, 0x1, R14 ;  /* 0x0000000103037824 */ /* 0x000fc800078e020e */
[----:B------:R-:W-:-:S07]  /*13ca0*/  IMAD.MOV.U32 R13, RZ, RZ, R3 ;  /* 0x000000ffff0d7224 */ /* 0x000fce00078e0003 */
[----:B------:R-:W-:Y:S05]  /*13cb0*/  WARPSYNC.COLLECTIVE R15, `(.L_x_2672) ;  /* 0x000000000f087348 */ /* 0x000fea0003c00000 */
[----:B------:R0:W1:Y:S02]  /*13cc0*/  SHFL.UP P6, R14, R13, R12, R11 ;  /* 0x0400000c0d0e7389 */ /* 0x00006400000c000b */
[----:B01----:R-:W-:Y:S01]  /*13cd0*/  ENDCOLLECTIVE ;  /* 0x000000000000791b */ /* 0x003fe20003800000 */
.L_x_2672:
[----:B------:R-:W-:Y:S01]  /*13ce0*/  IMAD.MOV.U32 R12, RZ, RZ, 0x8 ;  /* 0x00000008ff0c7424 */ /* 0x000fe200078e00ff */
[----:B------:R-:W-:-:S05]  /*13cf0*/  SEL R14, R14, RZ, P3 ;  /* 0x000000ff0e0e7207 */ /* 0x000fca0001800000 */
[----:B------:R-:W-:-:S04]  /*13d00*/  IMAD.IADD R3, R3, 0x1, R14 ;  /* 0x0000000103037824 */ /* 0x000fc800078e020e */
[----:B------:R-:W-:-:S07]  /*13d10*/  IMAD.MOV.U32 R13, RZ, RZ, R3 ;  /* 0x000000ffff0d7224 */ /* 0x000fce00078e0003 */
[----:B------:R-:W-:Y:S05]  /*13d20*/  WARPSYNC.COLLECTIVE R15, `(.L_x_2673) ;  /* 0x000000000f087348 */ /* 0x000fea0003c00000 */
[----:B------:R0:W1:Y:S02]  /*13d30*/  SHFL.UP P6, R14, R13, R12, R11 ;  /* 0x0400000c0d0e7389 */ /* 0x00006400000c000b */
[----:B01----:R-:W-:Y:S01]  /*13d40*/  ENDCOLLECTIVE ;  /* 0x000000000000791b */ /* 0x003fe20003800000 */
.L_x_2673:
[----:B------:R-:W-:Y:S01]  /*13d50*/  IMAD.MOV.U32 R12, RZ, RZ, 0x10 ;  /* 0x00000010ff0c7424 */ /* 0x000fe200078e00ff */
[----:B------:R-:W-:-:S05]  /*13d60*/  SEL R14, R14, RZ, P4 ;  /* 0x000000ff0e0e7207 */ /* 0x000fca0002000000 */
[----:B------:R-:W-:-:S04]  /*13d70*/  IMAD.IADD R3, R3, 0x1, R14 ;  /* 0x0000000103037824 */ /* 0x000fc800078e020e */
[----:B------:R-:W-:-:S07]  /*13d80*/  IMAD.MOV.U32 R13, RZ, RZ, R3 ;  /* 0x000000ffff0d7224 */ /* 0x000fce00078e0003 */
[----:B------:R-:W-:Y:S05]  /*13d90*/  WARPSYNC.COLLECTIVE R15, `(.L_x_2674) ;  /* 0x000000000f087348 */ /* 0x000fea0003c00000 */
[----:B------:R0:W1:Y:S02]  /*13da0*/  SHFL.UP P6, R14, R13, R12, R11 ;  /* 0x0400000c0d0e7389 */ /* 0x00006400000c000b */
[----:B01----:R-:W-:Y:S01]  /*13db0*/  ENDCOLLECTIVE ;  /* 0x000000000000791b */ /* 0x003fe20003800000 */
.L_x_2674:
        /* <DEDUP_REMOVED lines=8> */
.L_x_2675:
[----:B------:R-:W-:Y:S05]  /*13e40*/  BRA `(.L_x_2676) ;  /* 0xffffffdc00187947 */ /* 0x000fea000383ffff */
.L_x_2615:
[----:B------:R-:W-:Y:S01]  /*13e50*/  BSSY B0, `(.L_x_2677) ;  /* 0x0000008000007945 */ /* 0x000fe20003800000 */
[----:B-----5:R-:W-:Y:S02]  /*13e60*/  IMAD.MOV.U32 R13, RZ, RZ, R2 ;  /* 0x000000ffff0d7224 */ /* 0x020fe400078e0002 */
[----:B------:R-:W-:Y:S02]  /*13e70*/  IMAD.MOV.U32 R12, RZ, RZ, 0x1 ;  /* 0x00000001ff0c7424 */ /* 0x000fe400078e00ff */
[----:B------:R-:W-:Y:S02]  /*13e80*/  IMAD.MOV.U32 R11, RZ, RZ, RZ ;  /* 0x000000ffff0b7224 */ /* 0x000fe400078e00ff */
[----:B------:R-:W-:-:S07]  /*13e90*/  IMAD.MOV.U32 R15, RZ, RZ, -0x1 ;  /* 0xffffffffff0f7424 */ /* 0x000fce00078e00ff */
[----:B012---:R-:W-:Y:S05]  /*13ea0*/  WARPSYNC.COLLECTIVE R15, `(.L_x_2678) ;  /* 0x000000000f087348 */ /* 0x007fea0003c00000 */
[----:B------:R3:W4:Y:S02]  /*13eb0*/  SHFL.UP P6, R14, R13, R12, R11 ;  /* 0x0400000c0d0e7389 */ /* 0x00072400000c000b */
[----:B01234-:R-:W-:Y:S01]  /*13ec0*/  ENDCOLLECTIVE ;  /* 0x000000000000791b */ /* 0x01ffe20003800000 */
.L_x_2678:
[----:B------:R-:W-:Y:S05]  /*13ed0*/  BSYNC B0 ;  /* 0x0000000000007941 */ /* 0x000fea0003800000 */
.L_x_2677:
        /* <DEDUP_REMOVED lines=9> */
.L_x_2679:
[----:B------:R-:W-:Y:S01]  /*13f70*/  IMAD.MOV.U32 R12, RZ, RZ, 0x4 ;  /* 0x00000004ff0c7424 */ /* 0x000fe200078e00ff */
[----:B------:R-:W-:-:S05]  /*13f80*/  SEL R14, R14, RZ, P2 ;  /* 0x000000ff0e0e7207 */ /* 0x000fca0001000000 */
[----:B------:R-:W-:-:S04]  /*13f90*/  IMAD.IADD R3, R3, 0x1, R14 ;  /* 0x0000000103037824 */ /* 0x000fc800078e020e */
[----:B------:R-:W-:-:S07]  /*13fa0*/  IMAD.MOV.U32 R13, RZ, RZ, R3 ;  /* 0x000000ffff0d7224 */ /* 0x000fce00078e0003 */
[----:B------:R-:W-:Y:S05]  /*13fb0*/  WARPSYNC.COLLECTIVE R15, `(.L_x_2680) ;  /* 0x000000000f087348 */ /* 0x000fea0003c00000 */
[----:B------:R0:W1:Y:S02]  /*13fc0*/  SHFL.UP P6, R14, R13, R12, R11 ;  /* 0x0400000c0d0e7389 */ /* 0x00006400000c000b */
[----:B01----:R-:W-:Y:S01]  /*13fd0*/  ENDCOLLECTIVE ;  /* 0x000000000000791b */ /* 0x003fe20003800000 */
.L_x_2680:
[----:B------:R-:W-:Y:S01]  /*13fe0*/  IMAD.MOV.U32 R12, RZ, RZ, 0x8 ;  /* 0x00000008ff0c7424 */ /* 0x000fe200078e00ff */
[----:B------:R-:W-:-:S05]  /*13ff0*/  SEL R14, R14, RZ, P3 ;  /* 0x000000ff0e0e7207 */ /* 0x000fca0001800000 */
[----:B------:R-:W-:-:S04]  /*14000*/  IMAD.IADD R3, R3, 0x1, R14 ;  /* 0x0000000103037824 */ /* 0x000fc800078e020e */
[----:B------:R-:W-:-:S07]  /*14010*/  IMAD.MOV.U32 R13, RZ, RZ, R3 ;  /* 0x000000ffff0d7224 */ /* 0x000fce00078e0003 */
[----:B------:R-:W-:Y:S05]  /*14020*/  WARPSYNC.COLLECTIVE R15, `(.L_x_2681) ;  /* 0x000000000f087348 */ /* 0x000fea0003c00000 */
[----:B------:R0:W1:Y:S02]  /*14030*/  SHFL.UP P6, R14, R13, R12, R11 ;  /* 0x0400000c0d0e7389 */ /* 0x00006400000c000b */
[----:B01----:R-:W-:Y:S01]  /*14040*/  ENDCOLLECTIVE ;  /* 0x000000000000791b */ /* 0x003fe20003800000 */
.L_x_2681:
[----:B------:R-:W-:Y:S01]  /*14050*/  IMAD.MOV.U32 R12, RZ, RZ, 0x10 ;  /* 0x00000010ff0c7424 */ /* 0x000fe200078e00ff */
[----:B------:R-:W-:-:S05]  /*14060*/  SEL R14, R14, RZ, P4 ;  /* 0x000000ff0e0e7207 */ /* 0x000fca0002000000 */
[----:B------:R-:W-:-:S04]  /*14070*/  IMAD.IADD R3, R3, 0x1, R14 ;  /* 0x0000000103037824 */ /* 0x000fc800078e020e */
[----:B------:R-:W-:-:S07]  /*14080*/  IMAD.MOV.U32 R13, RZ, RZ, R3 ;  /* 0x000000ffff0d7224 */ /* 0x000fce00078e0003 */
[----:B------:R-:W-:Y:S05]  /*14090*/  WARPSYNC.COLLECTIVE R15, `(.L_x_2682) ;  /* 0x000000000f087348 */ /* 0x000fea0003c00000 */
[----:B------:R0:W1:Y:S02]  /*140a0*/  SHFL.UP P6, R14, R13, R12, R11 ;  /* 0x0400000c0d0e7389 */ /* 0x00006400000c000b */
[----:B01----:R-:W-:Y:S01]  /*140b0*/  ENDCOLLECTIVE ;  /* 0x000000000000791b */ /* 0x003fe20003800000 */
.L_x_2682:
        /* <DEDUP_REMOVED lines=8> */
.L_x_2683:
[----:B------:R-:W-:Y:S05]  /*14140*/  BRA `(.L_x_2684) ;  /* 0xffffffd800f47947 */ /* 0x000fea000383ffff */
.L_x_2617:
[----:B------:R-:W-:Y:S01]  /*14150*/  BSSY B0, `(.L_x_2685) ;  /* 0x0000006000007945 */ /* 0x000fe20003800000 */
[----:B------:R-:W-:Y:S01]  /*14160*/  PLOP3.LUT P6, PT, P6, PT, PT, 0x8, 0x0 ;  /* 0x000000000000781c */ /* 0x000fe200037ce170 */
[----:B------:R-:W-:-:S12]  /*14170*/  IMAD.MOV.U32 R15, RZ, RZ, -0x1 ;  /* 0xffffffffff0f7424 */ /* 0x000fd800078e00ff */
[----:B0123-5:R-:W-:Y:S05]  /*14180*/  WARPSYNC.COLLECTIVE R15, `(.L_x_2686) ;  /* 0x000000000f087348 */ /* 0x02ffea0003c00000 */
[----:B------:R-:W-:Y:S01]  /*14190*/  VOTE.ANY R14, PT, P6 ;  /* 0x00000000000e7806 */ /* 0x000fe200030e0100 */
[----:B0123-5:R-:W-:Y:S06]  /*141a0*/  ENDCOLLECTIVE ;  /* 0x000000000000791b */ /* 0x02ffec0003800000 */
.L_x_2686:
[----:B------:R-:W-:Y:S05]  /*141b0*/  BSYNC B0 ;  /* 0x0000000000007941 */ /* 0x000fea0003800000 */
.L_x_2685:
        /* <DEDUP_REMOVED lines=9> */
.L_x_2687:
[----:B------:R-:W-:Y:S01]  /*14250*/  IMAD.MOV.U32 R17, RZ, RZ, R14 ;  /* 0x000000ffff117224 */ /* 0x000fe200078e000e */
[----:B------:R-:W-:Y:S06]  /*14260*/  BRA `(.L_x_2688) ;  /* 0xffffffd800e47947 */ /* 0x000fec000383ffff */
.L_x_2619:
[----:B------:R-:W-:Y:S01]  /*14270*/  BSSY B0, `(.L_x_2689) ;  /* 0x0000007000007945 */ /* 0x000fe20003800000 */
[----:B------:R-:W-:Y:S02]  /*14280*/  IMAD.MOV.U32 R13, RZ, RZ, R3 ;  /* 0x000000ffff0d7224 */ /* 0x000fe400078e0003 */
[----:B------:R-:W-:Y:S02]  /*14290*/  IMAD.MOV.U32 R11, RZ, RZ, 0x1f ;  /* 0x0000001fff0b7424 */ /* 0x000fe400078e00ff */
[----:B------:R-:W-:-:S07]  /*142a0*/  IMAD.MOV.U32 R15, RZ, RZ, -0x1 ;  /* 0xffffffffff0f7424 */ /* 0x000fce00078e00ff */
[----:B012345:R-:W-:Y:S05]  /*142b0*/  WARPSYNC.COLLECTIVE R15, `(.L_x_2690) ;  /* 0x000000000f087348 */ /* 0x03ffea0003c00000 */
[----:B------:R0:W0:Y:S02]  /*142c0*/  SHFL.IDX P6, R14, R13, R12, R11 ;  /* 0x0000000c0d0e7389 */ /* 0x00002400000c000b */
[----:B012345:R-:W-:Y:S01]  /*142d0*/  ENDCOLLECTIVE ;  /* 0x000000000000791b */ /* 0x03ffe20003800000 */
.L_x_2690:
[----:B------:R-:W-:Y:S05]  /*142e0*/  BSYNC B0 ;  /* 0x0000000000007941 */ /* 0x000fea0003800000 */
.L_x_2689:
[----:B------:R-:W-:Y:S01]  /*142f0*/  IMAD.MOV.U32 R5, RZ, RZ, R14 ;  /* 0x000000ffff057224 */ /* 0x000fe200078e000e */
[----:B------:R-:W-:Y:S06]  /*14300*/  BRA `(.L_x_2618) ;  /* 0xffffffd800d87947 */ /* 0x000fec000383ffff */
.L_x_2623:
[----:B0-----:R0:W4:Y:S02]  /*14310*/  SYNCS.PHASECHK.TRANS64.TRYWAIT P0, [R0+URZ+0x28820], R3 ;  /* 0x02882003000075a7 */ /* 0x001124000800017f */
[----:B----4-:R-:W-:Y:S05]  /*14320*/  @!P0 NANOSLEEP.SYNCS 0x989680 ;  /* 0x009896800000895d */ /* 0x010fea0003900000 */
[----:B------:R-:W4:Y:S02]  /*14330*/  @!P0 SYNCS.PHASECHK.TRANS64 P0, [R0+URZ+0x28820], R3 ;  /* 0x02882003000085a7 */ /* 0x000f24000800007f */
[----:B----4-:R-:W-:Y:S05]  /*14340*/  @!P0 BRA `(.L_x_2623) ;  /* 0xfffffffc00f08947 */ /* 0x010fea000383ffff */
[----:B------:R-:W-:Y:S05]  /*14350*/  BRA `(.L_x_2691) ;  /* 0xffffffe000587947 */ /* 0x000fea000383ffff */
.L_x_2624:
[----:B------:R-:W4:Y:S01]  /*14360*/  S2R R2, SR_TID.X ;  /* 0x0000000000027919 */ /* 0x000f220000002100 */
[----:B------:R-:W-:Y:S01]  /*14370*/  BSSY B0, `(.L_x_2692) ;  /* 0x000000a000007945 */ /* 0x000fe20003800000 */
[----:B------:R-:W-:Y:S02]  /*14380*/  IMAD.MOV.U32 R12, RZ, RZ, RZ ;  /* 0x000000ffff0c7224 */ /* 0x000fe400078e00ff */
[----:B------:R-:W-:Y:S02]  /*14390*/  IMAD.MOV.U32 R11, RZ, RZ, 0x1f ;  /* 0x0000001fff0b7424 */ /* 0x000fe400078e00ff */
[----:B------:R-:W-:Y:S01]  /*143a0*/  IMAD.MOV.U32 R15, RZ, RZ, -0x1 ;  /* 0xffffffffff0f7424 */ /* 0x000fe200078e00ff */
[----:B----4-:R-:W-:-:S04]  /*143b0*/  SHF.R.U32.HI R2, RZ, 0x5, R2 ;  /* 0x00000005ff027819 */ /* 0x010fc80000011602 */
[----:B------:R-:W-:-:S05]  /*143c0*/  LOP3.LUT R2, R2, 0x3, RZ, 0xc0, !PT ;  /* 0x0000000302027812 */ /* 0x000fca00078ec0ff */
[----:B------:R-:W-:-:S07]  /*143d0*/  IMAD.MOV.U32 R13, RZ, RZ, R2 ;  /* 0x000000ffff0d7224 */ /* 0x000fce00078e0002 */
[----:B0123-5:R-:W-:Y:S05]  /*143e0*/  WARPSYNC.COLLECTIVE R15, `(.L_x_2693) ;  /* 0x000000000f087348 */ /* 0x02ffea0003c00000 */
[----:B------:R4:W0:Y:S02]  /*143f0*/  SHFL.IDX P6, R14, R13, R12, R11 ;  /* 0x0000000c0d0e7389 */ /* 0x00082400000c000b */
[----:B012345:R-:W-:Y:S01]  /*14400*/  ENDCOLLECTIVE ;  /* 0x000000000000791b */ /* 0x03ffe20003800000 */
.L_x_2693:
[----:B------:R-:W-:Y:S05]  /*14410*/  BSYNC B0 ;  /* 0x0000000000007941 */ /* 0x000fea0003800000 */
.L_x_2692:
[----:B------:R-:W-:Y:S05]  /*14420*/  BRA `(.L_x_2694) ;  /* 0xffffffe000407947 */ /* 0x000fea000383ffff */
.L_x_2627:
[----:B------:R-:W-:Y:S01]  /*14430*/  BSSY B1, `(.L_x_2695) ;  /* 0x0000006000017945 */ /* 0x000fe20003800000 */
[----:B------:R-:W-:-:S07]  /*14440*/  IMAD.MOV.U32 R15, RZ, RZ, -0x1 ;  /* 0xffffffffff0f7424 */ /* 0x000fce00078e00ff */
[----:B-12345:R-:W-:Y:S05]  /*14450*/  WARPSYNC.COLLECTIVE R15, `(.L_x_2696) ;  /* 0x000000000f0c7348 */ /* 0x03efea0003c00000 */
[----:B------:R-:W-:Y:S02]  /*14460*/  ELECT P6, UR62, PT ;  /* 0x00000000003e782f */ /* 0x000fe400038c0000 */
[----:B------:R-:W-:Y:S01]  /*14470*/  MOV R14, UR62 ;  /* 0x0000003e000e7c02 */ /* 0x000fe20008000f00 */
[----:B-12345:R-:W-:Y:S10]  /*14480*/  ENDCOLLECTIVE ;  /* 0x000000000000791b */ /* 0x03eff40003800000 */
.L_x_2696:
[----:B------:R-:W-:Y:S05]  /*14490*/  BSYNC B1 ;  /* 0x0000000000017941 */ /* 0x000fea0003800000 */
.L_x_2695:
[----:B------:R-:W-:Y:S05]  /*144a0*/  BRA `(.L_x_2697) ;  /* 0xffffffe000387947 */ /* 0x000fea000383ffff */
.L_x_2629:
[----:B0-----:R0:W2:Y:S02]  /*144b0*/  SYNCS.PHASECHK.TRANS64.TRYWAIT P0, [R6+URZ], R5 ;  /* 0x00000005060075a7 */ /* 0x0010a4000800017f */
[----:B--2---:R-:W-:Y:S05]  /*144c0*/  @!P0 NANOSLEEP.SYNCS 0x989680 ;  /* 0x009896800000895d */ /* 0x004fea0003900000 */
[----:B------:R-:W2:Y:S02]  /*144d0*/  @!P0 SYNCS.PHASECHK.TRANS64 P0, [R6+URZ], R5 ;  /* 0x00000005060085a7 */ /* 0x000ea4000800007f */
[----:B--2---:R-:W-:Y:S05]  /*144e0*/  @!P0 BRA `(.L_x_2629) ;  /* 0xfffffffc00f08947 */ /* 0x004fea000383ffff */
[----:B------:R-:W-:Y:S05]  /*144f0*/  BRA `(.L_x_2698) ;  /* 0xffffffe000747947 */ /* 0x000fea000383ffff */
.L_x_2630:
[----:B--2---:R2:W3:Y:S02]  /*14500*/  SYNCS.PHASECHK.TRANS64.TRYWAIT P0, [R7+URZ], R2 ;  /* 0x00000002070075a7 */ /* 0x0044e4000800017f */
[----:B---3--:R-:W-:Y:S05]  /*14510*/  @!P0 NANOSLEEP.SYNCS 0x989680 ;  /* 0x009896800000895d */ /* 0x008fea0003900000 */
[----:B------:R-:W3:Y:S02]  /*14520*/  @!P0 SYNCS.PHASECHK.TRANS64 P0, [R7+URZ], R2 ;  /* 0x00000002070085a7 */ /* 0x000ee4000800007f */
[----:B---3--:R-:W-:Y:S05]  /*14530*/  @!P0 BRA `(.L_x_2630) ;  /* 0xfffffffc00f08947 */ /* 0x008fea000383ffff */
[----:B------:R-:W-:Y:S05]  /*14540*/  BRA `(.L_x_2699) ;  /* 0xffffffe000687947 */ /* 0x000fea000383ffff */
.L_x_2632:
[----:B---3--:R3:W4:Y:S02]  /*14550*/  SYNCS.PHASECHK.TRANS64.TRYWAIT P0, [R4+URZ], R5 ;  /* 0x00000005040075a7 */ /* 0x008724000800017f */
[----:B----4-:R-:W-:Y:S05]  /*14560*/  @!P0 NANOSLEEP.SYNCS 0x989680 ;  /* 0x009896800000895d */ /* 0x010fea0003900000 */
[----:B------:R-:W4:Y:S02]  /*14570*/  @!P0 SYNCS.PHASECHK.TRANS64 P0, [R4+URZ], R5 ;  /* 0x00000005040085a7 */ /* 0x000f24000800007f */
[----:B----4-:R-:W-:Y:S05]  /*14580*/  @!P0 BRA `(.L_x_2632) ;  /* 0xfffffffc00f08947 */ /* 0x010fea000383ffff */
[----:B------:R-:W-:Y:S05]  /*14590*/  BRA `(.L_x_2700) ;  /* 0xffffffe000707947 */ /* 0x000fea000383ffff */
.L_x_2701:
        /* <DEDUP_REMOVED lines=14> */
.L_x_3225:


//--------------------- .text._ZN7cutlass13device_kernelIN5flash11enable_sm90INS1_16FlashAttnFwdSm90INS1_25CollectiveMainloopFwdSm90ILi2EN4cute5tupleIJNS5_1CILi1EEES8_S8_EEENS6_IJNS7_ILi128EEESA_SA_EEELi128ENS_10bfloat16_tEfNS_4arch4Sm90ELb1ELb0ELb1ELb1ELb0ELb1ELb0ELb1ELb1ELb1ELb0ELb0EEENS1_21CollectiveEpilogueFwdISB_S9_SC_SE_Li256ELb1ELb1ELb0ELb0EEENS1_36VarlenDynamicPersistentTileSchedulerILi128ELi128ELi256ELi128ELb0ELb1ELb1ELb1ELb1ELb1EEEEEEEEEvNT_6ParamsE --------------------------
	.section	.text._ZN7cutlass13device_kernelIN5flash11enable_sm90INS1_16FlashAttnFwdSm90INS1_25CollectiveMainloopFwdSm90ILi2EN4cute5tupleIJNS5_1CILi1EEES8_S8_EEENS6_IJNS7_ILi128EEESA_SA_EEELi128ENS_10bfloat16_tEfNS_4arch4Sm90ELb1ELb0ELb1ELb1ELb0ELb1ELb0ELb1ELb1ELb1ELb0ELb0EEENS1_21CollectiveEpilogueFwdISB_S9_SC_SE_Li256ELb1ELb1ELb0ELb0EEENS1_36VarlenDynamicPersistentTileSchedulerILi128ELi128ELi256ELi128ELb0ELb1ELb1ELb1ELb1ELb1EEEEEEEEEvNT_6ParamsE,"ax",@progbits
	.align	128
.text._ZN7cutlass13device_kernelIN5flash11enable_sm90INS1_16FlashAttnFwdSm90INS1_25CollectiveMainloopFwdSm90ILi2EN4cute5tupleIJNS5_1CILi1EEES8_S8_EEENS6_IJNS7_ILi128EEESA_SA_EEELi128ENS_10bfloat16_tEfNS_4arch4Sm90ELb1ELb0ELb1ELb1ELb0ELb1ELb0ELb1ELb1ELb1ELb0ELb0EEENS1_21CollectiveEpilogueFwdISB_S9_SC_SE_Li256ELb1ELb1ELb0ELb0EEENS1_36VarlenDynamicPersistentTileSchedulerILi128ELi128ELi256ELi128ELb0ELb1ELb1ELb1ELb1ELb1EEEEEEEEEvNT_6ParamsE:
        .type           _ZN7cutlass13device_kernelIN5flash11enable_sm90INS1_16FlashAttnFwdSm90INS1_25CollectiveMainloopFwdSm90ILi2EN4cute5tupleIJNS5_1CILi1EEES8_S8_EEENS6_IJNS7_ILi128EEESA_SA_EEELi128ENS_10bfloat16_tEfNS_4arch4Sm90ELb1ELb0ELb1ELb1ELb0ELb1ELb0ELb1ELb1ELb1ELb0ELb0EEENS1_21CollectiveEpilogueFwdISB_S9_SC_SE_Li256ELb1ELb1ELb0ELb0EEENS1_36VarlenDynamicPersistentTileSchedulerILi128ELi128ELi256ELi128ELb0ELb1ELb1ELb1ELb1ELb1EEEEEEEEEvNT_6ParamsE,@function
        .size           _ZN7cutlass13device_kernelIN5flash11enable_sm90INS1_16FlashAttnFwdSm90INS1_25CollectiveMainloopFwdSm90ILi2EN4cute5tupleIJNS5_1CILi1EEES8_S8_EEENS6_IJNS7_ILi128EEESA_SA_EEELi128ENS_10bfloat16_tEfNS_4arch4Sm90ELb1ELb0ELb1ELb1ELb0ELb1ELb0ELb1ELb1ELb1ELb0ELb0EEENS1_21CollectiveEpilogueFwdISB_S9_SC_SE_Li256ELb1ELb1ELb0ELb0EEENS1_36VarlenDynamicPersistentTileSchedulerILi128ELi128ELi256ELi128ELb0ELb1ELb1ELb1ELb1ELb1EEEEEEEEEvNT_6ParamsE,(.L_x_3226 - _ZN7cutlass13device_kernelIN5flash11enable_sm90INS1_16FlashAttnFwdSm90INS1_25CollectiveMainloopFwdSm90ILi2EN4cute5tupleIJNS5_1CILi1EEES8_S8_EEENS6_IJNS7_ILi128EEESA_SA_EEELi128ENS_10bfloat16_tEfNS_4arch4Sm90ELb1ELb0ELb1ELb1ELb0ELb1ELb0ELb1ELb1ELb1ELb0ELb0EEENS1_21CollectiveEpilogueFwdISB_S9_SC_SE_Li256ELb1ELb1ELb0ELb0EEENS1_36VarlenDynamicPersistentTileSchedulerILi128ELi128ELi256ELi128ELb0ELb1ELb1ELb1ELb1ELb1EEEEEEEEEvNT_6ParamsE)
        .other          _ZN7cutlass13device_kernelIN5flash11enable_sm90INS1_16FlashAttnFwdSm90INS1_25CollectiveMainloopFwdSm90ILi2EN4cute5tupleIJNS5_1CILi1EEES8_S8_EEENS6_IJNS7_ILi128EEESA_SA_EEELi128ENS_10bfloat16_tEfNS_4arch4Sm90ELb1ELb0ELb1ELb1ELb0ELb1ELb0ELb1ELb1ELb1ELb0ELb0EEENS1_21CollectiveEpilogueFwdISB_S9_SC_SE_Li256ELb1ELb1ELb0ELb0EEENS1_36VarlenDynamicPersistentTileSchedulerILi128ELi128ELi256ELi128ELb0ELb1ELb1ELb1ELb1ELb1EEEEEEEEEvNT_6ParamsE,@"STO_CUDA_ENTRY STV_DEFAULT"
_ZN7cutlass13device_kernelIN5flash11enable_sm90INS1_16FlashAttnFwdSm90INS1_25CollectiveMainloopFwdSm90ILi2EN4cute5tupleIJNS5_1CILi1EEES8_S8_EEENS6_IJNS7_ILi128EEESA_SA_EEELi128ENS_10bfloat16_tEfNS_4arch4Sm90ELb1ELb0ELb1ELb1ELb0ELb1ELb0ELb1ELb1ELb1ELb0ELb0EEENS1_21CollectiveEpilogueFwdISB_S9_SC_SE_Li256ELb1ELb1ELb0ELb0EEENS1_36VarlenDynamicPersistentTileSchedulerILi128ELi128ELi256ELi128ELb0ELb1ELb1ELb1ELb1ELb1EEEEEEEEEvNT_6ParamsE:
        /* <DEDUP_REMOVED lines=23> */
.L_x_2703:
[----:B------:R-:W-:Y:S05]  /*0170*/  BSYNC B0 ;  /* 0x0000000000007941 */ /* 0x000fea0003800000 */
.L_x_2702:
        /* <DEDUP_REMOVED lines=40> */
.L_x_2704:
        /* <DEDUP_REMOVED lines=22> */
.L_x_2705:
        /* <DEDUP_REMOVED lines=18> */
.L_x_2706:
        /* <DEDUP_REMOVED lines=22> */
.L_x_2707:
        /* <DEDUP_REMOVED lines=22> */
.L_x_2708:
        /* <DEDUP_REMOVED lines=9> */
.L_x_2711:
        /* <DEDUP_REMOVED lines=38> */
[----:B------:R-:W-:-:S02]  /*0c30*/  LOP3.LUT R12, R12, 0xfffffffc, RZ, 0xc0, !PT ;  /* 0xfffffffc0c0c7812 */ /* 0x000fc400078ec0ff */
[----:B------:R-:W-:Y:S02]  /*0c40*/  LEA.HI R8, R9, R220, RZ, 0x2 ;  /* 0x000000dc09087211 */ /* 0x000fe400078f10ff */
[CC--:B------:R-:W-:Y:S01]  /*0c50*/  LEA.HI R22, R0.reuse, R231.reuse, RZ, 0x3 ;  /* 0x000000e700167211 */ /* 0x0c0fe200078f18ff */
[----:B------:R-:W-:Y:S01]  /*0c60*/  IMAD.IADD R12, R231, 0x1, -R12 ;  /* 0x00000001e70c7824 */ /* 0x000fe200078e0a0c */
[--C-:B------:R-:W-:Y:S02]  /*0c70*/  SHF.R.S32.HI R10, RZ, 0x2, R8.reuse ;  /* 0x00000002ff0a7819 */ /* 0x100fe40000011408 */
[----:B------:R-:W-:Y:S02]  /*0c80*/  SHF.R.S32.HI R7, RZ, 0x1f, R8 ;  /* 0x0000001fff077819 */ /* 0x000fe40000011408 */
[----:B------:R-:W-:Y:S02]  /*0c90*/  LEA.HI R0, R0, R231, RZ, 0x6 ;  /* 0x000000e700007211 */ /* 0x000fe400078f30ff */
[----:B------:R-:W-:-:S02]  /*0ca0*/  LEA.HI R7, R7, R10, RZ, 0x3 ;  /* 0x0000000a07077211 */ /* 0x000fc400078f18ff */
[----:B------:R-:W-:Y:S01]  /*0cb0*/  LOP3.LUT R206, R22, 0xfffffff8, RZ, 0xc0, !PT ;  /* 0xfffffff816ce7812 */ /* 0x000fe200078ec0ff */
[----:B------:R-:W-:Y:S01]  /*0cc0*/  IMAD.SHL.U32 R0, R0, 0x8, RZ ;  /* 0x0000000800007824 */ /* 0x000fe200078e00ff */
[----:B------:R-:W-:Y:S01]  /*0cd0*/  LOP3.LUT R11, R7, 0xfffffff8, RZ, 0xc0, !PT ;  /* 0xfffffff8070b7812 */ /* 0x000fe200078ec0ff */
[----:B------:R-:W-:Y:S01]  /*0ce0*/  IMAD R7, R6, 0x40, R5 ;  /* 0x0000004006077824 */ /* 0x000fe200078e0205 */
[----:B------:R-:W-:Y:S01]  /*0cf0*/  SHF.R.S32.HI R5, RZ, 0x4, R4 ;  /* 0x00000004ff057819 */ /* 0x000fe20000011404 */
[----:B------:R-:W-:Y:S01]  /*0d00*/  IMAD.IADD R206, R231, 0x1, -R206 ;  /* 0x00000001e7ce7824 */ /* 0x000fe200078e0ace */
[----:B------:R-:W-:Y:S01]  /*0d10*/  LEA.HI R6, R12, R12, RZ, 0x1 ;  /* 0x0000000c0c067211 */ /* 0x000fe200078f08ff */
[----:B------:R-:W-:Y:S01]  /*0d20*/  IMAD.IADD R10, R10, 0x1, -R11 ;  /* 0x000000010a0a7824 */ /* 0x000fe200078e0a0b */
[----:B------:R-:W-:Y:S01]  /*0d30*/  LEA.HI R4, R4, R5, RZ, 0x1 ;  /* 0x0000000504047211 */ /* 0x000fe200078f08ff */
[C---:B------:R-:W-:Y:S01]  /*0d40*/  IMAD.SHL.U32 R16, R206.reuse, 0x8, RZ ;  /* 0x00000008ce107824 */ /* 0x040fe200078e00ff */
[----:B------:R-:W-:Y:S01]  /*0d50*/  SHF.R.S32.HI R22, RZ, 0x3, R22 ;  /* 0x00000003ff167819 */ /* 0x000fe20000011416 */
[----:B------:R-:W-:Y:S01]  /*0d60*/  IMAD.SHL.U32 R18, R206, 0x4, RZ ;  /* 0x00000004ce127824 */ /* 0x000fe200078e00ff */
[----:B------:R-:W-:Y:S01]  /*0d70*/  LOP3.LUT R4, R4, 0x1ffffffe, RZ, 0xc0, !PT ;  /* 0x1ffffffe04047812 */ /* 0x000fe200078ec0ff */
[----:B------:R-:W-:Y:S01]  /*0d80*/  VIADD R187, R16, 0x40 ;  /* 0x0000004010bb7836 */ /* 0x000fe20000000000 */
[----:B------:R-:W-:Y:S01]  /*0d90*/  SHF.R.S32.HI R224, RZ, 0x7, R3 ;  /* 0x00000007ffe07819 */ /* 0x000fe20000011403 */
[----:B------:R-:W-:Y:S01]  /*0da0*/  VIADD R213, R22, 0x20 ;  /* 0x0000002016d57836 */ /* 0x000fe20000000000 */
[----:B------:R-:W-:Y:S01]  /*0db0*/  LEA.HI R9, R9, R220, RZ, 0x5 ;  /* 0x000000dc09097211 */ /* 0x000fe200078f28ff */
[----:B------:R-:W-:Y:S01]  /*0dc0*/  IMAD.IADD R4, R5, 0x1, -R4 ;  /* 0x0000000105047824 */ /* 0x000fe200078e0a04 */
[----:B------:R-:W-:Y:S01]  /*0dd0*/  LOP3.LUT R5, R6, 0x1ffffffe, RZ, 0xc0, !PT ;  /* 0x1ffffffe06057812 */ /* 0x000fe200078ec0ff */
[C---:B------:R-:W-:Y:S01]  /*0de0*/  VIADD R212, R22.reuse, 0x40 ;  /* 0x0000004016d47836 */ /* 0x040fe20000000000 */
[----:B------:R-:W-:Y:S01]  /*0df0*/  LEA.HI R3, R3, R224, RZ, 0x1 ;  /* 0x000000e003037211 */ /* 0x000fe200078f08ff */
[----:B------:R-:W-:Y:S01]  /*0e00*/  VIADD R211, R22, 0x60 ;  /* 0x0000006016d37836 */ /* 0x000fe20000000000 */
[----:B------:R-:W-:Y:S01]  /*0e10*/  SHF.R.S32.HI R9, RZ, 0x5, R9 ;  /* 0x00000005ff097819 */ /* 0x000fe20000011409 */
[----:B------:R-:W-:Y:S01]  /*0e20*/  IMAD R226, R4, 0x8, R7 ;  /* 0x0000000804e27824 */ /* 0x000fe200078e0207 */
[----:B------:R-:W-:Y:S01]  /*0e30*/  LOP3.LUT R3, R3, 0x3fffffe, RZ, 0xc0, !PT ;  /* 0x03fffffe03037812 */ /* 0x000fe200078ec0ff */
[----:B------:R-:W-:Y:S01]  /*0e40*/  IMAD.IADD R204, R12, 0x1, -R5 ;  /* 0x000000010ccc7824 */ /* 0x000fe200078e0a05 */
[----:B------:R-:W-:Y:S01]  /*0e50*/  LOP3.LUT R201, R0, 0xfffffe00, RZ, 0xc0, !PT ;  /* 0xfffffe0000c97812 */ /* 0x000fe200078ec0ff */
[----:B------:R-:W-:Y:S01]  /*0e60*/  IMAD R10, R9, 0x10, R10 ;  /* 0x00000010090a7824 */ /* 0x000fe200078e020a */
[----:B------:R-:W-:Y:S01]  /*0e70*/  SHF.R.S32.HI R0, RZ, 0x1f, R213 ;  /* 0x0000001fff007819 */ /* 0x000fe200000114d5 */
[----:B------:R-:W-:Y:S01]  /*0e80*/  IMAD.IADD R3, R224, 0x1, -R3 ;  /* 0x00000001e0037824 */ /* 0x000fe200078e0a03 */
        /* <DEDUP_REMOVED lines=9> */
[----:B------:R-:W-:Y:S01]  /*0f20*/  IMAD R225, R3, 0x40, R10 ;  /* 0x0000004003e17824 */ /* 0x000fe200078e020a */
        /* <DEDUP_REMOVED lines=9> */
[----:B------:R-:W-:Y:S01]  /*0fc0*/  IMAD R204, R204, 0x8, R225 ;  /* 0x00000008cccc7824 */ /* 0x000fe200078e02e1 */
[----:B------:R-:W-:-:S02]  /*0fd0*/  LOP3.LUT R205, R3, 0x38, R16, 0xf8, !PT ;  /* 0x0000003803cd7812 */ /* 0x000fc400078ef810 */
[----:B------:R-:W-:Y:S02]  /*0fe0*/  SHF.R.U32.HI R230, RZ, 0x3, R196 ;  /* 0x00000003ffe67819 */ /* 0x000fe400000116c4 */
[--C-:B------:R-:W-:Y:S02]  /*0ff0*/  LOP3.LUT R3, R196, 0x38, R16.reuse, 0xf8, !PT ;  /* 0x00000038c4037812 */ /* 0x100fe400078ef810 */
[----:B------:R-:W-:Y:S02]  /*1000*/  SHF.R.U32.HI R229, RZ, 0x3, R195 ;  /* 0x00000003ffe57819 */ /* 0x000fe400000116c3 */
[----:B------:R-:W-:Y:S02]  /*1010*/  LOP3.LUT R6, R195, 0x38, R16, 0xf8, !PT ;  /* 0x00000038c3067812 */ /* 0x000fe400078ef810 */
[----:B------:R-:W-:Y:S02]  /*1020*/  SHF.R.U32.HI R228, RZ, 0x3, R194 ;  /* 0x00000003ffe47819 */ /* 0x000fe400000116c2 */
[----:B------:R-:W-:-:S02]  /*1030*/  LOP3.LUT R7, R194, 0x38, R16, 0xf8, !PT ;  /* 0x00000038c2077812 */ /* 0x000fc400078ef810 */
[----:B------:R-:W-:Y:S02]  /*1040*/  LOP3.LUT R199, R0, 0xfffffe00, RZ, 0xc0, !PT ;  /* 0xfffffe0000c77812 */ /* 0x000fe400078ec0ff */
[----:B------:R-:W-:Y:S02]  /*1050*/  LOP3.LUT R198, R5, 0xfffffe00, RZ, 0xc0, !PT ;  /* 0xfffffe0005c67812 */ /* 0x000fe400078ec0ff */
[----:B------:R-:W-:Y:S02]  /*1060*/  LOP3.LUT R197, R4, 0xfffffe00, RZ, 0xc0, !PT ;  /* 0xfffffe0004c57812 */ /* 0x000fe400078ec0ff */
[----:B------:R-:W-:Y:S02]  /*1070*/  LOP3.LUT R203, R8, 0x7ffffffc, RZ, 0xc0, !PT ;  /* 0x7ffffffc08cb7812 */ /* 0x000fe400078ec0ff */
[----:B------:R-:W-:Y:S02]  /*1080*/  LOP3.LUT R205, R201, R205, R200, 0xf6, !PT ;  /* 0x000000cdc9cd7212 */ /* 0x000fe400078ef6c8 */
[----:B------:R-:W-:Y:S01]  /*1090*/  LOP3.LUT R0, R199, R3, R230, 0xf6, !PT ;  /* 0x00000003c7007212 */ /* 0x000fe200078ef6e6 */
[----:B------:R-:W-:Y:S01]  /*10a0*/  IMAD.IADD R203, R220, 0x1, -R203 ;  /* 0x00000001dccb7824 */ /* 0x000fe200078e0acb */
        /* <DEDUP_REMOVED lines=10> */
[----:B------:R-:W-:Y:S02]  /*1150*/  SHF.R.S32.HI R215, RZ, 0x1f, R187 ;  /* 0x0000001fffd77819 */ /* 0x000fe400000114bb */
[----:B--2---:R-:W-:-:S07]  /*1160*/  LOP3.LUT R189, R13, 0x1, RZ, 0xfc, !PT ;  /* 0x000000010dbd7812 */ /* 0x004fce00078efcff */
.L_x_2915:
[----:B0---4-:R-:W0:Y:S02]  /*1170*/  LDC.64 R4, c[0x0][0xc88] ;  /* 0x00032200ff047b82 */ /* 0x011e240000000a00 */
        /* <DEDUP_REMOVED lines=9> */
[----:B------:R-:W-:Y:S01]  /*1210*/  IMAD.MOV.U32 R31, RZ, RZ, RZ ;  /* 0x000000ffff1f7224 */ /* 0x000fe200078e00ff */
[----:B------:R-:W-:-:S02]  /*1220*/  ISETP.NE.AND.EX P1, PT, RZ, UR5, PT, P1 ;  /* 0x00000005ff007c0c */ /* 0x000fc4000bf25310 */
[----:B------:R-:W-:Y:S02]  /*1230*/  ISETP.NE.AND.EX P0, PT, RZ, UR7, PT, P0 ;  /* 0x00000007ff007c0c */ /* 0x000fe4000bf05300 */
[----:B--2---:R-:W-:Y:S01]  /*1240*/  SHF.R.S32.HI R217, RZ, 0x1f, R210 ;  /* 0x0000001fffd97819 */ /* 0x004fe200000114d2 */
[----:B------:R-:W-:-:S08]  /*1250*/  IMAD.SHL.U32 R208, R210, 0x4, RZ ;  /* 0x00000004d2d07824 */ /* 0x000fd000078e00ff */
[C---:B------:R-:W-:Y:S02]  /*1260*/  @P1 LEA R6, P2, R210.reuse, UR4, 0x2 ;  /* 0x00000004d2061c11 */ /* 0x040fe4000f8410ff */
[C-C-:B------:R-:W-:Y:S02]  /*1270*/  SHF.L.U64.HI R209, R210.reuse, 0x2, R217.reuse ;  /* 0x00000002d2d17819 */ /* 0x140fe400000102d9 */
[----:B------:R-:W-:Y:S02]  /*1280*/  @P1 LEA.HI.X R7, R210, UR5, R217, 0x2, P2 ;  /* 0x00000005d2071c11 */ /* 0x000fe400090f14d9 */
[----:B------:R-:W-:Y:S01]  /*1290*/  ISETP.NE.U32.AND P2, PT, RZ, UR8, PT ;  /* 0x00000008ff007c0c */ /* 0x000fe2000bf45070 */
[----:B------:R-:W-:Y:S01]  /*12a0*/  ULDC UR4, c[0x0][0x288] ;  /* 0x0000a20000047ab9 */ /* 0x000fe20000000800 */
[----:B------:R-:W-:Y:S01]  /*12b0*/  IADD3 R8, P3, R208, UR6, RZ ;  /* 0x00000006d0087c10 */ /* 0x000fe2000ff7e0ff */
[----:B------:R0:W5:Y:S01]  /*12c0*/  @P1 LDG.E R3, desc[UR40][R6.64] ;  /* 0x0000002806031981 */ /* 0x000162000c1e1900 */
[----:B------:R-:W-:Y:S01]  /*12d0*/  ISETP.NE.AND.EX P2, PT, RZ, UR9, PT, P2 ;  /* 0x00000009ff007c0c */ /* 0x000fe2000bf45320 */
[----:B------:R-:W-:Y:S01]  /*12e0*/  IMAD.U32 R192, RZ, RZ, UR4 ;  /* 0x00000004ffc07e24 */ /* 0x000fe2000f8e00ff */
[----:B------:R-:W-:Y:S01]  /*12f0*/  IADD3.X R9, R209, UR7, RZ, P3, !PT ;  /* 0x00000007d1097c10 */ /* 0x000fe20009ffe4ff */
[----:B------:R-:W-:-:S04]  /*1300*/  ULDC.64 UR4, c[0x0][0x418] ;  /* 0x0001060000047ab9 */ /* 0x000fc80000000a00 */
[----:B------:R0:W5:Y:S06]  /*1310*/  @P0 LDG.E R31, desc[UR40][R8.64] ;  /* 0x00000028081f0981 */ /* 0x00016c000c1e1900 */
[----:B------:R-:W-:-:S04]  /*1320*/  @P2 IADD3 R4, P1, R208, UR8, RZ ;  /* 0x00000008d0042c10 */ /* 0x000fc8000ff3e0ff */
[----:B------:R-:W-:-:S05]  /*1330*/  @P2 IADD3.X R5, R209, UR9, RZ, P1, !PT ;  /* 0x00000009d1052c10 */ /* 0x000fca0008ffe4ff */
        /* <DEDUP_REMOVED lines=9> */
[----:B------:R-:W-:Y:S02]  /*13d0*/  IMAD.U32 R28, RZ, RZ, UR4 ;  /* 0x00000004ff1c7e24 */ /* 0x000fe4000f8e00ff */
[----:B------:R-:W-:Y:S01]  /*13e0*/  IMAD.MOV.U32 R27, RZ, RZ, R210 ;  /* 0x000000ffff1b7224 */ /* 0x000fe200078e00d2 */
[----:B0--3--:R-:W-:Y:S06]  /*13f0*/  @P2 BRA `(.L_x_2713) ;  /* 0x0000000000242947 */ /* 0x009fec0003800000 */
        /* <DEDUP_REMOVED lines=9> */
.L_x_2713:
[----:B------:R-:W-:Y:S01]  /*1490*/  ULDC.64 UR4, c[0x0][0xa20] ;  /* 0x0002880000047ab9 */ /* 0x000fe20000000a00 */
[----:B------:R-:W-:Y:S01]  /*14a0*/  IMAD.MOV.U32 R207, RZ, RZ, R30 ;  /* 0x000000ffffcf7224 */ /* 0x000fe200078e001e */
[----:B------:R-:W-:-:S04]  /*14b0*/  ISETP.NE.U32.AND P1, PT, RZ, UR4, PT ;  /* 0x00000004ff007c0c */ /* 0x000fc8000bf25070 */
[----:B------:R-:W-:-:S13]  /*14c0*/  ISETP.NE.AND.EX P1, PT, RZ, UR5, PT, P1 ;  /* 0x00000005ff007c0c */ /* 0x000fda000bf25310 */
[----:B------:R-:W-:Y:S05]  /*14d0*/  @!P1 BRA `(.L_x_2714) ;  /* 0x0000000000109947 */ /* 0x000fea0003800000 */
[----:B------:R-:W-:-:S04]  /*14e0*/  IADD3 R4, P0, R208, UR4, RZ ;  /* 0x00000004d0047c10 */ /* 0x000fc8000ff1e0ff */
[----:B------:R-:W-:-:S05]  /*14f0*/  IADD3.X R5, R209, UR5, RZ, P0, !PT ;  /* 0x00000005d1057c10 */ /* 0x000fca00087fe4ff */
[----:B------:R0:W5:Y:S01]  /*1500*/  LDG.E R28, desc[UR40][R4.64] ;  /* 0x00000028041c7981 */ /* 0x000162000c1e1900 */
[----:B------:R-:W-:Y:S05]  /*1510*/  BRA `(.L_x_2715) ;  /* 0x0000000000107947 */ /* 0x000fea0003800000 */
.L_x_2714:
[----:B------:R-:W-:Y:S05]  /*1520*/  @!P0 BRA `(.L_x_2715) ;  /* 0x00000000000c8947 */ /* 0x000fea0003800000 */
[----:B------:R-:W2:Y:S04]  /*1530*/  LDG.E R5, desc[UR40][R8.64] ;  /* 0x0000002808057981 */ /* 0x000ea8000c1e1900 */
[----:B------:R-:W2:Y:S02]  /*1540*/  LDG.E R28, desc[UR40][R8.64+0x4] ;  /* 0x00000428081c7981 */ /* 0x000ea4000c1e1900 */
[----:B--2---:R-:W-:-:S07]  /*1550*/  IMAD.IADD R28, R28, 0x1, -R5 ;  /* 0x000000011c1c7824 */ /* 0x004fce00078e0a05 */
.L_x_2715:
[----:B------:R-:W-:Y:S01]  /*1560*/  ULDC.64 UR4, c[0x0][0xa10] ;  /* 0x0002840000047ab9 */ /* 0x000fe20000000a00 */
[----:B------:R-:W1:Y:S01]  /*1570*/  LDC R8, c[0x0][0x448] ;  /* 0x00011200ff087b82 */ /* 0x000e620000000800 */
[----:B------:R-:W-:-:S04]  /*1580*/  ISETP.NE.U32.AND P0, PT, RZ, UR4, PT ;  /* 0x00000004ff007c0c */ /* 0x000fc8000bf05070 */
[----:B------:R-:W-:Y:S01]  /*1590*/  ISETP.NE.AND.EX P0, PT, RZ, UR5, PT, P0 ;  /* 0x00000005ff007c0c */ /* 0x000fe2000bf05300 */
[----:B------:R-:W-:-:S12]  /*15a0*/  ULDC.64 UR4, c[0x0][0xa30] ;  /* 0x00028c0000047ab9 */ /* 0x000fd80000000a00 */
[----:B0-----:R-:W0:Y:S02]  /*15b0*/  @P0 LDC.64 R4, c[0x0][0xa10] ;  /* 0x00028400ff040b82 */ /* 0x001e240000000a00 */
[----:B0-----:R-:W-:-:S05]  /*15c0*/  @P0 IMAD.WIDE R4, R27, 0x4, R4 ;  /* 0x000000041b040825 */ /* 0x001fca00078e0204 */
[----:B------:R-:W2:Y:S04]  /*15d0*/  @P0 LDG.E R0, desc[UR40][R4.64] ;  /* 0x0000002804000981 */ /* 0x000ea8000c1e1900 */
[----:B------:R0:W2:Y:S01]  /*15e0*/  @P0 LDG.E R9, desc[UR40][R4.64+0x4] ;  /* 0x0000042804090981 */ /* 0x0000a2000c1e1900 */
[----:B------:R-:W-:Y:S01]  /*15f0*/  ISETP.NE.U32.AND P1, PT, RZ, UR4, PT ;  /* 0x00000004ff007c0c */ /* 0x000fe2000bf25070 */
[----:B-----5:R-:W-:-:S03]  /*1600*/  IMAD.MOV.U32 R113, RZ, RZ, R28 ;  /* 0x000000ffff717224 */ /* 0x020fc600078e001c */
[----:B------:R-:W-:-:S13]  /*1610*/  ISETP.NE.AND.EX P1, PT, RZ, UR5, PT, P1 ;  /* 0x00000005ff007c0c */ /* 0x000fda000bf25310 */
[----:B------:R-:W-:-:S04]  /*1620*/  @P1 IADD3 R6, P2, R208, UR4, RZ ;  /* 0x00000004d0061c10 */ /* 0x000fc8000ff5e0ff */
[----:B------:R-:W-:-:S05]  /*1630*/  @P1 IADD3.X R7, R209, UR5, RZ, P2, !PT ;  /* 0x00000005d1071c10 */ /* 0x000fca00097fe4ff */
[----:B------:R3:W5:Y:S01]  /*1640*/  @P1 LDG.E R113, desc[UR40][R6.64] ;  /* 0x0000002806711981 */ /* 0x000762000c1e1900 */
[----:B-1----:R-:W-:Y:S01]  /*1650*/  ISETP.NE.AND P1, PT, R8, 0x1, PT ;  /* 0x000000010800780c */ /* 0x002fe20003f25270 */
[----:B------:R-:W-:-:S04]  /*1660*/  IMAD.SHL.U32 R191, R29, 0x80, RZ ;  /* 0x000000801dbf7824 */ /* 0x000fc800078e00ff */
[----:B0-----:R-:W-:-:S08]  /*1670*/  VIADD R4, R191, 0x7f ;  /* 0x0000007fbf047836 */ /* 0x001fd00000000000 */
[----:B------:R-:W0:Y:S08]  /*1680*/  @P1 LDC R11, c[0x0][0x44c] ;  /* 0x00011300ff0b1b82 */ /* 0x000e300000000800 */
[----:B------:R-:W1:Y:S01]  /*1690*/  @P1 LDC R5, c[0x0][0x450] ;  /* 0x00011400ff051b82 */ /* 0x000e620000000800 */
[----:B--2---:R-:W-:Y:S02]  /*16a0*/  @P0 IMAD.IADD R24, R9, 0x1, -R0 ;  /* 0x0000000109180824 */ /* 0x004fe400078e0a00 */
[----:B------:R-:W-:-:S02]  /*16b0*/  IMAD.IADD R9, R28, 0x1, -R3 ;  /* 0x000000011c097824 */ /* 0x000fc400078e0a03 */
[----:B0-----:R-:W-:-:S04]  /*16c0*/  @P1 IMAD.HI.U32 R0, R4, R11, RZ ;  /* 0x0000000b04001227 */ /* 0x001fc800078e00ff */
[----:B------:R-:W-:Y:S01]  /*16d0*/  IMAD.IADD R193, R9, 0x1, R24 ;  /* 0x0000000109c17824 */ /* 0x000fe200078e0218 */
[----:B-1----:R-:W-:Y:S01]  /*16e0*/  @P1 SHF.R.U32.HI R4, RZ, R5, R0 ;  /* 0x00000005ff041219 */ /* 0x002fe20000011600 */
[----:B------:R-:W-:Y:S02]  /*16f0*/  IMAD.MOV R25, RZ, RZ, -R9 ;  /* 0x000000ffff197224 */ /* 0x000fe400078e0a09 */
[C---:B------:R-:W-:Y:S01]  /*1700*/  VIADD R0, R193.reuse, 0x7f ;  /* 0x0000007fc1007836 */ /* 0x040fe20000000000 */
[----:B------:R-:W-:Y:S02]  /*1710*/  IADD3 R128, R193, 0x80, -R192 ;  /* 0x00000080c1807810 */ /* 0x000fe40007ffe8c0 */
[----:B------:R-:W-:Y:S02]  /*1720*/  VIMNMX R25, RZ, R25, !PT ;  /* 0x00000019ff197248 */ /* 0x000fe40007fe0100 */
[----:B------:R-:W-:Y:S01]  /*1730*/  SHF.R.S32.HI R3, RZ, 0x1f, R0 ;  /* 0x0000001fff037819 */ /* 0x000fe20000011400 */
[----:B------:R-:W-:-:S03]  /*1740*/  IMAD.IADD R4, R128, 0x1, R4 ;  /* 0x0000000180047824 */ /* 0x000fc600078e0204 */
[----:B------:R-:W-:Y:S02]  /*1750*/  LEA.HI R3, R3, R0, RZ, 0x7 ;  /* 0x0000000003037211 */ /* 0x000fe400078f38ff */
[----:B------:R-:W-:Y:S02]  /*1760*/  SHF.R.S32.HI R5, RZ, 0x1f, R4 ;  /* 0x0000001fff057819 */ /* 0x000fe40000011404 */
[----:B------:R-:W-:Y:S02]  /*1770*/  SHF.R.S32.HI R129, RZ, 0x7, R3 ;  /* 0x00000007ff817819 */ /* 0x000fe40000011403 */
[----:B------:R-:W-:-:S04]  /*1780*/  LEA.HI R5, R5, R4, RZ, 0x7 ;  /* 0x0000000405057211 */ /* 0x000fc800078f38ff */
[----:B------:R-:W-:-:S04]  /*1790*/  SHF.R.S32.HI R0, RZ, 0x7, R5 ;  /* 0x00000007ff007819 */ /* 0x000fc80000011405 */
[----:B------:R-:W-:-:S05]  /*17a0*/  VIMNMX R0, R129, R0, PT ;  /* 0x0000000081007248 */ /* 0x000fca0003fe0100 */
[----:B------:R-:W-:-:S05]  /*17b0*/  IMAD R3, R0, 0x80, -R9 ;  /* 0x0000008000037824 */ /* 0x000fca00078e0a09 */
[----:B------:R-:W-:-:S04]  /*17c0*/  VIMNMX R0, R3, R24, PT ;  /* 0x0000001803007248 */ /* 0x000fc80003fe0100 */
[----:B------:R-:W-:Y:S02]  /*17d0*/  ISETP.GT.AND P0, PT, R0, R25, PT ;  /* 0x000000190000720c */ /* 0x000fe40003f04270 */
[----:B------:R-:W-:-:S05]  /*17e0*/  SHF.R.U32.HI R25, RZ, 0x7, R25 ;  /* 0x00000007ff197819 */ /* 0x000fca0000011619 */
[----:B------:R-:W-:-:S06]  /*17f0*/  IMAD.MOV.U32 R26, RZ, RZ, R25 ;  /* 0x000000ffff1a7224 */ /* 0x000fcc00078e0019 */
[----:B------:R-:W-:-:S05]  /*1800*/  @P0 VIADD R0, R0, 0x7f ;  /* 0x0000007f00000836 */ /* 0x000fca0000000000 */
[----:B------:R-:W-:-:S04]  /*1810*/  @P0 SHF.R.S32.HI R3, RZ, 0x1f, R0 ;  /* 0x0000001fff030819 */ /* 0x000fc80000011400 */
[----:B------:R-:W-:-:S04]  /*1820*/  @P0 LEA.HI R3, R3, R0, RZ, 0x7 ;  /* 0x0000000003030211 */ /* 0x000fc800078f38ff */
[----:B------:R-:W-:Y:S02]  /*1830*/  @P0 SHF.R.S32.HI R26, RZ, 0x7, R3 ;  /* 0x00000007ff1a0819 */ /* 0x000fe40000011403 */
[----:B------:R-:W-:Y:S02]  /*1840*/  PLOP3.LUT P0, PT, PT, PT, PT, 0x80, 0x0 ;  /* 0x000000000000781c */ /* 0x000fe40003f0f070 */
[----:B------:R-:W-:-:S13]  /*1850*/  ISETP.GT.AND P1, PT, R26, R25, PT ;  /* 0x000000191a00720c */ /* 0x000fda0003f24270 */
[----:B---3--:R-:W-:Y:S05]  /*1860*/  @!P1 BRA `(.L_x_2716) ;  /* 0x0000007000709947 */ /* 0x008fea0003800000 */
        /* <DEDUP_REMOVED lines=20> */
.L_x_2718:
[----:B------:R-:W-:Y:S05]  /*19b0*/  BSYNC B6 ;  /* 0x0000000000067941 */ /* 0x000fea0003800000 */
.L_x_2717:
        /* <DEDUP_REMOVED lines=20> */
.L_x_2720:
[----:B------:R-:W-:Y:S05]  /*1b00*/  BSYNC B6 ;  /* 0x0000000000067941 */ /* 0x000fea0003800000 */
.L_x_2719:
[----:B------:R-:W-:Y:S01]  /*1b10*/  ULDC.64 UR4, c[0x0][0x9f8] ;  /* 0x00027e0000047ab9 */ /* 0x000fe20000000a00 */
[----:B------:R-:W0:Y:S01]  /*1b20*/  S2R R33, SR_TID.X ;  /* 0x0000000000217919 */ /* 0x000e220000002100 */
[----:B------:R-:W-:Y:S01]  /*1b30*/  ISETP.NE.U32.AND P0, PT, RZ, UR4, PT ;  /* 0x00000004ff007c0c */ /* 0x000fe2000bf05070 */
[----:B------:R-:W1:Y:S01]  /*1b40*/  LDC.64 R102, c[0x0][0x300] ;  /* 0x0000c000ff667b82 */ /* 0x000e620000000a00 */
[----:B------:R-:W-:Y:S01]  /*1b50*/  IMAD.IADD R47, R31, 0x1, R28 ;  /* 0x000000011f2f7824 */ /* 0x000fe200078e021c */
[----:B------:R-:W-:Y:S01]  /*1b60*/  ULDC.64 UR6, c[0x0][0xa08] ;  /* 0x0002820000067ab9 */ /* 0x000fe20000000a00 */
[----:B------:R-:W-:Y:S02]  /*1b70*/  ISETP.NE.AND.EX P0, PT, RZ, UR5, PT, P0 ;  /* 0x00000005ff007c0c */ /* 0x000fe4000bf05300 */
[----:B------:R-:W-:-:S03]  /*1b80*/  SHF.R.S32.HI R8, RZ, 0x1f, R30 ;  /* 0x0000001fff087819 */ /* 0x000fc6000001141e */
[----:B------:R-:W2:Y:S08]  /*1b90*/  LDC R39, c[0x0][0x3f4] ;  /* 0x0000fd00ff277b82 */ /* 0x000eb00000000800 */
[----:B------:R-:W-:Y:S01]  /*1ba0*/  @P0 IADD3 R4, P1, R208, UR4, RZ ;  /* 0x00000004d0040c10 */ /* 0x000fe2000ff3e0ff */
[----:B------:R-:W3:Y:S03]  /*1bb0*/  LDC.64 R12, c[0x0][0x3f8] ;  /* 0x0000fe00ff0c7b82 */ /* 0x000ee60000000a00 */
[----:B------:R-:W-:Y:S01]  /*1bc0*/  @P0 IADD3.X R5, R209, UR5, RZ, P1, !PT ;  /* 0x00000005d1050c10 */ /* 0x000fe20008ffe4ff */
[----:B------:R-:W-:-:S04]  /*1bd0*/  ULDC.64 UR4, c[0x0][0x308] ;  /* 0x0000c20000047ab9 */ /* 0x000fc80000000a00 */
[----:B------:R4:W4:Y:S01]  /*1be0*/  @P0 LDG.E R27, desc[UR40][R4.64] ;  /* 0x00000028041b0981 */ /* 0x000922000c1e1900 */
[----:B------:R-:W-:Y:S01]  /*1bf0*/  SHF.R.S32.HI R43, RZ, 0x1f, R47 ;  /* 0x0000001fff2b7819 */ /* 0x000fe2000001142f */
[-C--:B-1----:R-:W-:Y:S01]  /*1c00*/  IMAD.WIDE.U32 R6, R47, R102.reuse, RZ ;  /* 0x000000662f067225 */ /* 0x082fe200078e00ff */
[----:B------:R-:W-:Y:S02]  /*1c10*/  ISETP.NE.U32.AND P0, PT, RZ, UR6, PT ;  /* 0x00000006ff007c0c */ /* 0x000fe4000bf05070 */
[----:B0-----:R-:W-:Y:S01]  /*1c20*/  SHF.R.U32.HI R33, RZ, 0x7, R33 ;  /* 0x00000007ff217819 */ /* 0x001fe20000011621 */
[-C--:B------:R-:W-:Y:S01]  /*1c30*/  IMAD R0, R43, R102.reuse, RZ ;  /* 0x000000662b007224 */ /* 0x080fe200078e02ff */
[----:B------:R-:W-:Y:S01]  /*1c40*/  ISETP.NE.AND.EX P0, PT, RZ, UR7, PT, P0 ;  /* 0x00000007ff007c0c */ /* 0x000fe2000bf05300 */
[----:B------:R-:W-:Y:S01]  /*1c50*/  IMAD.SHL.U32 R92, R102, 0x20, RZ ;  /* 0x00000020665c7824 */ /* 0x000fe200078e00ff */
[----:B------:R-:W-:Y:S01]  /*1c60*/  ISETP.NE.AND P6, PT, R33, 0x1, PT ;  /* 0x000000012100780c */ /* 0x000fe20003fc5270 */
[----:B------:R-:W-:Y:S01]  /*1c70*/  IMAD R3, R47, R103, R0 ;  /* 0x000000672f037224 */ /* 0x000fe200078e0200 */
[----:B--2---:R-:W-:Y:S01]  /*1c80*/  ISETP.GE.AND P2, PT, R16, R39, PT ;  /* 0x000000271000720c */ /* 0x004fe20003f46270 */
[----:B------:R-:W-:Y:S01]  /*1c90*/  IMAD.WIDE.U32 R44, R22, R102, R16 ;  /* 0x00000066162c7225 */ /* 0x000fe200078e0010 */
[----:B-----5:R-:W-:-:S02]  /*1ca0*/  SHF.R.S32.HI R31, RZ, 0x1f, R113 ;  /* 0x0000001fff1f7819 */ /* 0x020fc40000011471 */
[----:B------:R-:W-:Y:S01]  /*1cb0*/  SHF.L.U64.HI R93, R102, 0x5, R103 ;  /* 0x00000005665d7819 */ /* 0x000fe20000010267 */
[----:B------:R-:W-:Y:S01]  /*1cc0*/  IMAD.IADD R7, R7, 0x1, R3 ;  /* 0x0000000107077824 */ /* 0x000fe200078e0203 */
[----:B---3--:R-:W-:Y:S01]  /*1cd0*/  SHF.L.U64.HI R21, R12, 0x5, R13 ;  /* 0x000000050c157819 */ /* 0x008fe2000001020d */
[----:B------:R-:W-:Y:S01]  /*1ce0*/  IMAD R3, R8, UR4, RZ ;  /* 0x0000000408037c24 */ /* 0x000fe2000f8e02ff */
[----:B------:R-:W-:Y:S01]  /*1cf0*/  SHF.R.S32.HI R118, RZ, 0x1f, R213 ;  /* 0x0000001fff767819 */ /* 0x000fe200000114d5 */
[C---:B----4-:R-:W-:Y:S01]  /*1d00*/  IMAD.WIDE.U32 R4, R30.reuse, UR4, R6 ;  /* 0x000000041e047c25 */ /* 0x050fe2000f8e0006 */
[----:B------:R-:W-:Y:S01]  /*1d10*/  SHF.R.S32.HI R117, RZ, 0x1f, R212 ;  /* 0x0000001fff757819 */ /* 0x000fe200000114d4 */
[----:B------:R-:W0:Y:S01]  /*1d20*/  LDC.64 R6, c[0x0][0x408] ;  /* 0x00010200ff067b82 */ /* 0x000e220000000a00 */
[----:B------:R-:W-:Y:S01]  /*1d30*/  SHF.R.S32.HI R116, RZ, 0x1f, R211 ;  /* 0x0000001fff747819 */ /* 0x000fe200000114d3 */
[----:B------:R-:W-:Y:S01]  /*1d40*/  IMAD R3, R30, UR5, R3 ;  /* 0x000000051e037c24 */ /* 0x000fe2000f8e0203 */
[----:B------:R-:W-:Y:S01]  /*1d50*/  ULDC.64 UR4, c[0x0][0x310] ;  /* 0x0000c40000047ab9 */ /* 0x000fe20000000a00 */
[----:B------:R-:W-:-:S04]  /*1d60*/  IMAD.WIDE.U32 R10, R22, R12, R16 ;  /* 0x0000000c160a7225 */ /* 0x000fc800078e0010 */
[----:B------:R-:W-:Y:S02]  /*1d70*/  IMAD.IADD R5, R5, 0x1, R3 ;  /* 0x0000000105057824 */ /* 0x000fe400078e0203 */
[----:B------:R-:W-:-:S04]  /*1d80*/  IMAD.WIDE.U32 R130, R22, R102, R92 ;  /* 0x0000006616827225 */ /* 0x000fc800078e005c */
[----:B------:R-:W-:Y:S02]  /*1d90*/  IMAD R32, R31, R12, RZ ;  /* 0x0000000c1f207224 */ /* 0x000fe400078e02ff */
[----:B------:R-:W-:Y:S02]  /*1da0*/  IMAD.SHL.U32 R112, R39, 0x2, RZ ;  /* 0x0000000227707824 */ /* 0x000fe400078e00ff */
[----:B------:R-:W-:Y:S02]  /*1db0*/  IMAD R37, R113, R13, R32 ;  /* 0x0000000d71257224 */ /* 0x000fe400078e0220 */
        /* <DEDUP_REMOVED lines=10> */
[----:B------:R-:W-:Y:S01]  /*1e60*/  IADD3 R42, P4, R100, 0x40, RZ ;  /* 0x00000040642a7810 */ /* 0x000fe20007f9e0ff */
[----:B------:R-:W-:Y:S02]  /*1e70*/  IMAD.X R47, R216, 0x1, R43, P0 ;  /* 0x00000001d82f7824 */ /* 0x000fe400000e062b */
        /* <DEDUP_REMOVED lines=11> */
[----:B------:R-:W-:Y:S01]  /*1f30*/  IMAD R0, R9, UR4, RZ ;  /* 0x0000000409007c24 */ /* 0x000fe2000f8e02ff */
[----:B------:R-:W-:Y:S01]  /*1f40*/  @!P6 BAR.SYNC.DEFER_BLOCKING 0x9, 0x100 ;  /* 0x024400000000eb1d */ /* 0x000fe20000010000 */
[----:B------:R-:W-:Y:S01]  /*1f50*/  IMAD.WIDE.U32 R8, R22, R6, R18 ;  /* 0x0000000616087225 */ /* 0x000fe200078e0012 */
[----:B------:R-:W-:-:S03]  /*1f60*/  IADD3 R39, P0, R100, R44, RZ ;  /* 0x0000002c64277210 */ /* 0x000fc60007f1e0ff */
[----:B------:R-:W-:Y:S01]  /*1f70*/  IMAD.IADD R3, R16, 0x1, R3 ;  /* 0x0000000110037824 */ /* 0x000fe200078e0203 */
[----:B------:R-:W-:Y:S01]  /*1f80*/  IADD3 R43, P3, R39, 0x40, RZ ;  /* 0x00000040272b7810 */ /* 0x000fe20007f7e0ff */
[C---:B------:R-:W-:Y:S02]  /*1f90*/  IMAD R109, R99.reuse, UR5, R0 ;  /* 0x00000005636d7c24 */ /* 0x040fe4000f8e0200 */
[-C--:B------:R-:W-:Y:S01]  /*1fa0*/  IMAD R0, R216, R12.reuse, RZ ;  /* 0x0000000cd8007224 */ /* 0x080fe200078e02ff */
[----:B------:R-:W-:Y:S01]  /*1fb0*/  SHF.R.S32.HI R20, RZ, 0x1f, R3 ;  /* 0x0000001fff147819 */ /* 0x000fe20000011403 */
[----:B------:R-:W-:Y:S01]  /*1fc0*/  IMAD.WIDE.U32 R98, R99, UR4, R4 ;  /* 0x0000000463627c25 */ /* 0x000fe2000f8e0004 */
[----:B------:R-:W-:Y:S02]  /*1fd0*/  ULDC UR4, c[0x0][0x2f4] ;  /* 0x0000bd0000047ab9 */ /* 0x000fe40000000800 */
[CC--:B------:R-:W-:Y:S01]  /*1fe0*/  LEA.HI R105, R20.reuse, R3.reuse, RZ, 0x3 ;  /* 0x0000000314697211 */ /* 0x0c0fe200078f18ff */
[----:B------:R-:W-:Y:S01]  /*1ff0*/  IMAD.MOV.U32 R90, RZ, RZ, R8 ;  /* 0x000000ffff5a7224 */ /* 0x000fe200078e0008 */
[----:B------:R-:W-:Y:S01]  /*2000*/  LEA.HI R8, R20, R3, RZ, 0x6 ;  /* 0x0000000314087211 */ /* 0x000fe200078f30ff */
[----:B------:R-:W-:Y:S01]  /*2010*/  IMAD.WIDE.U32 R4, R22, R12, R18 ;  /* 0x0000000c16047225 */ /* 0x000fe200078e0012 */
[----:B------:R-:W-:-:S02]  /*2020*/  LOP3.LUT R20, R195, 0x38, R105, 0xf8, !PT ;  /* 0x00000038c3147812 */ /* 0x000fc400078ef869 */
[C---:B------:R-:W-:Y:S01]  /*2030*/  LOP3.LUT R40, R105.reuse, 0xfffffff8, RZ, 0xc0, !PT ;  /* 0xfffffff869287812 */ /* 0x040fe200078ec0ff */
[----:B------:R-:W-:Y:S01]  /*2040*/  IMAD R15, R22, R13, R0 ;  /* 0x0000000d160f7224 */ /* 0x000fe200078e0200 */
[----:B------:R-:W-:Y:S01]  /*2050*/  LOP3.LUT R29, R20, R229, RZ, 0x3c, !PT ;  /* 0x000000e5141d7212 */ /* 0x000fe200078e3cff */
[----:B------:R-:W-:Y:S01]  /*2060*/  IMAD.SHL.U32 R3, R8, 0x80, RZ ;  /* 0x0000008008037824 */ /* 0x000fe200078e00ff */
[----:B------:R-:W-:Y:S01]  /*2070*/  LOP3.LUT R8, R105, 0x38, RZ, 0xc0, !PT ;  /* 0x0000003869087812 */ /* 0x000fe200078ec0ff */
[----:B------:R-:W-:Y:S01]  /*2080*/  IMAD.IADD R5, R5, 0x1, R15 ;  /* 0x0000000105057824 */ /* 0x000fe200078e020f */
[----:B------:R-:W-:Y:S01]  /*2090*/  SHF.L.U64.HI R20, R12, 0x6, R13 ;  /* 0x000000060c147819 */ /* 0x000fe2000001020d */
[----:B------:R-:W-:Y:S01]  /*20a0*/  IMAD.IADD R11, R15, 0x1, R11 ;  /* 0x000000010f0b7824 */ /* 0x000fe200078e020b */
[----:B------:R-:W-:Y:S01]  /*20b0*/  P2R R0, PR, RZ, 0x4 ;  /* 0x00000004ff007803 */ /* 0x000fe20000000000 */
[----:B------:R-:W-:Y:S01]  /*20c0*/  IMAD.WIDE.U32 R14, R22, R6, R16 ;  /* 0x00000006160e7225 */ /* 0x000fe200078e0010 */
[----:B------:R-:W-:-:S02]  /*20d0*/  ISETP.GE.AND P2, PT, R16, UR4, PT ;  /* 0x0000000410007c0c */ /* 0x000fc4000bf46270 */
[----:B------:R-:W-:Y:S01]  /*20e0*/  SHF.R.S32.HI R106, RZ, 0x1f, R40 ;  /* 0x0000001fff6a7819 */ /* 0x000fe20000011428 */
[----:B------:R-:W-:Y:S01]  /*20f0*/  IMAD.MOV.U32 R88, RZ, RZ, R14 ;  /* 0x000000ffff587224 */ /* 0x000fe200078e000e */
[----:B------:R-:W-:Y:S01]  /*2100*/  LOP3.LUT R14, R3, 0xffffe000, RZ, 0xc0, !PT ;  /* 0xffffe000030e7812 */ /* 0x000fe200078ec0ff */
[----:B------:R-:W-:Y:S01]  /*2110*/  IMAD.WIDE.U32 R96, R113, R12, R4 ;  /* 0x0000000c71607225 */ /* 0x000fe200078e0004 */
[----:B------:R-:W-:Y:S02]  /*2120*/  LOP3.LUT R3, R8, 0x1c0, R227, 0xf8, !PT ;  /* 0x000001c008037812 */ /* 0x000fe400078ef8e3 */
[----:B------:R-:W-:Y:S01]  /*2130*/  IADD3 R29, R29, R14, R198 ;  /* 0x0000000e1d1d7210 */ /* 0x000fe20007ffe0c6 */
[----:B------:R-:W-:Y:S01]  /*2140*/  IMAD R4, R31, R6, RZ ;  /* 0x000000061f047224 */ /* 0x000fe200078e02ff */
[----:B------:R-:W-:Y:S01]  /*2150*/  LOP3.LUT R3, R3, R200, RZ, 0x3c, !PT ;  /* 0x000000c803037212 */ /* 0x000fe200078e3cff */
[----:B------:R-:W-:Y:S01]  /*2160*/  IMAD.IADD R91, R9, 0x1, R89 ;  /* 0x00000001095b7824 */ /* 0x000fe200078e0259 */
[----:B------:R-:W-:Y:S01]  /*2170*/  LOP3.LUT R9, R196, 0x38, R105, 0xf8, !PT ;  /* 0x00000038c4097812 */ /* 0x000fe200078ef869 */
[----:B------:R-:W-:Y:S01]  /*2180*/  IMAD R49, R113, R7, R4 ;  /* 0x0000000771317224 */ /* 0x000fe200078e0204 */
[----:B------:R-:W-:Y:S01]  /*2190*/  IADD3 R27, R3, R14, R201 ;  /* 0x0000000e031b7210 */ /* 0x000fe20007ffe0c9 */
[----:B------:R-:W-:Y:S01]  /*21a0*/  IMAD R3, R216, R102, RZ ;  /* 0x00000066d8037224 */ /* 0x000fe200078e02ff */
[----:B------:R-:W-:Y:S01]  /*21b0*/  IADD3 R4, P1, R92, R130, RZ ;  /* 0x000000825c047210 */ /* 0x000fe20007f3e0ff */
[----:B------:R-:W-:Y:S01]  /*21c0*/  IMAD.IADD R89, R89, 0x1, R15 ;  /* 0x0000000159597824 */ /* 0x000fe200078e020f */
[----:B------:R-:W-:Y:S01]  /*21d0*/  LOP3.LUT R15, R194, 0x38, R105, 0xf8, !PT ;  /* 0x00000038c20f7812 */ /* 0x000fe200078ef869 */
[----:B------:R-:W-:Y:S01]  /*21e0*/  IMAD R35, R22, R103, R3 ;  /* 0x0000006716237224 */ /* 0x000fe200078e0203 */
[----:B------:R-:W-:Y:S01]  /*21f0*/  LOP3.LUT R9, R9, R230, RZ, 0x3c, !PT ;  /* 0x000000e609097212 */ /* 0x000fe200078e3cff */
[----:B------:R-:W-:Y:S01]  /*2200*/  IMAD.WIDE.U32 R94, R113, R12, R10 ;  /* 0x0000000c715e7225 */ /* 0x000fe200078e000a */
[----:B------:R-:W-:-:S02]  /*2210*/  LOP3.LUT R15, R15, R228, RZ, 0x3c, !PT ;  /* 0x000000e40f0f7212 */ /* 0x000fc400078e3cff */
[C---:B------:R-:W-:Y:S01]  /*2220*/  SHF.L.U64.HI R3, R102.reuse, 0x7, R103 ;  /* 0x0000000766037819 */ /* 0x040fe20000010267 */
[----:B------:R-:W-:Y:S01]  /*2230*/  IMAD.IADD R5, R35, 0x1, R131 ;  /* 0x0000000123057824 */ /* 0x000fe200078e0283 */
[----:B------:R-:W-:Y:S01]  /*2240*/  SHF.L.U64.HI R31, R102, 0x6, R103 ;  /* 0x00000006661f7819 */ /* 0x000fe20000010267 */
[----:B------:R-:W-:Y:S01]  /*2250*/  IMAD.IADD R34, R45, 0x1, R35 ;  /* 0x000000012d227824 */ /* 0x000fe200078e0223 */
[----:B------:R-:W-:Y:S01]  /*2260*/  IADD3 R30, R9, R14, R199 ;  /* 0x0000000e091e7210 */ /* 0x000fe20007ffe0c7 */
[----:B------:R-:W-:Y:S01]  /*2270*/  IMAD.X R32, R5, 0x1, R93, P1 ;  /* 0x0000000105207824 */ /* 0x000fe200008e065d */
[----:B------:R-:W-:Y:S01]  /*2280*/  IADD3 R33, P1, R4, R92, RZ ;  /* 0x0000005c04217210 */ /* 0x000fe20007f3e0ff */
[----:B------:R-:W-:Y:S01]  /*2290*/  IMAD.WIDE.U32 R90, R113, R6, R90 ;  /* 0x00000006715a7225 */ /* 0x000fe200078e005a */
[----:B------:R-:W-:Y:S02]  /*22a0*/  IADD3 R28, R15, R14, R197 ;  /* 0x0000000e0f1c7210 */ /* 0x000fe40007ffe0c5 */
[----:B------:R-:W-:Y:S01]  /*22b0*/  SHF.L.U64.HI R15, R12, 0x7, R13 ;  /* 0x000000070c0f7819 */ /* 0x000fe2000001020d */
[----:B------:R-:W-:Y:S01]  /*22c0*/  IMAD.WIDE.U32 R88, R113, R6, R88 ;  /* 0x0000000671587225 */ /* 0x000fe200078e0058 */
[----:B------:R-:W-:-:S02]  /*22d0*/  SHF.L.U64.HI R11, R6, 0x5, R7 ;  /* 0x00000005060b7819 */ /* 0x000fc40000010207 */
[----:B------:R-:W-:Y:S01]  /*22e0*/  SHF.L.U64.HI R10, R6, 0x6, R7 ;  /* 0x00000006060a7819 */ /* 0x000fe20000010207 */
[----:B------:R-:W-:Y:S01]  /*22f0*/  IMAD.X R103, R34, 0x1, R41, P0 ;  /* 0x0000000122677824 */ /* 0x000fe200000e0629 */
[----:B------:R-:W-:Y:S01]  /*2300*/  SHF.L.U64.HI R9, R6, 0x7, R7 ;  /* 0x0000000706097819 */ /* 0x000fe20000010207 */
[C---:B------:R-:W-:Y:S01]  /*2310*/  IMAD.SHL.U32 R14, R12.reuse, 0x20, RZ ;  /* 0x000000200c0e7824 */ /* 0x040fe200078e00ff */
[----:B------:R-:W-:Y:S01]  /*2320*/  SHF.R.S32.HI R105, RZ, 0x3, R105 ;  /* 0x00000003ff697819 */ /* 0x000fe20000011469 */
[----:B------:R-:W-:Y:S02]  /*2330*/  IMAD.SHL.U32 R13, R12, 0x40, RZ ;  /* 0x000000400c0d7824 */ /* 0x000fe400078e00ff */
[C---:B------:R-:W-:Y:S02]  /*2340*/  IMAD.SHL.U32 R8, R6.reuse, 0x20, RZ ;  /* 0x0000002006087824 */ /* 0x040fe400078e00ff */
[----:B------:R-:W-:Y:S02]  /*2350*/  IMAD.SHL.U32 R7, R6, 0x40, RZ ;  /* 0x0000004006077824 */ /* 0x000fe400078e00ff */
[----:B------:R-:W-:Y:S01]  /*2360*/  IMAD.X R35, R32, 0x1, R93, P1 ;  /* 0x0000000120237824 */ /* 0x000fe200008e065d */
[----:B------:R-:W-:Y:S01]  /*2370*/  ISETP.GE.AND P1, PT, R187, UR4, PT ;  /* 0x00000004bb007c0c */ /* 0x000fe2000bf26270 */
[----:B------:R-:W-:-:S02]  /*2380*/  IMAD.IADD R36, R97, 0x1, R37 ;  /* 0x0000000161247824 */ /* 0x000fc400078e0225 */
[----:B------:R-:W-:Y:S02]  /*2390*/  IMAD.SHL.U32 R12, R12, 0x80, RZ ;  /* 0x000000800c0c7824 */ /* 0x000fe400078e00ff */
[----:B------:R-:W-:Y:S02]  /*23a0*/  IMAD.SHL.U32 R6, R6, 0x80, RZ ;  /* 0x0000008006067824 */ /* 0x000fe400078e00ff */
[----:B------:R-:W-:Y:S02]  /*23b0*/  IMAD.IADD R37, R37, 0x1, R95 ;  /* 0x0000000125257824 */ /* 0x000fe400078e025f */
[----:B------:R-:W-:Y:S02]  /*23c0*/  IMAD.IADD R38, R91, 0x1, R49 ;  /* 0x000000015b267824 */ /* 0x000fe400078e0231 */
[----:B------:R-:W-:Y:S02]  /*23d0*/  IMAD.IADD R104, R49, 0x1, R89 ;  /* 0x0000000131687824 */ /* 0x000fe400078e0259 */
[----:B------:R-:W-:-:S02]  /*23e0*/  IMAD.X R108, RZ, RZ, R103, P3 ;  /* 0x000000ffff6c7224 */ /* 0x000fc400018e0667 */
[----:B------:R-:W-:-:S07]  /*23f0*/  IMAD.IADD R109, R99, 0x1, R109 ;  /* 0x00000001636d7824 */ /* 0x000fce00078e026d */
.L_x_2806:
        /* <DEDUP_REMOVED lines=56> */
.L_x_2725:
[----:B------:R-:W-:Y:S05]  /*2780*/  BSYNC B1 ;  /* 0x0000000000017941 */ /* 0x000fea0003800000 */
.L_x_2724:
        /* <DEDUP_REMOVED lines=42> */
.L_x_2727:
[----:B------:R-:W-:Y:S05]  /*2a30*/  BSYNC B1 ;  /* 0x0000000000017941 */ /* 0x000fea0003800000 */
.L_x_2726:
        /* <DEDUP_REMOVED lines=48> */
.L_x_2729:
[----:B------:R-:W-:Y:S05]  /*2d40*/  BSYNC B1 ;  /* 0x0000000000017941 */ /* 0x000fea0003800000 */
.L_x_2728:
        /* <DEDUP_REMOVED lines=31> */
.L_x_2731:
[----:B------:R-:W-:Y:S05]  /*2f40*/  BSYNC B1 ;  /* 0x0000000000017941 */ /* 0x000fea0003800000 */
.L_x_2730:
        /* <DEDUP_REMOVED lines=35> */
.L_x_2732:
[----:B------:R-:W-:Y:S01]  /*3180*/  IMAD R110, R23, 0x8, R2 ;  /* 0x00000008176e7824 */ /* 0x000fe200078e0202 */
[----:B------:R-:W-:Y:S01]  /*3190*/  SHF.L.U32 R119, R188, 0x1f, RZ ;  /* 0x0000001fbc777819 */ /* 0x000fe200000006ff */
[----:B------:R-:W-:Y:S03]  /*31a0*/  BSSY B1, `(.L_x_2733) ;  /* 0x0000003000017945 */ /* 0x000fe60003800000 */
[----:B------:R-:W0:Y:S02]  /*31b0*/  SYNCS.PHASECHK.TRANS64.TRYWAIT P6, [R110+URZ+0x28890], R119 ;  /* 0x028890776e0075a7 */ /* 0x000e2400080c017f */
[----:B0-----:R-:W-:Y:S05]  /*31c0*/  @!P6 BRA `(.L_x_2734) ;  /* 0x000001dc008ce947 */ /* 0x001fea0003800000 */
.L_x_3071:
[----:B------:R-:W-:Y:S05]  /*31d0*/  BSYNC B1 ;  /* 0x0000000000017941 */ /* 0x000fea0003800000 */
.L_x_2733:
        /* <DEDUP_REMOVED lines=12> */
[----:B------:R-:W-:Y:S02]  /*32a0*/  SHF.R.U64 R166, R86, 0x10, R87 ;  /* 0x0000001056a67819 */ /* 0x000fe40000001257 */
[--C-:B------:R-:W-:Y:S01]  /*32b0*/  SHF.R.U64 R168, R84, 0x10, R85.reuse ;  /* 0x0000001054a87819 */ /* 0x100fe20000001255 */
[----:B--2---:R-:W-:Y:S01]  /*32c0*/  IMAD.U32 R84, R50, 0x10000, RZ ;  /* 0x0001000032547824 */ /* 0x004fe200078e00ff */
        /* <DEDUP_REMOVED lines=17> */
[-C--:B------:R-:W-:Y:S01]  /*33e0*/  FMUL.FTZ R85, R85, R162.reuse ;  /* 0x000000a255557220 */ /* 0x080fe20000410000 */
[----:B------:R-:W-:Y:S01]  /*33f0*/  FMUL.FTZ R169, R86, R167 ;  /* 0x000000a756a97220 */ /* 0x000fe20000410000 */
[----:B------:R-:W-:Y:S02]  /*3400*/  IMAD.U32 R49, R48, 0x10000, RZ ;  /* 0x0001000030317824 */ /* 0x000fe400078e00ff */
[C---:B------:R-:W-:Y:S01]  /*3410*/  FFMA.FTZ R166, R51.reuse, R162, -R166 ;  /* 0x000000a233a67223 */ /* 0x040fe200000108a6 */
[----:B------:R-:W-:Y:S01]  /*3420*/  FFMA.FTZ R85, R51, R164, R85 ;  /* 0x000000a433557223 */ /* 0x000fe20000010055 */
[-C--:B------:R-:W-:Y:S01]  /*3430*/  FMUL.FTZ R51, R86, R159.reuse ;  /* 0x0000009f56337220 */ /* 0x080fe20000410000 */
[----:B------:R-:W-:Y:S01]  /*3440*/  LOP3.LUT R165, R165, 0xffff0000, RZ, 0xc0, !PT ;  /* 0xffff0000a5a57812 */ /* 0x000fe200078ec0ff */
[----:B------:R-:W-:Y:S01]  /*3450*/  FFMA.FTZ R169, R84, R159, -R169 ;  /* 0x0000009f54a97223 */ /* 0x000fe200000108a9 */
[----:B------:R-:W-:Y:S01]  /*3460*/  LOP3.LUT R87, R87, 0xffff0000, RZ, 0xc0, !PT ;  /* 0xffff000057577812 */ /* 0x000fe200078ec0ff */
[----:B------:R-:W-:Y:S01]  /*3470*/  IMAD.U32 R163, R163, 0x10000, RZ ;  /* 0x00010000a3a37824 */ /* 0x000fe200078e00ff */
[----:B------:R-:W-:Y:S01]  /*3480*/  LOP3.LUT R48, R48, 0xffff0000, RZ, 0xc0, !PT ;  /* 0xffff000030307812 */ /* 0x000fe200078ec0ff */
[----:B------:R-:W-:Y:S01]  /*3490*/  FFMA.FTZ R84, R84, R167, R51 ;  /* 0x000000a754547223 */ /* 0x000fe20000010033 */
[C---:B------:R-:W-:Y:S01]  /*34a0*/  FMUL.FTZ R51, R80.reuse, R165 ;  /* 0x000000a550337220 */ /* 0x040fe20000410000 */
[----:B------:R-:W-:Y:S01]  /*34b0*/  FMUL.FTZ R86, R80, R87 ;  /* 0x0000005750567220 */ /* 0x000fe20000410000 */
[----:B------:R-:W-:Y:S01]  /*34c0*/  F2FP.BF16.F32.PACK_AB R85, R85, R166 ;  /* 0x000000a65555723e */ /* 0x000fe200000010ff */
        /* <DEDUP_REMOVED lines=9> */
[----:B------:R-:W-:-:S07]  /*3560*/  IMAD.MOV.U32 R49, RZ, RZ, R85 ;  /* 0x000000ffff317224 */ /* 0x000fce00078e0055 */
.L_x_2740:
[----:B------:R-:W-:Y:S05]  /*3570*/  BSYNC B3 ;  /* 0x0000000000037941 */ /* 0x000fea0003800000 */
.L_x_2739:
[----:B------:R-:W-:Y:S02]  /*3580*/  ULDC.64 UR4, c[0x0][0x2e8] ;  /* 0x0000ba0000047ab9 */ /* 0x000fe40000000a00 */
[----:B------:R-:W-:-:S04]  /*3590*/  LEA R80, P3, R81, UR4, 0x1 ;  /* 0x0000000451507c11 */ /* 0x000fc8000f8608ff */
[----:B------:R-:W-:-:S05]  /*35a0*/  LEA.HI.X R81, R81, UR5, R160, 0x1, P3 ;  /* 0x0000000551517c11 */ /* 0x000fca00098f0ca0 */
[----:B--2---:R1:W-:Y:S04]  /*35b0*/  STG.E.128 desc[UR40][R80.64], R48 ;  /* 0x0000003050007986 */ /* 0x0043e8000c101d28 */
.L_x_2738:
[----:B------:R-:W-:Y:S05]  /*35c0*/  BSYNC B2 ;  /* 0x0000000000027941 */ /* 0x000fea0003800000 */
.L_x_2737:
[----:B------:R-:W-:Y:S05]  /*35d0*/  @P1 BRA `(.L_x_2736) ;  /* 0x0000000000e41947 */ /* 0x000fea0003800000 */
[----:B-1----:R1:W2:Y:S01]  /*35e0*/  LDS.128 R48, [R114+0x1c400] ;  /* 0x01c4000072307984 */ /* 0x0022a20000000c00 */
        /* <DEDUP_REMOVED lines=51> */
.L_x_2742:
[----:B------:R-:W-:Y:S05]  /*3920*/  BSYNC B2 ;  /* 0x0000000000027941 */ /* 0x000fea0003800000 */
.L_x_2741:
[----:B------:R-:W-:Y:S02]  /*3930*/  ULDC.64 UR4, c[0x0][0x2e8] ;  /* 0x0000ba0000047ab9 */ /* 0x000fe40000000a00 */
[----:B------:R-:W-:-:S04]  /*3940*/  LEA R76, P3, R157, UR4, 0x1 ;  /* 0x000000049d4c7c11 */ /* 0x000fc8000f8608ff */
[----:B------:R-:W-:-:S05]  /*3950*/  LEA.HI.X R77, R157, UR5, R158, 0x1, P3 ;  /* 0x000000059d4d7c11 */ /* 0x000fca00098f0c9e */
[----:B--2---:R2:W-:Y:S04]  /*3960*/  STG.E.128 desc[UR40][R76.64], R48 ;  /* 0x000000304c007986 */ /* 0x0045e8000c101d28 */
.L_x_2736:
[----:B------:R-:W-:Y:S05]  /*3970*/  BSYNC B1 ;  /* 0x0000000000017941 */ /* 0x000fea0003800000 */
.L_x_2735:
        /* <DEDUP_REMOVED lines=58> */
.L_x_2748:
[----:B------:R-:W-:Y:S05]  /*3d20*/  BSYNC B3 ;  /* 0x0000000000037941 */ /* 0x000fea0003800000 */
.L_x_2747:
[----:B------:R-:W-:Y:S02]  /*3d30*/  ULDC.64 UR4, c[0x0][0x2e8] ;  /* 0x0000ba0000047ab9 */ /* 0x000fe40000000a00 */
[----:B------:R-:W-:-:S04]  /*3d40*/  LEA R72, P3, R78, UR4, 0x1 ;  /* 0x000000044e487c11 */ /* 0x000fc8000f8608ff */
[----:B------:R-:W-:-:S05]  /*3d50*/  LEA.HI.X R73, R78, UR5, R79, 0x1, P3 ;  /* 0x000000054e497c11 */ /* 0x000fca00098f0c4f */
[----:B--2---:R2:W-:Y:S04]  /*3d60*/  STG.E.128 desc[UR40][R72.64], R48 ;  /* 0x0000003048007986 */ /* 0x0045e8000c101d28 */
.L_x_2746:
[----:B------:R-:W-:Y:S05]  /*3d70*/  BSYNC B2 ;  /* 0x0000000000027941 */ /* 0x000fea0003800000 */
.L_x_2745:
        /* <DEDUP_REMOVED lines=53> */
.L_x_2750:
[----:B------:R-:W-:Y:S05]  /*40d0*/  BSYNC B2 ;  /* 0x0000000000027941 */ /* 0x000fea0003800000 */
.L_x_2749:
[----:B------:R-:W-:Y:S02]  /*40e0*/  ULDC.64 UR4, c[0x0][0x2e8] ;  /* 0x0000ba0000047ab9 */ /* 0x000fe40000000a00 */
[----:B------:R-:W-:-:S04]  /*40f0*/  LEA R68, P3, R78, UR4, 0x1 ;  /* 0x000000044e447c11 */ /* 0x000fc8000f8608ff */
[----:B------:R-:W-:-:S05]  /*4100*/  LEA.HI.X R69, R78, UR5, R81, 0x1, P3 ;  /* 0x000000054e457c11 */ /* 0x000fca00098f0c51 */
[----:B--2---:R3:W-:Y:S04]  /*4110*/  STG.E.128 desc[UR40][R68.64], R48 ;  /* 0x0000003044007986 */ /* 0x0047e8000c101d28 */
.L_x_2744:
[----:B------:R-:W-:Y:S05]  /*4120*/  BSYNC B1 ;  /* 0x0000000000017941 */ /* 0x000fea0003800000 */
.L_x_2743:
        /* <DEDUP_REMOVED lines=59> */
.L_x_2756:
[----:B------:R-:W-:Y:S05]  /*44e0*/  BSYNC B3 ;  /* 0x0000000000037941 */ /* 0x000fea0003800000 */
.L_x_2755:
[----:B------:R-:W-:Y:S02]  /*44f0*/  ULDC.64 UR4, c[0x0][0x2e8] ;  /* 0x0000ba0000047ab9 */ /* 0x000fe40000000a00 */
[----:B------:R-:W-:-:S04]  /*4500*/  LEA R64, P3, R72, UR4, 0x1 ;  /* 0x0000000448407c11 */ /* 0x000fc8000f8608ff */
[----:B------:R-:W-:-:S05]  /*4510*/  LEA.HI.X R65, R72, UR5, R77, 0x1, P3 ;  /* 0x0000000548417c11 */ /* 0x000fca00098f0c4d */
[----:B--2---:R4:W-:Y:S04]  /*4520*/  STG.E.128 desc[UR40][R64.64], R48 ;  /* 0x0000003040007986 */ /* 0x0049e8000c101d28 */
.L_x_2754:
[----:B------:R-:W-:Y:S05]  /*4530*/  BSYNC B2 ;  /* 0x0000000000027941 */ /* 0x000fea0003800000 */
.L_x_2753:
        /* <DEDUP_REMOVED lines=53> */
.L_x_2758:
[----:B------:R-:W-:Y:S05]  /*4890*/  BSYNC B2 ;  /* 0x0000000000027941 */ /* 0x000fea0003800000 */
.L_x_2757:
[----:B------:R-:W-:Y:S02]  /*48a0*/  ULDC.64 UR4, c[0x0][0x2e8] ;  /* 0x0000ba0000047ab9 */ /* 0x000fe40000000a00 */
[----:B------:R-:W-:-:S04]  /*48b0*/  LEA R60, P3, R68, UR4, 0x1 ;  /* 0x00000004443c7c11 */ /* 0x000fc8000f8608ff */
[----:B------:R-:W-:-:S05]  /*48c0*/  LEA.HI.X R61, R68, UR5, R73, 0x1, P3 ;  /* 0x00000005443d7c11 */ /* 0x000fca00098f0c49 */
[----:B--2---:R1:W-:Y:S04]  /*48d0*/  STG.E.128 desc[UR40][R60.64], R48 ;  /* 0x000000303c007986 */ /* 0x0043e8000c101d28 */
.L_x_2752:
[----:B------:R-:W-:Y:S05]  /*48e0*/  BSYNC B1 ;  /* 0x0000000000017941 */ /* 0x000fea0003800000 */
.L_x_2751:
        /* <DEDUP_REMOVED lines=56> */
.L_x_2763:
[----:B------:R-:W-:Y:S05]  /*4c70*/  BSYNC B2 ;  /* 0x0000000000027941 */ /* 0x000fea0003800000 */
.L_x_2762:
[----:B------:R-:W-:Y:S01]  /*4c80*/  ULDC.64 UR4, c[0x0][0x2e8] ;  /* 0x0000ba0000047ab9 */ /* 0x000fe20000000a00 */
[----:B------:R-:W-:Y:S01]  /*4c90*/  IMAD.X R57, R122, 0x1, R41, P3 ;  /* 0x000000017a397824 */ /* 0x000fe200018e0629 */
[----:B------:R-:W-:-:S04]  /*4ca0*/  LEA R56, P3, R64, UR4, 0x1 ;  /* 0x0000000440387c11 */ /* 0x000fc8000f8608ff */
[----:B------:R-:W-:-:S05]  /*4cb0*/  LEA.HI.X R57, R64, UR5, R57, 0x1, P3 ;  /* 0x0000000540397c11 */ /* 0x000fca00098f0c39 */
[----:B--2---:R1:W-:Y:S04]  /*4cc0*/  STG.E.128 desc[UR40][R56.64], R48 ;  /* 0x0000003038007986 */ /* 0x0043e8000c101d28 */
.L_x_2761:
[----:B------:R-:W-:Y:S05]  /*4cd0*/  BSYNC B1 ;  /* 0x0000000000017941 */ /* 0x000fea0003800000 */
.L_x_2760:
        /* <DEDUP_REMOVED lines=52> */
.L_x_2765:
[----:B------:R-:W-:Y:S05]  /*5020*/  BSYNC B1 ;  /* 0x0000000000017941 */ /* 0x000fea0003800000 */
.L_x_2764:
[----:B------:R-:W-:Y:S01]  /*5030*/  ULDC.64 UR4, c[0x0][0x2e8] ;  /* 0x0000ba0000047ab9 */ /* 0x000fe20000000a00 */
[----:B------:R-:W-:Y:S01]  /*5040*/  IMAD.X R53, R122, 0x1, R107, P3 ;  /* 0x000000017a357824 */ /* 0x000fe200018e066b */
[----:B------:R-:W-:-:S04]  /*5050*/  LEA R52, P3, R60, UR4, 0x1 ;  /* 0x000000043c347c11 */ /* 0x000fc8000f8608ff */
[----:B------:R-:W-:-:S05]  /*5060*/  LEA.HI.X R53, R60, UR5, R53, 0x1, P3 ;  /* 0x000000053c357c11 */ /* 0x000fca00098f0c35 */
[----:B--2---:R1:W-:Y:S01]  /*5070*/  STG.E.128 desc[UR40][R52.64], R48 ;  /* 0x0000003034007986 */ /* 0x0043e2000c101d28 */
[----:B------:R-:W-:Y:S05]  /*5080*/  BRA `(.L_x_2759) ;  /* 0x00000030006c7947 */ /* 0x000fea0003800000 */
.L_x_2723:
        /* <DEDUP_REMOVED lines=84> */
.L_x_2767:
[----:B------:R-:W-:Y:S05]  /*55d0*/  BSYNC B1 ;  /* 0x0000000000017941 */ /* 0x000fea0003800000 */
.L_x_2766:
        /* <DEDUP_REMOVED lines=67> */
.L_x_2768:
        /* <DEDUP_REMOVED lines=9> */
.L_x_3072:
[----:B------:R-:W-:Y:S05]  /*5aa0*/  BSYNC B1 ;  /* 0x0000000000017941 */ /* 0x000fea0003800000 */
.L_x_2769:
        /* <DEDUP_REMOVED lines=33> */
[----:B------:R-:W-:Y:S01]  /*5cc0*/  SHF.R.U32.HI R162, RZ, 0x10, R49 ;  /* 0x00000010ffa27819 */ /* 0x000fe20000011631 */
[----:B------:R-:W-:Y:S01]  /*5cd0*/  IMAD.U32 R171, R87, 0x10000, RZ ;  /* 0x0001000057ab7824 */ /* 0x000fe200078e00ff */
[----:B------:R-:W-:Y:S02]  /*5ce0*/  SHF.R.U64 R163, R50, 0x10, R51 ;  /* 0x0000001032a37819 */ /* 0x000fe40000001233 */
[----:B------:R-:W-:Y:S02]  /*5cf0*/  PRMT R168, R136, 0x5432, R168 ;  /* 0x0000543288a87816 */ /* 0x000fe400000000a8 */
[----:B------:R-:W-:Y:S02]  /*5d00*/  PRMT R162, R137, 0x5432, R162 ;  /* 0x0000543289a27816 */ /* 0x000fe400000000a2 */
[--C-:B------:R-:W-:Y:S01]  /*5d10*/  SHF.R.U64 R166, R54, 0x10, R55.reuse ;  /* 0x0000001036a67819 */ /* 0x100fe20000001237 */
[----:B------:R-:W-:Y:S01]  /*5d20*/  IMAD.U32 R54, R86, 0x10000, RZ ;  /* 0x0001000056367824 */ /* 0x000fe200078e00ff */
[----:B------:R-:W-:Y:S01]  /*5d30*/  SHF.R.U32.HI R167, RZ, 0x10, R55 ;  /* 0x00000010ffa77819 */ /* 0x000fe20000011637 */
[C---:B-1----:R-:W-:Y:S01]  /*5d40*/  IMAD.U32 R55, R81.reuse, 0x10000, RZ ;  /* 0x0001000051377824 */ /* 0x042fe200078e00ff */
[----:B------:R-:W-:Y:S01]  /*5d50*/  SHF.R.U32.HI R165, RZ, 0x10, R51 ;  /* 0x00000010ffa57819 */ /* 0x000fe20000011633 */
[----:B------:R-:W-:Y:S01]  /*5d60*/  IMAD.U32 R51, R84, 0x10000, RZ ;  /* 0x0001000054337824 */ /* 0x000fe200078e00ff */
[----:B------:R-:W-:Y:S01]  /*5d70*/  SHF.R.U64 R164, R52, 0x10, R53 ;  /* 0x0000001034a47819 */ /* 0x000fe20000001235 */
[----:B------:R-:W-:Y:S01]  /*5d80*/  IMAD.U32 R52, R82, 0x10000, RZ ;  /* 0x0001000052347824 */ /* 0x000fe200078e00ff */
[----:B------:R-:W-:Y:S01]  /*5d90*/  LOP3.LUT R50, R81, 0xffff0000, RZ, 0xc0, !PT ;  /* 0xffff000051327812 */ /* 0x000fe200078ec0ff */
[C---:B------:R-:W-:Y:S01]  /*5da0*/  IMAD.U32 R81, R83.reuse, 0x10000, RZ ;  /* 0x0001000053517824 */ /* 0x040fe200078e00ff */
[----:B------:R-:W-:-:S02]  /*5db0*/  LOP3.LUT R53, R83, 0xffff0000, RZ, 0xc0, !PT ;  /* 0xffff000053357812 */ /* 0x000fc400078ec0ff */
[----:B------:R-:W-:Y:S01]  /*5dc0*/  PRMT R163, R173, 0x5410, R163 ;  /* 0x00005410ada37816 */ /* 0x000fe200000000a3 */
[----:B------:R-:W-:Y:S01]  /*5dd0*/  IMAD.U32 R173, R168, 0x10000, RZ ;  /* 0x00010000a8ad7824 */ /* 0x000fe200078e00ff */
[----:B------:R-:W-:Y:S01]  /*5de0*/  LOP3.LUT R83, R87, 0xffff0000, RZ, 0xc0, !PT ;  /* 0xffff000057537812 */ /* 0x000fe200078ec0ff */
[----:B------:R-:W-:Y:S01]  /*5df0*/  IMAD.U32 R87, R162, 0x10000, RZ ;  /* 0x00010000a2577824 */ /* 0x000fe200078e00ff */
[----:B------:R-:W-:Y:S01]  /*5e00*/  PRMT R169, R169, 0x5410, R167 ;  /* 0x00005410a9a97816 */ /* 0x000fe200000000a7 */
[----:B------:R-:W-:Y:S01]  /*5e10*/  FMUL.FTZ R174, R170, R173 ;  /* 0x000000adaaae7220 */ /* 0x000fe20000410000 */
[----:B------:R-:W-:Y:S02]  /*5e20*/  PRMT R172, R172, 0x5410, R165 ;  /* 0x00005410acac7816 */ /* 0x000fe400000000a5 */
[----:B------:R-:W-:Y:S02]  /*5e30*/  LOP3.LUT R85, R85, 0xffff0000, RZ, 0xc0, !PT ;  /* 0xffff000055557812 */ /* 0x000fe400078ec0ff */
[----:B------:R-:W-:Y:S01]  /*5e40*/  LOP3.LUT R165, R168, 0xffff0000, RZ, 0xc0, !PT ;  /* 0xffff0000a8a57812 */ /* 0x000fe200078ec0ff */
[----:B------:R-:W-:Y:S01]  /*5e50*/  FMUL.FTZ R168, R170, R87 ;  /* 0x00000057aaa87220 */ /* 0x000fe20000410000 */
[----:B------:R-:W-:Y:S01]  /*5e60*/  LOP3.LUT R162, R162, 0xffff0000, RZ, 0xc0, !PT ;  /* 0xffff0000a2a27812 */ /* 0x000fe200078ec0ff */
[----:B------:R-:W-:-:S02]  /*5e70*/  IMAD.U32 R170, R169, 0x10000, RZ ;  /* 0x00010000a9aa7824 */ /* 0x000fc400078e00ff */
[----:B------:R-:W-:Y:S01]  /*5e80*/  FFMA.FTZ R87, R55, R87, -R174 ;  /* 0x0000005737577223 */ /* 0x000fe200000108ae */
[----:B------:R-:W-:Y:S01]  /*5e90*/  FMUL.FTZ R167, R85, R165 ;  /* 0x000000a555a77220 */ /* 0x000fe20000410000 */
[----:B------:R-:W-:Y:S01]  /*5ea0*/  FFMA.FTZ R55, R55, R173, R168 ;  /* 0x000000ad37377223 */ /* 0x000fe200000100a8 */
[----:B------:R-:W-:Y:S01]  /*5eb0*/  FMUL.FTZ R85, R85, R162 ;  /* 0x000000a255557220 */ /* 0x000fe20000410000 */
[----:B------:R-:W-:Y:S02]  /*5ec0*/  IMAD.U32 R168, R172, 0x10000, RZ ;  /* 0x00010000aca87824 */ /* 0x000fe400078e00ff */
[C---:B------:R-:W-:Y:S01]  /*5ed0*/  FMUL.FTZ R176, R171.reuse, R170 ;  /* 0x000000aaabb07220 */ /* 0x040fe20000410000 */
[----:B------:R-:W-:Y:S01]  /*5ee0*/  SHF.R.U64 R48, R48, 0x10, R49 ;  /* 0x0000001030307819 */ /* 0x000fe20000001231 */
[C---:B------:R-:W-:Y:S01]  /*5ef0*/  FFMA.FTZ R162, R50.reuse, R162, -R167 ;  /* 0x000000a232a27223 */ /* 0x040fe200000108a7 */
[----:B------:R-:W-:Y:S01]  /*5f00*/  FFMA.FTZ R50, R50, R165, R85 ;  /* 0x000000a532327223 */ /* 0x000fe20000010055 */
[-C--:B------:R-:W-:Y:S01]  /*5f10*/  FMUL.FTZ R171, R171, R168.reuse ;  /* 0x000000a8abab7220 */ /* 0x080fe20000410000 */
[----:B------:R-:W-:Y:S01]  /*5f20*/  FFMA.FTZ R85, R81, R168, -R176 ;  /* 0x000000a851557223 */ /* 0x000fe200000108b0 */
[----:B------:R-:W-:Y:S01]  /*5f30*/  PRMT R164, R134, 0x5432, R164 ;  /* 0x0000543286a47816 */ /* 0x000fe200000000a4 */
[----:B------:R-:W-:Y:S01]  /*5f40*/  IMAD.U32 R49, R80, 0x10000, RZ ;  /* 0x0001000050317824 */ /* 0x000fe200078e00ff */
[----:B------:R-:W-:Y:S01]  /*5f50*/  LOP3.LUT R174, R169, 0xffff0000, RZ, 0xc0, !PT ;  /* 0xffff0000a9ae7812 */ /* 0x000fe200078ec0ff */
[----:B------:R-:W-:Y:S01]  /*5f60*/  FFMA.FTZ R81, R81, R170, R171 ;  /* 0x000000aa51517223 */ /* 0x000fe200000100ab */
[----:B------:R-:W-:Y:S01]  /*5f70*/  LOP3.LUT R168, R172, 0xffff0000, RZ, 0xc0, !PT ;  /* 0xffff0000aca87812 */ /* 0x000fe200078ec0ff */
[----:B------:R-:W-:Y:S01]  /*5f80*/  IMAD.U32 R172, R164, 0x10000, RZ ;  /* 0x00010000a4ac7824 */ /* 0x000fe200078e00ff */
[----:B------:R-:W-:Y:S01]  /*5f90*/  PRMT R48, R138, 0x5432, R48 ;  /* 0x000054328a307816 */ /* 0x000fe20000000030 */
[C---:B------:R-:W-:Y:S01]  /*5fa0*/  FMUL.FTZ R176, R83.reuse, R174 ;  /* 0x000000ae53b07220 */ /* 0x040fe20000410000 */
[----:B------:R-:W-:Y:S01]  /*5fb0*/  LOP3.LUT R84, R84, 0xffff0000, RZ, 0xc0, !PT ;  /* 0xffff000054547812 */ /* 0x000fe200078ec0ff */
[-C--:B------:R-:W-:Y:S01]  /*5fc0*/  FMUL.FTZ R178, R83, R168.reuse ;  /* 0x000000a853b27220 */ /* 0x080fe20000410000 */
[----:B------:R-:W-:Y:S01]  /*5fd0*/  LOP3.LUT R165, R164, 0xffff0000, RZ, 0xc0, !PT ;  /* 0xffff0000a4a57812 */ /* 0x000fe200078ec0ff */
[C---:B------:R-:W-:Y:S01]  /*5fe0*/  IMAD.U32 R170, R48.reuse, 0x10000, RZ ;  /* 0x0001000030aa7824 */ /* 0x040fe200078e00ff */
[----:B------:R-:W-:Y:S01]  /*5ff0*/  LOP3.LUT R83, R48, 0xffff0000, RZ, 0xc0, !PT ;  /* 0xffff000030537812 */ /* 0x000fe200078ec0ff */
[----:B------:R-:W-:Y:S01]  /*6000*/  FFMA.FTZ R168, R53, R168, -R176 ;  /* 0x000000a835a87223 */ /* 0x000fe200000108b0 */
[----:B------:R-:W-:Y:S01]  /*6010*/  LOP3.LUT R80, R80, 0xffff0000, RZ, 0xc0, !PT ;  /* 0xffff000050507812 */ /* 0x000fe200078ec0ff */
[----:B------:R-:W-:Y:S01]  /*6020*/  FMUL.FTZ R164, R51, R172 ;  /* 0x000000ac33a47220 */ /* 0x000fe20000410000 */
[----:B------:R-:W-:Y:S01]  /*6030*/  FFMA.FTZ R48, R53, R174, R178 ;  /* 0x000000ae35307223 */ /* 0x000fe200000100b2 */
[----:B------:R-:W-:Y:S01]  /*6040*/  PRMT R166, R132, 0x5432, R166 ;  /* 0x0000543284a67816 */ /* 0x000fe200000000a6 */
[-C--:B------:R-:W-:Y:S01]  /*6050*/  FMUL.FTZ R51, R51, R170.reuse ;  /* 0x000000aa33337220 */ /* 0x080fe20000410000 */
[C---:B------:R-:W-:Y:S01]  /*6060*/  FMUL.FTZ R53, R84.reuse, R165 ;  /* 0x000000a554357220 */ /* 0x040fe20000410000 */
[-C--:B------:R-:W-:Y:S01]  /*6070*/  FMUL.FTZ R167, R84, R83.reuse ;  /* 0x0000005354a77220 */ /* 0x080fe20000410000 */
[C---:B------:R-:W-:Y:S01]  /*6080*/  FFMA.FTZ R164, R49.reuse, R170, -R164 ;  /* 0x000000aa31a47223 */ /* 0x040fe200000108a4 */
[----:B------:R-:W-:Y:S01]  /*6090*/  FFMA.FTZ R172, R49, R172, R51 ;  /* 0x000000ac31ac7223 */ /* 0x000fe20000010033 */
[----:B------:R-:W-:Y:S01]  /*60a0*/  FFMA.FTZ R83, R80, R83, -R53 ;  /* 0x0000005350537223 */ /* 0x000fe20000010835 */
[----:B------:R-:W-:Y:S01]  /*60b0*/  LOP3.LUT R86, R86, 0xffff0000, RZ, 0xc0, !PT ;  /* 0xffff000056567812 */ /* 0x000fe200078ec0ff */
[C---:B------:R-:W-:Y:S01]  /*60c0*/  IMAD.U32 R51, R166.reuse, 0x10000, RZ ;  /* 0x00010000a6337824 */ /* 0x040fe200078e00ff */
[----:B------:R-:W-:Y:S01]  /*60d0*/  LOP3.LUT R53, R166, 0xffff0000, RZ, 0xc0, !PT ;  /* 0xffff0000a6357812 */ /* 0x000fe200078ec0ff */
[C---:B------:R-:W-:Y:S01]  /*60e0*/  IMAD.U32 R49, R163.reuse, 0x10000, RZ ;  /* 0x00010000a3317824 */ /* 0x040fe200078e00ff */
[----:B------:R-:W-:Y:S01]  /*60f0*/  LOP3.LUT R163, R163, 0xffff0000, RZ, 0xc0, !PT ;  /* 0xffff0000a3a37812 */ /* 0x000fe200078ec0ff */
[----:B------:R-:W-:Y:S01]  /*6100*/  FFMA.FTZ R167, R80, R165, R167 ;  /* 0x000000a550a77223 */ /* 0x000fe200000100a7 */
[----:B------:R-:W-:Y:S01]  /*6110*/  FMUL.FTZ R165, R54, R51 ;  /* 0x0000003336a57220 */ /* 0x000fe20000410000 */
[----:B------:R-:W-:Y:S01]  /*6120*/  LOP3.LUT R82, R82, 0xffff0000, RZ, 0xc0, !PT ;  /* 0xffff000052527812 */ /* 0x000fe200078ec0ff */
[----:B------:R-:W-:Y:S01]  /*6130*/  FMUL.FTZ R54, R54, R49 ;  /* 0x0000003136367220 */ /* 0x000fe20000410000 */
[C---:B------:R-:W-:Y:S01]  /*6140*/  FMUL.FTZ R169, R86.reuse, R53 ;  /* 0x0000003556a97220 */ /* 0x040fe20000410000 */
[----:B------:R-:W-:Y:S01]  /*6150*/  FMUL.FTZ R86, R86, R163 ;  /* 0x000000a356567220 */ /* 0x000fe20000410000 */
[C---:B------:R-:W-:Y:S01]  /*6160*/  FFMA.FTZ R165, R52.reuse, R49, -R165 ;  /* 0x0000003134a57223 */ /* 0x040fe200000108a5 */
[----:B------:R-:W-:Y:S01]  /*6170*/  FFMA.FTZ R54, R52, R51, R54 ;  /* 0x0000003334367223 */ /* 0x000fe20000010036 */
[----:B------:R-:W-:Y:S01]  /*6180*/  F2FP.BF16.F32.PACK_AB R87, R162, R87 ;  /* 0x00000057a257723e */ /* 0x000fe200000010ff */
[C---:B------:R-:W-:Y:S01]  /*6190*/  FFMA.FTZ R52, R82.reuse, R163, -R169 ;  /* 0x000000a352347223 */ /* 0x040fe200000108a9 */
[----:B------:R-:W-:Y:S01]  /*61a0*/  FFMA.FTZ R53, R82, R53, R86 ;  /* 0x0000003552357223 */ /* 0x000fe20000010056 */
[----:B------:R-:W-:-:S02]  /*61b0*/  F2FP.BF16.F32.PACK_AB R168, R168, R85 ;  /* 0x00000055a8a8723e */ /* 0x000fc400000010ff */
[----:B------:R-:W-:Y:S01]  /*61c0*/  F2FP.BF16.F32.PACK_AB R48, R48, R81 ;  /* 0x000000513030723e */ /* 0x000fe200000010ff */
[----:B------:R-:W-:Y:S01]  /*61d0*/  IMAD.MOV.U32 R81, RZ, RZ, R87 ;  /* 0x000000ffff517224 */ /* 0x000fe200078e0057 */
[----:B------:R-:W-:Y:S01]  /*61e0*/  F2FP.BF16.F32.PACK_AB R80, R83, R164 ;  /* 0x000000a45350723e */ /* 0x000fe200000010ff */
[----:B------:R-:W-:Y:S01]  /*61f0*/  IMAD.MOV.U32 R83, RZ, RZ, R168 ;  /* 0x000000ffff537224 */ /* 0x000fe200078e00a8 */
[----:B------:R-:W-:Y:S01]  /*6200*/  F2FP.BF16.F32.PACK_AB R85, R50, R55 ;  /* 0x000000373255723e */ /* 0x000fe200000010ff */
[----:B------:R-:W-:Y:S01]  /*6210*/  IMAD.MOV.U32 R87, RZ, RZ, R48 ;  /* 0x000000ffff577224 */ /* 0x000fe200078e0030 */
[----:B------:R-:W-:Y:S02]  /*6220*/  F2FP.BF16.F32.PACK_AB R84, R167, R172 ;  /* 0x000000aca754723e */ /* 0x000fe400000010ff */
[----:B------:R-:W-:Y:S02]  /*6230*/  F2FP.BF16.F32.PACK_AB R82, R52, R165 ;  /* 0x000000a53452723e */ /* 0x000fe400000010ff */
[----:B------:R-:W-:-:S07]  /*6240*/  F2FP.BF16.F32.PACK_AB R86, R53, R54 ;  /* 0x000000363556723e */ /* 0x000fce00000010ff */
.L_x_2774:
[----:B------:R-:W-:Y:S05]  /*6250*/  BSYNC B2 ;  /* 0x0000000000027941 */ /* 0x000fea0003800000 */
.L_x_2773:
        /* <DEDUP_REMOVED lines=11> */
.L_x_2772:
[----:B------:R-:W-:Y:S05]  /*6310*/  BSYNC B1 ;  /* 0x0000000000017941 */ /* 0x000fea0003800000 */
.L_x_2771:
        /* <DEDUP_REMOVED lines=20> */
[----:B------:R-:W-:Y:S01]  /*6460*/  LOP3.LUT R48, R49, R230, RZ, 0x3c, !PT ;  /* 0x000000e631307212 */ /* 0x000fe200078e3cff */
[----:B------:R-:W-:-:S03]  /*6470*/  IMAD R49, R23, 0x4000, R30 ;  /* 0x0000400017317824 */ /* 0x000fc600078e021e */
[----:B------:R-:W-:Y:S01]  /*6480*/  LOP3.LUT R50, R50, 0x7fffe000, RZ, 0xc0, !PT ;  /* 0x7fffe00032327812 */ /* 0x000fe200078ec0ff */
[----:B------:R-:W-:-:S03]  /*6490*/  IMAD R49, R49, 0x2, R2 ;  /* 0x0000000231317824 */ /* 0x000fc600078e0202 */
[----:B------:R-:W-:-:S05]  /*64a0*/  IADD3 R48, R48, R50, R199 ;  /* 0x0000003230307210 */ /* 0x000fca0007ffe0c7 */
[----:B------:R-:W-:-:S04]  /*64b0*/  IMAD R51, R23, 0x4000, R48 ;  /* 0x0000400017337824 */ /* 0x000fc800078e0230 */
[----:B------:R-:W-:Y:S02]  /*64c0*/  IMAD R52, R51, 0x2, R2 ;  /* 0x0000000233347824 */ /* 0x000fe400078e0202 */
        /* <DEDUP_REMOVED lines=13> */
[----:B------:R-:W-:Y:S01]  /*65a0*/  IMAD.U32 R63, R53, 0x10000, RZ ;  /* 0x00010000353f7824 */ /* 0x000fe200078e00ff */
[----:B------:R-:W-:Y:S01]  /*65b0*/  LOP3.LUT R59, R55, 0xffff0000, RZ, 0xc0, !PT ;  /* 0xffff0000373b7812 */ /* 0x000fe200078ec0ff */
[----:B------:R-:W-:Y:S01]  /*65c0*/  IMAD.U32 R55, R161, 0x10000, RZ ;  /* 0x00010000a1377824 */ /* 0x000fe200078e00ff */
[----:B------:R-:W-:Y:S01]  /*65d0*/  LOP3.LUT R86, R53, 0xffff0000, RZ, 0xc0, !PT ;  /* 0xffff000035567812 */ /* 0x000fe200078ec0ff */
[----:B------:R-:W-:Y:S01]  /*65e0*/  IMAD.U32 R53, R157, 0x10000, RZ ;  /* 0x000100009d357824 */ /* 0x000fe200078e00ff */
[----:B------:R-:W-:Y:S01]  /*65f0*/  PRMT R158, R158, 0x5410, R125 ;  /* 0x000054109e9e7816 */ /* 0x000fe2000000007d */
[----:B------:R-:W-:Y:S01]  /*6600*/  FMUL.FTZ R125, R63, R55 ;  /* 0x000000373f7d7220 */ /* 0x000fe20000410000 */
[----:B------:R-:W-:Y:S01]  /*6610*/  SHF.R.U64 R151, R60, 0x10, R61 ;  /* 0x000000103c977819 */ /* 0x000fe2000000123d */
[----:B------:R-:W-:Y:S01]  /*6620*/  IMAD.U32 R60, R49, 0x10000, RZ ;  /* 0x00010000313c7824 */ /* 0x000fe200078e00ff */
[----:B------:R-:W-:Y:S01]  /*6630*/  PRMT R159, R159, 0x5410, R124 ;  /* 0x000054109f9f7816 */ /* 0x000fe2000000007c */
[-C--:B------:R-:W-:Y:S01]  /*6640*/  FMUL.FTZ R63, R63, R53.reuse ;  /* 0x000000353f3f7220 */ /* 0x080fe20000410000 */
[----:B------:R-:W-:Y:S01]  /*6650*/  PRMT R155, R155, 0x5410, R152 ;  /* 0x000054109b9b7816 */ /* 0x000fe20000000098 */
[----:B------:R-:W-:Y:S01]  /*6660*/  FFMA.FTZ R53, R60, R53, -R125 ;  /* 0x000000353c357223 */ /* 0x000fe2000001087d */
[----:B------:R-:W-:Y:S01]  /*6670*/  LOP3.LUT R161, R161, 0xffff0000, RZ, 0xc0, !PT ;  /* 0xffff0000a1a17812 */ /* 0x000fe200078ec0ff */
[----:B------:R-:W-:-:S02]  /*6680*/  IMAD.U32 R124, R159, 0x10000, RZ ;  /* 0x000100009f7c7824 */ /* 0x000fc400078e00ff */
[----:B------:R-:W-:Y:S01]  /*6690*/  FFMA.FTZ R55, R60, R55, R63 ;  /* 0x000000373c377223 */ /* 0x000fe2000001003f */
[----:B------:R-:W-:Y:S01]  /*66a0*/  IMAD.U32 R63, R155, 0x10000, RZ ;  /* 0x000100009b3f7824 */ /* 0x000fe200078e00ff */
[----:B------:R-:W-:Y:S01]  /*66b0*/  LOP3.LUT R61, R49, 0xffff0000, RZ, 0xc0, !PT ;  /* 0xffff0000313d7812 */ /* 0x000fe200078ec0ff */
[----:B------:R-:W-:Y:S01]  /*66c0*/  FMUL.FTZ R150, R86, R161 ;  /* 0x000000a156967220 */ /* 0x000fe20000410000 */
[----:B------:R-:W-:Y:S01]  /*66d0*/  LOP3.LUT R157, R157, 0xffff0000, RZ, 0xc0, !PT ;  /* 0xffff00009d9d7812 */ /* 0x000fe200078ec0ff */
[CC--:B------:R-:W-:Y:S01]  /*66e0*/  FMUL.FTZ R125, R87.reuse, R124.reuse ;  /* 0x0000007c577d7220 */ /* 0x0c0fe20000410000 */
[----:B------:R-:W-:Y:S01]  /*66f0*/  SHF.R.U64 R163, R56, 0x10, R57 ;  /* 0x0000001038a37819 */ /* 0x000fe20000001239 */
[----:B------:R-:W-:Y:S01]  /*6700*/  FMUL.FTZ R87, R87, R63 ;  /* 0x0000003f57577220 */ /* 0x000fe20000410000 */
[----:B------:R-:W-:Y:S01]  /*6710*/  LOP3.LUT R159, R159, 0xffff0000, RZ, 0xc0, !PT ;  /* 0xffff00009f9f7812 */ /* 0x000fe200078ec0ff */
[-C--:B------:R-:W-:Y:S01]  /*6720*/  FFMA.FTZ R60, R61, R157.reuse, -R150 ;  /* 0x0000009d3d3c7223 */ /* 0x080fe20000010896 */
[----:B------:R-:W-:Y:S01]  /*6730*/  PRMT R160, R160, 0x5410, R151 ;  /* 0x00005410a0a07816 */ /* 0x000fe20000000097 */
[----:B------:R-:W-:Y:S01]  /*6740*/  FMUL.FTZ R86, R86, R157 ;  /* 0x0000009d56567220 */ /* 0x000fe20000410000 */
[----:B------:R-:W-:Y:S01]  /*6750*/  LOP3.LUT R155, R155, 0xffff0000, RZ, 0xc0, !PT ;  /* 0xffff00009b9b7812 */ /* 0x000fe200078ec0ff */
[C---:B------:R-:W-:Y:S01]  /*6760*/  FFMA.FTZ R150, R62.reuse, R63, -R125 ;  /* 0x0000003f3e967223 */ /* 0x040fe2000001087d */
[----:B------:R-:W-:Y:S01]  /*6770*/  LOP3.LUT R58, R51, 0xffff0000, RZ, 0xc0, !PT ;  /* 0xffff0000333a7812 */ /* 0x000fe200078ec0ff */
[----:B------:R-:W-:Y:S01]  /*6780*/  FFMA.FTZ R124, R62, R124, R87 ;  /* 0x0000007c3e7c7223 */ /* 0x000fe20000010057 */
[----:B------:R-:W-:Y:S01]  /*6790*/  PRMT R156, R156, 0x5410, R163 ;  /* 0x000054109c9c7816 */ /* 0x000fe200000000a3 */
[----:B------:R-:W-:Y:S01]  /*67a0*/  FMUL.FTZ R63, R59, R159 ;  /* 0x0000009f3b3f7220 */ /* 0x000fe20000410000 */
[----:B------:R-:W-:-:S02]  /*67b0*/  IMAD.U32 R57, R52, 0x10000, RZ ;  /* 0x0001000034397824 */ /* 0x000fc400078e00ff */
[----:B------:R-:W-:Y:S01]  /*67c0*/  FFMA.FTZ R86, R61, R161, R86 ;  /* 0x000000a13d567223 */ /* 0x000fe20000010056 */
[----:B------:R-:W-:Y:S02]  /*67d0*/  IMAD.U32 R62, R160, 0x10000, RZ ;  /* 0x00010000a03e7824 */ /* 0x000fe400078e00ff */
[-C--:B------:R-:W-:Y:S01]  /*67e0*/  FMUL.FTZ R125, R59, R155.reuse ;  /* 0x0000009b3b7d7220 */ /* 0x080fe20000410000 */
[----:B------:R-:W-:Y:S02]  /*67f0*/  IMAD.U32 R61, R156, 0x10000, RZ ;  /* 0x000100009c3d7824 */ /* 0x000fe400078e00ff */
[----:B------:R-:W-:Y:S01]  /*6800*/  FFMA.FTZ R155, R58, R155, -R63 ;  /* 0x0000009b3a9b7223 */ /* 0x000fe2000001083f */
[----:B------:R-:W-:Y:S01]  /*6810*/  IMAD.U32 R56, R48, 0x10000, RZ ;  /* 0x0001000030387824 */ /* 0x000fe200078e00ff */
[----:B------:R-:W-:Y:S01]  /*6820*/  LOP3.LUT R52, R52, 0xffff0000, RZ, 0xc0, !PT ;  /* 0xffff000034347812 */ /* 0x000fe200078ec0ff */
[C---:B------:R-:W-:Y:S01]  /*6830*/  FMUL.FTZ R87, R57.reuse, R62 ;  /* 0x0000003e39577220 */ /* 0x040fe20000410000 */
[----:B------:R-:W-:Y:S01]  /*6840*/  LOP3.LUT R63, R160, 0xffff0000, RZ, 0xc0, !PT ;  /* 0xffff0000a03f7812 */ /* 0x000fe200078ec0ff */
[----:B------:R-:W-:Y:S01]  /*6850*/  FMUL.FTZ R57, R57, R61 ;  /* 0x0000003d39397220 */ /* 0x000fe20000410000 */
[----:B------:R-:W-:Y:S01]  /*6860*/  LOP3.LUT R59, R156, 0xffff0000, RZ, 0xc0, !PT ;  /* 0xffff00009c3b7812 */ /* 0x000fe200078ec0ff */
[----:B------:R-:W-:Y:S01]  /*6870*/  FFMA.FTZ R159, R58, R159, R125 ;  /* 0x0000009f3a9f7223 */ /* 0x000fe2000001007d */
[----:B------:R-:W-:Y:S01]  /*6880*/  PRMT R154, R154, 0x5410, R153 ;  /* 0x000054109a9a7816 */ /* 0x000fe20000000099 */
[----:B------:R-:W-:Y:S01]  /*6890*/  FFMA.FTZ R87, R56, R61, -R87 ;  /* 0x0000003d38577223 */ /* 0x000fe20000010857 */
        /* <DEDUP_REMOVED lines=8> */
[----:B------:R-:W-:Y:S01]  /*6920*/  FFMA.FTZ R57, R56, R62, R57 ;  /* 0x0000003e38397223 */ /* 0x000fe20000010039 */
[----:B------:R-:W-:Y:S01]  /*6930*/  LOP3.LUT R154, R154, 0xffff0000, RZ, 0xc0, !PT ;  /* 0xffff00009a9a7812 */ /* 0x000fe200078ec0ff */
[C---:B------:R-:W-:Y:S01]  /*6940*/  IMAD.U32 R56, R158.reuse, 0x10000, RZ ;  /* 0x000100009e387824 */ /* 0x040fe200078e00ff */
[----:B------:R-:W-:Y:S01]  /*6950*/  LOP3.LUT R158, R158, 0xffff0000, RZ, 0xc0, !PT ;  /* 0xffff00009e9e7812 */ /* 0x000fe200078ec0ff */
[C---:B------:R-:W-:Y:S01]  /*6960*/  FFMA.FTZ R58, R48.reuse, R59, -R125 ;  /* 0x0000003b303a7223 */ /* 0x040fe2000001087d */
[----:B------:R-:W-:Y:S01]  /*6970*/  FFMA.FTZ R48, R48, R63, R61 ;  /* 0x0000003f30307223 */ /* 0x000fe2000001003d */
[----:B------:R-:W-:Y:S01]  /*6980*/  FMUL.FTZ R59, R50, R52 ;  /* 0x00000034323b7220 */ /* 0x000fe20000410000 */
[----:B------:R-:W-:Y:S01]  /*6990*/  FMUL.FTZ R61, R54, R154 ;  /* 0x0000009a363d7220 */ /* 0x000fe20000410000 */
[----:B------:R-:W-:Y:S01]  /*69a0*/  FMUL.FTZ R62, R50, R56 ;  /* 0x00000038323e7220 */ /* 0x000fe20000410000 */
[----:B------:R-:W-:Y:S01]  /*69b0*/  FMUL.FTZ R50, R54, R158 ;  /* 0x0000009e36327220 */ /* 0x000fe20000410000 */
[----:B------:R-:W-:Y:S01]  /*69c0*/  FFMA.FTZ R59, R49, R56, R59 ;  /* 0x00000038313b7223 */ /* 0x000fe2000001003b */
[----:B------:R-:W-:Y:S01]  /*69d0*/  FFMA.FTZ R158, R51, R158, R61 ;  /* 0x0000009e339e7223 */ /* 0x000fe2000001003d */
[----:B------:R-:W-:Y:S01]  /*69e0*/  FFMA.FTZ R62, R49, R52, -R62 ;  /* 0x00000034313e7223 */ /* 0x000fe2000001083e */
[----:B------:R-:W-:Y:S01]  /*69f0*/  FFMA.FTZ R49, R51, R154, -R50 ;  /* 0x0000009a33317223 */ /* 0x000fe20000010832 */
[----:B------:R-:W-:-:S02]  /*6a00*/  F2FP.BF16.F32.PACK_AB R53, R60, R53 ;  /* 0x000000353c35723e */ /* 0x000fc400000010ff */
[----:B------:R-:W-:Y:S02]  /*6a10*/  F2FP.BF16.F32.PACK_AB R52, R58, R87 ;  /* 0x000000573a34723e */ /* 0x000fe400000010ff */
        /* <DEDUP_REMOVED lines=9> */
[----:B------:R-:W-:-:S02]  /*6ab0*/  IMAD.MOV.U32 R53, RZ, RZ, R55 ;  /* 0x000000ffff357224 */ /* 0x000fc400078e0037 */
[----:B------:R-:W-:Y:S02]  /*6ac0*/  IMAD.MOV.U32 R54, RZ, RZ, R59 ;  /* 0x000000ffff367224 */ /* 0x000fe400078e003b */
[----:B------:R-:W-:-:S07]  /*6ad0*/  IMAD.MOV.U32 R55, RZ, RZ, R124 ;  /* 0x000000ffff377224 */ /* 0x000fce00078e007c */
.L_x_2778:
[----:B------:R-:W-:Y:S05]  /*6ae0*/  BSYNC B2 ;  /* 0x0000000000027941 */ /* 0x000fea0003800000 */
.L_x_2777:
        /* <DEDUP_REMOVED lines=11> */
.L_x_2776:
[----:B------:R-:W-:Y:S05]  /*6ba0*/  BSYNC B1 ;  /* 0x0000000000017941 */ /* 0x000fea0003800000 */
.L_x_2775:
        /* <DEDUP_REMOVED lines=36> */
[--C-:B------:R-:W-:Y:S01]  /*6df0*/  SHF.R.U64 R85, R66, 0x10, R67.reuse ;  /* 0x0000001042557819 */ /* 0x100fe20000001243 */
[----:B------:R-:W-:Y:S01]  /*6e00*/  IMAD.U32 R80, R149, 0x10000, RZ ;  /* 0x0001000095507824 */ /* 0x000fe200078e00ff */
[----:B------:R-:W-:Y:S01]  /*6e10*/  SHF.R.U32.HI R82, RZ, 0x10, R67 ;  /* 0x00000010ff527819 */ /* 0x000fe20000011643 */
[----:B--2---:R-:W-:Y:S01]  /*6e20*/  IMAD.U32 R67, R53, 0x10000, RZ ;  /* 0x0001000035437824 */ /* 0x004fe200078e00ff */
[--C-:B------:R-:W-:Y:S01]  /*6e30*/  SHF.R.U32.HI R84, RZ, 0x10, R71.reuse ;  /* 0x00000010ff547819 */ /* 0x100fe20000011647 */
[----:B------:R-:W-:Y:S01]  /*6e40*/  IMAD.U32 R66, R52, 0x10000, RZ ;  /* 0x0001000034427824 */ /* 0x000fe200078e00ff */
[----:B------:R-:W-:Y:S01]  /*6e50*/  SHF.R.U64 R81, R70, 0x10, R71 ;  /* 0x0000001046517819 */ /* 0x000fe20000001247 */
        /* <DEDUP_REMOVED lines=8> */
[----:B------:R-:W-:Y:S01]  /*6ee0*/  IMAD.U32 R69, R55, 0x10000, RZ ;  /* 0x0001000037457824 */ /* 0x000fe200078e00ff */
[----:B------:R-:W-:Y:S01]  /*6ef0*/  LOP3.LUT R149, R149, 0xffff0000, RZ, 0xc0, !PT ;  /* 0xffff000095957812 */ /* 0x000fe200078ec0ff */
[----:B------:R-:W-:Y:S01]  /*6f00*/  IMAD.U32 R82, R147, 0x10000, RZ ;  /* 0x0001000093527824 */ /* 0x000fe200078e00ff */
[----:B------:R-:W-:Y:S01]  /*6f10*/  LOP3.LUT R145, R145, 0xffff0000, RZ, 0xc0, !PT ;  /* 0xffff000091917812 */ /* 0x000fe200078ec0ff */
[----:B------:R-:W-:Y:S01]  /*6f20*/  FFMA.FTZ R84, R63, R80, R84 ;  /* 0x000000503f547223 */ /* 0x000fe20000010054 */
[----:B------:R-:W-:Y:S01]  /*6f30*/  SHF.R.U64 R87, R64, 0x10, R65 ;  /* 0x0000001040577819 */ /* 0x000fe20000001241 */
[----:B------:R-:W-:Y:S01]  /*6f40*/  IMAD.U32 R70, R143, 0x10000, RZ ;  /* 0x000100008f467824 */ /* 0x000fe200078e00ff */
[----:B------:R-:W-:Y:S01]  /*6f50*/  LOP3.LUT R64, R49, 0xffff0000, RZ, 0xc0, !PT ;  /* 0xffff000031407812 */ /* 0x000fe200078ec0ff */
[C---:B------:R-:W-:Y:S01]  /*6f60*/  FMUL.FTZ R71, R68.reuse, R149 ;  /* 0x0000009544477220 */ /* 0x040fe20000410000 */
[-C--:B------:R-:W-:Y:S01]  /*6f70*/  FMUL.FTZ R63, R68, R145.reuse ;  /* 0x00000091443f7220 */ /* 0x080fe20000410000 */
[----:B------:R-:W-:Y:S01]  /*6f80*/  PRMT R148, R148, 0x5410, R83 ;  /* 0x0000541094947816 */ /* 0x000fe20000000053 */
[----:B------:R-:W-:Y:S01]  /*6f90*/  FMUL.FTZ R86, R69, R82 ;  /* 0x0000005245567220 */ /* 0x000fe20000410000 */
[----:B------:R-:W-:Y:S01]  /*6fa0*/  IMAD.U32 R53, R51, 0x10000, RZ ;  /* 0x0001000033357824 */ /* 0x000fe200078e00ff */
[----:B------:R-:W-:Y:S01]  /*6fb0*/  PRMT R144, R144, 0x5410, R87 ;  /* 0x0000541090907816 */ /* 0x000fe20000000057 */
[-C--:B------:R-:W-:Y:S01]  /*6fc0*/  FMUL.FTZ R69, R69, R70.reuse ;  /* 0x0000004645457220 */ /* 0x080fe20000410000 */
[C---:B------:R-:W-:Y:S01]  /*6fd0*/  FFMA.FTZ R80, R64.reuse, R145, -R71 ;  /* 0x0000009140507223 */ /* 0x040fe20000010847 */
[----:B------:R-:W-:Y:S01]  /*6fe0*/  FFMA.FTZ R149, R64, R149, R63 ;  /* 0x0000009540957223 */ /* 0x000fe2000001003f */
[----:B------:R-:W-:Y:S01]  /*6ff0*/  LOP3.LUT R55, R55, 0xffff0000, RZ, 0xc0, !PT ;  /* 0xffff000037377812 */ /* 0x000fe200078ec0ff */
[----:B------:R-:W-:Y:S01]  /*7000*/  FFMA.FTZ R86, R53, R70, -R86 ;  /* 0x0000004635567223 */ /* 0x000fe20000010856 */
[----:B------:R-:W-:Y:S01]  /*7010*/  LOP3.LUT R68, R147, 0xffff0000, RZ, 0xc0, !PT ;  /* 0xffff000093447812 */ /* 0x000fe200078ec0ff */
[----:B------:R-:W-:Y:S01]  /*7020*/  FFMA.FTZ R82, R53, R82, R69 ;  /* 0x0000005235527223 */ /* 0x000fe20000010045 */
[----:B------:R-:W-:Y:S01]  /*7030*/  LOP3.LUT R64, R143, 0xffff0000, RZ, 0xc0, !PT ;  /* 0xffff00008f407812 */ /* 0x000fe200078ec0ff */
[----:B------:R-:W-:Y:S01]  /*7040*/  IMAD.U32 R63, R148, 0x10000, RZ ;  /* 0x00010000943f7824 */ /* 0x000fe200078e00ff */
[----:B------:R-:W-:Y:S01]  /*7050*/  LOP3.LUT R65, R51, 0xffff0000, RZ, 0xc0, !PT ;  /* 0xffff000033417812 */ /* 0x000fe200078ec0ff */
[----:B------:R-:W-:-:S02]  /*7060*/  IMAD.U32 R53, R144, 0x10000, RZ ;  /* 0x0001000090357824 */ /* 0x000fc400078e00ff */
[C---:B------:R-:W-:Y:S01]  /*7070*/  FMUL.FTZ R70, R55.reuse, R68 ;  /* 0x0000004437467220 */ /* 0x040fe20000410000 */
[-C--:B------:R-:W-:Y:S01]  /*7080*/  FMUL.FTZ R124, R55, R64.reuse ;  /* 0x00000040377c7220 */ /* 0x080fe20000410000 */
[----:B------:R-:W-:Y:S01]  /*7090*/  LOP3.LUT R52, R52, 0xffff0000, RZ, 0xc0, !PT ;  /* 0xffff000034347812 */ /* 0x000fe200078ec0ff */
[----:B------:R-:W-:Y:S01]  /*70a0*/  FMUL.FTZ R55, R66, R63 ;  /* 0x0000003f42377220 */ /* 0x000fe20000410000 */
[----:B------:R-:W-:Y:S01]  /*70b0*/  LOP3.LUT R148, R148, 0xffff0000, RZ, 0xc0, !PT ;  /* 0xffff000094947812 */ /* 0x000fe200078ec0ff */
[-C--:B------:R-:W-:Y:S01]  /*70c0*/  FMUL.FTZ R66, R66, R53.reuse ;  /* 0x0000003542427220 */ /* 0x080fe20000410000 */
[----:B------:R-:W-:Y:S01]  /*70d0*/  LOP3.LUT R144, R144, 0xffff0000, RZ, 0xc0, !PT ;  /* 0xffff000090907812 */ /* 0x000fe200078ec0ff */
[C---:B------:R-:W-:Y:S01]  /*70e0*/  FFMA.FTZ R71, R65.reuse, R64, -R70 ;  /* 0x0000004041477223 */ /* 0x040fe20000010846 */
[----:B------:R-:W-:Y:S01]  /*70f0*/  PRMT R142, R142, 0x5410, R85 ;  /* 0x000054108e8e7816 */ /* 0x000fe20000000055 */
[----:B------:R-:W-:Y:S01]  /*7100*/  FFMA.FTZ R64, R62, R53, -R55 ;  /* 0x000000353e407223 */ /* 0x000fe20000010837 */
[----:B------:R-:W-:Y:S01]  /*7110*/  PRMT R146, R146, 0x5410, R81 ;  /* 0x0000541092927816 */ /* 0x000fe20000000051 */
[----:B------:R-:W-:Y:S01]  /*7120*/  FFMA.FTZ R81, R65, R68, R124 ;  /* 0x0000004441517223 */ /* 0x000fe2000001007c */
[----:B------:R-:W-:Y:S01]  /*7130*/  LOP3.LUT R49, R48, 0xffff0000, RZ, 0xc0, !PT ;  /* 0xffff000030317812 */ /* 0x000fe200078ec0ff */
[----:B------:R-:W-:Y:S01]  /*7140*/  FMUL.FTZ R68, R52, R148 ;  /* 0x0000009434447220 */ /* 0x000fe20000410000 */
[----:B------:R-:W-:Y:S01]  /*7150*/  FFMA.FTZ R66, R62, R63, R66 ;  /* 0x0000003f3e427223 */ /* 0x000fe20000010042 */
[----:B------:R-:W-:-:S02]  /*7160*/  IMAD.U32 R51, R54, 0x10000, RZ ;  /* 0x0001000036337824 */ /* 0x000fc400078e00ff */
[-C--:B------:R-:W-:Y:S01]  /*7170*/  FMUL.FTZ R62, R52, R144.reuse ;  /* 0x00000090343e7220 */ /* 0x080fe20000410000 */
[----:B------:R-:W-:Y:S01]  /*7180*/  LOP3.LUT R54, R54, 0xffff0000, RZ, 0xc0, !PT ;  /* 0xffff000036367812 */ /* 0x000fe200078ec0ff */
[C---:B------:R-:W-:Y:S01]  /*7190*/  IMAD.U32 R55, R146.reuse, 0x10000, RZ ;  /* 0x0001000092377824 */ /* 0x040fe200078e00ff */
[----:B------:R-:W-:Y:S01]  /*71a0*/  LOP3.LUT R63, R146, 0xffff0000, RZ, 0xc0, !PT ;  /* 0xffff0000923f7812 */ /* 0x000fe200078ec0ff */
[C---:B------:R-:W-:Y:S01]  /*71b0*/  IMAD.U32 R52, R142.reuse, 0x10000, RZ ;  /* 0x000100008e347824 */ /* 0x040fe200078e00ff */
[----:B------:R-:W-:Y:S01]  /*71c0*/  LOP3.LUT R53, R142, 0xffff0000, RZ, 0xc0, !PT ;  /* 0xffff00008e357812 */ /* 0x000fe200078ec0ff */
[C---:B------:R-:W-:Y:S01]  /*71d0*/  FFMA.FTZ R65, R49.reuse, R144, -R68 ;  /* 0x0000009031417223 */ /* 0x040fe20000010844 */
[C---:B------:R-:W-:Y:S02]  /*71e0*/  IMAD.U32 R48, R50.reuse, 0x10000, RZ ;  /* 0x0001000032307824 */ /* 0x040fe400078e00ff */
        /* <DEDUP_REMOVED lines=20> */
.L_x_2782:
[----:B------:R-:W-:Y:S05]  /*7330*/  BSYNC B2 ;  /* 0x0000000000027941 */ /* 0x000fea0003800000 */
.L_x_2781:
        /* <DEDUP_REMOVED lines=11> */
.L_x_2780:
[----:B------:R-:W-:Y:S05]  /*73f0*/  BSYNC B1 ;  /* 0x0000000000017941 */ /* 0x000fea0003800000 */
.L_x_2779:
[C---:B------:R-:W-:Y:S01]  /*7400*/  ISETP.GE.OR P4, PT, R211.reuse, R115, P2 ;  /* 0x00000073d300720c */ /* 0x040fe20001786670 */
        /* <DEDUP_REMOVED lines=31> */
[--C-:B------:R-:W-:Y:S01]  /*7600*/  SHF.R.U64 R71, R76, 0x10, R77.reuse ;  /* 0x000000104c477819 */ /* 0x100fe2000000124d */
[----:B--2---:R-:W-:Y:S01]  /*7610*/  IMAD.U32 R66, R53, 0x10000, RZ ;  /* 0x0001000035427824 */ /* 0x004fe200078e00ff */
[----:B------:R-:W-:Y:S01]  /*7620*/  SHF.R.U32.HI R76, RZ, 0x10, R77 ;  /* 0x00000010ff4c7819 */ /* 0x000fe2000001164d */
[----:B-1----:R-:W-:Y:S01]  /*7630*/  IMAD.U32 R62, R49, 0x10000, RZ ;  /* 0x00010000313e7824 */ /* 0x002fe200078e00ff */
[--C-:B------:R-:W-:Y:S01]  /*7640*/  SHF.R.U64 R83, R72, 0x10, R73.reuse ;  /* 0x0000001048537819 */ /* 0x100fe20000001249 */
[----:B------:R-:W-:Y:S01]  /*7650*/  IMAD.U32 R68, R55, 0x10000, RZ ;  /* 0x0001000037447824 */ /* 0x000fe200078e00ff */
[----:B------:R-:W-:Y:S01]  /*7660*/  SHF.R.U32.HI R72, RZ, 0x10, R73 ;  /* 0x00000010ff487819 */ /* 0x000fe20000011649 */
[----:B------:R-:W-:Y:S01]  /*7670*/  IMAD.U32 R64, R52, 0x10000, RZ ;  /* 0x0001000034407824 */ /* 0x000fe200078e00ff */
[----:B------:R-:W-:Y:S02]  /*7680*/  SHF.R.U64 R73, R74, 0x10, R75 ;  /* 0x000000104a497819 */ /* 0x000fe4000000124b */
[----:B------:R-:W-:-:S02]  /*7690*/  PRMT R141, R141, 0x5410, R76 ;  /* 0x000054108d8d7816 */ /* 0x000fc4000000004c */
[----:B------:R-:W-:Y:S02]  /*76a0*/  PRMT R137, R137, 0x5410, R72 ;  /* 0x0000541089897816 */ /* 0x000fe40000000048 */
[----:B------:R-:W-:Y:S02]  /*76b0*/  SHF.R.U32.HI R81, RZ, 0x10, R75 ;  /* 0x00000010ff517819 */ /* 0x000fe4000001164b */
[----:B------:R-:W-:Y:S02]  /*76c0*/  SHF.R.U64 R75, R78, 0x10, R79 ;  /* 0x000000104e4b7819 */ /* 0x000fe4000000124f */
[----:B------:R-:W-:Y:S01]  /*76d0*/  PRMT R132, R132, 0x5410, R73 ;  /* 0x0000541084847816 */ /* 0x000fe20000000049 */
[----:B------:R-:W-:Y:S01]  /*76e0*/  IMAD.U32 R73, R141, 0x10000, RZ ;  /* 0x000100008d497824 */ /* 0x000fe200078e00ff */
[----:B------:R-:W-:Y:S02]  /*76f0*/  SHF.R.U32.HI R78, RZ, 0x10, R79 ;  /* 0x00000010ff4e7819 */ /* 0x000fe4000001164f */
[----:B------:R-:W-:Y:S01]  /*7700*/  PRMT R140, R140, 0x5410, R71 ;  /* 0x000054108c8c7816 */ /* 0x000fe20000000047 */
[----:B------:R-:W-:Y:S01]  /*7710*/  IMAD.U32 R71, R137, 0x10000, RZ ;  /* 0x0001000089477824 */ /* 0x000fe200078e00ff */
[----:B------:R-:W-:Y:S01]  /*7720*/  PRMT R138, R138, 0x5410, R75 ;  /* 0x000054108a8a7816 */ /* 0x000fe2000000004b */
[C---:B------:R-:W-:Y:S01]  /*7730*/  FMUL.FTZ R75, R66.reuse, R73 ;  /* 0x00000049424b7220 */ /* 0x040fe20000410000 */
[----:B------:R-:W-:Y:S01]  /*7740*/  LOP3.LUT R67, R53, 0xffff0000, RZ, 0xc0, !PT ;  /* 0xffff000035437812 */ /* 0x000fe200078ec0ff */
[-C--:B------:R-:W-:Y:S01]  /*7750*/  FMUL.FTZ R77, R66, R71.reuse ;  /* 0x00000047424d7220 */ /* 0x080fe20000410000 */
[----:B------:R-:W-:Y:S01]  /*7760*/  PRMT R139, R139, 0x5410, R78 ;  /* 0x000054108b8b7816 */ /* 0x000fe2000000004e */
[C---:B------:R-:W-:Y:S01]  /*7770*/  FFMA.FTZ R72, R62.reuse, R71, -R75 ;  /* 0x000000473e487223 */ /* 0x040fe2000001084b */
[----:B------:R-:W-:Y:S01]  /*7780*/  LOP3.LUT R70, R141, 0xffff0000, RZ, 0xc0, !PT ;  /* 0xffff00008d467812 */ /* 0x000fe200078ec0ff */
[----:B------:R-:W-:Y:S01]  /*7790*/  FFMA.FTZ R77, R62, R73, R77 ;  /* 0x000000493e4d7223 */ /* 0x000fe2000001004d */
[----:B------:R-:W-:Y:S01]  /*77a0*/  PRMT R134, R134, 0x5410, R81 ;  /* 0x0000541086867816 */ /* 0x000fe20000000051 */
[----:B------:R-:W-:Y:S01]  /*77b0*/  IMAD.U32 R75, R139, 0x10000, RZ ;  /* 0x000100008b4b7824 */ /* 0x000fe200078e00ff */
        /* <DEDUP_REMOVED lines=8> */
[----:B------:R-:W-:Y:S01]  /*7840*/  IMAD.U32 R52, R51, 0x10000, RZ ;  /* 0x0001000033347824 */ /* 0x000fe200078e00ff */
[----:B------:R-:W-:Y:S01]  /*7850*/  LOP3.LUT R69, R55, 0xffff0000, RZ, 0xc0, !PT ;  /* 0xffff000037457812 */ /* 0x000fe200078ec0ff */
[----:B------:R-:W-:Y:S01]  /*7860*/  FMUL.FTZ R68, R68, R71 ;  /* 0x0000004744447220 */ /* 0x000fe20000410000 */
[----:B------:R-:W-:Y:S01]  /*7870*/  LOP3.LUT R66, R139, 0xffff0000, RZ, 0xc0, !PT ;  /* 0xffff00008b427812 */ /* 0x000fe200078ec0ff */
[----:B------:R-:W-:Y:S01]  /*7880*/  FFMA.FTZ R70, R63, R70, R62 ;  /* 0x000000463f467223 */ /* 0x000fe2000001003e */
[----:B------:R-:W-:Y:S01]  /*7890*/  LOP3.LUT R134, R134, 0xffff0000, RZ, 0xc0, !PT ;  /* 0xffff000086867812 */ /* 0x000fe200078ec0ff */
[----:B------:R-:W-:Y:S01]  /*78a0*/  FFMA.FTZ R75, R52, R75, R68 ;  /* 0x0000004b344b7223 */ /* 0x000fe20000010044 */
[----:B------:R-:W-:Y:S01]  /*78b0*/  PRMT R136, R136, 0x5410, R83 ;  /* 0x0000541088887816 */ /* 0x000fe20000000053 */
[C---:B------:R-:W-:Y:S01]  /*78c0*/  IMAD.U32 R62, R140.reuse, 0x10000, RZ ;  /* 0x000100008c3e7824 */ /* 0x040fe200078e00ff */
[----:B------:R-:W-:Y:S01]  /*78d0*/  LOP3.LUT R53, R51, 0xffff0000, RZ, 0xc0, !PT ;  /* 0xffff000033357812 */ /* 0x000fe200078ec0ff */
[C---:B------:R-:W-:Y:S01]  /*78e0*/  FMUL.FTZ R68, R69.reuse, R66 ;  /* 0x0000004245447220 */ /* 0x040fe20000410000 */
[-C--:B------:R-:W-:Y:S01]  /*78f0*/  FMUL.FTZ R74, R69, R134.reuse ;  /* 0x00000086454a7220 */ /* 0x080fe20000410000 */
[----:B------:R-:W-:Y:S01]  /*7900*/  LOP3.LUT R140, R140, 0xffff0000, RZ, 0xc0, !PT ;  /* 0xffff00008c8c7812 */ /* 0x000fe200078ec0ff */
[----:B------:R-:W-:Y:S01]  /*7910*/  FFMA.FTZ R71, R52, R71, -R67 ;  /* 0x0000004734477223 */ /* 0x000fe20000010843 */
[C---:B------:R-:W-:Y:S01]  /*7920*/  IMAD.U32 R52, R136.reuse, 0x10000, RZ ;  /* 0x0001000088347824 */ /* 0x040fe200078e00ff */
[----:B------:R-:W-:Y:S01]  /*7930*/  LOP3.LUT R136, R136, 0xffff0000, RZ, 0xc0, !PT ;  /* 0xffff000088887812 */ /* 0x000fe200078ec0ff */
[C---:B------:R-:W-:Y:S01]  /*7940*/  IMAD.U32 R49, R48.reuse, 0x10000, RZ ;  /* 0x0001000030317824 */ /* 0x040fe200078e00ff */
[----:B------:R-:W-:Y:S01]  /*7950*/  LOP3.LUT R48, R48, 0xffff0000, RZ, 0xc0, !PT ;  /* 0xffff000030307812 */ /* 0x000fe200078ec0ff */
[C---:B------:R-:W-:Y:S01]  /*7960*/  FFMA.FTZ R134, R53.reuse, R134, -R68 ;  /* 0x0000008635867223 */ /* 0x040fe20000010844 */
[----:B------:R-:W-:Y:S01]  /*7970*/  FFMA.FTZ R74, R53, R66, R74 ;  /* 0x00000042354a7223 */ /* 0x000fe2000001004a */
[C---:B------:R-:W-:Y:S01]  /*7980*/  FMUL.FTZ R53, R65.reuse, R140 ;  /* 0x0000008c41357220 */ /* 0x040fe20000410000 */
[C---:B------:R-:W-:Y:S01]  /*7990*/  FMUL.FTZ R68, R64.reuse, R62 ;  /* 0x0000003e40447220 */ /* 0x040fe20000410000 */
[----:B------:R-:W-:Y:S01]  /*79a0*/  FMUL.FTZ R63, R64, R52 ;  /* 0x00000034403f7220 */ /* 0x000fe20000410000 */
[----:B------:R-:W-:Y:S01]  /*79b0*/  FMUL.FTZ R67, R65, R136 ;  /* 0x0000008841437220 */ /* 0x000fe20000410000 */
[----:B------:R-:W-:-:S02]  /*79c0*/  IMAD.U32 R55, R54, 0x10000, RZ ;  /* 0x0001000036377824 */ /* 0x000fc400078e00ff */
[----:B------:R-:W-:Y:S01]  /*79d0*/  FFMA.FTZ R65, R48, R136, -R53 ;  /* 0x0000008830417223 */ /* 0x000fe20000010835 */
[----:B------:R-:W-:Y:S01]  /*79e0*/  LOP3.LUT R54, R54, 0xffff0000, RZ, 0xc0, !PT ;  /* 0xffff000036367812 */ /* 0x000fe200078ec0ff */
[C---:B------:R-:W-:Y:S01]  /*79f0*/  FFMA.FTZ R68, R49.reuse, R52, -R68 ;  /* 0x0000003431447223 */ /* 0x040fe20000010844 */
[----:B------:R-:W-:Y:S01]  /*7a00*/  FFMA.FTZ R63, R49, R62, R63 ;  /* 0x0000003e313f7223 */ /* 0x000fe2000001003f */
[C---:B------:R-:W-:Y:S01]  /*7a10*/  LOP3.LUT R53, R138.reuse, 0xffff0000, RZ, 0xc0, !PT ;  /* 0xffff00008a357812 */ /* 0x040fe200078ec0ff */
[----:B------:R-:W-:Y:S01]  /*7a20*/  IMAD.U32 R62, R138, 0x10000, RZ ;  /* 0x000100008a3e7824 */ /* 0x000fe200078e00ff */
[C---:B------:R-:W-:Y:S01]  /*7a30*/  LOP3.LUT R49, R132.reuse, 0xffff0000, RZ, 0xc0, !PT ;  /* 0xffff000084317812 */ /* 0x040fe200078ec0ff */
[----:B------:R-:W-:Y:S02]  /*7a40*/  IMAD.U32 R52, R132, 0x10000, RZ ;  /* 0x0001000084347824 */ /* 0x000fe400078e00ff */
[----:B------:R-:W-:Y:S01]  /*7a50*/  FFMA.FTZ R48, R48, R140, R67 ;  /* 0x0000008c30307223 */ /* 0x000fe20000010043 */
[C---:B------:R-:W-:Y:S01]  /*7a60*/  IMAD.U32 R51, R50.reuse, 0x10000, RZ ;  /* 0x0001000032337824 */ /* 0x040fe200078e00ff */
        /* <DEDUP_REMOVED lines=19> */
.L_x_2784:
[----:B------:R-:W-:Y:S05]  /*7ba0*/  BSYNC B1 ;  /* 0x0000000000017941 */ /* 0x000fea0003800000 */
.L_x_2783:
        /* <DEDUP_REMOVED lines=10> */
.L_x_2722:
[----:B------:R-:W-:-:S13]  /*7c50*/  ISETP.NE.AND P0, PT, R189, 0x3, PT ;  /* 0x00000003bd00780c */ /* 0x000fda0003f05270 */
[----:B------:R-:W-:Y:S05]  /*7c60*/  @!P0 BRA `(.L_x_2785) ;  /* 0x0000000000048947 */ /* 0x000fea0003800000 */
[----:B------:R-:W-:Y:S01]  /*7c70*/  BPT.TRAP 0x1 ;  /* 0x000000040000795c */ /* 0x000fe20000300000 */
.L_x_2785:
        /* <DEDUP_REMOVED lines=9> */
.L_x_3073:
[----:B------:R-:W-:Y:S05]  /*7d10*/  BSYNC B1 ;  /* 0x0000000000017941 */ /* 0x000fea0003800000 */
.L_x_2786:
        /* <DEDUP_REMOVED lines=20> */
.L_x_2789:
[----:B------:R-:W-:Y:S05]  /*7e60*/  BSYNC B1 ;  /* 0x0000000000017941 */ /* 0x000fea0003800000 */
.L_x_2788:
        /* <DEDUP_REMOVED lines=19> */
.L_x_2791:
[----:B------:R-:W-:Y:S05]  /*7fa0*/  BSYNC B1 ;  /* 0x0000000000017941 */ /* 0x000fea0003800000 */
.L_x_2790:
        /* <DEDUP_REMOVED lines=19> */
.L_x_2793:
[----:B------:R-:W-:Y:S05]  /*80e0*/  BSYNC B1 ;  /* 0x0000000000017941 */ /* 0x000fea0003800000 */
.L_x_2792:
        /* <DEDUP_REMOVED lines=21> */
.L_x_2759:
[----:B------:R-:W-:Y:S05]  /*8240*/  BSYNC B0 ;  /* 0x0000000000007941 */ /* 0x000fea0003800000 */
.L_x_2721:
        /* <DEDUP_REMOVED lines=17> */
.L_x_2795:
[----:B------:R-:W-:Y:S05]  /*8360*/  BSYNC B0 ;  /* 0x0000000000007941 */ /* 0x000fea0003800000 */
.L_x_2794:
[----:B------:R-:W2:Y:S01]  /*8370*/  SYNCS.PHASECHK.TRANS64.TRYWAIT P0, [R110+URZ+0x288b0], R119 ;  /* 0x0288b0776e0075a7 */ /* 0x000ea2000800017f */
[----:B------:R-:W-:Y:S01]  /*8380*/  ULDC UR36, c[0x0][0x2f4] ;  /* 0x0000bd0000247ab9 */ /* 0x000fe20000000800 */
[----:B------:R-:W-:Y:S01]  /*8390*/  ULDC.64 UR38, c[0x0][0x328] ;  /* 0x0000ca0000267ab9 */ /* 0x000fe20000000a00 */
[----:B------:R-:W-:Y:S01]  /*83a0*/  ULDC.64 UR42, c[0x0][0x318] ;  /* 0x0000c600002a7ab9 */ /* 0x000fe20000000a00 */
[----:B------:R-:W-:Y:S04]  /*83b0*/  BSSY B0, `(.L_x_2796) ;  /* 0x0000002000007945 */ /* 0x000fe80003800000 */
[----:B--2---:R-:W-:Y:S05]  /*83c0*/  @!P0 BRA `(.L_x_2797) ;  /* 0x0000018c00488947 */ /* 0x004fea0003800000 */
.L_x_3074:
[----:B------:R-:W-:Y:S05]  /*83d0*/  BSYNC B0 ;  /* 0x0000000000007941 */ /* 0x000fea0003800000 */
.L_x_2796:
        /* <DEDUP_REMOVED lines=18> */
.L_x_2799:
[----:B------:R-:W-:Y:S05]  /*8500*/  BSYNC B0 ;  /* 0x0000000000007941 */ /* 0x000fea0003800000 */
.L_x_2798:
        /* <DEDUP_REMOVED lines=19> */
.L_x_2801:
[----:B------:R-:W-:Y:S05]  /*8640*/  BSYNC B0 ;  /* 0x0000000000007941 */ /* 0x000fea0003800000 */
.L_x_2800:
        /* <DEDUP_REMOVED lines=19> */
.L_x_2803:
[----:B------:R-:W-:Y:S05]  /*8780*/  BSYNC B0 ;  /* 0x0000000000007941 */ /* 0x000fea0003800000 */
.L_x_2802:
        /* <DEDUP_REMOVED lines=19> */
.L_x_2805:
[----:B------:R-:W-:Y:S05]  /*88c0*/  BSYNC B0 ;  /* 0x0000000000007941 */ /* 0x000fea0003800000 */
.L_x_2804:
        /* <DEDUP_REMOVED lines=22> */
.L_x_2716:
[----:B------:R-:W1:Y:S01]  /*8a30*/  LDC R0, c[0x0][0x448] ;  /* 0x00011200ff007b82 */ /* 0x000e620000000800 */
[----:B------:R-:W-:Y:S01]  /*8a40*/  VIADD R3, R191, 0x7f ;  /* 0x0000007fbf037836 */ /* 0x000fe20000000000 */
        /* <DEDUP_REMOVED lines=9> */
[----:B------:R-:W-:Y:S01]  /*8ae0*/  IMAD.MOV.U32 R137, RZ, RZ, RZ ;  /* 0x000000ffff897224 */ /* 0x000fe200078e00ff */
[----:B------:R-:W-:Y:S01]  /*8af0*/  CS2R R134, SRZ ;  /* 0x0000000000867805 */ /* 0x000fe2000001ff00 */
[----:B------:R-:W-:Y:S01]  /*8b00*/  IMAD.MOV.U32 R133, RZ, RZ, RZ ;  /* 0x000000ffff857224 */ /* 0x000fe200078e00ff */
        /* <DEDUP_REMOVED lines=10> */
[----:B-1----:R-:W-:Y:S02]  /*8bb0*/  ISETP.NE.AND P1, PT, R0, 0x1, PT ;  /* 0x000000010000780c */ /* 0x002fe40003f25270 */
[----:B0-----:R-:W-:Y:S02]  /*8bc0*/  CS2R R110, SRZ ;  /* 0x00000000006e7805 */ /* 0x001fe4000001ff00 */
        /* <DEDUP_REMOVED lines=11> */
[----:B------:R-:W0:Y:S08]  /*8c80*/  @P1 LDC R0, c[0x0][0x44c] ;  /* 0x00011300ff001b82 */ /* 0x000e300000000800 */
[----:B------:R-:W1:Y:S01]  /*8c90*/  @P1 LDC R5, c[0x0][0x450] ;  /* 0x00011400ff051b82 */ /* 0x000e620000000800 */
[----:B0-----:R-:W-:-:S05]  /*8ca0*/  @P1 IMAD.HI.U32 R0, R3, R0, RZ ;  /* 0x0000000003001227 */ /* 0x001fca00078e00ff */
[----:B-1----:R-:W-:Y:S02]  /*8cb0*/  @P1 SHF.R.U32.HI R3, RZ, R5, R0 ;  /* 0x00000005ff031219 */ /* 0x002fe40000011600 */
[----:B------:R-:W-:-:S03]  /*8cc0*/  PLOP3.LUT P1, PT, PT, PT, PT, 0x80, 0x0 ;  /* 0x000000000000781c */ /* 0x000fc60003f2f070 */
[----:B------:R-:W-:Y:S02]  /*8cd0*/  IMAD.IADD R3, R128, 0x1, R3 ;  /* 0x0000000180037824 */ /* 0x000fe400078e0203 */
[----:B------:R-:W-:-:S03]  /*8ce0*/  IMAD.MOV.U32 R128, RZ, RZ, RZ ;  /* 0x000000ffff807224 */ /* 0x000fc600078e00ff */
[----:B------:R-:W-:-:S04]  /*8cf0*/  SHF.R.S32.HI R0, RZ, 0x1f, R3 ;  /* 0x0000001fff007819 */ /* 0x000fc80000011403 */
[----:B------:R-:W-:Y:S01]  /*8d00*/  LEA.HI R0, R0, R3, RZ, 0x7 ;  /* 0x0000000300007211 */ /* 0x000fe200078f38ff */
[----:B------:R-:W-:-:S03]  /*8d10*/  IMAD.MOV.U32 R3, RZ, RZ, RZ ;  /* 0x000000ffff037224 */ /* 0x000fc600078e00ff */
[----:B------:R-:W-:Y:S01]  /*8d20*/  SHF.R.S32.HI R4, RZ, 0x7, R0 ;  /* 0x00000007ff047819 */ /* 0x000fe20000011400 */
[----:B------:R-:W-:-:S03]  /*8d30*/  IMAD.MOV.U32 R0, RZ, RZ, RZ ;  /* 0x000000ffff007224 */ /* 0x000fc600078e00ff */
[----:B------:R-:W-:-:S04]  /*8d40*/  VIMNMX R129, R129, R4, PT ;  /* 0x0000000481817248 */ /* 0x000fc80003fe0100 */
[----:B------:R-:W-:Y:S01]  /*8d50*/  ISETP.GE.AND P2, PT, R129, 0x1, PT ;  /* 0x000000018100780c */ /* 0x000fe20003f46270 */
[----:B------:R-:W-:-:S12]  /*8d60*/  @P0 BRA `(.L_x_2807) ;  /* 0x00000000000c0947 */ /* 0x000fd80003800000 */
[----:B------:R-:W0:Y:S01]  /*8d70*/  FENCE.VIEW.ASYNC.G ;  /* 0x00000000000073c6 */ /* 0x000e220000000100 */
[----:B------:R-:W-:Y:S05]  /*8d80*/  WARPSYNC.ALL ;  /* 0x0000000000007948 */ /* 0x000fea0003800000 */
[----:B0-----:R-:W-:Y:S06]  /*8d90*/  BAR.ARV 0xc, 0x180 ;  /* 0x0306000000007b1d */ /* 0x001fec0000002000 */
.L_x_2807:
[----:B------:R-:W-:Y:S01]  /*8da0*/  CS2R R88, SRZ ;  /* 0x0000000000587805 */ /* 0x000fe2000001ff00 */
[----:B------:R-:W-:Y:S06]  /*8db0*/  @!P2 BRA `(.L_x_2808) ;  /* 0x000000e800e4a947 */ /* 0x000fec0003800000 */
[----:B------:R-:W-:-:S03]  /*8dc0*/  UMOV UR4, 0xffffffff ;  /* 0xffffffff00047882 */ /* 0x000fc60000000000 */
[----:B------:R-:W-:Y:S05]  /*8dd0*/  BRA.DIV UR4, `(.L_x_2809) ;  /* 0x0000018204d87947 */ /* 0x000fea000b800000 */
[----:B------:R0:W1:Y:S02]  /*8de0*/  SHFL.IDX PT, R190, R224, RZ, 0x1f ;  /* 0x00001fffe0be7589 */ /* 0x00006400000e0000 */
.L_x_3077:
        /* <DEDUP_REMOVED lines=25> */
.L_x_2810:
        /* <DEDUP_REMOVED lines=12> */
.L_x_2814:
[----:B--2---:R2:W3:Y:S02]  /*9040*/  SYNCS.PHASECHK.TRANS64.TRYWAIT P0, [R2+URZ+0x28800], R3 ;  /* 0x02880003020075a7 */ /* 0x0044e4000800017f */
[----:B---3--:R-:W-:Y:S05]  /*9050*/  @!P0 NANOSLEEP.SYNCS 0x989680 ;  /* 0x009896800000895d */ /* 0x008fea0003900000 */
[----:B------:R-:W3:Y:S02]  /*9060*/  @!P0 SYNCS.PHASECHK.TRANS64 P0, [R2+URZ+0x28800], R3 ;  /* 0x02880003020085a7 */ /* 0x000ee4000800007f */
[----:B---3--:R-:W-:Y:S05]  /*9070*/  @!P0 BRA `(.L_x_2814) ;  /* 0xfffffffc00f08947 */ /* 0x008fea000383ffff */
.L_x_2813:
[----:B------:R-:W-:Y:S05]  /*9080*/  BSYNC B0 ;  /* 0x0000000000007941 */ /* 0x000fea0003800000 */
.L_x_2812:
[----:B------:R-:W-:Y:S05]  /*9090*/  BRA `(.L_x_2815) ;  /* 0x0000005000e87947 */ /* 0x000fea0003800000 */
.L_x_2811:
        /* <DEDUP_REMOVED lines=29> */
.L_x_2816:
        /* <DEDUP_REMOVED lines=39> */
.L_x_3083:
        /* <DEDUP_REMOVED lines=31> */
.L_x_2821:
[----:B------:R-:W-:Y:S05]  /*96d0*/  BSYNC B1 ;  /* 0x0000000000017941 */ /* 0x000fea0003800000 */
.L_x_2820:
        /* <DEDUP_REMOVED lines=23> */
.L_x_3089:
        /* <DEDUP_REMOVED lines=30> */
.L_x_2824:
[----:B------:R-:W-:Y:S05]  /*9a30*/  BSYNC B1 ;  /* 0x0000000000017941 */ /* 0x000fea0003800000 */
.L_x_2823:
        /* <DEDUP_REMOVED lines=22> */
.L_x_3095:
        /* <DEDUP_REMOVED lines=31> */
.L_x_2827:
[----:B------:R-:W-:Y:S05]  /*9d90*/  BSYNC B1 ;  /* 0x0000000000017941 */ /* 0x000fea0003800000 */
.L_x_2826:
        /* <DEDUP_REMOVED lines=23> */
.L_x_3101:
        /* <DEDUP_REMOVED lines=34> */
.L_x_2830:
[----:B------:R-:W-:Y:S05]  /*a130*/  BSYNC B1 ;  /* 0x0000000000017941 */ /* 0x000fea0003800000 */
.L_x_2829:
        /* <DEDUP_REMOVED lines=18> */
.L_x_3102:
[----:B------:R-:W-:Y:S05]  /*a260*/  BSYNC B1 ;  /* 0x0000000000017941 */ /* 0x000fea0003800000 */
.L_x_2831:
        /* <DEDUP_REMOVED lines=55> */
.L_x_2836:
[----:B------:R-:W-:Y:S05]  /*a5e0*/  BSYNC B2 ;  /* 0x0000000000027941 */ /* 0x000fea0003800000 */
.L_x_2835:
        /* <DEDUP_REMOVED lines=47> */
.L_x_2834:
[----:B------:R-:W-:Y:S05]  /*a8e0*/  BSYNC B1 ;  /* 0x0000000000017941 */ /* 0x000fea0003800000 */
.L_x_2833:
        /* <DEDUP_REMOVED lines=54> */
.L_x_2840:
[----:B------:R-:W-:Y:S05]  /*ac50*/  BSYNC B2 ;  /* 0x0000000000027941 */ /* 0x000fea0003800000 */
.L_x_2839:
        /* <DEDUP_REMOVED lines=47> */
.L_x_2838:
[----:B------:R-:W-:Y:S05]  /*af50*/  BSYNC B1 ;  /* 0x0000000000017941 */ /* 0x000fea0003800000 */
.L_x_2837:
        /* <DEDUP_REMOVED lines=54> */
.L_x_2844:
[----:B------:R-:W-:Y:S05]  /*b2c0*/  BSYNC B2 ;  /* 0x0000000000027941 */ /* 0x000fea0003800000 */
.L_x_2843:
        /* <DEDUP_REMOVED lines=47> */
.L_x_2842:
[----:B------:R-:W-:Y:S05]  /*b5c0*/  BSYNC B1 ;  /* 0x0000000000017941 */ /* 0x000fea0003800000 */
.L_x_2841:
        /* <DEDUP_REMOVED lines=53> */
.L_x_2847:
[----:B------:R-:W-:Y:S05]  /*b920*/  BSYNC B1 ;  /* 0x0000000000017941 */ /* 0x000fea0003800000 */
.L_x_2846:
        /* <DEDUP_REMOVED lines=48> */
.L_x_2818:
        /* <DEDUP_REMOVED lines=79> */
.L_x_3112:
        /* <DEDUP_REMOVED lines=19> */
.L_x_2850:
[----:B------:R-:W-:Y:S05]  /*c250*/  BSYNC B1 ;  /* 0x0000000000017941 */ /* 0x000fea0003800000 */
.L_x_2849:
        /* <DEDUP_REMOVED lines=66> */
.L_x_3122:
        /* <DEDUP_REMOVED lines=23> */
.L_x_2853:
[----:B------:R-:W-:Y:S05]  /*c7f0*/  BSYNC B1 ;  /* 0x0000000000017941 */ /* 0x000fea0003800000 */
.L_x_2852:
        /* <DEDUP_REMOVED lines=22> */
.L_x_3123:
[----:B------:R-:W-:Y:S05]  /*c960*/  BSYNC B1 ;  /* 0x0000000000017941 */ /* 0x000fea0003800000 */
.L_x_2854:
        /* <DEDUP_REMOVED lines=105> */
.L_x_2857:
[----:B------:R-:W-:Y:S05]  /*d000*/  BSYNC B1 ;  /* 0x0000000000017941 */ /* 0x000fea0003800000 */
.L_x_2856:
[----:B------:R-:W-:Y:S04]  /*d010*/  BSSY B1, `(.L_x_2858) ;  /* 0x0000068000017945 */ /* 0x000fe80003800000 */
[----:B------:R-:W-:Y:S05]  /*d020*/  @P2 BRA `(.L_x_2859) ;  /* 0x0000000400982947 */ /* 0x000fea0003800000 */
[----:B------:R-:W-:Y:S02]  /*d030*/  LEA.HI R20, R47, R206, RZ, 0x1d ;  /* 0x000000ce2f147211 */ /* 0x000fe400078fe8ff */
[----:B------:R-:W-:Y:S02]  /*d040*/  SHF.R.U32.HI R37, RZ, 0x10, R5 ;  /* 0x00000010ff257819 */ /* 0x000fe40000011605 */
[----:B01----:R-:W-:Y:S01]  /*d050*/  SHF.R.S32.HI R29, RZ, 0x1f, R20 ;  /* 0x0000001fff1d7819 */ /* 0x003fe20000011414 */
        /* <DEDUP_REMOVED lines=9> */
[----:B------:R-:W0:Y:S01]  /*d0f0*/  LDS.128 R28, [R223] ;  /* 0x00000000df1c7984 */ /* 0x000e220000000c00 */
[----:B------:R-:W-:Y:S02]  /*d100*/  PRMT R64, R64, 0x5410, R7 ;  /* 0x0000541040407816 */ /* 0x000fe40000000007 */
[----:B------:R-:W-:-:S02]  /*d110*/  IADD3 R21, R20, R21, R199 ;  /* 0x0000001514157210 */ /* 0x000fc40007ffe0c7 */
[----:B------:R-:W-:Y:S02]  /*d120*/  SHF.R.U64 R20, R4, 0x10, R5 ;  /* 0x0000001004147819 */ /* 0x000fe40000001205 */
[--C-:B------:R-:W-:Y:S01]  /*d130*/  SHF.R.U64 R5, R24, 0x10, R25.reuse ;  /* 0x0000001018057819 */ /* 0x100fe20000001219 */
[----:B------:R-:W-:Y:S01]  /*d140*/  IMAD R21, R21, 0x2, R2 ;  /* 0x0000000215157824 */ /* 0x000fe200078e0202 */
[----:B------:R-:W-:Y:S02]  /*d150*/  SHF.R.U32.HI R25, RZ, 0x10, R25 ;  /* 0x00000010ff197819 */ /* 0x000fe40000011619 */
[----:B------:R-:W-:Y:S02]  /*d160*/  SHF.R.U64 R4, R26, 0x10, R27 ;  /* 0x000000101a047819 */ /* 0x000fe4000000121b */
[----:B------:R-:W1:Y:S01]  /*d170*/  LDS.128 R32, [R21+0x10400] ;  /* 0x0104000015207984 */ /* 0x000e620000000c00 */
[----:B------:R-:W-:Y:S02]  /*d180*/  PRMT R56, R56, 0x5410, R5 ;  /* 0x0000541038387816 */ /* 0x000fe40000000005 */
[----:B------:R-:W-:-:S02]  /*d190*/  SHF.R.U32.HI R27, RZ, 0x10, R27 ;  /* 0x00000010ff1b7819 */ /* 0x000fc4000001161b */
[----:B------:R-:W-:Y:S01]  /*d1a0*/  PRMT R61, R61, 0x5410, R20 ;  /* 0x000054103d3d7816 */ /* 0x000fe20000000014 */
[----:B------:R-:W-:Y:S01]  /*d1b0*/  IMAD.U32 R37, R56, 0x10000, RZ ;  /* 0x0001000038257824 */ /* 0x000fe200078e00ff */
[----:B------:R-:W-:Y:S02]  /*d1c0*/  PRMT R58, R58, 0x5410, R25 ;  /* 0x000054103a3a7816 */ /* 0x000fe40000000019 */
[----:B------:R-:W-:Y:S01]  /*d1d0*/  PRMT R59, R59, 0x5410, R4 ;  /* 0x000054103b3b7816 */ /* 0x000fe20000000004 */
[----:B------:R-:W-:Y:S01]  /*d1e0*/  IMAD.U32 R36, R61, 0x10000, RZ ;  /* 0x000100003d247824 */ /* 0x000fe200078e00ff */
[----:B------:R-:W-:Y:S02]  /*d1f0*/  PRMT R63, R63, 0x5410, R6 ;  /* 0x000054103f3f7816 */ /* 0x000fe40000000006 */
[----:B------:R-:W-:Y:S02]  /*d200*/  PRMT R60, R60, 0x5410, R27 ;  /* 0x000054103c3c7816 */ /* 0x000fe4000000001b */
[----:B------:R-:W-:-:S02]  /*d210*/  LOP3.LUT R56, R56, 0xffff0000, RZ, 0xc0, !PT ;  /* 0xffff000038387812 */ /* 0x000fc400078ec0ff */
        /* <DEDUP_REMOVED lines=45> */
[----:B------:R-:W-:Y:S01]  /*d4f0*/  FMUL.FTZ R28, R29, R4 ;  /* 0x000000041d1c7220 */ /* 0x000fe20000410000 */
        /* <DEDUP_REMOVED lines=25> */
.L_x_2859:
[----:B------:R-:W-:Y:S05]  /*d690*/  BSYNC B1 ;  /* 0x0000000000017941 */ /* 0x000fea0003800000 */
.L_x_2858:
        /* <DEDUP_REMOVED lines=104> */
.L_x_2861:
[----:B------:R-:W-:Y:S05]  /*dd20*/  BSYNC B1 ;  /* 0x0000000000017941 */ /* 0x000fea0003800000 */
.L_x_2860:
[----:B------:R-:W-:Y:S01]  /*dd30*/  PRMT R20, R3, 0x5410, R0 ;  /* 0x0000541003147816 */ /* 0x000fe20000000000 */
[----:B------:R-:W-:Y:S06]  /*dd40*/  @P0 BRA `(.L_x_2845) ;  /* 0x0000000400980947 */ /* 0x000fec0003800000 */
[----:B------:R-:W-:Y:S02]  /*dd50*/  LEA.HI R47, R47, R206, RZ, 0x1d ;  /* 0x000000ce2f2f7211 */ /* 0x000fe400078fe8ff */
[----:B--23--:R-:W-:Y:S02]  /*dd60*/  SHF.R.U64 R21, R12, 0x10, R13 ;  /* 0x000000100c157819 */ /* 0x00cfe4000000120d */
[----:B------:R-:W-:Y:S01]  /*dd70*/  SHF.R.S32.HI R0, RZ, 0x1f, R47 ;  /* 0x0000001fff007819 */ /* 0x000fe2000001142f */
[----:B------:R-:W-:Y:S01]  /*dd80*/  IMAD.SHL.U32 R3, R47, 0x8, RZ ;  /* 0x000000082f037824 */ /* 0x000fe200078e00ff */
[----:B------:R-:W-:Y:S02]  /*dd90*/  SHF.R.U32.HI R12, RZ, 0x10, R13 ;  /* 0x00000010ff0c7819 */ /* 0x000fe4000001160d */
[----:B------:R-:W-:Y:S02]  /*dda0*/  LEA.HI R0, R0, R47, RZ, 0x3 ;  /* 0x0000002f00007211 */ /* 0x000fe400078f18ff */
[----:B------:R-:W-:-:S02]  /*ddb0*/  LOP3.LUT R3, R194, 0x38, R3, 0xf8, !PT ;  /* 0x00000038c2037812 */ /* 0x000fc400078ef803 */
[----:B------:R-:W-:Y:S01]  /*ddc0*/  PRMT R71, R71, 0x5410, R12 ;  /* 0x0000541047477816 */ /* 0x000fe2000000000c */
[----:B------:R-:W-:Y:S01]  /*ddd0*/  IMAD.SHL.U32 R4, R0, 0x400, RZ ;  /* 0x0000040000047824 */ /* 0x000fe200078e00ff */
[----:B------:R-:W-:Y:S02]  /*dde0*/  LOP3.LUT R0, R3, R228, RZ, 0x3c, !PT ;  /* 0x000000e403007212 */ /* 0x000fe400078e3cff */
[--C-:B-1----:R-:W-:Y:S02]  /*ddf0*/  SHF.R.U64 R28, R14, 0x10, R15.reuse ;  /* 0x000000100e1c7819 */ /* 0x102fe4000000120f */
[----:B------:R-:W-:Y:S02]  /*de00*/  LOP3.LUT R3, R4, 0x7fffe000, RZ, 0xc0, !PT ;  /* 0x7fffe00004037812 */ /* 0x000fe400078ec0ff */
[----:B------:R-:W1:Y:S01]  /*de10*/  LDS.128 R4, [R221] ;  /* 0x00000000dd047984 */ /* 0x000e620000000c00 */
[----:B0-----:R-:W-:Y:S02]  /*de20*/  SHF.R.U32.HI R29, RZ, 0x10, R15 ;  /* 0x00000010ff1d7819 */ /* 0x001fe4000001160f */
[----:B------:R-:W-:-:S02]  /*de30*/  IADD3 R3, R0, R3, R197 ;  /* 0x0000000300037210 */ /* 0x000fc40007ffe0c5 */
[--C-:B------:R-:W-:Y:S02]  /*de40*/  SHF.R.U64 R0, R8, 0x10, R9.reuse ;  /* 0x0000001008007819 */ /* 0x100fe40000001209 */
[----:B------:R-:W-:Y:S01]  /*de50*/  SHF.R.U32.HI R8, RZ, 0x10, R9 ;  /* 0x00000010ff087819 */ /* 0x000fe20000011609 */
[----:B------:R-:W-:Y:S01]  /*de60*/  IMAD R3, R3, 0x2, R2 ;  /* 0x0000000203037824 */ /* 0x000fe200078e0202 */
[----:B------:R-:W-:Y:S02]  /*de70*/  PRMT R57, R57, 0x5410, R0 ;  /* 0x0000541039397816 */ /* 0x000fe40000000000 */
[--C-:B------:R-:W-:Y:S02]  /*de80*/  SHF.R.U64 R9, R10, 0x10, R11.reuse ;  /* 0x000000100a097819 */ /* 0x100fe4000000120b */
[----:B------:R-:W0:Y:S01]  /*de90*/  LDS.128 R24, [R3+0x10400] ;  /* 0x0104000003187984 */ /* 0x000e220000000c00 */
[----:B------:R-:W-:Y:S02]  /*dea0*/  SHF.R.U32.HI R10, RZ, 0x10, R11 ;  /* 0x00000010ff0a7819 */ /* 0x000fe4000001160b */
[----:B------:R-:W-:-:S02]  /*deb0*/  PRMT R70, R70, 0x5410, R21 ;  /* 0x0000541046467816 */ /* 0x000fc40000000015 */
[----:B------:R-:W-:Y:S02]  /*dec0*/  PRMT R67, R67, 0x5410, R8 ;  /* 0x0000541043437816 */ /* 0x000fe40000000008 */
[----:B------:R-:W-:Y:S01]  /*ded0*/  PRMT R28, R20, 0x5432, R28 ;  /* 0x00005432141c7816 */ /* 0x000fe2000000001c */
[----:B------:R-:W-:Y:S01]  /*dee0*/  IMAD.U32 R21, R70, 0x10000, RZ ;  /* 0x0001000046157824 */ /* 0x000fe200078e00ff */
[----:B------:R-:W-:Y:S02]  /*def0*/  PRMT R29, R20, 0x5410, R29 ;  /* 0x00005410141d7816 */ /* 0x000fe4000000001d */
[----:B------:R-:W-:Y:S02]  /*df00*/  PRMT R69, R69, 0x5410, R10 ;  /* 0x0000541045457816 */ /* 0x000fe4000000000a */
        /* <DEDUP_REMOVED lines=74> */
.L_x_2845:
[----:B------:R-:W-:Y:S05]  /*e3b0*/  BSYNC B0 ;  /* 0x0000000000007941 */ /* 0x000fea0003800000 */
.L_x_2817:
        /* <DEDUP_REMOVED lines=8> */
.L_x_2815:
[----:B------:R-:W-:-:S13]  /*e440*/  ISETP.NE.AND P0, PT, R189, 0x3, PT ;  /* 0x00000003bd00780c */ /* 0x000fda0003f05270 */
[----:B------:R-:W-:Y:S05]  /*e450*/  @!P0 BRA `(.L_x_2862) ;  /* 0x0000000000048947 */ /* 0x000fea0003800000 */
[----:B------:R-:W-:Y:S01]  /*e460*/  BPT.TRAP 0x1 ;  /* 0x000000040000795c */ /* 0x000fe20000300000 */
.L_x_2862:
[----:B------:R-:W-:Y:S01]  /*e470*/  IMAD R0, R184, 0x8, R2 ;  /* 0x00000008b8007824 */ /* 0x000fe200078e0202 */
[----:B012---:R-:W-:-:S04]  /*e480*/  SHF.L.U32 R3, R186, 0x1f, RZ ;  /* 0x0000001fba037819 */ /* 0x007fc800000006ff */
[----:B------:R0:W1:Y:S01]  /*e490*/  SYNCS.PHASECHK.TRANS64.TRYWAIT P2, [R0+URZ+0x28830], R3 ;  /* 0x02883003000075a7 */ /* 0x000062000804017f */
[----:B------:R-:W-:Y:S05]  /*e4a0*/  @!P0 BRA `(.L_x_2863) ;  /* 0x0000000000048947 */ /* 0x000fea0003800000 */
[----:B------:R-:W-:Y:S01]  /*e4b0*/  BPT.TRAP 0x1 ;  /* 0x000000040000795c */ /* 0x000fe20000300000 */
.L_x_2863:
[----:B---34-:R-:W2:Y:S02]  /*e4c0*/  S2R R4, SR_TID.X ;  /* 0x0000000000047919 */ /* 0x018ea40000002100 */
[----:B--2---:R-:W-:-:S04]  /*e4d0*/  LOP3.LUT R4, R4, 0x7f, RZ, 0xc0, !PT ;  /* 0x0000007f04047812 */ /* 0x004fc800078ec0ff */
[----:B------:R-:W-:Y:S01]  /*e4e0*/  ISETP.NE.AND P1, PT, R4, RZ, PT ;  /* 0x000000ff0400720c */ /* 0x000fe20003f25270 */
[----:B-1----:R-:W-:-:S12]  /*e4f0*/  @P2 BRA `(.L_x_2864) ;  /* 0x0000000000082947 */ /* 0x002fd80003800000 */
[----:B------:R-:W1:Y:S02]  /*e500*/  SYNCS.PHASECHK.TRANS64.TRYWAIT P2, [R0+URZ+0x28830], R3 ;  /* 0x02883003000075a7 */ /* 0x000e64000804017f */
[----:B-1----:R-:W-:Y:S05]  /*e510*/  @!P2 BRA `(.L_x_2865) ;  /* 0x0000013c00f8a947 */ /* 0x002fea0003800000 */
.L_x_2864:
        /* <DEDUP_REMOVED lines=51> */
[----:B------:R-:W0:Y:S01]  /*e850*/  LDC R7, c[0x0][0x448] ;  /* 0x00011200ff077b82 */ /* 0x000e220000000800 */
[----:B------:R-:W-:Y:S01]  /*e860*/  ULDC UR4, c[0x0][0x9d8] ;  /* 0x0002760000047ab9 */ /* 0x000fe20000000800 */
[----:B------:R-:W-:Y:S01]  /*e870*/  R2UR UR26, R8 ;  /* 0x00000000081a72ca */ /* 0x000fe200000e0000 */
[C---:B------:R-:W-:Y:S01]  /*e880*/  VIADD R8, R6.reuse, 0x404 ;  /* 0x0000040406087836 */ /* 0x040fe20000000000 */
[----:B------:R-:W-:Y:S01]  /*e890*/  ULDC UR5, c[0x0][0x988] ;  /* 0x0002620000057ab9 */ /* 0x000fe20000000800 */
[----:B------:R-:W-:Y:S01]  /*e8a0*/  VIADD R6, R6, 0x406 ;  /* 0x0000040606067836 */ /* 0x000fe20000000000 */
[----:B------:R-:W-:Y:S01]  /*e8b0*/  ULDC UR6, c[0x0][0x9d8] ;  /* 0x0002760000067ab9 */ /* 0x000fe20000000800 */
[----:B------:R-:W-:Y:S01]  /*e8c0*/  @!P1 VIADD R0, R0, 0x28840 ;  /* 0x0002884000009836 */ /* 0x000fe20000000000 */
[----:B------:R-:W-:Y:S01]  /*e8d0*/  R2UR UR30, R8 ;  /* 0x00000000081e72ca */ /* 0x000fe200000e0000 */
[----:B------:R-:W-:Y:S01]  /*e8e0*/  ULDC UR7, c[0x0][0x9d8] ;  /* 0x0002760000077ab9 */ /* 0x000fe20000000800 */
[----:B------:R-:W-:-:S02]  /*e8f0*/  R2UR UR34, R6 ;  /* 0x00000000062272ca */ /* 0x000fc400000e0000 */
[----:B------:R-:W-:Y:S02]  /*e900*/  CS2R R150, SRZ ;  /* 0x0000000000967805 */ /* 0x000fe4000001ff00 */
[----:B------:R-:W-:Y:S02]  /*e910*/  @!P1 PRMT R0, RZ, 0x654, R0 ;  /* 0x00000654ff009816 */ /* 0x000fe40000000000 */
        /* <DEDUP_REMOVED lines=11> */
[----:B0-----:R-:W-:Y:S02]  /*e9d0*/  ISETP.NE.AND P2, PT, R7, 0x1, PT ;  /* 0x000000010700780c */ /* 0x001fe40003f45270 */
[----:B------:R-:W-:Y:S02]  /*e9e0*/  CS2R R124, SRZ ;  /* 0x00000000007c7805 */ /* 0x000fe4000001ff00 */
[----:B------:R-:W-:Y:S02]  /*e9f0*/  CS2R R122, SRZ ;  /* 0x00000000007a7805 */ /* 0x000fe4000001ff00 */
[----:B------:R-:W-:Y:S02]  /*ea00*/  CS2R R120, SRZ ;  /* 0x0000000000787805 */ /* 0x000fe4000001ff00 */
[----:B------:R-:W-:-:S02]  /*ea10*/  CS2R R118, SRZ ;  /* 0x0000000000767805 */ /* 0x000fc4000001ff00 */
[----:B------:R-:W-:Y:S02]  /*ea20*/  CS2R R116, SRZ ;  /* 0x0000000000747805 */ /* 0x000fe4000001ff00 */
[----:B------:R-:W-:Y:S01]  /*ea30*/  CS2R R114, SRZ ;  /* 0x0000000000727805 */ /* 0x000fe2000001ff00 */
[----:B------:R-:W0:Y:S01]  /*ea40*/  @P2 LDC R7, c[0x0][0x44c] ;  /* 0x00011300ff072b82 */ /* 0x000e220000000800 */
        /* <DEDUP_REMOVED lines=34> */
[----:B-----5:R2:W3:Y:S01]  /*ec70*/  MUFU.TANH R113, R26 ;  /* 0x0000001a00717308 */ /* 0x0204e20000002400 */
[----:B-1----:R-:W1:Y:S01]  /*ec80*/  @P2 LDC R30, c[0x0][0x450] ;  /* 0x00011400ff1e2b82 */ /* 0x002e620000000800 */
[----:B------:R-:W-:Y:S01]  /*ec90*/  FMUL.FTZ R46, R46, UR4 ;  /* 0x000000042e2e7c20 */ /* 0x000fe20008410000 */
[----:B------:R-:W-:Y:S01]  /*eca0*/  FMUL.FTZ R47, R47, UR4 ;  /* 0x000000042f2f7c20 */ /* 0x000fe20008410000 */
[----:B------:R-:W-:Y:S01]  /*ecb0*/  FMUL.FTZ R50, R50, UR4 ;  /* 0x0000000432327c20 */ /* 0x000fe20008410000 */
[----:B------:R-:W-:Y:S01]  /*ecc0*/  FMUL.FTZ R51, R51, UR4 ;  /* 0x0000000433337c20 */ /* 0x000fe20008410000 */
[----:B------:R-:W-:Y:S01]  /*ecd0*/  FMUL.FTZ R54, R54, UR4 ;  /* 0x0000000436367c20 */ /* 0x000fe20008410000 */
[----:B------:R-:W-:Y:S01]  /*ece0*/  FMUL.FTZ R6, R28, UR4 ;  /* 0x000000041c067c20 */ /* 0x000fe20008410000 */
[----:B------:R4:W-:Y:S01]  /*ecf0*/  MUFU.TANH R103, R34 ;  /* 0x0000002200677308 */ /* 0x0009e20000002400 */
[----:B--2---:R-:W-:-:S02]  /*ed00*/  IMAD.IADD R26, R204, 0x1, R191 ;  /* 0x00000001cc1a7824 */ /* 0x004fc400078e02bf */
[----:B------:R-:W-:Y:S01]  /*ed10*/  FMUL.FTZ R55, R55, UR4 ;  /* 0x0000000437377c20 */ /* 0x000fe20008410000 */
[----:B------:R-:W-:Y:S01]  /*ed20*/  FMUL.FTZ R28, R53, UR4 ;  /* 0x00000004351c7c20 */ /* 0x000fe20008410000 */
[----:B------:R-:W-:Y:S01]  /*ed30*/  FMUL.FTZ R58, R58, UR4 ;  /* 0x000000043a3a7c20 */ /* 0x000fe20008410000 */
[----:B0-----:R-:W-:-:S04]  /*ed40*/  @P2 IMAD.HI.U32 R7, R26, R7, RZ ;  /* 0x000000071a072227 */ /* 0x001fc800078e00ff */
        /* <DEDUP_REMOVED lines=11> */
[----:B-1----:R-:W-:Y:S01]  /*ee00*/  @P2 SHF.R.U32.HI R26, RZ, R30, R7 ;  /* 0x0000001eff1a2219 */ /* 0x002fe20000011607 */
[----:B------:R-:W-:-:S02]  /*ee10*/  IMAD.MOV.U32 R30, RZ, RZ, -0x80 ;  /* 0xffffff80ff1e7424 */ /* 0x000fc400078e00ff */
[----:B------:R-:W-:Y:S01]  /*ee20*/  FMUL.FTZ R74, R74, UR4 ;  /* 0x000000044a4a7c20 */ /* 0x000fe20008410000 */
[----:B------:R-:W-:Y:S01]  /*ee30*/  FMUL.FTZ R75, R75, UR4 ;  /* 0x000000044b4b7c20 */ /* 0x000fe20008410000 */
[----:B------:R-:W-:Y:S01]  /*ee40*/  FMUL.FTZ R5, R25, UR4 ;  /* 0x0000000419057c20 */ /* 0x000fe20008410000 */
[----:B------:R-:W1:Y:S01]  /*ee50*/  SHFL.IDX PT, R7, R26, 0x1, 0x1c1f ;  /* 0x003c1f001a077f89 */ /* 0x000e6200000e0000 */
[----:B------:R-:W-:Y:S01]  /*ee60*/  IMAD R30, R129, R30, 0x80 ;  /* 0x00000080811e7424 */ /* 0x000fe200078e021e */
[----:B------:R-:W2:Y:S01]  /*ee70*/  MUFU.TANH R35, R35 ;  /* 0x0000002300237308 */ /* 0x000ea20000002400 */
[----:B------:R-:W-:Y:S01]  /*ee80*/  FMUL.FTZ R25, R49, UR4 ;  /* 0x0000000431197c20 */ /* 0x000fe20008410000 */
[----:B------:R-:W-:Y:S01]  /*ee90*/  FMUL.FTZ R78, R78, UR4 ;  /* 0x000000044e4e7c20 */ /* 0x000fe20008410000 */
[----:B----4-:R-:W-:Y:S02]  /*eea0*/  VIADD R34, R30, 0x1 ;  /* 0x000000011e227836 */ /* 0x010fe40000000000 */
[----:B------:R-:W-:Y:S01]  /*eeb0*/  FMUL.FTZ R79, R79, UR4 ;  /* 0x000000044f4f7c20 */ /* 0x000fe20008410000 */
[----:B------:R-:W-:-:S02]  /*eec0*/  IMAD.IADD R36, R193, 0x1, R30 ;  /* 0x00000001c1247824 */ /* 0x000fc400078e021e */
[----:B------:R-:W-:Y:S01]  /*eed0*/  FMUL.FTZ R20, R45, UR4 ;  /* 0x000000042d147c20 */ /* 0x000fe20008410000 */
[C---:B------:R-:W-:Y:S01]  /*eee0*/  IMAD R34, R203.reuse, -0x2, R34 ;  /* 0xfffffffecb227824 */ /* 0x040fe200078e0222 */
[----:B------:R-:W4:Y:S01]  /*eef0*/  MUFU.TANH R38, R38 ;  /* 0x0000002600267308 */ /* 0x000f220000002400 */
[----:B------:R-:W-:Y:S02]  /*ef00*/  IMAD R36, R203, -0x2, R36 ;  /* 0xfffffffecb247824 */ /* 0x000fe400078e0224 */
[----:B------:R-:W-:Y:S01]  /*ef10*/  FMUL.FTZ R82, R82, UR4 ;  /* 0x0000000452527c20 */ /* 0x000fe20008410000 */
[----:B------:R-:W-:Y:S01]  /*ef20*/  FMUL.FTZ R9, R32, UR4 ;  /* 0x0000000420097c20 */ /* 0x000fe20008410000 */
[----:B------:R-:W-:Y:S01]  /*ef30*/  IADD3 R105, -R192, R34, R193 ;  /* 0x00000022c0697210 */ /* 0x000fe20007ffe1c1 */
[----:B------:R-:W-:Y:S01]  /*ef40*/  FMUL.FTZ R32, R57, UR4 ;  /* 0x0000000439207c20 */ /* 0x000fe20008410000 */
[----:B------:R-:W-:Y:S01]  /*ef50*/  FMUL.FTZ R83, R83, UR4 ;  /* 0x0000000453537c20 */ /* 0x000fe20008410000 */
[----:B------:R-:W-:Y:S01]  /*ef60*/  FMUL.FTZ R86, R86, UR4 ;  /* 0x0000000456567c20 */ /* 0x000fe20008410000 */
[----:B------:R-:W4:Y:S01]  /*ef70*/  MUFU.TANH R39, R39 ;  /* 0x0000002700277308 */ /* 0x000f220000002400 */
[----:B------:R-:W-:Y:S01]  /*ef80*/  FMUL.FTZ R87, R87, UR4 ;  /* 0x0000000457577c20 */ /* 0x000fe20008410000 */
[----:B------:R-:W4:Y:S01]  /*ef90*/  SHFL.IDX PT, R26, R26, RZ, 0x1c1f ;  /* 0x001c1fff1a1a7589 */ /* 0x000f2200000e0000 */
[----:B------:R-:W-:Y:S01]  /*efa0*/  FMUL.FTZ R3, R24, UR4 ;  /* 0x0000000418037c20 */ /* 0x000fe20008410000 */
[----:B------:R-:W-:Y:S01]  /*efb0*/  FMUL.FTZ R8, R29, UR4 ;  /* 0x000000041d087c20 */ /* 0x000fe20008410000 */
[----:B------:R-:W-:Y:S01]  /*efc0*/  FMUL.FTZ R13, R40, UR4 ;  /* 0x00000004280d7c20 */ /* 0x000fe20008410000 */
[----:B-1----:R-:W-:Y:S01]  /*efd0*/  VIADDMNMX R30, R7, R105, R36, PT ;  /* 0x00000069071e7246 */ /* 0x002fe20003800124 */
[----:B------:R-:W-:Y:S01]  /*efe0*/  FMUL.FTZ R7, R71, UR4 ;  /* 0x0000000447077c20 */ /* 0x000fe20008410000 */
[----:B------:R-:W1:Y:S01]  /*eff0*/  MUFU.TANH R42, R42 ;  /* 0x0000002a002a7308 */ /* 0x000e620000002400 */
[----:B------:R-:W-:Y:S01]  /*f000*/  FMUL.FTZ R65, R65, UR4 ;  /* 0x0000000441417c20 */ /* 0x000fe20008410000 */
[----:B------:R-:W-:Y:S01]  /*f010*/  ISETP.GT.AND P4, PT, R30, RZ, PT ;  /* 0x000000ff1e00720c */ /* 0x000fe20003f84270 */
[----:B------:R-:W-:Y:S01]  /*f020*/  FMUL.FTZ R14, R44, UR4 ;  /* 0x000000042c0e7c20 */ /* 0x000fe20008410000 */
[C---:B------:R-:W-:Y:S01]  /*f030*/  ISETP.GT.AND P5, PT, R30.reuse, 0x1, PT ;  /* 0x000000011e00780c */ /* 0x040fe20003fa4270 */
[----:B------:R-:W-:Y:S01]  /*f040*/  FMUL.FTZ R69, R69, UR4 ;  /* 0x0000000445457c20 */ /* 0x000fe20008410000 */
[----:B------:R-:W-:Y:S01]  /*f050*/  ISETP.GT.AND P3, PT, R30, 0x8, PT ;  /* 0x000000081e00780c */ /* 0x000fe20003f64270 */
[----:B------:R-:W-:Y:S01]  /*f060*/  FMUL.FTZ R73, R73, UR4 ;  /* 0x0000000449497c20 */ /* 0x000fe20008410000 */
[----:B---3--:R-:W-:Y:S01]  /*f070*/  FSEL R113, R113, -INF , P4 ;  /* 0xff80000071717808 */ /* 0x008fe20002000000 */
[----:B------:R-:W3:Y:S01]  /*f080*/  MUFU.TANH R43, R43 ;  /* 0x0000002b002b7308 */ /* 0x000ee20000002400 */
[----:B0-----:R-:W-:Y:S01]  /*f090*/  FSEL R111, R27, -INF , P5 ;  /* 0xff8000001b6f7808 */ /* 0x001fe20002800000 */
[----:B------:R-:W-:Y:S01]  /*f0a0*/  FMUL.FTZ R21, R48, UR4 ;  /* 0x0000000430157c20 */ /* 0x000fe20008410000 */
[----:B------:R-:W-:Y:S01]  /*f0b0*/  ISETP.GT.AND P4, PT, R30, 0x9, PT ;  /* 0x000000091e00780c */ /* 0x000fe20003f84270 */
[----:B------:R-:W-:Y:S01]  /*f0c0*/  FMUL.FTZ R81, R81, UR4 ;  /* 0x0000000451517c20 */ /* 0x000fe20008410000 */
[----:B------:R-:W-:Y:S01]  /*f0d0*/  FSEL R109, R109, -INF , P3 ;  /* 0xff8000006d6d7808 */ /* 0x000fe20001800000 */
[----:B------:R-:W-:Y:S01]  /*f0e0*/  FMUL.FTZ R24, R52, UR4 ;  /* 0x0000000434187c20 */ /* 0x000fe20008410000 */
[----:B------:R-:W-:Y:S01]  /*f0f0*/  FMNMX.FTZ R34, R113, R111, !PT ;  /* 0x0000006f71227209 */ /* 0x000fe20007810000 */
[----:B------:R-:W0:Y:S01]  /*f100*/  MUFU.TANH R46, R46 ;  /* 0x0000002e002e7308 */ /* 0x000e220000002400 */
[----:B------:R-:W-:Y:S01]  /*f110*/  ISETP.GT.AND P3, PT, R30, 0x10, PT ;  /* 0x000000101e00780c */ /* 0x000fe20003f64270 */
[----:B------:R-:W-:Y:S01]  /*f120*/  FMUL.FTZ R85, R85, UR4 ;  /* 0x0000000455557c20 */ /* 0x000fe20008410000 */
[----:B--2---:R-:W-:Y:S01]  /*f130*/  FSEL R107, R31, -INF , P4 ;  /* 0xff8000001f6b7808 */ /* 0x004fe20002000000 */
[----:B------:R-:W-:Y:S01]  /*f140*/  FMUL.FTZ R29, R56, UR4 ;  /* 0x00000004381d7c20 */ /* 0x000fe20008410000 */
[----:B------:R-:W-:Y:S01]  /*f150*/  FMNMX.FTZ R34, R109, R34, !PT ;  /* 0x000000226d227209 */ /* 0x000fe20007810000 */
[----:B------:R-:W-:Y:S01]  /*f160*/  FMUL.FTZ R60, R60, UR4 ;  /* 0x000000043c3c7c20 */ /* 0x000fe20008410000 */
[----:B------:R-:W-:Y:S01]  /*f170*/  ISETP.GT.AND P4, PT, R30, 0x11, PT ;  /* 0x000000111e00780c */ /* 0x000fe20003f84270 */
[----:B------:R-:W2:Y:S01]  /*f180*/  MUFU.TANH R47, R47 ;  /* 0x0000002f002f7308 */ /* 0x000ea20000002400 */
[----:B------:R-:W-:Y:S01]  /*f190*/  FSEL R103, R103, -INF , P3 ;  /* 0xff80000067677808 */ /* 0x000fe20001800000 */
[----:B------:R-:W-:Y:S01]  /*f1a0*/  FMUL.FTZ R64, R64, UR4 ;  /* 0x0000000440407c20 */ /* 0x000fe20008410000 */
[----:B------:R-:W-:Y:S01]  /*f1b0*/  FMNMX.FTZ R34, R107, R34, !PT ;  /* 0x000000226b227209 */ /* 0x000fe20007810000 */
[----:B------:R-:W-:Y:S01]  /*f1c0*/  FMUL.FTZ R68, R68, UR4 ;  /* 0x0000000444447c20 */ /* 0x000fe20008410000 */
[----:B------:R-:W-:Y:S01]  /*f1d0*/  ISETP.GT.AND P3, PT, R30, 0x18, PT ;  /* 0x000000181e00780c */ /* 0x000fe20003f64270 */
[----:B------:R-:W-:Y:S01]  /*f1e0*/  FMUL.FTZ R72, R72, UR4 ;  /* 0x0000000448487c20 */ /* 0x000fe20008410000 */
[----:B------:R-:W-:Y:S01]  /*f1f0*/  FSEL R101, R35, -INF , P4 ;  /* 0xff80000023657808 */ /* 0x000fe20002000000 */
[----:B------:R-:W2:Y:S01]  /*f200*/  MUFU.TANH R50, R50 ;  /* 0x0000003200327308 */ /* 0x000ea20000002400 */
[----:B------:R-:W-:Y:S01]  /*f210*/  FMNMX.FTZ R34, R103, R34, !PT ;  /* 0x0000002267227209 */ /* 0x000fe20007810000 */
[----:B------:R-:W-:Y:S01]  /*f220*/  FMUL.FTZ R76, R76, UR4 ;  /* 0x000000044c4c7c20 */ /* 0x000fe20008410000 */
[----:B------:R-:W-:Y:S01]  /*f230*/  ISETP.GT.AND P4, PT, R30, 0x19, PT ;  /* 0x000000191e00780c */ /* 0x000fe20003f84270 */
[----:B------:R-:W-:Y:S01]  /*f240*/  FMUL.FTZ R77, R77, UR4 ;  /* 0x000000044d4d7c20 */ /* 0x000fe20008410000 */
[----:B----4-:R-:W-:Y:S01]  /*f250*/  FSEL R99, R38, -INF , P3 ;  /* 0xff80000026637808 */ /* 0x010fe20001800000 */
[----:B------:R-:W-:Y:S01]  /*f260*/  FMUL.FTZ R80, R80, UR4 ;  /* 0x0000000450507c20 */ /* 0x000fe20008410000 */
[----:B------:R-:W-:Y:S01]  /*f270*/  FMNMX.FTZ R34, R101, R34, !PT ;  /* 0x0000002265227209 */ /* 0x000fe20007810000 */
[----:B------:R-:W-:Y:S01]  /*f280*/  MUFU.TANH R51, R51 ;  /* 0x0000003300337308 */ /* 0x000fe20000002400 */
[----:B------:R-:W-:Y:S01]  /*f290*/  ISETP.GT.AND P3, PT, R30, 0x20, PT ;  /* 0x000000201e00780c */ /* 0x000fe20003f64270 */
[----:B------:R-:W-:Y:S01]  /*f2a0*/  FMUL.FTZ R84, R84, UR4 ;  /* 0x0000000454547c20 */ /* 0x000fe20008410000 */
[----:B------:R-:W-:Y:S01]  /*f2b0*/  FSEL R97, R39, -INF , P4 ;  /* 0xff80000027617808 */ /* 0x000fe20002000000 */
[----:B------:R4:W-:Y:S01]  /*f2c0*/  @!P1 SYNCS.ARRIVE.TRANS64.RED.A1T0 RZ, [R0+URZ], RZ ;  /* 0x000000ff00ff99a7 */ /* 0x0009e2000810043f */
[----:B------:R-:W-:-:S02]  /*f2d0*/  FMNMX.FTZ R34, R99, R34, !PT ;  /* 0x0000002263227209 */ /* 0x000fc40007810000 */
[----:B------:R-:W-:Y:S01]  /*f2e0*/  ISETP.GT.AND P4, PT, R30, 0x21, PT ;  /* 0x000000211e00780c */ /* 0x000fe20003f84270 */
[----:B------:R0:W4:Y:S01]  /*f2f0*/  MUFU.TANH R53, R54 ;  /* 0x0000003600357308 */ /* 0x0001220000002400 */
[----:B-1----:R-:W-:Y:S02]  /*f300*/  FSEL R95, R42, -INF , P3 ;  /* 0xff8000002a5f7808 */ /* 0x002fe40001800000 */
[----:B------:R-:W-:Y:S01]  /*f310*/  FMNMX.FTZ R34, R97, R34, !PT ;  /* 0x0000002261227209 */ /* 0x000fe20007810000 */
[----:B------:R-:W1:Y:S01]  /*f320*/  @P2 LDC R52, c[0x0][0x44c] ;  /* 0x00011300ff342b82 */ /* 0x000e620000000800 */
[----:B------:R-:W-:Y:S02]  /*f330*/  ISETP.GT.AND P3, PT, R30, 0x28, PT ;  /* 0x000000281e00780c */ /* 0x000fe40003f64270 */
[----:B---3--:R-:W-:Y:S01]  /*f340*/  FSEL R93, R43, -INF , P4 ;  /* 0xff8000002b5d7808 */ /* 0x008fe20002000000 */
[----:B------:R-:W-:Y:S01]  /*f350*/  MUFU.TANH R55, R55 ;  /* 0x0000003700377308 */ /* 0x000fe20000002400 */
[----:B------:R-:W-:-:S02]  /*f360*/  FMNMX.FTZ R34, R95, R34, !PT ;  /* 0x000000225f227209 */ /* 0x000fc40007810000 */
[----:B------:R-:W-:Y:S01]  /*f370*/  ISETP.GT.AND P4, PT, R30, 0x29, PT ;  /* 0x000000291e00780c */ /* 0x000fe20003f84270 */
[----:B0-----:R-:W0:Y:S01]  /*f380*/  @P2 LDC R54, c[0x0][0x450] ;  /* 0x00011400ff362b82 */ /* 0x001e220000000800 */
[----:B------:R-:W-:Y:S02]  /*f390*/  FSEL R91, R46, -INF , P3 ;  /* 0xff8000002e5b7808 */ /* 0x000fe40001800000 */
[----:B------:R-:W-:Y:S01]  /*f3a0*/  FMNMX.FTZ R34, R93, R34, !PT ;  /* 0x000000225d227209 */ /* 0x000fe20007810000 */
[----:B------:R-:W3:Y:S01]  /*f3b0*/  MUFU.TANH R33, R58 ;  /* 0x0000003a00217308 */ /* 0x000ee20000002400 */
[----:B------:R-:W-:Y:S02]  /*f3c0*/  ISETP.GT.AND P3, PT, R30, 0x30, PT ;  /* 0x000000301e00780c */ /* 0x000fe40003f64270 */
[----:B--2---:R-:W-:Y:S02]  /*f3d0*/  FSEL R89, R47, -INF , P4 ;  /* 0xff8000002f597808 */ /* 0x004fe40002000000 */
[----:B------:R-:W-:-:S02]  /*f3e0*/  FMNMX.FTZ R34, R91, R34, !PT ;  /* 0x000000225b227209 */ /* 0x000fc40007810000 */
[----:B------:R-:W-:Y:S01]  /*f3f0*/  ISETP.GT.AND P4, PT, R30, 0x31, PT ;  /* 0x000000311e00780c */ /* 0x000fe20003f84270 */
[----:B------:R-:W2:Y:S01]  /*f400*/  MUFU.TANH R59, R59 ;  /* 0x0000003b003b7308 */ /* 0x000ea20000002400 */
[----:B------:R-:W-:Y:S02]  /*f410*/  FSEL R71, R50, -INF , P3 ;  /* 0xff80000032477808 */ /* 0x000fe40001800000 */
[----:B------:R-:W-:Y:S02]  /*f420*/  FMNMX.FTZ R34, R89, R34, !PT ;  /* 0x0000002259227209 */ /* 0x000fe40007810000 */
[----:B------:R-:W-:Y:S02]  /*f430*/  ISETP.GT.AND P3, PT, R30, 0x38, PT ;  /* 0x000000381e00780c */ /* 0x000fe40003f64270 */
[----:B------:R-:W-:Y:S01]  /*f440*/  FMNMX.FTZ R34, R71, R34, !PT ;  /* 0x0000002247227209 */ /* 0x000fe20007810000 */
[----:B------:R2:W-:Y:S01]  /*f450*/  MUFU.TANH R41, R67 ;  /* 0x0000004300297308 */ /* 0x0005e20000002400 */
[----:B----4-:R-:W-:-:S02]  /*f460*/  FSEL R53, R53, -INF , P3 ;  /* 0xff80000035357808 */ /* 0x010fc40001800000 */
[----:B------:R-:W-:Y:S02]  /*f470*/  ISETP.GT.AND P3, PT, R30, 0x40, PT ;  /* 0x000000401e00780c */ /* 0x000fe40003f64270 */
[----:B------:R-:W-:Y:S02]  /*f480*/  VIADDMNMX R105, R26, R105, R36, PT ;  /* 0x000000691a697246 */ /* 0x000fe40003800124 */
[----:B---3--:R-:W-:Y:S01]  /*f490*/  FSEL R33, R33, -INF , P3 ;  /* 0xff80000021217808 */ /* 0x008fe20001800000 */
[----:B------:R-:W3:Y:S01]  /*f4a0*/  MUFU.TANH R62, R62 ;  /* 0x0000003e003e7308 */ /* 0x000ee20000002400 */
[----:B--2---:R-:W-:Y:S02]  /*f4b0*/  FSEL R67, R51, -INF , P4 ;  /* 0xff80000033437808 */ /* 0x004fe40002000000 */
[----:B------:R-:W-:Y:S02]  /*f4c0*/  ISETP.GT.AND P4, PT, R30, 0x39, PT ;  /* 0x000000391e00780c */ /* 0x000fe40003f84270 */
[----:B------:R-:W-:-:S02]  /*f4d0*/  FMNMX.FTZ R34, R67, R34, !PT ;  /* 0x0000002243227209 */ /* 0x000fc40007810000 */
[----:B------:R-:W-:Y:S01]  /*f4e0*/  FSEL R39, R55, -INF , P4 ;  /* 0xff80000037277808 */ /* 0x000fe20002000000 */
[----:B------:R-:W2:Y:S01]  /*f4f0*/  MUFU.TANH R63, R63 ;  /* 0x0000003f003f7308 */ /* 0x000ea20000002400 */
[----:B------:R-:W-:Y:S02]  /*f500*/  FMNMX.FTZ R34, R53, R34, !PT ;  /* 0x0000002235227209 */ /* 0x000fe40007810000 */
[C---:B------:R-:W-:Y:S02]  /*f510*/  ISETP.GT.AND P4, PT, R30.reuse, 0x41, PT ;  /* 0x000000411e00780c */ /* 0x040fe40003f84270 */
[----:B------:R-:W-:Y:S02]  /*f520*/  FMNMX.FTZ R34, R39, R34, !PT ;  /* 0x0000002227227209 */ /* 0x000fe40007810000 */
[----:B------:R-:W-:Y:S01]  /*f530*/  ISETP.GT.AND P3, PT, R30, 0x48, PT ;  /* 0x000000481e00780c */ /* 0x000fe20003f64270 */
[----:B------:R-:W4:Y:S01]  /*f540*/  MUFU.TANH R37, R66 ;  /* 0x0000004200257308 */ /* 0x000f220000002400 */
[----:B------:R-:W-:-:S02]  /*f550*/  FSEL R31, R59, -INF , P4 ;  /* 0xff8000003b1f7808 */ /* 0x000fc40002000000 */
[----:B------:R-:W-:Y:S02]  /*f560*/  FMNMX.FTZ R34, R33, R34, !PT ;  /* 0x0000002221227209 */ /* 0x000fe40007810000 */
[----:B------:R-:W-:Y:S02]  /*f570*/  ISETP.GT.AND P4, PT, R30, 0x49, PT ;  /* 0x000000491e00780c */ /* 0x000fe40003f84270 */
[----:B---3--:R-:W-:Y:S01]  /*f580*/  FSEL R27, R62, -INF , P3 ;  /* 0xff8000003e1b7808 */ /* 0x008fe20001800000 */
[----:B------:R-:W3:Y:S01]  /*f590*/  MUFU.TANH R70, R70 ;  /* 0x0000004600467308 */ /* 0x000ee20000002400 */
[----:B------:R-:W-:Y:S02]  /*f5a0*/  FMNMX.FTZ R34, R31, R34, !PT ;  /* 0x000000221f227209 */ /* 0x000fe40007810000 */
[----:B------:R-:W-:Y:S02]  /*f5b0*/  ISETP.GT.AND P3, PT, R30, 0x50, PT ;  /* 0x000000501e00780c */ /* 0x000fe40003f64270 */
[----:B--2---:R-:W-:-:S02]  /*f5c0*/  FSEL R35, R63, -INF , P4 ;  /* 0xff8000003f237808 */ /* 0x004fc40002000000 */
[----:B------:R-:W-:Y:S01]  /*f5d0*/  FMNMX.FTZ R34, R27, R34, !PT ;  /* 0x000000221b227209 */ /* 0x000fe20007810000 */
[----:B------:R-:W2:Y:S01]  /*f5e0*/  MUFU.TANH R7, R7 ;  /* 0x0000000700077308 */ /* 0x000ea20000002400 */
[C---:B------:R-:W-:Y:S02]  /*f5f0*/  ISETP.GT.AND P4, PT, R30.reuse, 0x51, PT ;  /* 0x000000511e00780c */ /* 0x040fe40003f84270 */
[----:B----4-:R-:W-:Y:S02]  /*f600*/  FSEL R37, R37, -INF , P3 ;  /* 0xff80000025257808 */ /* 0x010fe40001800000 */
        /* <DEDUP_REMOVED lines=9> */
[C---:B------:R-:W-:Y:S02]  /*f6a0*/  ISETP.GT.AND P3, PT, R30.reuse, 0x60, PT ;  /* 0x000000601e00780c */ /* 0x040fe40003f64270 */
[----:B--2---:R-:W-:Y:S01]  /*f6b0*/  FSEL R45, R7, -INF , P4 ;  /* 0xff800000072d7808 */ /* 0x004fe20002000000 */
[----:B------:R-:W-:Y:S01]  /*f6c0*/  FMUL.FTZ R7, R61, UR4 ;  /* 0x000000043d077c20 */ /* 0x000fe20008410000 */
[----:B------:R-:W-:Y:S01]  /*f6d0*/  FMNMX.FTZ R34, R43, R34, !PT ;  /* 0x000000222b227209 */ /* 0x000fe20007810000 */
[----:B------:R-:W2:Y:S01]  /*f6e0*/  MUFU.TANH R51, R78 ;  /* 0x0000004e00337308 */ /* 0x000ea20000002400 */
[----:B------:R-:W-:Y:S01]  /*f6f0*/  ISETP.GT.AND P4, PT, R30, 0x61, PT ;  /* 0x000000611e00780c */ /* 0x000fe20003f84270 */
[----:B------:R-:W-:Y:S01]  /*f700*/  ULDC UR4, c[0x0][0x988] ;  /* 0x0002620000047ab9 */ /* 0x000fe20000000800 */
[----:B----4-:R-:W-:-:S02]  /*f710*/  FSEL R47, R47, -INF , P3 ;  /* 0xff8000002f2f7808 */ /* 0x010fc40001800000 */
[----:B------:R-:W-:Y:S02]  /*f720*/  FMNMX.FTZ R34, R45, R34, !PT ;  /* 0x000000222d227209 */ /* 0x000fe40007810000 */
[C---:B------:R-:W-:Y:S01]  /*f730*/  ISETP.GT.AND P3, PT, R30.reuse, 0x68, PT ;  /* 0x000000681e00780c */ /* 0x040fe20003f64270 */
[----:B------:R-:W4:Y:S01]  /*f740*/  MUFU.TANH R55, R79 ;  /* 0x0000004f00377308 */ /* 0x000f220000002400 */
[----:B---3--:R-:W-:Y:S02]  /*f750*/  FSEL R49, R49, -INF , P4 ;  /* 0xff80000031317808 */ /* 0x008fe40002000000 */
[----:B------:R-:W-:Y:S02]  /*f760*/  FMNMX.FTZ R34, R47, R34, !PT ;  /* 0x000000222f227209 */ /* 0x000fe40007810000 */
[----:B------:R-:W-:Y:S02]  /*f770*/  ISETP.GT.AND P4, PT, R30, 0x69, PT ;  /* 0x000000691e00780c */ /* 0x000fe40003f84270 */
[----:B------:R-:W-:Y:S01]  /*f780*/  FMNMX.FTZ R34, R49, R34, !PT ;  /* 0x0000002231227209 */ /* 0x000fe20007810000 */
[----:B------:R-:W3:Y:S01]  /*f790*/  MUFU.TANH R57, R82 ;  /* 0x0000005200397308 */ /* 0x000ee20000002400 */
[----:B--2---:R-:W-:-:S02]  /*f7a0*/  FSEL R51, R51, -INF , P3 ;  /* 0xff80000033337808 */ /* 0x004fc40001800000 */
[C---:B------:R-:W-:Y:S02]  /*f7b0*/  ISETP.GT.AND P3, PT, R30.reuse, 0x70, PT ;  /* 0x000000701e00780c */ /* 0x040fe40003f64270 */
[----:B------:R-:W-:Y:S02]  /*f7c0*/  FMNMX.FTZ R34, R51, R34, !PT ;  /* 0x0000002233227209 */ /* 0x000fe40007810000 */
[----:B------:R-:W-:Y:S01]  /*f7d0*/  ISETP.GT.AND P5, PT, R105, 0x1, PT ;  /* 0x000000016900780c */ /* 0x000fe20003fa4270 */
[----:B------:R-:W2:Y:S01]  /*f7e0*/  MUFU.TANH R59, R83 ;  /* 0x00000053003b7308 */ /* 0x000ea20000002400 */
[----:B----4-:R-:W-:Y:S02]  /*f7f0*/  FSEL R55, R55, -INF , P4 ;  /* 0xff80000037377808 */ /* 0x010fe40002000000 */
[----:B------:R-:W-:Y:S02]  /*f800*/  ISETP.GT.AND P4, PT, R30, 0x71, PT ;  /* 0x000000711e00780c */ /* 0x000fe40003f84270 */
[----:B------:R-:W-:-:S03]  /*f810*/  FMNMX.FTZ R34, R55, R34, !PT ;  /* 0x0000002237227209 */ /* 0x000fc60007810000 */
[----:B------:R-:W4:Y:S01]  /*f820*/  MUFU.TANH R86, R86 ;  /* 0x0000005600567308 */ /* 0x000f220000002400 */
[----:B---3--:R-:W-:Y:S02]  /*f830*/  FSEL R57, R57, -INF , P3 ;  /* 0xff80000039397808 */ /* 0x008fe40001800000 */
[----:B------:R-:W-:Y:S02]  /*f840*/  ISETP.GT.AND P3, PT, R30, 0x78, PT ;  /* 0x000000781e00780c */ /* 0x000fe40003f64270 */
[----:B------:R-:W-:-:S03]  /*f850*/  FMNMX.FTZ R34, R57, R34, !PT ;  /* 0x0000002239227209 */ /* 0x000fc60007810000 */
[----:B------:R-:W3:Y:S01]  /*f860*/  MUFU.TANH R63, R87 ;  /* 0x00000057003f7308 */ /* 0x000ee20000002400 */
[----:B--2---:R-:W-:Y:S02]  /*f870*/  FSEL R59, R59, -INF , P4 ;  /* 0xff8000003b3b7808 */ /* 0x004fe40002000000 */
[----:B------:R-:W-:Y:S02]  /*f880*/  ISETP.GT.AND P4, PT, R30, 0x79, PT ;  /* 0x000000791e00780c */ /* 0x000fe40003f84270 */
[----:B------:R-:W-:-:S03]  /*f890*/  FMNMX.FTZ R34, R59, R34, !PT ;  /* 0x000000223b227209 */ /* 0x000fc60007810000 */
[----:B------:R-:W-:Y:S01]  /*f8a0*/  MUFU.TANH R3, R3 ;  /* 0x0000000300037308 */ /* 0x000fe20000002400 */
[----:B----4-:R-:W-:-:S04]  /*f8b0*/  FSEL R61, R86, -INF , P3 ;  /* 0xff800000563d7808 */ /* 0x010fc80001800000 */
[----:B------:R-:W-:-:S03]  /*f8c0*/  FMNMX.FTZ R34, R61, R34, !PT ;  /* 0x000000223d227209 */ /* 0x000fc60007810000 */
[----:B------:R-:W2:Y:S01]  /*f8d0*/  MUFU.TANH R5, R5 ;  /* 0x0000000500057308 */ /* 0x000ea20000002400 */
[----:B---3--:R-:W-:Y:S02]  /*f8e0*/  FSEL R63, R63, -INF , P4 ;  /* 0xff8000003f3f7808 */ /* 0x008fe40002000000 */
[----:B------:R-:W-:Y:S02]  /*f8f0*/  ISETP.GT.AND P4, PT, R105, RZ, PT ;  /* 0x000000ff6900720c */ /* 0x000fe40003f84270 */
[----:B------:R-:W-:-:S03]  /*f900*/  FMNMX.FTZ R34, R63, R34, !PT ;  /* 0x000000223f227209 */ /* 0x000fc60007810000 */
[----:B------:R-:W-:Y:S02]  /*f910*/  MUFU.TANH R6, R6 ;  /* 0x0000000600067308 */ /* 0x000fe40000002400 */
[----:B------:R-:W3:Y:S06]  /*f920*/  SHFL.BFLY PT, R75, R34, 0x2, 0x1f ;  /* 0x0c401f00224b7f89 */ /* 0x000eec00000e0000 */
[----:B------:R-:W-:Y:S01]  /*f930*/  MUFU.TANH R40, R7 ;  /* 0x0000000700287308 */ /* 0x000fe20000002400 */
[----:B--2---:R-:W-:-:S07]  /*f940*/  FSEL R36, R5, -INF , P5 ;  /* 0xff80000005247808 */ /* 0x004fce0002800000 */
[----:B------:R-:W2:Y:S08]  /*f950*/  MUFU.TANH R8, R8 ;  /* 0x0000000800087308 */ /* 0x000eb00000002400 */
[----:B------:R-:W-:Y:S01]  /*f960*/  MUFU.TANH R9, R9 ;  /* 0x0000000900097308 */ /* 0x000fe20000002400 */
[----:B---3--:R-:W-:Y:S01]  /*f970*/  FMNMX.FTZ R75, R34, R75, !PT ;  /* 0x0000004b224b7209 */ /* 0x008fe20007810000 */
[----:B------:R-:W-:Y:S01]  /*f980*/  IMAD.U32 R34, RZ, RZ, UR5 ;  /* 0x00000005ff227e24 */ /* 0x000fe2000f8e00ff */
[----:B------:R-:W-:-:S03]  /*f990*/  ULDC UR5, c[0x0][0x988] ;  /* 0x0002620000057ab9 */ /* 0x000fc60000000800 */
[----:B------:R-:W3:Y:S02]  /*f9a0*/  SHFL.BFLY PT, R30, R75, 0x1, 0x1f ;  /* 0x0c201f004b1e7f89 */ /* 0x000ee400000e0000 */
[----:B------:R-:W4:Y:S08]  /*f9b0*/  MUFU.TANH R11, R11 ;  /* 0x0000000b000b7308 */ /* 0x000f300000002400 */
[----:B------:R1:W-:Y:S08]  /*f9c0*/  MUFU.TANH R42, R65 ;  /* 0x00000041002a7308 */ /* 0x0003f00000002400 */
[----:B------:R-:W0:Y:S01]  /*f9d0*/  MUFU.TANH R10, R10 ;  /* 0x0000000a000a7308 */ /* 0x000e220000002400 */
[----:B-1----:R-:W-:-:S02]  /*f9e0*/  FSEL R65, R3, -INF , P4 ;  /* 0xff80000003417808 */ /* 0x002fc40002000000 */
[----:B------:R-:W-:Y:S02]  /*f9f0*/  ISETP.GT.AND P4, PT, R105, 0x9, PT ;  /* 0x000000096900780c */ /* 0x000fe40003f84270 */
[----:B------:R-:W-:Y:S02]  /*fa00*/  FMNMX.FTZ R38, R65, R36, !PT ;  /* 0x0000002441267209 */ /* 0x000fe40007810000 */
[----:B---3--:R-:W-:Y:S01]  /*fa10*/  FMNMX.FTZ R7, R75, R30, !PT ;  /* 0x0000001e4b077209 */ /* 0x008fe20007810000 */
[----:B------:R-:W-:Y:S01]  /*fa20*/  MUFU.TANH R12, R12 ;  /* 0x0000000c000c7308 */ /* 0x000fe20000002400 */
[----:B--2---:R-:W-:Y:S02]  /*fa30*/  FSEL R5, R8, -INF , P4 ;  /* 0xff80000008057808 */ /* 0x004fe40002000000 */
[C---:B------:R-:W-:Y:S01]  /*fa40*/  FSETP.NEU.FTZ.AND P3, PT, R7.reuse, -INF , PT ;  /* 0xff8000000700780b */ /* 0x040fe20003f7d000 */
[----:B------:R-:W-:Y:S01]  /*fa50*/  FMUL.FTZ R30, R7, R34 ;  /* 0x00000022071e7220 */ /* 0x000fe20000410000 */
[----:B------:R-:W-:-:S03]  /*fa60*/  ISETP.GT.AND P4, PT, R105, 0x11, PT ;  /* 0x000000116900780c */ /* 0x000fc60003f84270 */
[----:B------:R-:W1:Y:S01]  /*fa70*/  MUFU.TANH R13, R13 ;  /* 0x0000000d000d7308 */ /* 0x000e620000002400 */
[----:B------:R-:W-:Y:S02]  /*fa80*/  FSEL R30, R30, RZ, P3 ;  /* 0x000000ff1e1e7208 */ /* 0x000fe40001800000 */
[----:B------:R-:W-:Y:S02]  /*fa90*/  ISETP.GT.AND P3, PT, R105, 0x8, PT ;  /* 0x000000086900780c */ /* 0x000fe40003f64270 */
[----:B----4-:R-:W-:Y:S01]  /*faa0*/  FSEL R11, R11, -INF , P4 ;  /* 0xff8000000b0b7808 */ /* 0x010fe20002000000 */
[-CC-:B------:R-:W-:Y:S01]  /*fab0*/  FFMA.FTZ R173, R95, R34.reuse, -R30.reuse ;  /* 0x000000225fad7223 */ /* 0x180fe2000001081e */
[----:B------:R-:W-:Y:S01]  /*fac0*/  FSEL R3, R6, -INF , P3 ;  /* 0xff80000006037808 */ /* 0x000fe20001800000 */
[----:B------:R-:W-:Y:S01]  /*fad0*/  MUFU.TANH R15, R15 ;  /* 0x0000000f000f7308 */ /* 0x000fe20000002400 */
[----:B------:R-:W-:Y:S01]  /*fae0*/  ISETP.GT.AND P3, PT, R105, 0x10, PT ;  /* 0x000000106900780c */ /* 0x000fe20003f64270 */
[--C-:B------:R-:W-:Y:S01]  /*faf0*/  FFMA.FTZ R179, R99, R34, -R30.reuse ;  /* 0x0000002263b37223 */ /* 0x100fe2000001081e */
[----:B------:R-:W-:Y:S01]  /*fb00*/  FMNMX.FTZ R38, R3, R38, !PT ;  /* 0x0000002603267209 */ /* 0x000fe20007810000 */
[-CC-:B------:R-:W-:Y:S01]  /*fb10*/  FFMA.FTZ R8, R101, R34.reuse, -R30.reuse ;  /* 0x0000002265087223 */ /* 0x180fe2000001081e */
[----:B------:R-:W-:Y:S01]  /*fb20*/  FSEL R9, R9, -INF , P3 ;  /* 0xff80000009097808 */ /* 0x000fe20001800000 */
[--C-:B------:R-:W-:Y:S01]  /*fb30*/  FFMA.FTZ R175, R91, R34, -R30.reuse ;  /* 0x000000225baf7223 */ /* 0x100fe2000001081e */
[----:B------:R-:W-:Y:S01]  /*fb40*/  FMNMX.FTZ R38, R5, R38, !PT ;  /* 0x0000002605267209 */ /* 0x000fe20007810000 */
[----:B------:R-:W2:Y:S01]  /*fb50*/  MUFU.TANH R14, R14 ;  /* 0x0000000e000e7308 */ /* 0x000ea20000002400 */
[----:B------:R-:W-:Y:S01]  /*fb60*/  ISETP.GT.AND P3, PT, R105, 0x18, PT ;  /* 0x000000186900780c */ /* 0x000fe20003f64270 */
[--C-:B------:R-:W-:Y:S01]  /*fb70*/  FFMA.FTZ R171, R53, R34, -R30.reuse ;  /* 0x0000002235ab7223 */ /* 0x100fe2000001081e */
[----:B------:R-:W-:Y:S01]  /*fb80*/  FMNMX.FTZ R38, R9, R38, !PT ;  /* 0x0000002609267209 */ /* 0x000fe20007810000 */
[-CC-:B------:R-:W-:Y:S01]  /*fb90*/  FFMA.FTZ R169, R71, R34.reuse, -R30.reuse ;  /* 0x0000002247a97223 */ /* 0x180fe2000001081e */
[----:B------:R-:W-:Y:S01]  /*fba0*/  ISETP.GT.AND P4, PT, R105, 0x19, PT ;  /* 0x000000196900780c */ /* 0x000fe20003f84270 */
[--C-:B------:R-:W-:Y:S01]  /*fbb0*/  FFMA.FTZ R153, R33, R34, -R30.reuse ;  /* 0x0000002221997223 */ /* 0x100fe2000001081e */
[----:B------:R-:W-:Y:S01]  /*fbc0*/  FMNMX.FTZ R38, R11, R38, !PT ;  /* 0x000000260b267209 */ /* 0x000fe20007810000 */
[----:B------:R0:W-:Y:S01]  /*fbd0*/  MUFU.TANH R44, R69 ;  /* 0x00000045002c7308 */ /* 0x0001e20000002400 */
        /* <DEDUP_REMOVED lines=8> */
[----:B0-----:R-:W-:Y:S01]  /*fc60*/  FSEL R69, R10, -INF , P3 ;  /* 0xff8000000a457808 */ /* 0x001fe20001800000 */
[-CC-:B------:R-:W-:Y:S01]  /*fc70*/  FFMA.FTZ R10, R97, R34.reuse, -R30.reuse ;  /* 0x00000022610a7223 */ /* 0x180fe2000001081e */
[----:B------:R-:W-:Y:S01]  /*fc80*/  ISETP.GT.AND P3, PT, R105, 0x20, PT ;  /* 0x000000206900780c */ /* 0x000fe20003f64270 */
[--C-:B------:R-:W-:Y:S01]  /*fc90*/  FFMA.FTZ R161, R47, R34, -R30.reuse ;  /* 0x000000222fa17223 */ /* 0x100fe2000001081e */
[----:B------:R-:W-:Y:S01]  /*fca0*/  FMNMX.FTZ R38, R69, R38, !PT ;  /* 0x0000002645267209 */ /* 0x000fe20007810000 */
[-CC-:B------:R-:W-:Y:S01]  /*fcb0*/  FFMA.FTZ R159, R43, R34.reuse, -R30.reuse ;  /* 0x000000222b9f7223 */ /* 0x180fe2000001081e */
[----:B-1----:R-:W-:Y:S01]  /*fcc0*/  FSEL R79, R13, -INF , P3 ;  /* 0xff8000000d4f7808 */ /* 0x002fe20001800000 */
[----:B------:R0:W-:Y:S01]  /*fcd0*/  MUFU.TANH R46, R73 ;  /* 0x00000049002e7308 */ /* 0x0001e20000002400 */
[----:B------:R-:W-:Y:S01]  /*fce0*/  ISETP.GT.AND P3, PT, R105, 0x28, PT ;  /* 0x000000286900780c */ /* 0x000fe20003f64270 */
[-CC-:B------:R-:W-:Y:S01]  /*fcf0*/  FFMA.FTZ R163, R51, R34.reuse, -R30.reuse ;  /* 0x0000002233a37223 */ /* 0x180fe2000001081e */
[-CC-:B------:R-:W-:Y:S01]  /*fd00*/  FFMA.FTZ R165, R57, R34.reuse, -R30.reuse ;  /* 0x0000002239a57223 */ /* 0x180fe2000001081e */
[-CC-:B------:R-:W-:Y:S01]  /*fd10*/  FFMA.FTZ R59, R59, R34.reuse, -R30.reuse ;  /* 0x000000223b3b7223 */ /* 0x180fe2000001081e */
[----:B--2---:R-:W-:Y:S01]  /*fd20*/  FSEL R83, R14, -INF , P3 ;  /* 0xff8000000e537808 */ /* 0x004fe20001800000 */
[-CC-:B------:R-:W-:Y:S01]  /*fd30*/  FFMA.FTZ R14, R89, R34.reuse, -R30.reuse ;  /* 0x00000022590e7223 */ /* 0x180fe2000001081e */
[----:B------:R-:W-:Y:S01]  /*fd40*/  ISETP.GT.AND P3, PT, R105, 0x30, PT ;  /* 0x000000306900780c */ /* 0x000fe20003f64270 */
[----:B------:R-:W1:Y:S01]  /*fd50*/  MUFU.TANH R21, R21 ;  /* 0x0000001500157308 */ /* 0x000e620000002400 */
[----:B0-----:R-:W-:Y:S01]  /*fd60*/  FSEL R73, R12, -INF , P4 ;  /* 0xff8000000c497808 */ /* 0x001fe20002000000 */
[-CC-:B------:R-:W-:Y:S01]  /*fd70*/  FFMA.FTZ R12, R93, R34.reuse, -R30.reuse ;  /* 0x000000225d0c7223 */ /* 0x180fe2000001081e */
[----:B------:R-:W-:Y:S01]  /*fd80*/  ISETP.GT.AND P4, PT, R105, 0x21, PT ;  /* 0x000000216900780c */ /* 0x000fe20003f84270 */
[----:B------:R-:W-:Y:S01]  /*fd90*/  FFMA.FTZ R167, R61, R34, -R30 ;  /* 0x000000223da77223 */ /* 0x000fe2000001081e */
[----:B------:R-:W-:Y:S01]  /*fda0*/  FMNMX.FTZ R38, R73, R38, !PT ;  /* 0x0000002649267209 */ /* 0x000fe20007810000 */
[----:B------:R-:W-:Y:S01]  /*fdb0*/  @P2 IMAD.HI.U32 R51, R191, R52, RZ ;  /* 0x00000034bf332227 */ /* 0x000fe200078e00ff */
[----:B------:R-:W-:Y:S01]  /*fdc0*/  CS2R R112, SRZ ;  /* 0x0000000000707805 */ /* 0x000fe2000001ff00 */
[----:B------:R-:W-:Y:S01]  /*fdd0*/  MUFU.TANH R25, R25 ;  /* 0x0000001900197308 */ /* 0x000fe20000002400 */
[----:B------:R-:W-:-:S02]  /*fde0*/  FMNMX.FTZ R38, R79, R38, !PT ;  /* 0x000000264f267209 */ /* 0x000fc40007810000 */
[----:B------:R-:W-:Y:S02]  /*fdf0*/  CS2R R108, SRZ ;  /* 0x00000000006c7805 */ /* 0x000fe4000001ff00 */
[----:B------:R-:W-:Y:S02]  /*fe00*/  CS2R R106, SRZ ;  /* 0x00000000006a7805 */ /* 0x000fe4000001ff00 */
[----:B------:R-:W-:Y:S02]  /*fe10*/  CS2R R102, SRZ ;  /* 0x0000000000667805 */ /* 0x000fe4000001ff00 */
[----:B------:R-:W-:Y:S01]  /*fe20*/  CS2R R88, SRZ ;  /* 0x0000000000587805 */ /* 0x000fe2000001ff00 */
[----:B------:R0:W-:Y:S01]  /*fe30*/  MUFU.TANH R48, R81 ;  /* 0x0000005100307308 */ /* 0x0001e20000002400 */
[----:B-1----:R-:W-:Y:S02]  /*fe40*/  FSEL R87, R21, -INF , P3 ;  /* 0xff80000015577808 */ /* 0x002fe40001800000 */
[----:B------:R-:W-:-:S05]  /*fe50*/  ISETP.GT.AND P3, PT, R105, 0x38, PT ;  /* 0x000000386900780c */ /* 0x000fca0003f64270 */
[----:B------:R-:W1:Y:S01]  /*fe60*/  MUFU.TANH R24, R24 ;  /* 0x0000001800187308 */ /* 0x000e620000002400 */
[----:B0-----:R-:W-:Y:S02]  /*fe70*/  FSEL R81, R15, -INF , P4 ;  /* 0xff8000000f517808 */ /* 0x001fe40002000000 */
[----:B------:R-:W-:Y:S02]  /*fe80*/  ISETP.GT.AND P4, PT, R105, 0x29, PT ;  /* 0x000000296900780c */ /* 0x000fe40003f84270 */
[----:B------:R-:W-:-:S03]  /*fe90*/  FMNMX.FTZ R38, R81, R38, !PT ;  /* 0x0000002651267209 */ /* 0x000fc60007810000 */
[----:B------:R-:W0:Y:S01]  /*fea0*/  MUFU.TANH R28, R28 ;  /* 0x0000001c001c7308 */ /* 0x000e220000002400 */
[----:B------:R-:W-:-:S07]  /*feb0*/  FMNMX.FTZ R38, R83, R38, !PT ;  /* 0x0000002653267209 */ /* 0x000fce0007810000 */
[----:B------:R2:W-:Y:S01]  /*fec0*/  MUFU.TANH R50, R85 ;  /* 0x0000005500327308 */ /* 0x0005e20000002400 */
[----:B-1----:R-:W-:Y:S01]  /*fed0*/  FSEL R97, R24, -INF , P3 ;  /* 0xff80000018617808 */ /* 0x002fe20001800000 */
[----:B------:R-:W-:Y:S01]  /*fee0*/  FFMA.FTZ R24, R39, R34, -R30 ;  /* 0x0000002227187223 */ /* 0x000fe2000001081e */
[----:B------:R-:W-:-:S05]  /*fef0*/  ISETP.GT.AND P3, PT, R105, 0x40, PT ;  /* 0x000000406900780c */ /* 0x000fca0003f64270 */
[----:B------:R-:W1:Y:S01]  /*ff00*/  MUFU.TANH R29, R29 ;  /* 0x0000001d001d7308 */ /* 0x000e620000002400 */
[----:B--2---:R-:W-:Y:S01]  /*ff10*/  FSEL R85, R20, -INF , P4 ;  /* 0xff80000014557808 */ /* 0x004fe20002000000 */
[----:B------:R-:W-:Y:S01]  /*ff20*/  FFMA.FTZ R20, R67, R34, -R30 ;  /* 0x0000002243147223 */ /* 0x000fe2000001081e */
[----:B------:R-:W-:Y:S02]  /*ff30*/  ISETP.GT.AND P4, PT, R105, 0x31, PT ;  /* 0x000000316900780c */ /* 0x000fe40003f84270 */
[----:B------:R-:W-:Y:S02]  /*ff40*/  FMNMX.FTZ R38, R85, R38, !PT ;  /* 0x0000002655267209 */ /* 0x000fe40007810000 */
[----:B------:R-:W-:Y:S01]  /*ff50*/  FSEL R95, R25, -INF , P4 ;  /* 0xff800000195f7808 */ /* 0x000fe20002000000 */
[----:B------:R-:W2:Y:S01]  /*ff60*/  MUFU.TANH R32, R32 ;  /* 0x0000002000207308 */ /* 0x000ea20000002400 */
[----:B------:R-:W-:Y:S02]  /*ff70*/  FMNMX.FTZ R38, R87, R38, !PT ;  /* 0x0000002657267209 */ /* 0x000fe40007810000 */
[----:B------:R-:W-:-:S02]  /*ff80*/  ISETP.GT.AND P4, PT, R105, 0x39, PT ;  /* 0x000000396900780c */ /* 0x000fc40003f84270 */
[----:B------:R-:W-:Y:S02]  /*ff90*/  FMNMX.FTZ R38, R95, R38, !PT ;  /* 0x000000265f267209 */ /* 0x000fe40007810000 */
[----:B0-----:R-:W-:Y:S01]  /*ffa0*/  FSEL R99, R28, -INF , P4 ;  /* 0xff8000001c637808 */ /* 0x001fe20002000000 */
[----:B------:R-:W0:Y:S01]  /*ffb0*/  MUFU.TANH R60, R60 ;  /* 0x0000003c003c7308 */ /* 0x000e220000002400 */
[----:B------:R-:W-:Y:S01]  /*ffc0*/  FMNMX.FTZ R38, R97, R38, !PT ;  /* 0x0000002661267209 */ /* 0x000fe20007810000 */
[----:B------:R-:W-:Y:S01]  /*ffd0*/  FFMA.FTZ R28, R31, R34, -R30 ;  /* 0x000000221f1c7223 */ /* 0x000fe2000001081e */
[----:B------:R-:W-:Y:S02]  /*ffe0*/  ISETP.GT.AND P4, PT, R105, 0x41, PT ;  /* 0x000000416900780c */ /* 0x000fe40003f84270 */
[----:B-1----:R-:W-:Y:S02]  /*fff0*/  FSEL R101, R29, -INF , P3 ;  /* 0xff8000001d657808 */ /* 0x002fe40001800000 */
[----:B------:R-:W-:Y:S01]  /*10000*/  FMNMX.FTZ R38, R99, R38, !PT ;  /* 0x0000002663267209 */ /* 0x000fe20007810000 */
[----:B------:R-:W1:Y:S01]  /*10010*/  MUFU.TANH R64, R64 ;  /* 0x0000004000407308 */ /* 0x000e620000002400 */
[----:B------:R-:W-:-:S02]  /*10020*/  ISETP.GT.AND P3, PT, R105, 0x48, PT ;  /* 0x000000486900780c */ /* 0x000fc40003f64270 */
[----:B--2---:R-:W-:Y:S01]  /*10030*/  FSEL R93, R32, -INF , P4 ;  /* 0xff800000205d7808 */ /* 0x004fe20002000000 */
[----:B------:R-:W-:Y:S01]  /*10040*/  FFMA.FTZ R32, R35, R34, -R30 ;  /* 0x0000002223207223 */ /* 0x000fe2000001081e */
[----:B------:R-:W-:Y:S02]  /*10050*/  FMNMX.FTZ R38, R101, R38, !PT ;  /* 0x0000002665267209 */ /* 0x000fe40007810000 */
[----:B------:R-:W-:Y:S01]  /*10060*/  ISETP.GT.AND P4, PT, R105, 0x49, PT ;  /* 0x000000496900780c */ /* 0x000fe20003f84270 */
[----:B------:R-:W2:Y:S01]  /*10070*/  MUFU.TANH R68, R68 ;  /* 0x0000004400447308 */ /* 0x000ea20000002400 */
[----:B0-----:R-:W-:Y:S02]  /*10080*/  FSEL R91, R60, -INF , P3 ;  /* 0xff8000003c5b7808 */ /* 0x001fe40001800000 */
[----:B------:R-:W-:Y:S02]  /*10090*/  FMNMX.FTZ R38, R93, R38, !PT ;  /* 0x000000265d267209 */ /* 0x000fe40007810000 */
[----:B------:R-:W-:-:S02]  /*100a0*/  ISETP.GT.AND P3, PT, R105, 0x50, PT ;  /* 0x000000506900780c */ /* 0x000fc40003f64270 */
[----:B------:R-:W-:Y:S01]  /*100b0*/  FSEL R75, R40, -INF , P4 ;  /* 0xff800000284b7808 */ /* 0x000fe20002000000 */
        /* <DEDUP_REMOVED lines=8> */
[----:B------:R-:W-:Y:S02]  /*10140*/  FSEL R13, R42, -INF , P4 ;  /* 0xff8000002a0d7808 */ /* 0x000fe40002000000 */
[----:B------:R-:W-:Y:S02]  /*10150*/  FMNMX.FTZ R38, R29, R38, !PT ;  /* 0x000000261d267209 */ /* 0x000fe40007810000 */
[----:B------:R-:W-:Y:S01]  /*10160*/  ISETP.GT.AND P4, PT, R105, 0x59, PT ;  /* 0x000000596900780c */ /* 0x000fe20003f84270 */
[----:B------:R-:W3:Y:S01]  /*10170*/  MUFU.TANH R77, R77 ;  /* 0x0000004d004d7308 */ /* 0x000ee20000002400 */
[----:B--2---:R-:W-:Y:S02]  /*10180*/  FSEL R15, R68, -INF , P3 ;  /* 0xff800000440f7808 */ /* 0x004fe40001800000 */
[----:B------:R-:W-:Y:S02]  /*10190*/  FMNMX.FTZ R38, R13, R38, !PT ;  /* 0x000000260d267209 */ /* 0x000fe40007810000 */
[----:B------:R-:W-:-:S02]  /*101a0*/  ISETP.GT.AND P3, PT, R105, 0x60, PT ;  /* 0x000000606900780c */ /* 0x000fc40003f64270 */
[----:B------:R-:W-:Y:S01]  /*101b0*/  FSEL R25, R44, -INF , P4 ;  /* 0xff8000002c197808 */ /* 0x000fe20002000000 */
[----:B------:R-:W2:Y:S01]  /*101c0*/  MUFU.TANH R80, R80 ;  /* 0x0000005000507308 */ /* 0x000ea20000002400 */
[----:B------:R-:W-:Y:S01]  /*101d0*/  FMNMX.FTZ R38, R15, R38, !PT ;  /* 0x000000260f267209 */ /* 0x000fe20007810000 */
[----:B------:R-:W-:Y:S01]  /*101e0*/  FFMA.FTZ R44, R55, R34, -R30 ;  /* 0x00000022372c7223 */ /* 0x000fe2000001081e */
[----:B------:R-:W-:Y:S02]  /*101f0*/  ISETP.GT.AND P4, PT, R105, 0x61, PT ;  /* 0x000000616900780c */ /* 0x000fe40003f84270 */
[----:B0-----:R-:W-:Y:S02]  /*10200*/  FSEL R21, R72, -INF , P3 ;  /* 0xff80000048157808 */ /* 0x001fe40001800000 */
[----:B------:R-:W-:Y:S01]  /*10210*/  FMNMX.FTZ R38, R25, R38, !PT ;  /* 0x0000002619267209 */ /* 0x000fe20007810000 */
[----:B------:R-:W0:Y:S01]  /*10220*/  MUFU.TANH R84, R84 ;  /* 0x0000005400547308 */ /* 0x000e220000002400 */
[----:B------:R-:W-:-:S02]  /*10230*/  ISETP.GT.AND P3, PT, R105, 0x68, PT ;  /* 0x000000686900780c */ /* 0x000fc40003f64270 */
[----:B------:R-:W-:Y:S02]  /*10240*/  FSEL R53, R46, -INF , P4 ;  /* 0xff8000002e357808 */ /* 0x000fe40002000000 */
[----:B------:R-:W-:Y:S02]  /*10250*/  FMNMX.FTZ R38, R21, R38, !PT ;  /* 0x0000002615267209 */ /* 0x000fe40007810000 */
[----:B------:R-:W-:Y:S01]  /*10260*/  ISETP.GT.AND P4, PT, R105, 0x69, PT ;  /* 0x000000696900780c */ /* 0x000fe20003f84270 */
[----:B------:R-:W-:Y:S01]  /*10270*/  MUFU.EX2 R181, R181 ;  /* 0x000000b500b57308 */ /* 0x000fe20000000800 */
[----:B-1----:R-:W-:Y:S02]  /*10280*/  FSEL R67, R76, -INF , P3 ;  /* 0xff8000004c437808 */ /* 0x002fe40001800000 */
[----:B------:R-:W-:Y:S02]  /*10290*/  FMNMX.FTZ R38, R53, R38, !PT ;  /* 0x0000002635267209 */ /* 0x000fe40007810000 */
[----:B------:R-:W-:-:S02]  /*102a0*/  ISETP.GT.AND P3, PT, R105, 0x70, PT ;  /* 0x000000706900780c */ /* 0x000fc40003f64270 */
[----:B---3--:R-:W-:Y:S01]  /*102b0*/  FSEL R39, R77, -INF , P4 ;  /* 0xff8000004d277808 */ /* 0x008fe20002000000 */
[----:B------:R1:W3:Y:S01]  /*102c0*/  MUFU.EX2 R26, R111 ;  /* 0x0000006f001a7308 */ /* 0x0002e20000000800 */
[----:B------:R-:W-:Y:S02]  /*102d0*/  FMNMX.FTZ R38, R67, R38, !PT ;  /* 0x0000002643267209 */ /* 0x000fe40007810000 */
[----:B------:R-:W-:Y:S02]  /*102e0*/  ISETP.GT.AND P4, PT, R105, 0x71, PT ;  /* 0x000000716900780c */ /* 0x000fe40003f84270 */
[----:B--2---:R-:W-:Y:S02]  /*102f0*/  FSEL R71, R80, -INF , P3 ;  /* 0xff80000050477808 */ /* 0x004fe40001800000 */
[----:B------:R-:W-:Y:S01]  /*10300*/  FMNMX.FTZ R38, R39, R38, !PT ;  /* 0x0000002627267209 */ /* 0x000fe20007810000 */
[----:B------:R-:W2:Y:S01]  /*10310*/  MUFU.EX2 R183, R183 ;  /* 0x000000b700b77308 */ /* 0x000ea20000000800 */
[----:B------:R-:W-:-:S02]  /*10320*/  ISETP.GT.AND P3, PT, R105, 0x78, PT ;  /* 0x000000786900780c */ /* 0x000fc40003f64270 */
[----:B-1----:R-:W-:Y:S02]  /*10330*/  CS2R R110, SRZ ;  /* 0x00000000006e7805 */ /* 0x002fe4000001ff00 */
[----:B------:R-:W-:Y:S02]  /*10340*/  FSEL R33, R48, -INF , P4 ;  /* 0xff80000030217808 */ /* 0x000fe40002000000 */
[----:B------:R-:W-:Y:S02]  /*10350*/  FMNMX.FTZ R38, R71, R38, !PT ;  /* 0x0000002647267209 */ /* 0x000fe40007810000 */
[----:B------:R-:W-:Y:S01]  /*10360*/  ISETP.GT.AND P4, PT, R105, 0x79, PT ;  /* 0x000000796900780c */ /* 0x000fe20003f84270 */
[----:B------:R-:W1:Y:S01]  /*10370*/  MUFU.EX2 R6, R6 ;  /* 0x0000000600067308 */ /* 0x000e620000000800 */
[----:B0-----:R-:W-:Y:S02]  /*10380*/  FSEL R77, R84, -INF , P3 ;  /* 0xff800000544d7808 */ /* 0x001fe40001800000 */
[----:B------:R-:W-:-:S02]  /*10390*/  CS2R R104, SRZ ;  /* 0x0000000000687805 */ /* 0x000fc4000001ff00 */
[----:B------:R-:W-:Y:S02]  /*103a0*/  FMNMX.FTZ R38, R33, R38, !PT ;  /* 0x0000002621267209 */ /* 0x000fe40007810000 */
[----:B------:R-:W-:Y:S02]  /*103b0*/  FSEL R31, R50, -INF , P4 ;  /* 0xff800000321f7808 */ /* 0x000fe40002000000 */
[----:B------:R-:W-:Y:S01]  /*103c0*/  FMNMX.FTZ R38, R77, R38, !PT ;  /* 0x000000264d267209 */ /* 0x000fe20007810000 */
[----:B------:R-:W0:Y:S03]  /*103d0*/  MUFU.EX2 R177, R177 ;  /* 0x000000b100b17308 */ /* 0x000e260000000800 */
[----:B------:R-:W-:Y:S01]  /*103e0*/  FMNMX.FTZ R27, R31, R38, !PT ;  /* 0x000000261f1b7209 */ /* 0x000fe20007810000 */
[----:B------:R-:W-:-:S04]  /*103f0*/  FFMA.FTZ R38, R41, R34, -R30 ;  /* 0x0000002229267223 */ /* 0x000fc8000001081e */
[----:B------:R-:W4:Y:S01]  /*10400*/  SHFL.BFLY PT, R42, R27, 0x2, 0x1f ;  /* 0x0c401f001b2a7f89 */ /* 0x000f2200000e0000 */
[----:B------:R-:W0:Y:S08]  /*10410*/  MUFU.EX2 R8, R8 ;  /* 0x0000000800087308 */ /* 0x000e300000000800 */
[----:B------:R-:W0:Y:S08]  /*10420*/  MUFU.EX2 R179, R179 ;  /* 0x000000b300b37308 */ /* 0x000e300000000800 */
[----:B------:R-:W0:Y:S01]  /*10430*/  MUFU.EX2 R10, R10 ;  /* 0x0000000a000a7308 */ /* 0x000e220000000800 */
[----:B----4-:R-:W-:-:S07]  /*10440*/  FMNMX.FTZ R37, R27, R42, !PT ;  /* 0x0000002a1b257209 */ /* 0x010fce0007810000 */
[----:B------:R-:W4:Y:S01]  /*10450*/  MUFU.EX2 R173, R173 ;  /* 0x000000ad00ad7308 */ /* 0x000f220000000800 */
[-CC-:B------:R-:W-:Y:S01]  /*10460*/  FFMA.FTZ R42, R49, R34.reuse, -R30.reuse ;  /* 0x00000022312a7223 */ /* 0x180fe2000001081e */
[----:B------:R-:W-:Y:S01]  /*10470*/  FFMA.FTZ R30, R63, R34, -R30 ;  /* 0x000000223f1e7223 */ /* 0x000fe2000001081e */
[----:B------:R-:W3:Y:S05]  /*10480*/  SHFL.BFLY PT, R46, R37, 0x1, 0x1f ;  /* 0x0c201f00252e7f89 */ /* 0x000eea00000e0000 */
[----:B------:R-:W-:Y:S08]  /*10490*/  MUFU.EX2 R12, R12 ;  /* 0x0000000c000c7308 */ /* 0x000ff00000000800 */
[----:B------:R-:W-:Y:S08]  /*104a0*/  MUFU.EX2 R175, R175 ;  /* 0x000000af00af7308 */ /* 0x000ff00000000800 */
[----:B------:R-:W-:Y:S01]  /*104b0*/  MUFU.EX2 R14, R14 ;  /* 0x0000000e000e7308 */ /* 0x000fe20000000800 */
[----:B---3--:R-:W-:-:S04]  /*104c0*/  FMNMX.FTZ R35, R37, R46, !PT ;  /* 0x0000002e25237209 */ /* 0x008fc80007810000 */
        /* <DEDUP_REMOVED lines=15> */
[----:B-1----:R-:W-:Y:S01]  /*105c0*/  FADD.FTZ R36, R6, R45 ;  /* 0x0000002d06247221 */ /* 0x002fe20000010000 */
[-CC-:B------:R-:W-:Y:S01]  /*105d0*/  FFMA.FTZ R9, R73, R34.reuse, -R48.reuse ;  /* 0x0000002249097223 */ /* 0x180fe20000010830 */
[-CC-:B------:R-:W-:Y:S01]  /*105e0*/  FFMA.FTZ R172, R79, R34.reuse, -R48.reuse ;  /* 0x000000224fac7223 */ /* 0x180fe20000010830 */
[-C--:B------:R-:W-:Y:S01]  /*105f0*/  FFMA.FTZ R11, R81, R34.reuse, -R48 ;  /* 0x00000022510b7223 */ /* 0x080fe20000010830 */
[----:B0-----:R-:W-:Y:S01]  /*10600*/  FADD.FTZ R47, R177, R36 ;  /* 0x00000024b12f7221 */ /* 0x001fe20000010000 */
[----:B------:R-:W0:Y:S01]  /*10610*/  MUFU.EX2 R27, R27 ;  /* 0x0000001b001b7308 */ /* 0x000e220000000800 */
[-CC-:B------:R-:W-:Y:S01]  /*10620*/  FFMA.FTZ R174, R83, R34.reuse, -R48.reuse ;  /* 0x0000002253ae7223 */ /* 0x180fe20000010830 */
[-CC-:B------:R-:W-:Y:S01]  /*10630*/  FFMA.FTZ R37, R85, R34.reuse, -R48.reuse ;  /* 0x0000002255257223 */ /* 0x180fe20000010830 */
[----:B------:R-:W-:Y:S01]  /*10640*/  FADD.FTZ R36, R8, R47 ;  /* 0x0000002f08247221 */ /* 0x000fe20000010000 */
[-CC-:B------:R-:W-:Y:S01]  /*10650*/  FFMA.FTZ R168, R87, R34.reuse, -R48.reuse ;  /* 0x0000002257a87223 */ /* 0x180fe20000010830 */
[-CC-:B------:R-:W-:Y:S01]  /*10660*/  FFMA.FTZ R41, R95, R34.reuse, -R48.reuse ;  /* 0x000000225f297223 */ /* 0x180fe20000010830 */
[-C--:B------:R-:W-:Y:S01]  /*10670*/  FFMA.FTZ R170, R97, R34.reuse, -R48 ;  /* 0x0000002261aa7223 */ /* 0x080fe20000010830 */
[----:B------:R-:W-:Y:S01]  /*10680*/  FADD.FTZ R49, R179, R36 ;  /* 0x00000024b3317221 */ /* 0x000fe20000010000 */
[----:B------:R-:W1:Y:S01]  /*10690*/  MUFU.EX2 R182, R182 ;  /* 0x000000b600b67308 */ /* 0x000e620000000800 */
[-CC-:B------:R-:W-:Y:S01]  /*106a0*/  FFMA.FTZ R43, R99, R34.reuse, -R48.reuse ;  /* 0x00000022632b7223 */ /* 0x180fe20000010830 */
[-CC-:B------:R-:W-:Y:S01]  /*106b0*/  FFMA.FTZ R13, R13, R34.reuse, -R48.reuse ;  /* 0x000000220d0d7223 */ /* 0x180fe20000010830 */
[----:B------:R-:W-:Y:S01]  /*106c0*/  FADD.FTZ R50, R10, R49 ;  /* 0x000000310a327221 */ /* 0x000fe20000010000 */
[-CC-:B------:R-:W-:Y:S01]  /*106d0*/  FFMA.FTZ R152, R101, R34.reuse, -R48.reuse ;  /* 0x0000002265987223 */ /* 0x180fe20000010830 */
[-CC-:B------:R-:W-:Y:S01]  /*106e0*/  FFMA.FTZ R45, R93, R34.reuse, -R48.reuse ;  /* 0x000000225d2d7223 */ /* 0x180fe20000010830 */
[-C--:B------:R-:W-:Y:S01]  /*106f0*/  FFMA.FTZ R154, R91, R34.reuse, -R48 ;  /* 0x000000225b9a7223 */ /* 0x080fe20000010830 */
[----:B----4-:R-:W-:Y:S01]  /*10700*/  FADD.FTZ R49, R173, R50 ;  /* 0x00000032ad317221 */ /* 0x010fe20000010000 */
[----:B------:R-:W2:Y:S01]  /*10710*/  MUFU.EX2 R3, R3 ;  /* 0x0000000300037308 */ /* 0x000ea20000000800 */
[----:B0-----:R-:W-:Y:S01]  /*10720*/  FADD.FTZ R47, R180, R27 ;  /* 0x0000001bb42f7221 */ /* 0x001fe20000010000 */
[-CC-:B------:R-:W-:Y:S01]  /*10730*/  FFMA.FTZ R75, R75, R34.reuse, -R48.reuse ;  /* 0x000000224b4b7223 */ /* 0x180fe20000010830 */
[-CC-:B------:R-:W-:Y:S01]  /*10740*/  FFMA.FTZ R25, R25, R34.reuse, -R48.reuse ;  /* 0x0000002219197223 */ /* 0x180fe20000010830 */
[-CC-:B------:R-:W-:Y:S01]  /*10750*/  FFMA.FTZ R29, R29, R34.reuse, -R48.reuse ;  /* 0x000000221d1d7223 */ /* 0x180fe20000010830 */
[-CC-:B------:R-:W-:Y:S01]  /*10760*/  FFMA.FTZ R15, R15, R34.reuse, -R48.reuse ;  /* 0x000000220f0f7223 */ /* 0x180fe20000010830 */
[----:B------:R-:W-:Y:S01]  /*10770*/  F2FP.BF16.F32.PACK_AB R183, R6, R183 ;  /* 0x000000b706b7723e */ /* 0x000fe200000010ff */
[-CC-:B------:R-:W-:Y:S01]  /*10780*/  FFMA.FTZ R21, R21, R34.reuse, -R48.reuse ;  /* 0x0000002215157223 */ /* 0x180fe20000010830 */
[----:B------:R-:W0:Y:S01]  /*10790*/  MUFU.EX2 R176, R176 ;  /* 0x000000b000b07308 */ /* 0x000e220000000800 */
[----:B-1----:R-:W-:Y:S01]  /*107a0*/  FADD.FTZ R36, R182, R47 ;  /* 0x0000002fb6247221 */ /* 0x002fe20000010000 */
[-CC-:B------:R-:W-:Y:S01]  /*107b0*/  FFMA.FTZ R53, R53, R34.reuse, -R48.reuse ;  /* 0x0000002235357223 */ /* 0x180fe20000010830 */
[--C-:B------:R-:W-:Y:S01]  /*107c0*/  FFMA.FTZ R67, R67, R34, -R48.reuse ;  /* 0x0000002243437223 */ /* 0x100fe20000010830 */
[----:B------:R-:W-:Y:S01]  /*107d0*/  IMAD.MOV.U32 R50, RZ, RZ, R191 ;  /* 0x000000ffff327224 */ /* 0x000fe200078e00bf */
[----:B------:R-:W-:Y:S01]  /*107e0*/  @P2 SHF.R.U32.HI R50, RZ, R54, R51 ;  /* 0x00000036ff322219 */ /* 0x000fe20000011633 */
[-CC-:B------:R-:W-:Y:S01]  /*107f0*/  FFMA.FTZ R39, R39, R34.reuse, -R48.reuse ;  /* 0x0000002227277223 */ /* 0x180fe20000010830 */
[-C--:B------:R-:W-:Y:S01]  /*10800*/  FFMA.FTZ R71, R71, R34.reuse, -R48 ;  /* 0x0000002247477223 */ /* 0x080fe20000010830 */
[----:B------:R-:W1:Y:S01]  /*10810*/  MUFU.EX2 R5, R5 ;  /* 0x0000000500057308 */ /* 0x000e620000000800 */
[----:B--2---:R-:W-:Y:S01]  /*10820*/  FADD.FTZ R47, R3, R36 ;  /* 0x00000024032f7221 */ /* 0x004fe20000010000 */
[----:B------:R-:W-:Y:S01]  /*10830*/  FADD.FTZ R36, R12, R49 ;  /* 0x000000310c247221 */ /* 0x000fe20000010000 */
[----:B------:R-:W-:Y:S01]  /*10840*/  IADD3 R50, R50, R193, -R192 ;  /* 0x000000c132327210 */ /* 0x000fe20007ffe8c0 */
[-CC-:B------:R-:W-:Y:S01]  /*10850*/  FFMA.FTZ R33, R33, R34.reuse, -R48.reuse ;  /* 0x0000002221217223 */ /* 0x180fe20000010830 */
[-C--:B------:R-:W-:Y:S01]  /*10860*/  FFMA.FTZ R77, R77, R34.reuse, -R48 ;  /* 0x000000224d4d7223 */ /* 0x080fe20000010830 */
[----:B------:R-:W-:Y:S01]  /*10870*/  FADD.FTZ R49, R175, R36 ;  /* 0x00000024af317221 */ /* 0x000fe20000010000 */
[----:B------:R-:W-:Y:S01]  /*10880*/  SHF.R.S32.HI R51, RZ, 0x1f, R50 ;  /* 0x0000001fff337819 */ /* 0x000fe20000011432 */
[----:B------:R-:W2:Y:S01]  /*10890*/  MUFU.EX2 R178, R178 ;  /* 0x000000b200b27308 */ /* 0x000ea20000000800 */
[----:B0-----:R-:W-:Y:S01]  /*108a0*/  FADD.FTZ R0, R176, R47 ;  /* 0x0000002fb0007221 */ /* 0x001fe20000010000 */
[----:B------:R-:W-:Y:S01]  /*108b0*/  FADD.FTZ R36, R14, R49 ;  /* 0x000000310e247221 */ /* 0x000fe20000010000 */
[----:B------:R-:W-:Y:S01]  /*108c0*/  FFMA.FTZ R31, R31, R34, -R48 ;  /* 0x000000221f1f7223 */ /* 0x000fe20000010830 */
[----:B------:R-:W-:Y:S01]  /*108d0*/  F2FP.BF16.F32.PACK_AB R173, R12, R173 ;  /* 0x000000ad0cad723e */ /* 0x000fe200000010ff */
[----:B------:R-:W-:-:S02]  /*108e0*/  VIADD R12, R129, 0xfffffffe ;  /* 0xfffffffe810c7836 */ /* 0x000fc40000000000 */
[----:B------:R-:W-:Y:S01]  /*108f0*/  FADD.FTZ R49, R169, R36 ;  /* 0x00000024a9317221 */ /* 0x000fe20000010000 */
[----:B------:R-:W-:Y:S01]  /*10900*/  F2FP.BF16.F32.PACK_AB R182, R3, R182 ;  /* 0x000000b603b6723e */ /* 0x000fe200000010ff */
[----:B------:R-:W0:Y:S01]  /*10910*/  MUFU.EX2 R9, R9 ;  /* 0x0000000900097308 */ /* 0x000e220000000800 */
[C---:B-1----:R-:W-:Y:S01]  /*10920*/  FADD.FTZ R47, R5.reuse, R0 ;  /* 0x00000000052f7221 */ /* 0x042fe20000010000 */
[----:B------:R-:W-:Y:S01]  /*10930*/  FADD.FTZ R36, R20, R49 ;  /* 0x0000003114247221 */ /* 0x000fe20000010000 */
[----:B------:R-:W-:Y:S02]  /*10940*/  F2FP.BF16.F32.PACK_AB R176, R5, R176 ;  /* 0x000000b005b0723e */ /* 0x000fe400000010ff */
[----:B------:R-:W-:Y:S02]  /*10950*/  CS2R R128, SRZ ;  /* 0x0000000000807805 */ /* 0x000fe4000001ff00 */
[----:B------:R-:W-:Y:S02]  /*10960*/  F2FP.BF16.F32.PACK_AB R181, R26, R181 ;  /* 0x000000b51ab5723e */ /* 0x000fe400000010ff */
[----:B------:R-:W-:-:S02]  /*10970*/  CS2R R100, SRZ ;  /* 0x0000000000647805 */ /* 0x000fc4000001ff00 */
[----:B------:R-:W-:Y:S01]  /*10980*/  F2FP.BF16.F32.PACK_AB R177, R8, R177 ;  /* 0x000000b108b1723e */ /* 0x000fe200000010ff */
[----:B------:R-:W1:Y:S01]  /*10990*/  MUFU.EX2 R172, R172 ;  /* 0x000000ac00ac7308 */ /* 0x000e620000000800 */
[----:B--2---:R-:W-:Y:S01]  /*109a0*/  FADD.FTZ R0, R178, R47 ;  /* 0x0000002fb2007221 */ /* 0x004fe20000010000 */
[----:B------:R-:W-:Y:S02]  /*109b0*/  F2FP.BF16.F32.PACK_AB R179, R10, R179 ;  /* 0x000000b30ab3723e */ /* 0x000fe400000010ff */
[----:B------:R-:W-:Y:S02]  /*109c0*/  CS2R R98, SRZ ;  /* 0x0000000000627805 */ /* 0x000fe4000001ff00 */
[----:B------:R-:W-:Y:S02]  /*109d0*/  F2FP.BF16.F32.PACK_AB R175, R14, R175 ;  /* 0x000000af0eaf723e */ /* 0x000fe400000010ff */
[----:B------:R-:W-:Y:S02]  /*109e0*/  CS2R R96, SRZ ;  /* 0x0000000000607805 */ /* 0x000fe4000001ff00 */
[----:B------:R-:W-:-:S02]  /*109f0*/  F2FP.BF16.F32.PACK_AB R169, R20, R169 ;  /* 0x000000a914a9723e */ /* 0x000fc400000010ff */
[----:B------:R-:W-:Y:S01]  /*10a00*/  CS2R R94, SRZ ;  /* 0x00000000005e7805 */ /* 0x000fe2000001ff00 */
[----:B------:R-:W2:Y:S01]  /*10a10*/  MUFU.EX2 R171, R171 ;  /* 0x000000ab00ab7308 */ /* 0x000ea20000000800 */
[----:B0-----:R-:W-:Y:S01]  /*10a20*/  FADD.FTZ R47, R9, R0 ;  /* 0x00000000092f7221 */ /* 0x001fe20000010000 */
[----:B------:R-:W-:Y:S02]  /*10a30*/  F2FP.BF16.F32.PACK_AB R180, R27, R180 ;  /* 0x000000b41bb4723e */ /* 0x000fe400000010ff */
[----:B------:R-:W-:Y:S02]  /*10a40*/  CS2R R92, SRZ ;  /* 0x00000000005c7805 */ /* 0x000fe4000001ff00 */
[----:B------:R-:W-:Y:S02]  /*10a50*/  F2FP.BF16.F32.PACK_AB R178, R9, R178 ;  /* 0x000000b209b2723e */ /* 0x000fe400000010ff */
[----:B------:R-:W-:Y:S01]  /*10a60*/  CS2R R90, SRZ ;  /* 0x00000000005a7805 */ /* 0x000fe2000001ff00 */
        /* <DEDUP_REMOVED lines=14> */
[----:B------:R-:W-:Y:S01]  /*10b50*/  MUFU.EX2 R168, R168 ;  /* 0x000000a800a87308 */ /* 0x000fe20000000800 */
[----:B-1----:R-:W-:-:S07]  /*10b60*/  F2FP.BF16.F32.PACK_AB R174, R37, R174 ;  /* 0x000000ae25ae723e */ /* 0x002fce00000010ff */
[----:B------:R-:W0:Y:S01]  /*10b70*/  MUFU.EX2 R155, R155 ;  /* 0x0000009b009b7308 */ /* 0x000e220000000800 */
[C---:B--2---:R-:W-:Y:S01]  /*10b80*/  FADD.FTZ R36, R28.reuse, R47 ;  /* 0x0000002f1c247221 */ /* 0x044fe20000010000 */
[----:B------:R-:W-:-:S06]  /*10b90*/  F2FP.BF16.F32.PACK_AB R153, R28, R153 ;  /* 0x000000991c99723e */ /* 0x000fcc00000010ff */
[----:B------:R-:W-:Y:S08]  /*10ba0*/  MUFU.EX2 R41, R41 ;  /* 0x0000002900297308 */ /* 0x000ff00000000800 */
[----:B------:R-:W1:Y:S01]  /*10bb0*/  MUFU.EX2 R32, R32 ;  /* 0x0000002000207308 */ /* 0x000e620000000800 */
[----:B0-----:R-:W-:-:S07]  /*10bc0*/  FADD.FTZ R47, R155, R36 ;  /* 0x000000249b2f7221 */ /* 0x001fce0000010000 */
[----:B------:R-:W-:Y:S08]  /*10bd0*/  MUFU.EX2 R170, R170 ;  /* 0x000000aa00aa7308 */ /* 0x000ff00000000800 */
[----:B------:R-:W0:Y:S01]  /*10be0*/  MUFU.EX2 R157, R157 ;  /* 0x0000009d009d7308 */ /* 0x000e220000000800 */
[C---:B-1----:R-:W-:Y:S01]  /*10bf0*/  FADD.FTZ R36, R32.reuse, R47 ;  /* 0x0000002f20247221 */ /* 0x042fe20000010000 */
[----:B------:R-:W-:-:S06]  /*10c00*/  F2FP.BF16.F32.PACK_AB R155, R32, R155 ;  /* 0x0000009b209b723e */ /* 0x000fcc00000010ff */
[----:B------:R-:W-:Y:S08]  /*10c10*/  MUFU.EX2 R43, R43 ;  /* 0x0000002b002b7308 */ /* 0x000ff00000000800 */
[----:B------:R1:W-:Y:S01]  /*10c20*/  MUFU.EX2 R156, R13 ;  /* 0x0000000d009c7308 */ /* 0x0003e20000000800 */
[----:B0-----:R-:W-:-:S07]  /*10c30*/  FADD.FTZ R47, R157, R36 ;  /* 0x000000249d2f7221 */ /* 0x001fce0000010000 */
[----:B------:R-:W0:Y:S01]  /*10c40*/  MUFU.EX2 R38, R38 ;  /* 0x0000002600267308 */ /* 0x000e220000000800 */
[----:B-1----:R-:W-:-:S04]  /*10c50*/  FADD.FTZ R13, R37, R0 ;  /* 0x00000000250d7221 */ /* 0x002fc80000010000 */
[----:B------:R-:W-:Y:S01]  /*10c60*/  FADD.FTZ R0, R168, R13 ;  /* 0x0000000da8007221 */ /* 0x000fe20000010000 */
[C---:B------:R-:W-:Y:S02]  /*10c70*/  F2FP.BF16.F32.PACK_AB R168, R41.reuse, R168 ;  /* 0x000000a829a8723e */ /* 0x040fe400000010ff */
[----:B------:R-:W-:Y:S01]  /*10c80*/  MUFU.EX2 R152, R152 ;  /* 0x0000009800987308 */ /* 0x000fe20000000800 */
[----:B------:R-:W-:-:S04]  /*10c90*/  FADD.FTZ R13, R41, R0 ;  /* 0x00000000290d7221 */ /* 0x000fc80000010000 */
[----:B------:R-:W-:Y:S01]  /*10ca0*/  FADD.FTZ R0, R170, R13 ;  /* 0x0000000daa007221 */ /* 0x000fe20000010000 */
[----:B------:R-:W-:Y:S02]  /*10cb0*/  LEA.HI R13, R51, R50, RZ, 0x7 ;  /* 0x00000032330d7211 */ /* 0x000fe400078f38ff */
[----:B------:R-:W1:Y:S01]  /*10cc0*/  MUFU.EX2 R159, R159 ;  /* 0x0000009f009f7308 */ /* 0x000e620000000800 */
[C---:B0-----:R-:W-:Y:S01]  /*10cd0*/  FADD.FTZ R36, R38.reuse, R47 ;  /* 0x0000002f26247221 */ /* 0x041fe20000010000 */
[----:B------:R-:W-:Y:S02]  /*10ce0*/  SHF.R.S32.HI R5, RZ, 0x7, R13 ;  /* 0x00000007ff057819 */ /* 0x000fe4000001140d */
[----:B------:R-:W-:Y:S02]  /*10cf0*/  F2FP.BF16.F32.PACK_AB R157, R38, R157 ;  /* 0x0000009d269d723e */ /* 0x000fe400000010ff */
[----:B------:R-:W-:Y:S02]  /*10d00*/  VIMNMX R5, RZ, R5, !PT ;  /* 0x00000005ff057248 */ /* 0x000fe40007fe0100 */
[----:B------:R-:W-:Y:S01]  /*10d10*/  MUFU.EX2 R45, R45 ;  /* 0x0000002d002d7308 */ /* 0x000fe20000000800 */
[----:B------:R-:W-:-:S02]  /*10d20*/  F2FP.BF16.F32.PACK_AB R170, R43, R170 ;  /* 0x000000aa2baa723e */ /* 0x000fc400000010ff */
[----:B------:R-:W-:-:S05]  /*10d30*/  ISETP.GE.AND P3, PT, R12, R5, PT ;  /* 0x000000050c00720c */ /* 0x000fca0003f66270 */
[----:B------:R-:W0:Y:S01]  /*10d40*/  MUFU.EX2 R40, R40 ;  /* 0x0000002800287308 */ /* 0x000e220000000800 */
[----:B-1----:R-:W-:-:S07]  /*10d50*/  FADD.FTZ R47, R159, R36 ;  /* 0x000000249f2f7221 */ /* 0x002fce0000010000 */
[----:B------:R-:W1:Y:S08]  /*10d60*/  MUFU.EX2 R154, R154 ;  /* 0x0000009a009a7308 */ /* 0x000e700000000800 */
[----:B------:R-:W2:Y:S01]  /*10d70*/  MUFU.EX2 R161, R161 ;  /* 0x000000a100a17308 */ /* 0x000ea20000000800 */
[C---:B0-----:R-:W-:Y:S01]  /*10d80*/  FADD.FTZ R6, R40.reuse, R47 ;  /* 0x0000002f28067221 */ /* 0x041fe20000010000 */
[----:B------:R-:W-:-:S06]  /*10d90*/  F2FP.BF16.F32.PACK_AB R159, R40, R159 ;  /* 0x0000009f289f723e */ /* 0x000fcc00000010ff */
[----:B------:R-:W0:Y:S08]  /*10da0*/  MUFU.EX2 R75, R75 ;  /* 0x0000004b004b7308 */ /* 0x000e300000000800 */
[----:B------:R3:W-:Y:S08]  /*10db0*/  MUFU.EX2 R158, R25 ;  /* 0x00000019009e7308 */ /* 0x0007f00000000800 */
[----:B------:R-:W4:Y:S01]  /*10dc0*/  MUFU.EX2 R42, R42 ;  /* 0x0000002a002a7308 */ /* 0x000f220000000800 */
[----:B---3--:R-:W-:-:S04]  /*10dd0*/  FADD.FTZ R25, R43, R0 ;  /* 0x000000002b197221 */ /* 0x008fc80000010000 */
[----:B------:R-:W-:Y:S01]  /*10de0*/  FADD.FTZ R0, R152, R25 ;  /* 0x0000001998007221 */ /* 0x000fe20000010000 */
[C---:B------:R-:W-:Y:S02]  /*10df0*/  F2FP.BF16.F32.PACK_AB R152, R45.reuse, R152 ;  /* 0x000000982d98723e */ /* 0x040fe400000010ff */
[----:B------:R-:W3:Y:S01]  /*10e00*/  MUFU.EX2 R29, R29 ;  /* 0x0000001d001d7308 */ /* 0x000ee20000000800 */
[----:B------:R-:W-:-:S04]  /*10e10*/  FADD.FTZ R25, R45, R0 ;  /* 0x000000002d197221 */ /* 0x000fc80000010000 */
[----:B-1----:R-:W-:Y:S01]  /*10e20*/  FADD.FTZ R0, R154, R25 ;  /* 0x000000199a007221 */ /* 0x002fe20000010000 */
[----:B--2---:R-:W-:Y:S01]  /*10e30*/  FADD.FTZ R25, R161, R6 ;  /* 0x00000006a1197221 */ /* 0x004fe20000010000 */
[C---:B0-----:R-:W-:Y:S01]  /*10e40*/  F2FP.BF16.F32.PACK_AB R154, R75.reuse, R154 ;  /* 0x0000009a4b9a723e */ /* 0x041fe200000010ff */
[----:B------:R-:W0:Y:S01]  /*10e50*/  MUFU.EX2 R163, R163 ;  /* 0x000000a300a37308 */ /* 0x000e220000000800 */
[----:B------:R-:W-:Y:S01]  /*10e60*/  FADD.FTZ R0, R75, R0 ;  /* 0x000000004b007221 */ /* 0x000fe20000010000 */
[C---:B----4-:R-:W-:Y:S01]  /*10e70*/  FADD.FTZ R6, R42.reuse, R25 ;  /* 0x000000192a067221 */ /* 0x050fe20000010000 */
[----:B------:R-:W-:-:S05]  /*10e80*/  F2FP.BF16.F32.PACK_AB R161, R42, R161 ;  /* 0x000000a12aa1723e */ /* 0x000fca00000010ff */
[----:B------:R-:W1:Y:S01]  /*10e90*/  MUFU.EX2 R44, R44 ;  /* 0x0000002c002c7308 */ /* 0x000e620000000800 */
[----:B---3--:R-:W-:-:S04]  /*10ea0*/  FADD.FTZ R25, R29, R0 ;  /* 0x000000001d197221 */ /* 0x008fc80000010000 */
[C---:B------:R-:W-:Y:S01]  /*10eb0*/  FADD.FTZ R0, R156.reuse, R25 ;  /* 0x000000199c007221 */ /* 0x040fe20000010000 */
[----:B------:R-:W-:Y:S02]  /*10ec0*/  F2FP.BF16.F32.PACK_AB R156, R156, R29 ;  /* 0x0000001d9c9c723e */ /* 0x000fe400000010ff */
[----:B------:R-:W2:Y:S01]  /*10ed0*/  MUFU.EX2 R15, R15 ;  /* 0x0000000f000f7308 */ /* 0x000ea20000000800 */
[----:B0-----:R-:W-:-:S07]  /*10ee0*/  FADD.FTZ R47, R163, R6 ;  /* 0x00000006a32f7221 */ /* 0x001fce0000010000 */
[----:B------:R-:W-:Y:S01]  /*10ef0*/  MUFU.EX2 R165, R165 ;  /* 0x000000a500a57308 */ /* 0x000fe20000000800 */
[C---:B-1----:R-:W-:Y:S01]  /*10f00*/  FADD.FTZ R6, R44.reuse, R47 ;  /* 0x0000002f2c067221 */ /* 0x042fe20000010000 */
[----:B------:R-:W-:-:S06]  /*10f10*/  F2FP.BF16.F32.PACK_AB R163, R44, R163 ;  /* 0x000000a32ca3723e */ /* 0x000fcc00000010ff */
[----:B------:R-:W-:Y:S01]  /*10f20*/  MUFU.EX2 R46, R59 ;  /* 0x0000003b002e7308 */ /* 0x000fe20000000800 */
[----:B--2---:R-:W-:-:S04]  /*10f30*/  FADD.FTZ R25, R15, R0 ;  /* 0x000000000f197221 */ /* 0x004fc80000010000 */
[C---:B------:R-:W-:Y:S01]  /*10f40*/  FADD.FTZ R0, R158.reuse, R25 ;  /* 0x000000199e007221 */ /* 0x040fe20000010000 */
[----:B------:R-:W-:Y:S02]  /*10f50*/  F2FP.BF16.F32.PACK_AB R158, R158, R15 ;  /* 0x0000000f9e9e723e */ /* 0x000fe400000010ff */
[----:B------:R-:W0:Y:S08]  /*10f60*/  MUFU.EX2 R21, R21 ;  /* 0x0000001500157308 */ /* 0x000e300000000800 */
[----:B------:R-:W1:Y:S08]  /*10f70*/  MUFU.EX2 R167, R167 ;  /* 0x000000a700a77308 */ /* 0x000e700000000800 */
[----:B------:R-:W2:Y:S01]  /*10f80*/  MUFU.EX2 R160, R53 ;  /* 0x0000003500a07308 */ /* 0x000ea20000000800 */
[----:B0-----:R-:W-:-:S07]  /*10f90*/  FADD.FTZ R25, R21, R0 ;  /* 0x0000000015197221 */ /* 0x001fce0000010000 */
[----:B------:R-:W0:Y:S08]  /*10fa0*/  MUFU.EX2 R67, R67 ;  /* 0x0000004300437308 */ /* 0x000e300000000800 */
[----:B------:R3:W4:Y:S08]  /*10fb0*/  MUFU.EX2 R162, R39 ;  /* 0x0000002700a27308 */ /* 0x0007300000000800 */
[----:B------:R-:W4:Y:S01]  /*10fc0*/  MUFU.EX2 R71, R71 ;  /* 0x0000004700477308 */ /* 0x000f220000000800 */
[----:B---3--:R-:W-:Y:S01]  /*10fd0*/  FADD.FTZ R39, R165, R6 ;  /* 0x00000006a5277221 */ /* 0x008fe20000010000 */
[----:B------:R-:W-:-:S03]  /*10fe0*/  F2FP.BF16.F32.PACK_AB R165, R46, R165 ;  /* 0x000000a52ea5723e */ /* 0x000fc600000010ff */
[----:B------:R-:W-:-:S03]  /*10ff0*/  FADD.FTZ R6, R46, R39 ;  /* 0x000000272e067221 */ /* 0x000fc60000010000 */
[----:B------:R-:W3:Y:S01]  /*11000*/  MUFU.EX2 R164, R33 ;  /* 0x0000002100a47308 */ /* 0x000ee20000000800 */
[----:B-1----:R-:W-:Y:S01]  /*11010*/  FADD.FTZ R39, R167, R6 ;  /* 0x00000006a7277221 */ /* 0x002fe20000010000 */
[C---:B--2---:R-:W-:Y:S01]  /*11020*/  FADD.FTZ R6, R160.reuse, R25 ;  /* 0x00000019a0067221 */ /* 0x044fe20000010000 */
[----:B------:R-:W-:-:S03]  /*11030*/  F2FP.BF16.F32.PACK_AB R160, R160, R21 ;  /* 0x00000015a0a0723e */ /* 0x000fc600000010ff */
[----:B0-----:R-:W-:Y:S02]  /*11040*/  FADD.FTZ R25, R67, R6 ;  /* 0x0000000643197221 */ /* 0x001fe40000010000 */
[----:B------:R-:W0:Y:S02]  /*11050*/  MUFU.EX2 R77, R77 ;  /* 0x0000004d004d7308 */ /* 0x000e240000000800 */
[C---:B----4-:R-:W-:Y:S01]  /*11060*/  FADD.FTZ R6, R162.reuse, R25 ;  /* 0x00000019a2067221 */ /* 0x050fe20000010000 */
[----:B------:R-:W-:-:S03]  /*11070*/  F2FP.BF16.F32.PACK_AB R162, R162, R67 ;  /* 0x00000043a2a2723e */ /* 0x000fc600000010ff */
[----:B------:R-:W-:Y:S02]  /*11080*/  FADD.FTZ R3, R71, R6 ;  /* 0x0000000647037221 */ /* 0x000fe40000010000 */
[----:B------:R-:W1:Y:S02]  /*11090*/  MUFU.EX2 R166, R31 ;  /* 0x0000001f00a67308 */ /* 0x000e640000000800 */
[C---:B---3--:R-:W-:Y:S01]  /*110a0*/  FADD.FTZ R6, R164.reuse, R3 ;  /* 0x00000003a4067221 */ /* 0x048fe20000010000 */
[----:B------:R-:W-:-:S05]  /*110b0*/  F2FP.BF16.F32.PACK_AB R164, R164, R71 ;  /* 0x00000047a4a4723e */ /* 0x000fca00000010ff */
[----:B------:R-:W2:Y:S01]  /*110c0*/  MUFU.EX2 R30, R30 ;  /* 0x0000001e001e7308 */ /* 0x000ea20000000800 */
[----:B0-----:R-:W-:-:S04]  /*110d0*/  FADD.FTZ R3, R77, R6 ;  /* 0x000000064d037221 */ /* 0x001fc80000010000 */
[C---:B-1----:R-:W-:Y:S01]  /*110e0*/  FADD.FTZ R3, R166.reuse, R3 ;  /* 0x00000003a6037221 */ /* 0x042fe20000010000 */
[----:B------:R-:W-:Y:S01]  /*110f0*/  F2FP.BF16.F32.PACK_AB R166, R166, R77 ;  /* 0x0000004da6a6723e */ /* 0x000fe200000010ff */
[C---:B--2---:R-:W-:Y:S01]  /*11100*/  FADD.FTZ R0, R30.reuse, R39 ;  /* 0x000000271e007221 */ /* 0x044fe20000010000 */
[----:B------:R-:W-:Y:S01]  /*11110*/  F2FP.BF16.F32.PACK_AB R167, R30, R167 ;  /* 0x000000a71ea7723e */ /* 0x000fe200000010ff */
[----:B------:R-:W-:Y:S06]  /*11120*/  @!P3 BRA `(.L_x_2866) ;  /* 0x0000003000d4b947 */ /* 0x000fec0003800000 */
[----:B------:R-:W-:Y:S02]  /*11130*/  IMAD.MOV.U32 R10, RZ, RZ, R7 ;  /* 0x000000ffff0a7224 */ /* 0x000fe400078e0007 */
[----:B------:R-:W-:Y:S02]  /*11140*/  IMAD.MOV.U32 R11, RZ, RZ, R35 ;  /* 0x000000ffff0b7224 */ /* 0x000fe400078e0023 */
[----:B------:R-:W-:Y:S02]  /*11150*/  IMAD.MOV.U32 R14, RZ, RZ, R186 ;  /* 0x000000ffff0e7224 */ /* 0x000fe400078e00ba */
[----:B------:R-:W-:Y:S02]  /*11160*/  IMAD.MOV.U32 R13, RZ, RZ, R184 ;  /* 0x000000ffff0d7224 */ /* 0x000fe400078e00b8 */
[----:B------:R-:W-:-:S07]  /*11170*/  IMAD.MOV.U32 R151, RZ, RZ, RZ ;  /* 0x000000ffff977224 */ /* 0x000fce00078e00ff */
.L_x_2876:
[----:B------:R-:W-:Y:S01]  /*11180*/  ISETP.NE.AND P3, PT, R190, RZ, PT ;  /* 0x000000ffbe00720c */ /* 0x000fe20003f65270 */
[----:B------:R-:W-:Y:S01]  /*11190*/  VIADD R184, R13, 0x1 ;  /* 0x000000010db87836 */ /* 0x000fe20000000000 */
[----:B------:R-:W-:Y:S05]  /*111a0*/  YIELD ;  /* 0x0000000000007946 */ /* 0x000fea0003800000 */
[----:B------:R-:W-:-:S04]  /*111b0*/  ISETP.NE.AND P4, PT, R184, 0x2, PT ;  /* 0x00000002b800780c */ /* 0x000fc80003f85270 */
[----:B------:R-:W-:Y:S02]  /*111c0*/  SEL R7, RZ, 0x1, P4 ;  /* 0x00000001ff077807 */ /* 0x000fe40002000000 */
[----:B------:R-:W-:Y:S02]  /*111d0*/  SEL R184, R184, RZ, P4 ;  /* 0x000000ffb8b87207 */ /* 0x000fe40002000000 */
[----:B------:R-:W-:Y:S01]  /*111e0*/  LOP3.LUT R186, R14, R7, RZ, 0x3c, !PT ;  /* 0x000000070eba7212 */ /* 0x000fe200078e3cff */
[----:B------:R-:W-:Y:S06]  /*111f0*/  @P3 BRA `(.L_x_2867) ;  /* 0x0000000000303947 */ /* 0x000fec0003800000 */
[----:B------:R-:W-:Y:S05]  /*11200*/  @!P0 BRA `(.L_x_2868) ;  /* 0x0000000000048947 */ /* 0x000fea0003800000 */
[----:B------:R-:W-:Y:S01]  /*11210*/  BPT.TRAP 0x1 ;  /* 0x000000040000795c */ /* 0x000fe20000300000 */
.L_x_2868:
[----:B------:R-:W-:Y:S01]  /*11220*/  IMAD R6, R184, 0x8, R2 ;  /* 0x00000008b8067824 */ /* 0x000fe200078e0202 */
[----:B------:R-:W-:-:S04]  /*11230*/  SHF.L.U32 R7, R186, 0x1f, RZ ;  /* 0x0000001fba077819 */ /* 0x000fc800000006ff */
[----:B------:R0:W1:Y:S01]  /*11240*/  SYNCS.PHASECHK.TRANS64.TRYWAIT P4, [R6+URZ+0x28830], R7 ;  /* 0x02883007060075a7 */ /* 0x000062000808017f */
[----:B------:R-:W-:Y:S05]  /*11250*/  @!P0 BRA `(.L_x_2869) ;  /* 0x0000000000048947 */ /* 0x000fea0003800000 */
[----:B------:R-:W-:Y:S01]  /*11260*/  BPT.TRAP 0x1 ;  /* 0x000000040000795c */ /* 0x000fe20000300000 */
.L_x_2869:
[----:B------:R-:W-:Y:S04]  /*11270*/  BSSY B0, `(.L_x_2867) ;  /* 0x0000004000007945 */ /* 0x000fe80003800000 */
[----:B-1----:R-:W-:Y:S05]  /*11280*/  @P4 BRA `(.L_x_2870) ;  /* 0x0000000000084947 */ /* 0x002fea0003800000 */
[----:B------:R-:W1:Y:S02]  /*11290*/  SYNCS.PHASECHK.TRANS64.TRYWAIT P4, [R6+URZ+0x28830], R7 ;  /* 0x02883007060075a7 */ /* 0x000e64000808017f */
[----:B-1----:R-:W-:Y:S05]  /*112a0*/  @!P4 BRA `(.L_x_2871) ;  /* 0x0000011000a8c947 */ /* 0x002fea0003800000 */
.L_x_2870:
[----:B------:R-:W-:Y:S05]  /*112b0*/  BSYNC B0 ;  /* 0x0000000000007941 */ /* 0x000fea0003800000 */
.L_x_2867:
        /* <DEDUP_REMOVED lines=64> */
.L_x_2873:
[----:B------:R-:W-:Y:S01]  /*116c0*/  SHF.L.U32 R6, R14, 0x1f, RZ ;  /* 0x0000001f0e067819 */ /* 0x000fe200000006ff */
[----:B------:R-:W-:-:S04]  /*116d0*/  IMAD R7, R13, 0x8, R2 ;  /* 0x000000080d077824 */ /* 0x000fc800078e0202 */
[----:B------:R0:W1:Y:S01]  /*116e0*/  SYNCS.PHASECHK.TRANS64.TRYWAIT P3, [R7+URZ+0x28850], R6 ;  /* 0x02885006070075a7 */ /* 0x000062000806017f */
[----:B------:R-:W-:Y:S05]  /*116f0*/  @!P0 BRA `(.L_x_2874) ;  /* 0x0000000000048947 */ /* 0x000fea0003800000 */
[----:B------:R-:W-:Y:S01]  /*11700*/  BPT.TRAP 0x1 ;  /* 0x000000040000795c */ /* 0x000fe20000300000 */
.L_x_2874:
[----:B-1----:R-:W-:Y:S05]  /*11710*/  @P3 BRA `(.L_x_2872) ;  /* 0x0000000000083947 */ /* 0x002fea0003800000 */
[----:B------:R-:W1:Y:S02]  /*11720*/  SYNCS.PHASECHK.TRANS64.TRYWAIT P3, [R7+URZ+0x28850], R6 ;  /* 0x02885006070075a7 */ /* 0x000e64000806017f */
[----:B-1----:R-:W-:Y:S05]  /*11730*/  @!P3 BRA `(.L_x_2875) ;  /* 0x0000010c0098b947 */ /* 0x002fea0003800000 */
.L_x_2872:
[----:B01----:R-:W-:Y:S01]  /*11740*/  VIADD R6, R2, 0x400 ;  /* 0x0000040002067836 */ /* 0x003fe20000000000 */
[----:B------:R-:W-:Y:S05]  /*11750*/  WARPSYNC.ALL ;  /* 0x0000000000007948 */ /* 0x000fea0003800000 */
[----:B------:R-:W-:Y:S01]  /*11760*/  SHF.R.U32.HI R6, RZ, 0x4, R6 ;  /* 0x00000004ff067819 */ /* 0x000fe20000011606 */
[----:B------:R-:W-:Y:S01]  /*11770*/  IMAD.MOV.U32 R7, RZ, RZ, 0x40000040 ;  /* 0x40000040ff077424 */ /* 0x000fe200078e00ff */
[----:B------:R-:W-:Y:S01]  /*11780*/  WARPGROUP.ARRIVE ;  /* 0x00000000000079c5 */ /* 0x000fe20000000000 */
[----:B------:R-:W-:Y:S01]  /*11790*/  IMAD.MOV.U32 R9, RZ, RZ, 0x40000040 ;  /* 0x40000040ff097424 */ /* 0x000fe200078e00ff */
[----:B------:R-:W-:Y:S01]  /*117a0*/  LOP3.LUT R6, R6, 0x3fff, RZ, 0xc0, !PT ;  /* 0x00003fff06067812 */ /* 0x000fe200078ec0ff */
[----:B------:R-:W-:Y:S01]  /*117b0*/  FMUL.FTZ R14, R25, UR7 ;  /* 0x00000007190e7c20 */ /* 0x000fe20008410000 */
        /* <DEDUP_REMOVED lines=9> */
[----:B------:R-:W-:Y:S02]  /*11850*/  IMAD.IADD R49, R204, 0x1, R191 ;  /* 0x00000001cc317824 */ /* 0x000fe400078e02bf */
[----:B------:R-:W-:Y:S01]  /*11860*/  FMUL.FTZ R27, R32, UR7 ;  /* 0x00000007201b7c20 */ /* 0x000fe20008410000 */
[C---:B------:R-:W-:Y:S01]  /*11870*/  VIADD R8, R6.reuse, 0x80 ;  /* 0x0000008006087836 */ /* 0x040fe20000000000 */
[----:B------:R-:W-:Y:S01]  /*11880*/  R2UR UR10, R6 ;  /* 0x00000000060a72ca */ /* 0x000fe200000e0000 */
        /* <DEDUP_REMOVED lines=12> */
[----:B------:R-:W-:Y:S01]  /*11950*/  HGMMA.64x128x16.F32.BF16 R88, R180, gdesc[UR8].tnspB, R88, gsb0 ;  /* 0x41e00008b4587df0 */ /* 0x000fe20008001858 */
[----:B------:R-:W-:Y:S01]  /*11960*/  R2UR UR10, R8 ;  /* 0x00000000080a72ca */ /* 0x000fe200000e0000 */
[----:B------:R-:W-:Y:S01]  /*11970*/  VIADD R8, R6, 0x100 ;  /* 0x0000010006087836 */ /* 0x000fe20000000000 */
[----:B------:R-:W-:Y:S01]  /*11980*/  R2UR UR11, R9 ;  /* 0x00000000090b72ca */ /* 0x000fe200000e0000 */
[----:B------:R-:W-:Y:S01]  /*11990*/  IMAD.MOV.U32 R9, RZ, RZ, 0x40000040 ;  /* 0x40000040ff097424 */ /* 0x000fe200078e00ff */
        /* <DEDUP_REMOVED lines=29> */
[----:B------:R-:W4:Y:S01]  /*11b70*/  S2R R232, SR_TID.X ;  /* 0x0000000000e87919 */ /* 0x000f220000002100 */
[----:B------:R-:W-:-:S02]  /*11b80*/  @!P1 IMAD R13, R13, 0x8, R2 ;  /* 0x000000080d0d9824 */ /* 0x000fc400078e0202 */
[----:B------:R-:W5:Y:S02]  /*11b90*/  MUFU.TANH R30, R30 ;  /* 0x0000001e001e7308 */ /* 0x000f640000002400 */
[----:B------:R-:W-:-:S06]  /*11ba0*/  @!P1 VIADD R13, R13, 0x28860 ;  /* 0x000288600d0d9836 */ /* 0x000fcc0000000000 */
[----:B------:R-:W5:Y:S08]  /*11bb0*/  MUFU.TANH R32, R32 ;  /* 0x0000002000207308 */ /* 0x000f700000002400 */
[----:B------:R-:W5:Y:S08]  /*11bc0*/  MUFU.TANH R34, R34 ;  /* 0x0000002200227308 */ /* 0x000f700000002400 */
[----:B------:R-:W5:Y:S01]  /*11bd0*/  MUFU.TANH R35, R35 ;  /* 0x0000002300237308 */ /* 0x000f620000002400 */
[----:B----4-:R-:W-:-:S07]  /*11be0*/  SHF.R.U32.HI R232, RZ, 0x7, R232 ;  /* 0x00000007ffe87819 */ /* 0x010fce00000116e8 */
[----:B------:R-:W4:Y:S08]  /*11bf0*/  MUFU.TANH R36, R36 ;  /* 0x0000002400247308 */ /* 0x000f300000002400 */
        /* <DEDUP_REMOVED lines=17> */
[----:B------:R-:W-:Y:S02]  /*11d10*/  R2UR UR10, R8 ;  /* 0x00000000080a72ca */ /* 0x000fe400000e0000 */
[----:B------:R-:W-:Y:S01]  /*11d20*/  R2UR UR11, R9 ;  /* 0x00000000090b72ca */ /* 0x000fe200000e0000 */
[----:B------:R-:W0:Y:S03]  /*11d30*/  @P2 LDC R8, c[0x0][0x44c] ;  /* 0x00011300ff082b82 */ /* 0x000e260000000800 */
[----:B------:R-:W4:Y:S05]  /*11d40*/  MUFU.TANH R181, R181 ;  /* 0x000000b500b57308 */ /* 0x000f2a0000002400 */
[----:B------:R-:W1:Y:S03]  /*11d50*/  @P2 LDC R9, c[0x0][0x450] ;  /* 0x00011400ff092b82 */ /* 0x000e660000000800 */
[----:B------:R-:W-:Y:S08]  /*11d60*/  MUFU.TANH R183, R183 ;  /* 0x000000b700b77308 */ /* 0x000ff00000002400 */
[----:B------:R-:W-:Y:S01]  /*11d70*/  MUFU.TANH R237, R237 ;  /* 0x000000ed00ed7308 */ /* 0x000fe20000002400 */
[----:B0-----:R-:W-:-:S07]  /*11d80*/  @P2 IMAD.HI.U32 R8, R49, R8, RZ ;  /* 0x0000000831082227 */ /* 0x001fce00078e00ff */
[----:B------:R-:W-:Y:S01]  /*11d90*/  MUFU.TANH R80, R80 ;  /* 0x0000005000507308 */ /* 0x000fe20000002400 */
[----:B-1----:R-:W-:Y:S01]  /*11da0*/  @P2 SHF.R.U32.HI R49, RZ, R9, R8 ;  /* 0x00000009ff312219 */ /* 0x002fe20000011608 */
[----:B------:R-:W-:Y:S02]  /*11db0*/  IMAD.MOV.U32 R9, RZ, RZ, -0x80 ;  /* 0xffffff80ff097424 */ /* 0x000fe400078e00ff */
[----:B------:R-:W-:-:S04]  /*11dc0*/  VIADD R8, R6, 0x180 ;  /* 0x0000018006087836 */ /* 0x000fc80000000000 */
[----:B------:R-:W-:Y:S01]  /*11dd0*/  MUFU.TANH R84, R84 ;  /* 0x0000005400547308 */ /* 0x000fe20000002400 */
[----:B------:R-:W-:Y:S02]  /*11de0*/  IMAD R54, R12, R9, 0x1 ;  /* 0x000000010c367424 */ /* 0x000fe400078e0209 */
[----:B------:R-:W-:Y:S02]  /*11df0*/  IMAD.MOV.U32 R9, RZ, RZ, 0x40000040 ;  /* 0x40000040ff097424 */ /* 0x000fe400078e00ff */
[----:B------:R-:W-:-:S03]  /*11e00*/  IMAD R54, R203, -0x2, R54 ;  /* 0xfffffffecb367824 */ /* 0x000fc600078e0236 */
[----:B------:R-:W-:Y:S02]  /*11e10*/  MUFU.TANH R15, R15 ;  /* 0x0000000f000f7308 */ /* 0x000fe40000002400 */
[----:B------:R-:W-:-:S06]  /*11e20*/  IADD3 R54, -R192, R54, R193 ;  /* 0x00000036c0367210 */ /* 0x000fcc0007ffe1c1 */
        /* <DEDUP_REMOVED lines=19> */
[----:B------:R-:W-:Y:S01]  /*11f60*/  MUFU.TANH R44, R44 ;  /* 0x0000002c002c7308 */ /* 0x000fe20000002400 */
[----:B------:R-:W-:Y:S01]  /*11f70*/  R2UR UR14, R8 ;  /* 0x00000000080e72ca */ /* 0x000fe200000e0000 */
[----:B------:R-:W-:Y:S01]  /*11f80*/  FMUL.FTZ R8, R61, UR7 ;  /* 0x000000073d087c20 */ /* 0x000fe20008410000 */
[----:B------:R-:W-:Y:S01]  /*11f90*/  R2UR UR15, R9 ;  /* 0x00000000090f72ca */ /* 0x000fe200000e0000 */
[----:B------:R-:W-:Y:S01]  /*11fa0*/  FMUL.FTZ R9, R68, UR7 ;  /* 0x0000000744097c20 */ /* 0x000fe20008410000 */
[----:B------:R-:W-:-:S03]  /*11fb0*/  FMUL.FTZ R68, R83, UR7 ;  /* 0x0000000753447c20 */ /* 0x000fc60008410000 */
[----:B------:R-:W-:Y:S08]  /*11fc0*/  MUFU.TANH R47, R47 ;  /* 0x0000002f002f7308 */ /* 0x000ff00000002400 */
[----:B------:R-:W0:Y:S08]  /*11fd0*/  MUFU.TANH R8, R8 ;  /* 0x0000000800087308 */ /* 0x000e300000002400 */
[----:B------:R-:W1:Y:S08]  /*11fe0*/  MUFU.TANH R9, R9 ;  /* 0x0000000900097308 */ /* 0x000e700000002400 */
        /* <DEDUP_REMOVED lines=11> */
[----:B------:R-:W2:Y:S05]  /*120a0*/  SHFL.IDX PT, R173, R49, RZ, 0x1c1f ;  /* 0x001c1fff31ad7589 */ /* 0x000eaa00000e0000 */
[----:B------:R-:W-:Y:S01]  /*120b0*/  HGMMA.64x128x16.F32.BF16 R88, R168, gdesc[UR8].tnspB, R88, gsb0 ;  /* 0x41e00008a8587df0 */ /* 0x000fe20008001858 */
[----:B--2---:R-:W-:-:S05]  /*120c0*/  IMAD.IADD R57, R54, 0x1, R173 ;  /* 0x0000000136397824 */ /* 0x004fca00078e02ad */
[C---:B------:R-:W-:Y:S02]  /*120d0*/  ISETP.GT.AND P3, PT, R57.reuse, RZ, PT ;  /* 0x000000ff3900720c */ /* 0x040fe40003f64270 */
[----:B------:R-:W-:Y:S02]  /*120e0*/  ISETP.GT.AND P4, PT, R57, 0x1, PT ;  /* 0x000000013900780c */ /* 0x000fe40003f84270 */
[----:B------:R-:W-:Y:S02]  /*120f0*/  FSEL R7, R7, -INF , P3 ;  /* 0xff80000007077808 */ /* 0x000fe40001800000 */
[----:B------:R-:W-:Y:S02]  /*12100*/  FSEL R59, R14, -INF , P4 ;  /* 0xff8000000e3b7808 */ /* 0x000fe40002000000 */
[----:B------:R-:W-:Y:S02]  /*12110*/  ISETP.GT.AND P3, PT, R57, 0x8, PT ;  /* 0x000000083900780c */ /* 0x000fe40003f64270 */
[----:B------:R-:W-:-:S02]  /*12120*/  FMNMX.FTZ R14, R7, R11, !PT ;  /* 0x0000000b070e7209 */ /* 0x000fc40007810000 */
[----:B------:R-:W-:Y:S02]  /*12130*/  ISETP.GT.AND P4, PT, R57, 0x9, PT ;  /* 0x000000093900780c */ /* 0x000fe40003f84270 */
[----:B------:R-:W-:Y:S02]  /*12140*/  FSEL R21, R21, -INF , P3 ;  /* 0xff80000015157808 */ /* 0x000fe40001800000 */
[----:B------:R-:W-:Y:S02]  /*12150*/  FMNMX.FTZ R14, R59, R14, !PT ;  /* 0x0000000e3b0e7209 */ /* 0x000fe40007810000 */
[----:B------:R-:W-:Y:S02]  /*12160*/  ISETP.GT.AND P3, PT, R57, 0x10, PT ;  /* 0x000000103900780c */ /* 0x000fe40003f64270 */
[----:B------:R-:W-:Y:S02]  /*12170*/  FSEL R25, R25, -INF , P4 ;  /* 0xff80000019197808 */ /* 0x000fe40002000000 */
[----:B------:R-:W-:-:S02]  /*12180*/  FMNMX.FTZ R14, R21, R14, !PT ;  /* 0x0000000e150e7209 */ /* 0x000fc40007810000 */
[----:B------:R-:W-:Y:S02]  /*12190*/  ISETP.GT.AND P4, PT, R57, 0x11, PT ;  /* 0x000000113900780c */ /* 0x000fe40003f84270 */
[----:B---3--:R-:W-:Y:S02]  /*121a0*/  FSEL R27, R27, -INF , P3 ;  /* 0xff8000001b1b7808 */ /* 0x008fe40001800000 */
[----:B------:R-:W-:Y:S02]  /*121b0*/  FMNMX.FTZ R14, R25, R14, !PT ;  /* 0x0000000e190e7209 */ /* 0x000fe40007810000 */
[----:B------:R-:W-:Y:S02]  /*121c0*/  ISETP.GT.AND P3, PT, R57, 0x18, PT ;  /* 0x000000183900780c */ /* 0x000fe40003f64270 */
[----:B-----5:R-:W-:Y:S02]  /*121d0*/  FSEL R61, R30, -INF , P4 ;  /* 0xff8000001e3d7808 */ /* 0x020fe40002000000 */
[----:B------:R-:W-:-:S02]  /*121e0*/  FMNMX.FTZ R14, R27, R14, !PT ;  /* 0x0000000e1b0e7209 */ /* 0x000fc40007810000 */
[----:B------:R-:W-:Y:S02]  /*121f0*/  ISETP.GT.AND P4, PT, R57, 0x19, PT ;  /* 0x000000193900780c */ /* 0x000fe40003f84270 */
[----:B------:R-:W-:Y:S02]  /*12200*/  FSEL R65, R32, -INF , P3 ;  /* 0xff80000020417808 */ /* 0x000fe40001800000 */
[----:B------:R-:W-:Y:S02]  /*12210*/  FMNMX.FTZ R14, R61, R14, !PT ;  /* 0x0000000e3d0e7209 */ /* 0x000fe40007810000 */
[----:B------:R-:W-:Y:S02]  /*12220*/  ISETP.GT.AND P3, PT, R57, 0x20, PT ;  /* 0x000000203900780c */ /* 0x000fe40003f64270 */
[----:B------:R-:W-:Y:S01]  /*12230*/  FMNMX.FTZ R14, R65, R14, !PT ;  /* 0x0000000e410e7209 */ /* 0x000fe20007810000 */
[----:B------:R-:W-:Y:S02]  /*12240*/  WARPGROUP.DEPBAR.LE gsb0, 0x0 ;  /* 0x00008000000079c5 */ /* 0x000fe40000010000 */
[----:B------:R-:W-:Y:S01]  /*12250*/  FSEL R169, R34, -INF , P4 ;  /* 0xff80000022a97808 */ /* 0x000fe20002000000 */
[----:B------:R-:W-:Y:S01]  /*12260*/  WARPGROUP.ARRIVE ;  /* 0x00000000000079c5 */ /* 0x000fe20000000000 */
[----:B------:R-:W-:-:S02]  /*12270*/  ISETP.GT.AND P4, PT, R57, 0x21, PT ;  /* 0x000000213900780c */ /* 0x000fc40003f84270 */
[----:B------:R-:W-:Y:S02]  /*12280*/  FSEL R171, R35, -INF , P3 ;  /* 0xff80000023ab7808 */ /* 0x000fe40001800000 */
[----:B------:R-:W-:Y:S01]  /*12290*/  FMNMX.FTZ R14, R169, R14, !PT ;  /* 0x0000000ea90e7209 */ /* 0x000fe20007810000 */
[----:B------:R-:W-:Y:S01]  /*122a0*/  HGMMA.64x128x16.F32.BF16 R88, R152, gdesc[UR12].tnspB, R88, gsb0 ;  /* 0x41e0000c98587df0 */ /* 0x000fe20008001858 */
[----:B------:R-:W-:Y:S02]  /*122b0*/  ISETP.GT.AND P3, PT, R57, 0x28, PT ;  /* 0x000000283900780c */ /* 0x000fe40003f64270 */
[----:B----4-:R-:W-:Y:S01]  /*122c0*/  FSEL R173, R36, -INF , P4 ;  /* 0xff80000024ad7808 */ /* 0x010fe20002000000 */
[----:B------:R-:W-:Y:S01]  /*122d0*/  FMUL.FTZ R36, R62, UR7 ;  /* 0x000000073e247c20 */ /* 0x000fe20008410000 */
[----:B------:R-:W-:Y:S01]  /*122e0*/  FMNMX.FTZ R14, R171, R14, !PT ;  /* 0x0000000eab0e7209 */ /* 0x000fe20007810000 */
[----:B------:R-:W-:Y:S01]  /*122f0*/  FMUL.FTZ R62, R75, UR7 ;  /* 0x000000074b3e7c20 */ /* 0x000fe20008410000 */
[----:B------:R-:W-:Y:S01]  /*12300*/  ISETP.GT.AND P4, PT, R57, 0x29, PT ;  /* 0x000000293900780c */ /* 0x000fe20003f84270 */
[----:B------:R-:W2:Y:S01]  /*12310*/  SHFL.IDX PT, R75, R49, 0x1, 0x1c1f ;  /* 0x003c1f00314b7f89 */ /* 0x000ea200000e0000 */
[----:B------:R-:W-:Y:S01]  /*12320*/  FSEL R39, R39, -INF , P3 ;  /* 0xff80000027277808 */ /* 0x000fe20001800000 */
[----:B------:R-:W-:Y:S01]  /*12330*/  MUFU.TANH R36, R36 ;  /* 0x0000002400247308 */ /* 0x000fe20000002400 */
[----:B------:R-:W-:-:S02]  /*12340*/  FMNMX.FTZ R14, R173, R14, !PT ;  /* 0x0000000ead0e7209 */ /* 0x000fc40007810000 */
[----:B------:R-:W-:Y:S02]  /*12350*/  ISETP.GT.AND P3, PT, R57, 0x30, PT ;  /* 0x000000303900780c */ /* 0x000fe40003f64270 */
[----:B------:R-:W-:Y:S02]  /*12360*/  FSEL R69, R42, -INF , P4 ;  /* 0xff8000002a457808 */ /* 0x000fe40002000000 */
[----:B------:R-:W-:Y:S01]  /*12370*/  FMNMX.FTZ R14, R39, R14, !PT ;  /* 0x0000000e270e7209 */ /* 0x000fe20007810000 */
[----:B------:R-:W-:Y:S01]  /*12380*/  MUFU.TANH R62, R62 ;  /* 0x0000003e003e7308 */ /* 0x000fe20000002400 */
[----:B------:R-:W-:Y:S02]  /*12390*/  ISETP.GT.AND P4, PT, R57, 0x31, PT ;  /* 0x000000313900780c */ /* 0x000fe40003f84270 */
[----:B------:R-:W-:Y:S02]  /*123a0*/  FSEL R45, R45, -INF , P3 ;  /* 0xff8000002d2d7808 */ /* 0x000fe40001800000 */
[----:B------:R-:W-:-:S02]  /*123b0*/  FMNMX.FTZ R14, R69, R14, !PT ;  /* 0x0000000e450e7209 */ /* 0x000fc40007810000 */
[----:B------:R-:W-:Y:S02]  /*123c0*/  ISETP.GT.AND P3, PT, R57, 0x38, PT ;  /* 0x000000383900780c */ /* 0x000fe40003f64270 */
[----:B------:R-:W-:Y:S01]  /*123d0*/  FSEL R175, R46, -INF , P4 ;  /* 0xff8000002eaf7808 */ /* 0x000fe20002000000 */
[----:B------:R-:W-:Y:S01]  /*123e0*/  FMUL.FTZ R46, R63, UR7 ;  /* 0x000000073f2e7c20 */ /* 0x000fe20008410000 */
[----:B------:R-:W-:Y:S01]  /*123f0*/  FMNMX.FTZ R30, R45, R14, !PT ;  /* 0x0000000e2d1e7209 */ /* 0x000fe20007810000 */
[----:B------:R-:W-:Y:S01]  /*12400*/  FMUL.FTZ R14, R73, UR7 ;  /* 0x00000007490e7c20 */ /* 0x000fe20008410000 */
[----:B------:R-:W-:Y:S01]  /*12410*/  ISETP.GT.AND P4, PT, R57, 0x39, PT ;  /* 0x000000393900780c */ /* 0x000fe20003f84270 */
[----:B--2---:R-:W-:Y:S01]  /*12420*/  IMAD.IADD R54, R54, 0x1, R75 ;  /* 0x0000000136367824 */ /* 0x004fe200078e024b */
[----:B------:R-:W-:Y:S01]  /*12430*/  FSEL R73, R50, -INF , P3 ;  /* 0xff80000032497808 */ /* 0x000fe20001800000 */
[----:B------:R-:W-:Y:S01]  /*12440*/  FMUL.FTZ R50, R66, UR7 ;  /* 0x0000000742327c20 */ /* 0x000fe20008410000 */
[----:B------:R-:W-:Y:S01]  /*12450*/  FMNMX.FTZ R30, R175, R30, !PT ;  /* 0x0000001eaf1e7209 */ /* 0x000fe20007810000 */
[----:B------:R-:W2:Y:S01]  /*12460*/  MUFU.TANH R14, R14 ;  /* 0x0000000e000e7308 */ /* 0x000ea20000002400 */
[----:B------:R-:W-:Y:S01]  /*12470*/  ISETP.GT.AND P3, PT, R57, 0x40, PT ;  /* 0x000000403900780c */ /* 0x000fe20003f64270 */
[----:B------:R-:W-:Y:S01]  /*12480*/  FMUL.FTZ R66, R79, UR7 ;  /* 0x000000074f427c20 */ /* 0x000fe20008410000 */
[----:B------:R-:W-:-:S02]  /*12490*/  FSEL R51, R51, -INF , P4 ;  /* 0xff80000033337808 */ /* 0x000fc40002000000 */
[----:B------:R-:W-:Y:S01]  /*124a0*/  FMNMX.FTZ R32, R73, R30, !PT ;  /* 0x0000001e49207209 */ /* 0x000fe20007810000 */
[----:B------:R-:W-:Y:S01]  /*124b0*/  FMUL.FTZ R30, R76, UR7 ;  /* 0x000000074c1e7c20 */ /* 0x000fe20008410000 */
[----:B------:R-:W-:Y:S01]  /*124c0*/  ISETP.GT.AND P4, PT, R57, 0x41, PT ;  /* 0x000000413900780c */ /* 0x000fe20003f84270 */
[----:B------:R-:W-:Y:S01]  /*124d0*/  MUFU.TANH R46, R46 ;  /* 0x0000002e002e7308 */ /* 0x000fe20000002400 */
[----:B------:R-:W-:Y:S01]  /*124e0*/  FSEL R177, R52, -INF , P3 ;  /* 0xff80000034b17808 */ /* 0x000fe20001800000 */
[----:B------:R-:W-:Y:S01]  /*124f0*/  FMUL.FTZ R52, R67, UR7 ;  /* 0x0000000743347c20 */ /* 0x000fe20008410000 */
[----:B------:R-:W-:Y:S01]  /*12500*/  FMNMX.FTZ R32, R51, R32, !PT ;  /* 0x0000002033207209 */ /* 0x000fe20007810000 */
[----:B------:R-:W-:Y:S01]  /*12510*/  FMUL.FTZ R67, R82, UR7 ;  /* 0x0000000752437c20 */ /* 0x000fe20008410000 */
[----:B------:R-:W-:Y:S02]  /*12520*/  ISETP.GT.AND P3, PT, R57, 0x48, PT ;  /* 0x000000483900780c */ /* 0x000fe40003f64270 */
[----:B------:R-:W-:Y:S01]  /*12530*/  FSEL R179, R56, -INF , P4 ;  /* 0xff80000038b37808 */ /* 0x000fe20002000000 */
[----:B------:R-:W3:Y:S01]  /*12540*/  MUFU.TANH R30, R30 ;  /* 0x0000001e001e7308 */ /* 0x000ee20000002400 */
[----:B------:R-:W-:Y:S01]  /*12550*/  FMNMX.FTZ R34, R177, R32, !PT ;  /* 0x00000020b1227209 */ /* 0x000fe20007810000 */
[----:B------:R-:W-:Y:S01]  /*12560*/  FMUL.FTZ R32, R77, UR7 ;  /* 0x000000074d207c20 */ /* 0x000fe20008410000 */
[----:B------:R-:W-:Y:S01]  /*12570*/  ISETP.GT.AND P4, PT, R57, 0x49, PT ;  /* 0x000000493900780c */ /* 0x000fe20003f84270 */
[----:B------:R-:W-:Y:S01]  /*12580*/  FMUL.FTZ R56, R70, UR7 ;  /* 0x0000000746387c20 */ /* 0x000fe20008410000 */
[----:B------:R-:W-:-:S02]  /*12590*/  FSEL R181, R181, -INF , P3 ;  /* 0xff800000b5b57808 */ /* 0x000fc40001800000 */
[----:B------:R-:W-:Y:S01]  /*125a0*/  FMNMX.FTZ R34, R179, R34, !PT ;  /* 0x00000022b3227209 */ /* 0x000fe20007810000 */
[----:B------:R-:W4:Y:S01]  /*125b0*/  MUFU.TANH R32, R32 ;  /* 0x0000002000207308 */ /* 0x000f220000002400 */
[----:B------:R-:W-:Y:S02]  /*125c0*/  ISETP.GT.AND P3, PT, R57, 0x50, PT ;  /* 0x000000503900780c */ /* 0x000fe40003f64270 */
[----:B0-----:R-:W-:Y:S01]  /*125d0*/  FSEL R77, R8, -INF , P4 ;  /* 0xff800000084d7808 */ /* 0x001fe20002000000 */
[----:B------:R-:W-:Y:S01]  /*125e0*/  FMUL.FTZ R8, R81, UR7 ;  /* 0x0000000751087c20 */ /* 0x000fe20008410000 */
[----:B------:R-:W-:Y:S02]  /*125f0*/  FMNMX.FTZ R34, R181, R34, !PT ;  /* 0x00000022b5227209 */ /* 0x000fe40007810000 */
[----:B------:R-:W-:Y:S01]  /*12600*/  ISETP.GT.AND P4, PT, R57, 0x51, PT ;  /* 0x000000513900780c */ /* 0x000fe20003f84270 */
[----:B------:R0:W5:Y:S01]  /*12610*/  MUFU.TANH R42, R8 ;  /* 0x00000008002a7308 */ /* 0x0001620000002400 */
[----:B------:R-:W-:-:S02]  /*12620*/  FSEL R183, R183, -INF , P3 ;  /* 0xff800000b7b77808 */ /* 0x000fc40001800000 */
[----:B------:R-:W-:Y:S02]  /*12630*/  FMNMX.FTZ R34, R77, R34, !PT ;  /* 0x000000224d227209 */ /* 0x000fe40007810000 */
[----:B------:R-:W-:Y:S02]  /*12640*/  ISETP.GT.AND P3, PT, R57, 0x58, PT ;  /* 0x000000583900780c */ /* 0x000fe40003f64270 */
[----:B------:R-:W-:Y:S01]  /*12650*/  FSEL R233, R233, -INF , P4 ;  /* 0xff800000e9e97808 */ /* 0x000fe20002000000 */
[----:B------:R-:W-:Y:S01]  /*12660*/  MUFU.TANH R50, R50 ;  /* 0x0000003200327308 */ /* 0x000fe20000002400 */
[----:B------:R-:W-:Y:S01]  /*12670*/  FMNMX.FTZ R34, R183, R34, !PT ;  /* 0x00000022b7227209 */ /* 0x000fe20007810000 */
[----:B0-----:R-:W-:Y:S01]  /*12680*/  FMUL.FTZ R8, R85, UR7 ;  /* 0x0000000755087c20 */ /* 0x001fe20008410000 */
[----:B------:R-:W-:Y:S02]  /*12690*/  ISETP.GT.AND P4, PT, R57, 0x59, PT ;  /* 0x000000593900780c */ /* 0x000fe40003f84270 */
[----:B-1----:R-:W-:-:S02]  /*126a0*/  FSEL R81, R9, -INF , P3 ;  /* 0xff80000009517808 */ /* 0x002fc40001800000 */
[----:B------:R-:W-:Y:S01]  /*126b0*/  FMNMX.FTZ R34, R233, R34, !PT ;  /* 0x00000022e9227209 */ /* 0x000fe20007810000 */
[----:B------:R0:W1:Y:S01]  /*126c0*/  MUFU.TANH R35, R8 ;  /* 0x0000000800237308 */ /* 0x0000620000002400 */
[----:B------:R-:W-:Y:S02]  /*126d0*/  ISETP.GT.AND P3, PT, R57, 0x60, PT ;  /* 0x000000603900780c */ /* 0x000fe40003f64270 */
[----:B------:R-:W-:Y:S02]  /*126e0*/  FSEL R235, R235, -INF , P4 ;  /* 0xff800000ebeb7808 */ /* 0x000fe40002000000 */
[----:B------:R-:W-:Y:S02]  /*126f0*/  FMNMX.FTZ R34, R81, R34, !PT ;  /* 0x0000002251227209 */ /* 0x000fe40007810000 */
[----:B------:R-:W-:Y:S01]  /*12700*/  ISETP.GT.AND P4, PT, R57, 0x61, PT ;  /* 0x000000613900780c */ /* 0x000fe20003f84270 */
[----:B------:R-:W1:Y:S01]  /*12710*/  MUFU.TANH R52, R52 ;  /* 0x0000003400347308 */ /* 0x000e620000002400 */
[----:B------:R-:W-:-:S02]  /*12720*/  FSEL R237, R237, -INF , P3 ;  /* 0xff800000eded7808 */ /* 0x000fc40001800000 */
[----:B------:R-:W-:Y:S02]  /*12730*/  FMNMX.FTZ R34, R235, R34, !PT ;  /* 0x00000022eb227209 */ /* 0x000fe40007810000 */
[----:B------:R-:W-:Y:S02]  /*12740*/  ISETP.GT.AND P3, PT, R57, 0x68, PT ;  /* 0x000000683900780c */ /* 0x000fe40003f64270 */
[----:B--2---:R-:W-:Y:S01]  /*12750*/  FSEL R14, R14, -INF , P4 ;  /* 0xff8000000e0e7808 */ /* 0x004fe20002000000 */
[----:B------:R-:W2:Y:S01]  /*12760*/  MUFU.TANH R56, R56 ;  /* 0x0000003800387308 */ /* 0x000ea20000002400 */
[----:B------:R-:W-:Y:S02]  /*12770*/  FMNMX.FTZ R9, R237, R34, !PT ;  /* 0x00000022ed097209 */ /* 0x000fe40007810000 */
[----:B------:R-:W-:Y:S02]  /*12780*/  ISETP.GT.AND P4, PT, R57, 0x69, PT ;  /* 0x000000693900780c */ /* 0x000fe40003f84270 */
[----:B---3--:R-:W-:-:S02]  /*12790*/  FSEL R85, R30, -INF , P3 ;  /* 0xff8000001e557808 */ /* 0x008fc40001800000 */
[----:B------:R-:W-:Y:S01]  /*127a0*/  FMNMX.FTZ R34, R14, R9, !PT ;  /* 0x000000090e227209 */ /* 0x000fe20007810000 */
[----:B------:R-:W3:Y:S01]  /*127b0*/  MUFU.TANH R66, R66 ;  /* 0x0000004200427308 */ /* 0x000ee20000002400 */
[----:B------:R-:W-:Y:S02]  /*127c0*/  ISETP.GT.AND P3, PT, R57, 0x70, PT ;  /* 0x000000703900780c */ /* 0x000fe40003f64270 */
[----:B----4-:R-:W-:Y:S02]  /*127d0*/  FSEL R30, R32, -INF , P4 ;  /* 0xff800000201e7808 */ /* 0x010fe40002000000 */
[----:B------:R-:W-:Y:S01]  /*127e0*/  FMNMX.FTZ R9, R85, R34, !PT ;  /* 0x0000002255097209 */ /* 0x000fe20007810000 */
[----:B------:R-:W-:Y:S01]  /*127f0*/  IMAD.U32 R34, RZ, RZ, UR5 ;  /* 0x00000005ff227e24 */ /* 0x000fe2000f8e00ff */
[----:B------:R-:W-:Y:S01]  /*12800*/  ISETP.GT.AND P4, PT, R57, 0x71, PT ;  /* 0x000000713900780c */ /* 0x000fe20003f84270 */
[----:B------:R-:W4:Y:S01]  /*12810*/  MUFU.TANH R67, R67 ;  /* 0x0000004300437308 */ /* 0x000f220000002400 */
[----:B------:R-:W-:-:S02]  /*12820*/  FSEL R32, R80, -INF , P3 ;  /* 0xff80000050207808 */ /* 0x000fc40001800000 */
[----:B------:R-:W-:Y:S02]  /*12830*/  FMNMX.FTZ R9, R30, R9, !PT ;  /* 0x000000091e097209 */ /* 0x000fe40007810000 */
[C---:B------:R-:W-:Y:S02]  /*12840*/  ISETP.GT.AND P3, PT, R57.reuse, 0x78, PT ;  /* 0x000000783900780c */ /* 0x040fe40003f64270 */
[----:B-----5:R-:W-:Y:S02]  /*12850*/  FSEL R42, R42, -INF , P4 ;  /* 0xff8000002a2a7808 */ /* 0x020fe40002000000 */
[----:B------:R-:W-:Y:S02]  /*12860*/  FMNMX.FTZ R9, R32, R9, !PT ;  /* 0x0000000920097209 */ /* 0x000fe40007810000 */
[----:B------:R-:W-:Y:S02]  /*12870*/  ISETP.GT.AND P4, PT, R57, 0x79, PT ;  /* 0x000000793900780c */ /* 0x000fe40003f84270 */
[----:B------:R-:W-:-:S02]  /*12880*/  FSEL R57, R84, -INF , P3 ;  /* 0xff80000054397808 */ /* 0x000fc40001800000 */
[----:B0-----:R-:W-:Y:S02]  /*12890*/  FMNMX.FTZ R8, R42, R9, !PT ;  /* 0x000000092a087209 */ /* 0x001fe40007810000 */
[----:B-1----:R-:W-:Y:S02]  /*128a0*/  FSEL R63, R35, -INF , P4 ;  /* 0xff800000233f7808 */ /* 0x002fe40002000000 */
[----:B------:R-:W-:Y:S02]  /*128b0*/  FMNMX.FTZ R8, R57, R8, !PT ;  /* 0x0000000839087209 */ /* 0x000fe40007810000 */
[C---:B------:R-:W-:Y:S02]  /*128c0*/  ISETP.GT.AND P5, PT, R54.reuse, RZ, PT ;  /* 0x000000ff3600720c */ /* 0x040fe40003fa4270 */
[----:B------:R-:W-:Y:S02]  /*128d0*/  FMNMX.FTZ R8, R63, R8, !PT ;  /* 0x000000083f087209 */ /* 0x000fe40007810000 */
[----:B------:R-:W-:Y:S01]  /*128e0*/  ISETP.GT.AND P4, PT, R54, 0x1, PT ;  /* 0x000000013600780c */ /* 0x000fe20003f84270 */
[----:B------:R-:W-:-:S02]  /*128f0*/  WARPGROUP.DEPBAR.LE gsb0, 0x0 ;  /* 0x00008000000079c5 */ /* 0x000fc40000010000 */
[----:B------:R-:W0:Y:S01]  /*12900*/  SHFL.BFLY PT, R9, R8, 0x2, 0x1f ;  /* 0x0c401f0008097f89 */ /* 0x000e2200000e0000 */
[----:B------:R-:W-:Y:S01]  /*12910*/  WARPGROUP.ARRIVE ;  /* 0x00000000000079c5 */ /* 0x000fe20000000000 */
[----:B------:R-:W-:Y:S02]  /*12920*/  FSEL R15, R15, -INF , P5 ;  /* 0xff8000000f0f7808 */ /* 0x000fe40002800000 */
[----:B------:R-:W-:Y:S02]  /*12930*/  ISETP.GT.AND P5, PT, R54, 0x8, PT ;  /* 0x000000083600780c */ /* 0x000fe40003fa4270 */
[----:B0-----:R-:W-:-:S05]  /*12940*/  FMNMX.FTZ R9, R8, R9, !PT ;  /* 0x0000000908097209 */ /* 0x001fca0007810000 */
[----:B------:R-:W0:Y:S02]  /*12950*/  SHFL.BFLY PT, R8, R9, 0x1, 0x1f ;  /* 0x0c201f0009087f89 */ /* 0x000e2400000e0000 */
[----:B0-----:R-:W-:Y:S01]  /*12960*/  FMNMX.FTZ R35, R9, R8, !PT ;  /* 0x0000000809237209 */ /* 0x001fe20007810000 */
[----:B------:R-:W-:Y:S02]  /*12970*/  VIADD R8, R6, 0x280 ;  /* 0x0000028006087836 */ /* 0x000fe40000000000 */
[----:B------:R-:W-:Y:S01]  /*12980*/  IMAD.MOV.U32 R9, RZ, RZ, 0x40000040 ;  /* 0x40000040ff097424 */ /* 0x000fe200078e00ff */
[C---:B------:R-:W-:Y:S01]  /*12990*/  FSETP.NEU.FTZ.AND P3, PT, R35.reuse, -INF , PT ;  /* 0xff8000002300780b */ /* 0x040fe20003f7d000 */
[----:B------:R-:W-:Y:S01]  /*129a0*/  FMUL.FTZ R70, R35, R34 ;  /* 0x0000002223467220 */ /* 0x000fe20000410000 */
[----:B------:R-:W-:Y:S02]  /*129b0*/  R2UR UR10, R8 ;  /* 0x00000000080a72ca */ /* 0x000fe400000e0000 */
[----:B------:R-:W-:Y:S01]  /*129c0*/  R2UR UR11, R9 ;  /* 0x00000000090b72ca */ /* 0x000fe200000e0000 */
[----:B------:R-:W-:Y:S01]  /*129d0*/  IMAD.MOV.U32 R9, RZ, RZ, 0x40000040 ;  /* 0x40000040ff097424 */ /* 0x000fe200078e00ff */
[----:B------:R-:W-:-:S02]  /*129e0*/  FSEL R70, R70, RZ, P3 ;  /* 0x000000ff46467208 */ /* 0x000fc40001800000 */
[----:B------:R-:W-:-:S03]  /*129f0*/  FMNMX.FTZ R8, R15, R10, !PT ;  /* 0x0000000a0f087209 */ /* 0x000fc60007810000 */
[-CC-:B------:R-:W-:Y:S01]  /*12a00*/  FFMA.FTZ R49, R59, R34.reuse, -R70.reuse ;  /* 0x000000223b317223 */ /* 0x180fe20000010846 */
[----:B------:R-:W-:Y:S01]  /*12a10*/  FSEL R59, R20, -INF , P4 ;  /* 0xff800000143b7808 */ /* 0x000fe20002000000 */
[-CC-:B------:R-:W-:Y:S01]  /*12a20*/  FFMA.FTZ R182, R21, R34.reuse, -R70.reuse ;  /* 0x0000002215b67223 */ /* 0x180fe20000010846 */
[-CC-:B------:R-:W-:Y:S01]  /*12a30*/  FFMA.FTZ R21, R25, R34.reuse, -R70.reuse ;  /* 0x0000002219157223 */ /* 0x180fe20000010846 */
[----:B------:R-:W-:Y:S01]  /*12a40*/  ISETP.GT.AND P4, PT, R54, 0x9, PT ;  /* 0x000000093600780c */ /* 0x000fe20003f84270 */
[-CC-:B------:R-:W-:Y:S01]  /*12a50*/  FFMA.FTZ R176, R27, R34.reuse, -R70.reuse ;  /* 0x000000221bb07223 */ /* 0x180fe20000010846 */
[----:B------:R-:W-:Y:S01]  /*12a60*/  HGMMA.64x128x16.F32.BF16 R88, R156, gdesc[UR8].tnspB, R88, gsb0 ;  /* 0x41e000089c587df0 */ /* 0x000fe20008001858 */
[----:B------:R-:W-:Y:S01]  /*12a70*/  FSEL R25, R24, -INF , P5 ;  /* 0xff80000018197808 */ /* 0x000fe20002800000 */
[--C-:B------:R-:W-:Y:S01]  /*12a80*/  FFMA.FTZ R27, R61, R34, -R70.reuse ;  /* 0x000000223d1b7223 */ /* 0x100fe20000010846 */
[----:B------:R-:W-:Y:S01]  /*12a90*/  FMNMX.FTZ R8, R59, R8, !PT ;  /* 0x000000083b087209 */ /* 0x000fe20007810000 */
[-CC-:B------:R-:W-:Y:S01]  /*12aa0*/  FFMA.FTZ R178, R65, R34.reuse, -R70.reuse ;  /* 0x0000002241b27223 */ /* 0x180fe20000010846 */
[----:B------:R-:W-:Y:S01]  /*12ab0*/  ISETP.GT.AND P5, PT, R54, 0x10, PT ;  /* 0x000000103600780c */ /* 0x000fe20003fa4270 */
[-CC-:B------:R-:W-:Y:S01]  /*12ac0*/  FFMA.FTZ R174, R39, R34.reuse, -R70.reuse ;  /* 0x0000002227ae7223 */ /* 0x180fe20000010846 */
        /* <DEDUP_REMOVED lines=10> */
[C---:B------:R-:W-:Y:S01]  /*12b70*/  ISETP.GT.AND P5, PT, R54.reuse, 0x18, PT ;  /* 0x000000183600780c */ /* 0x040fe20003fa4270 */
[-CC-:B------:R-:W-:Y:S01]  /*12b80*/  FFMA.FTZ R152, R177, R34.reuse, -R70.reuse ;  /* 0x00000022b1987223 */ /* 0x180fe20000010846 */
[----:B------:R-:W-:Y:S01]  /*12b90*/  FSEL R83, R29, -INF , P4 ;  /* 0xff8000001d537808 */ /* 0x000fe20002000000 */
[--C-:B------:R-:W-:Y:S01]  /*12ba0*/  FFMA.FTZ R29, R169, R34, -R70.reuse ;  /* 0x00000022a91d7223 */ /* 0x100fe20000010846 */
[----:B------:R-:W-:Y:S01]  /*12bb0*/  FMNMX.FTZ R8, R79, R8, !PT ;  /* 0x000000084f087209 */ /* 0x000fe20007810000 */
[-CC-:B------:R-:W-:Y:S01]  /*12bc0*/  FFMA.FTZ R154, R181, R34.reuse, -R70.reuse ;  /* 0x00000022b59a7223 */ /* 0x180fe20000010846 */
[----:B------:R-:W-:Y:S01]  /*12bd0*/  ISETP.GT.AND P4, PT, R54, 0x19, PT ;  /* 0x000000193600780c */ /* 0x000fe20003f84270 */
[----:B------:R-:W-:Y:S01]  /*12be0*/  MUFU.EX2 R180, R180 ;  /* 0x000000b400b47308 */ /* 0x000fe20000000800 */
[----:B------:R-:W-:Y:S01]  /*12bf0*/  FSEL R31, R31, -INF , P5 ;  /* 0xff8000001f1f7808 */ /* 0x000fe20002800000 */
[--C-:B------:R-:W-:Y:S01]  /*12c00*/  FFMA.FTZ R24, R32, R34, -R70.reuse ;  /* 0x0000002220187223 */ /* 0x100fe20000010846 */
[----:B------:R-:W-:Y:S01]  /*12c10*/  FMNMX.FTZ R8, R83, R8, !PT ;  /* 0x0000000853087209 */ /* 0x000fe20007810000 */
[-CC-:B------:R-:W-:Y:S01]  /*12c20*/  FFMA.FTZ R170, R73, R34.reuse, -R70.reuse ;  /* 0x0000002249aa7223 */ /* 0x180fe20000010846 */
[C---:B------:R-:W-:Y:S01]  /*12c30*/  ISETP.GT.AND P5, PT, R54.reuse, 0x20, PT ;  /* 0x000000203600780c */ /* 0x040fe20003fa4270 */
[--C-:B------:R-:W-:Y:S01]  /*12c40*/  FFMA.FTZ R73, R233, R34, -R70.reuse ;  /* 0x00000022e9497223 */ /* 0x100fe20000010846 */
[----:B------:R-:W-:Y:S01]  /*12c50*/  FSEL R33, R33, -INF , P4 ;  /* 0xff80000021217808 */ /* 0x000fe20002000000 */
[----:B------:R-:W-:Y:S01]  /*12c60*/  MUFU.EX2 R49, R49 ;  /* 0x0000003100317308 */ /* 0x000fe20000000800 */
[----:B------:R-:W-:Y:S01]  /*12c70*/  FMNMX.FTZ R8, R31, R8, !PT ;  /* 0x000000081f087209 */ /* 0x000fe20007810000 */
[-CC-:B------:R-:W-:Y:S01]  /*12c80*/  FFMA.FTZ R51, R51, R34.reuse, -R70.reuse ;  /* 0x0000002233337223 */ /* 0x180fe20000010846 */
[----:B------:R-:W-:Y:S01]  /*12c90*/  ISETP.GT.AND P4, PT, R54, 0x21, PT ;  /* 0x000000213600780c */ /* 0x000fe20003f84270 */
[-CC-:B------:R-:W-:Y:S01]  /*12ca0*/  FFMA.FTZ R233, R42, R34.reuse, -R70.reuse ;  /* 0x000000222ae97223 */ /* 0x180fe20000010846 */
[----:B------:R-:W-:Y:S01]  /*12cb0*/  FSEL R61, R37, -INF , P5 ;  /* 0xff800000253d7808 */ /* 0x000fe20002800000 */
[--C-:B------:R-:W-:Y:S01]  /*12cc0*/  FFMA.FTZ R37, R173, R34, -R70.reuse ;  /* 0x00000022ad257223 */ /* 0x100fe20000010846 */
[----:B------:R-:W-:Y:S01]  /*12cd0*/  FMNMX.FTZ R8, R33, R8, !PT ;  /* 0x0000000821087209 */ /* 0x000fe20007810000 */
[----:B------:R-:W-:Y:S01]  /*12ce0*/  MUFU.EX2 R182, R182 ;  /* 0x000000b600b67308 */ /* 0x000fe20000000800 */
[----:B------:R-:W-:Y:S01]  /*12cf0*/  ISETP.GT.AND P5, PT, R54, 0x28, PT ;  /* 0x000000283600780c */ /* 0x000fe20003fa4270 */
[----:B------:R-:W-:Y:S01]  /*12d00*/  FFMA.FTZ R20, R237, R34, -R70 ;  /* 0x00000022ed147223 */ /* 0x000fe20000010846 */
[----:B------:R-:W-:-:S02]  /*12d10*/  FSEL R65, R38, -INF , P4 ;  /* 0xff80000026417808 */ /* 0x000fc40002000000 */
[----:B------:R-:W-:Y:S02]  /*12d20*/  FMNMX.FTZ R8, R61, R8, !PT ;  /* 0x000000083d087209 */ /* 0x000fe40007810000 */
[----:B------:R-:W-:Y:S01]  /*12d30*/  ISETP.GT.AND P4, PT, R54, 0x29, PT ;  /* 0x000000293600780c */ /* 0x000fe20003f84270 */
[----:B------:R-:W-:Y:S01]  /*12d40*/  MUFU.EX2 R21, R21 ;  /* 0x0000001500157308 */ /* 0x000fe20000000800 */
[----:B------:R-:W-:Y:S02]  /*12d50*/  FSEL R87, R40, -INF , P5 ;  /* 0xff80000028577808 */ /* 0x000fe40002800000 */
[----:B------:R-:W-:Y:S02]  /*12d60*/  FMNMX.FTZ R8, R65, R8, !PT ;  /* 0x0000000841087209 */ /* 0x000fe40007810000 */
[----:B------:R-:W-:Y:S02]  /*12d70*/  ISETP.GT.AND P5, PT, R54, 0x30, PT ;  /* 0x000000303600780c */ /* 0x000fe40003fa4270 */
[----:B------:R-:W-:Y:S01]  /*12d80*/  FSEL R41, R41, -INF , P4 ;  /* 0xff80000029297808 */ /* 0x000fe20002000000 */
[----:B------:R-:W-:Y:S01]  /*12d90*/  MUFU.EX2 R176, R176 ;  /* 0x000000b000b07308 */ /* 0x000fe20000000800 */
[----:B------:R-:W-:-:S02]  /*12da0*/  FMNMX.FTZ R8, R87, R8, !PT ;  /* 0x0000000857087209 */ /* 0x000fc40007810000 */
[C---:B------:R-:W-:Y:S02]  /*12db0*/  ISETP.GT.AND P4, PT, R54.reuse, 0x31, PT ;  /* 0x000000313600780c */ /* 0x040fe40003f84270 */
[----:B------:R-:W-:Y:S02]  /*12dc0*/  FSEL R43, R43, -INF , P5 ;  /* 0xff8000002b2b7808 */ /* 0x000fe40002800000 */
[----:B------:R-:W-:Y:S01]  /*12dd0*/  FMNMX.FTZ R8, R41, R8, !PT ;  /* 0x0000000829087209 */ /* 0x000fe20007810000 */
[----:B------:R-:W-:Y:S01]  /*12de0*/  MUFU.EX2 R27, R27 ;  /* 0x0000001b001b7308 */ /* 0x000fe20000000800 */
[----:B------:R-:W-:Y:S02]  /*12df0*/  ISETP.GT.AND P5, PT, R54, 0x38, PT ;  /* 0x000000383600780c */ /* 0x000fe40003fa4270 */
[----:B------:R-:W-:Y:S02]  /*12e00*/  FSEL R153, R44, -INF , P4 ;  /* 0xff8000002c997808 */ /* 0x000fe40002000000 */
[----:B------:R-:W-:-:S02]  /*12e10*/  FMNMX.FTZ R8, R43, R8, !PT ;  /* 0x000000082b087209 */ /* 0x000fc40007810000 */
[C---:B------:R-:W-:Y:S01]  /*12e20*/  ISETP.GT.AND P4, PT, R54.reuse, 0x39, PT ;  /* 0x000000393600780c */ /* 0x040fe20003f84270 */
        /* <DEDUP_REMOVED lines=14> */
[----:B------:R-:W-:Y:S01]  /*12f10*/  ISETP.GT.AND P4, PT, R54, 0x49, PT ;  /* 0x000000493600780c */ /* 0x000fe20003f84270 */
[----:B------:R-:W-:Y:S01]  /*12f20*/  MUFU.EX2 R37, R37 ;  /* 0x0000002500257308 */ /* 0x000fe20000000800 */
[----:B------:R-:W-:Y:S02]  /*12f30*/  FSEL R69, R36, -INF , P5 ;  /* 0xff80000024457808 */ /* 0x000fe40002800000 */
[----:B------:R-:W-:Y:S02]  /*12f40*/  FMNMX.FTZ R8, R55, R8, !PT ;  /* 0x0000000837087209 */ /* 0x000fe40007810000 */
[----:B------:R-:W-:Y:S02]  /*12f50*/  ISETP.GT.AND P5, PT, R54, 0x50, PT ;  /* 0x000000503600780c */ /* 0x000fe40003fa4270 */
[----:B------:R-:W-:Y:S01]  /*12f60*/  FMNMX.FTZ R8, R69, R8, !PT ;  /* 0x0000000845087209 */ /* 0x000fe20007810000 */
[----:B------:R-:W-:Y:S01]  /*12f70*/  MUFU.EX2 R174, R174 ;  /* 0x000000ae00ae7308 */ /* 0x000fe20000000800 */
[----:B------:R-:W-:Y:S01]  /*12f80*/  R2UR UR11, R9 ;  /* 0x00000000090b72ca */ /* 0x000fe200000e0000 */
[----:B------:R-:W-:Y:S01]  /*12f90*/  IMAD.MOV.U32 R9, RZ, RZ, 0x40000040 ;  /* 0x40000040ff097424 */ /* 0x000fe200078e00ff */
[----:B------:R-:W-:-:S02]  /*12fa0*/  FSEL R48, R35, RZ, P3 ;  /* 0x000000ff23307208 */ /* 0x000fc40001800000 */
[C---:B------:R-:W-:Y:S01]  /*12fb0*/  ISETP.GT.AND P3, PT, R12.reuse, R5, PT ;  /* 0x000000050c00720c */ /* 0x040fe20003f64270 */
[----:B------:R-:W-:Y:S02]  /*12fc0*/  VIADD R12, R12, 0xffffffff ;  /* 0xffffffff0c0c7836 */ /* 0x000fe40000000000 */
[----:B------:R-:W-:Y:S01]  /*12fd0*/  FADD.FTZ R11, -R48, R11 ;  /* 0x0000000b300b7221 */ /* 0x000fe20000010100 */
[----:B------:R-:W-:Y:S03]  /*12fe0*/  MUFU.EX2 R39, R39 ;  /* 0x0000002700277308 */ /* 0x000fe60000000800 */
[----:B------:R-:W-:-:S05]  /*12ff0*/  FMUL.FTZ R11, R11, R34 ;  /* 0x000000220b0b7220 */ /* 0x000fca0000410000 */
[----:B------:R-:W-:Y:S08]  /*13000*/  MUFU.EX2 R168, R168 ;  /* 0x000000a800a87308 */ /* 0x000ff00000000800 */
[----:B------:R-:W-:Y:S08]  /*13010*/  MUFU.EX2 R11, R11 ;  /* 0x0000000b000b7308 */ /* 0x000ff00000000800 */
[----:B------:R-:W-:Y:S01]  /*13020*/  MUFU.EX2 R45, R45 ;  /* 0x0000002d002d7308 */ /* 0x000fe20000000800 */
[----:B------:R-:W-:-:S02]  /*13030*/  WARPGROUP.DEPBAR.LE gsb0, 0x0 ;  /* 0x00008000000079c5 */ /* 0x000fc40000010000 */
[----:B------:R-:W-:Y:S01]  /*13040*/  FSEL R157, R46, -INF , P4 ;  /* 0xff8000002e9d7808 */ /* 0x000fe20002000000 */
[----:B------:R-:W-:Y:S01]  /*13050*/  WARPGROUP.ARRIVE ;  /* 0x00000000000079c5 */ /* 0x000fe20000000000 */
        /* <DEDUP_REMOVED lines=9> */
[----:B------:R-:W-:Y:S01]  /*130f0*/  FFMA.FTZ R156, R183, R34, -R70 ;  /* 0x00000022b79c7223 */ /* 0x000fe20000010846 */
[----:B------:R-:W-:Y:S01]  /*13100*/  FMNMX.FTZ R8, R159, R8, !PT ;  /* 0x000000089f087209 */ /* 0x000fe20007810000 */
[----:B------:R-:W-:Y:S01]  /*13110*/  MUFU.EX2 R170, R170 ;  /* 0x000000aa00aa7308 */ /* 0x000fe20000000800 */
[----:B------:R-:W-:-:S02]  /*13120*/  ISETP.GT.AND P4, PT, R54, 0x59, PT ;  /* 0x000000593600780c */ /* 0x000fc40003f84270 */
[----:B--2---:R-:W-:Y:S02]  /*13130*/  FSEL R171, R56, -INF , P5 ;  /* 0xff80000038ab7808 */ /* 0x004fe40002800000 */
[----:B------:R-:W-:Y:S02]  /*13140*/  FMNMX.FTZ R8, R169, R8, !PT ;  /* 0x00000008a9087209 */ /* 0x000fe40007810000 */
[----:B------:R-:W-:Y:S01]  /*13150*/  ISETP.GT.AND P5, PT, R54, 0x60, PT ;  /* 0x000000603600780c */ /* 0x000fe20003fa4270 */
[----:B------:R-:W-:Y:S01]  /*13160*/  MUFU.EX2 R51, R51 ;  /* 0x0000003300337308 */ /* 0x000fe20000000800 */
[----:B------:R-:W-:Y:S02]  /*13170*/  FSEL R173, R58, -INF , P4 ;  /* 0xff8000003aad7808 */ /* 0x000fe40002000000 */
[----:B------:R-:W-:Y:S02]  /*13180*/  FMNMX.FTZ R8, R171, R8, !PT ;  /* 0x00000008ab087209 */ /* 0x000fe40007810000 */
[----:B------:R-:W-:-:S02]  /*13190*/  ISETP.GT.AND P4, PT, R54, 0x61, PT ;  /* 0x000000613600780c */ /* 0x000fc40003f84270 */
[----:B------:R-:W-:Y:S01]  /*131a0*/  FSEL R175, R60, -INF , P5 ;  /* 0xff8000003caf7808 */ /* 0x000fe20002800000 */
[----:B------:R-:W-:Y:S01]  /*131b0*/  MUFU.EX2 R152, R152 ;  /* 0x0000009800987308 */ /* 0x000fe20000000800 */
[----:B------:R-:W-:Y:S02]  /*131c0*/  FMNMX.FTZ R8, R173, R8, !PT ;  /* 0x00000008ad087209 */ /* 0x000fe40007810000 */
[----:B------:R-:W-:Y:S02]  /*131d0*/  ISETP.GT.AND P5, PT, R54, 0x68, PT ;  /* 0x000000683600780c */ /* 0x000fe40003fa4270 */
[----:B------:R-:W-:Y:S02]  /*131e0*/  FSEL R62, R62, -INF , P4 ;  /* 0xff8000003e3e7808 */ /* 0x000fe40002000000 */
[----:B------:R-:W-:Y:S01]  /*131f0*/  FMNMX.FTZ R7, R175, R8, !PT ;  /* 0x00000008af077209 */ /* 0x000fe20007810000 */
[----:B------:R-:W-:Y:S01]  /*13200*/  MUFU.EX2 R154, R154 ;  /* 0x0000009a009a7308 */ /* 0x000fe20000000800 */
[----:B------:R-:W-:-:S02]  /*13210*/  ISETP.GT.AND P4, PT, R54, 0x69, PT ;  /* 0x000000693600780c */ /* 0x000fc40003f84270 */
[----:B------:R-:W-:Y:S02]  /*13220*/  FSEL R64, R64, -INF , P5 ;  /* 0xff80000040407808 */ /* 0x000fe40002800000 */
[----:B------:R-:W-:Y:S02]  /*13230*/  FMNMX.FTZ R7, R62, R7, !PT ;  /* 0x000000073e077209 */ /* 0x000fe40007810000 */
[----:B------:R-:W-:Y:S01]  /*13240*/  ISETP.GT.AND P5, PT, R54, 0x70, PT ;  /* 0x000000703600780c */ /* 0x000fe20003fa4270 */
[----:B------:R-:W-:Y:S01]  /*13250*/  MUFU.EX2 R156, R156 ;  /* 0x0000009c009c7308 */ /* 0x000fe20000000800 */
[----:B---3--:R-:W-:Y:S02]  /*13260*/  FSEL R66, R66, -INF , P4 ;  /* 0xff80000042427808 */ /* 0x008fe40002000000 */
[----:B------:R-:W-:Y:S02]  /*13270*/  FMNMX.FTZ R7, R64, R7, !PT ;  /* 0x0000000740077209 */ /* 0x000fe40007810000 */
[----:B------:R-:W-:-:S02]  /*13280*/  ISETP.GT.AND P4, PT, R54, 0x71, PT ;  /* 0x000000713600780c */ /* 0x000fc40003f84270 */
[----:B----4-:R-:W-:Y:S01]  /*13290*/  FSEL R177, R67, -INF , P5 ;  /* 0xff80000043b17808 */ /* 0x010fe20002800000 */
[--C-:B------:R-:W-:Y:S01]  /*132a0*/  FFMA.FTZ R67, R179, R34, -R70.reuse ;  /* 0x00000022b3437223 */ /* 0x100fe20000010846 */
[----:B------:R-:W-:Y:S01]  /*132b0*/  FMNMX.FTZ R8, R66, R7, !PT ;  /* 0x0000000742087209 */ /* 0x000fe20007810000 */
[----:B------:R-:W-:Y:S01]  /*132c0*/  MUFU.EX2 R73, R73 ;  /* 0x0000004900497308 */ /* 0x000fe20000000800 */
[----:B------:R-:W-:Y:S02]  /*132d0*/  ISETP.GT.AND P5, PT, R54, 0x78, PT ;  /* 0x000000783600780c */ /* 0x000fe40003fa4270 */
[----:B------:R-:W-:Y:S02]  /*132e0*/  FSEL R68, R68, -INF , P4 ;  /* 0xff80000044447808 */ /* 0x000fe40002000000 */
[----:B------:R-:W-:Y:S02]  /*132f0*/  FMNMX.FTZ R7, R177, R8, !PT ;  /* 0x00000008b1077209 */ /* 0x000fe40007810000 */
[----:B------:R-:W-:Y:S01]  /*13300*/  ISETP.GT.AND P4, PT, R54, 0x79, PT ;  /* 0x000000793600780c */ /* 0x000fe20003f84270 */
[----:B------:R-:W-:Y:S01]  /*13310*/  MUFU.EX2 R67, R67 ;  /* 0x0000004300437308 */ /* 0x000fe20000000800 */
[----:B------:R-:W-:Y:S01]  /*13320*/  FSEL R179, R71, -INF , P5 ;  /* 0xff80000047b37808 */ /* 0x000fe20002800000 */
[-CC-:B------:R-:W-:Y:S01]  /*13330*/  FFMA.FTZ R71, R77, R34.reuse, -R70.reuse ;  /* 0x000000224d477223 */ /* 0x180fe20000010846 */
[----:B------:R-:W-:Y:S01]  /*13340*/  FMNMX.FTZ R8, R68, R7, !PT ;  /* 0x0000000744087209 */ /* 0x000fe20007810000 */
[----:B------:R-:W-:Y:S01]  /*13350*/  FFMA.FTZ R77, R235, R34, -R70 ;  /* 0x00000022eb4d7223 */ /* 0x000fe20000010846 */
[----:B------:R-:W-:-:S02]  /*13360*/  FSEL R72, R72, -INF , P4 ;  /* 0xff80000048487808 */ /* 0x000fc40002000000 */
[----:B------:R-:W-:Y:S01]  /*13370*/  FMNMX.FTZ R7, R179, R8, !PT ;  /* 0x00000008b3077209 */ /* 0x000fe20007810000 */
[----:B------:R-:W-:Y:S03]  /*13380*/  MUFU.EX2 R71, R71 ;  /* 0x0000004700477308 */ /* 0x000fe60000000800 */
[----:B------:R-:W-:-:S05]  /*13390*/  FMNMX.FTZ R7, R72, R7, !PT ;  /* 0x0000000748077209 */ /* 0x000fca0007810000 */
[----:B------:R-:W0:Y:S01]  /*133a0*/  SHFL.BFLY PT, R8, R7, 0x2, 0x1f ;  /* 0x0c401f0007087f89 */ /* 0x000e2200000e0000 */
[----:B------:R-:W-:Y:S08]  /*133b0*/  MUFU.EX2 R158, R158 ;  /* 0x0000009e009e7308 */ /* 0x000ff00000000800 */
[----:B------:R-:W-:Y:S08]  /*133c0*/  MUFU.EX2 R77, R77 ;  /* 0x0000004d004d7308 */ /* 0x000ff00000000800 */
[----:B------:R-:W-:Y:S01]  /*133d0*/  MUFU.EX2 R20, R20 ;  /* 0x0000001400147308 */ /* 0x000fe20000000800 */
[----:B0-----:R-:W-:Y:S01]  /*133e0*/  FMNMX.FTZ R26, R7, R8, !PT ;  /* 0x00000008071a7209 */ /* 0x001fe20007810000 */
[----:B------:R-:W-:-:S06]  /*133f0*/  VIADD R8, R6, 0x300 ;  /* 0x0000030006087836 */ /* 0x000fcc0000000000 */
[----:B------:R-:W-:Y:S01]  /*13400*/  MUFU.EX2 R81, R81 ;  /* 0x0000005100517308 */ /* 0x000fe20000000800 */
[----:B------:R-:W0:Y:S01]  /*13410*/  SHFL.BFLY PT, R7, R26, 0x1, 0x1f ;  /* 0x0c201f001a077f89 */ /* 0x000e2200000e0000 */
[----:B------:R-:W-:Y:S01]  /*13420*/  R2UR UR10, R8 ;  /* 0x00000000080a72ca */ /* 0x000fe200000e0000 */
[----:B------:R-:W-:Y:S02]  /*13430*/  VIADD R8, R6, 0x380 ;  /* 0x0000038006087836 */ /* 0x000fe40000000000 */
[----:B------:R-:W-:-:S03]  /*13440*/  @!P1 IMAD R6, R184, 0x8, R2 ;  /* 0x00000008b8069824 */ /* 0x000fc600078e0202 */
[----:B------:R-:W-:Y:S01]  /*13450*/  MUFU.EX2 R14, R14 ;  /* 0x0000000e000e7308 */ /* 0x000fe20000000800 */
[----:B------:R-:W-:-:S07]  /*13460*/  @!P1 VIADD R6, R6, 0x28840 ;  /* 0x0002884006069836 */ /* 0x000fce0000000000 */
[----:B------:R-:W-:Y:S01]  /*13470*/  MUFU.EX2 R85, R85 ;  /* 0x0000005500557308 */ /* 0x000fe20000000800 */
[----:B------:R-:W-:Y:S01]  /*13480*/  HGMMA.64x128x16.F32.BF16 R88, R160, gdesc[UR8].tnspB, R88, gsb0 ;  /* 0x41e00008a0587df0 */ /* 0x000fe20008001858 */
[----:B------:R-:W-:Y:S02]  /*13490*/  R2UR UR10, R8 ;  /* 0x00000000080a72ca */ /* 0x000fe400000e0000 */
[----:B------:R-:W-:Y:S02]  /*134a0*/  R2UR UR11, R9 ;  /* 0x00000000090b72ca */ /* 0x000fe400000e0000 */
[----:B------:R-:W-:Y:S02]  /*134b0*/  IADD3 R8, -R232, 0xb, RZ ;  /* 0x0000000be8087810 */ /* 0x000fe40007ffe1ff */
[----:B------:R-:W-:Y:S01]  /*134c0*/  MUFU.EX2 R24, R24 ;  /* 0x0000001800187308 */ /* 0x000fe20000000800 */
[----:B0-----:R-:W-:Y:S01]  /*134d0*/  FMNMX.FTZ R7, R26, R7, !PT ;  /* 0x000000071a077209 */ /* 0x001fe20007810000 */
[-CC-:B------:R-:W-:Y:S01]  /*134e0*/  FFMA.FTZ R26, R57, R34.reuse, -R70.reuse ;  /* 0x00000022391a7223 */ /* 0x180fe20000010846 */
[----:B------:R-:W-:-:S02]  /*134f0*/  FFMA.FTZ R57, R63, R34, -R70 ;  /* 0x000000223f397223 */ /* 0x000fc40000010846 */
[C---:B------:R-:W-:Y:S01]  /*13500*/  FSETP.NEU.FTZ.AND P4, PT, R7.reuse, -INF , PT ;  /* 0xff8000000700780b */ /* 0x040fe20003f9d000 */
[----:B------:R-:W-:Y:S02]  /*13510*/  FMUL.FTZ R30, R7, R34 ;  /* 0x00000022071e7220 */ /* 0x000fe40000410000 */
[----:B------:R-:W-:Y:S03]  /*13520*/  MUFU.EX2 R233, R233 ;  /* 0x000000e900e97308 */ /* 0x000fe60000000800 */
[----:B------:R-:W-:-:S05]  /*13530*/  FSEL R30, R30, RZ, P4 ;  /* 0x000000ff1e1e7208 */ /* 0x000fca0002000000 */
[----:B------:R-:W-:Y:S01]  /*13540*/  MUFU.EX2 R26, R26 ;  /* 0x0000001a001a7308 */ /* 0x000fe20000000800 */
[-CC-:B------:R-:W-:Y:S01]  /*13550*/  FFMA.FTZ R40, R41, R34.reuse, -R30.reuse ;  /* 0x0000002229287223 */ /* 0x180fe2000001081e */
[----:B------:R-:W-:Y:S01]  /*13560*/  FSEL R41, R7, RZ, P4 ;  /* 0x000000ff07297208 */ /* 0x000fe20002000000 */
[-CC-:B------:R-:W-:Y:S01]  /*13570*/  FFMA.FTZ R28, R15, R34.reuse, -R30.reuse ;  /* 0x000000220f1c7223 */ /* 0x180fe2000001081e */
[-CC-:B------:R-:W-:Y:S01]  /*13580*/  FFMA.FTZ R181, R59, R34.reuse, -R30.reuse ;  /* 0x000000223bb57223 */ /* 0x180fe2000001081e */
[-CC-:B------:R-:W-:Y:S01]  /*13590*/  FFMA.FTZ R183, R25, R34.reuse, -R30.reuse ;  /* 0x0000002219b77223 */ /* 0x180fe2000001081e */
[-C--:B------:R-:W-:Y:S01]  /*135a0*/  FFMA.FTZ R46, R75, R34.reuse, -R30 ;  /* 0x000000224b2e7223 */ /* 0x080fe2000001081e */
[----:B------:R-:W-:Y:S01]  /*135b0*/  FADD.FTZ R41, -R41, R10 ;  /* 0x0000000a29297221 */ /* 0x000fe20000010100 */
[-C--:B------:R-:W-:Y:S01]  /*135c0*/  FFMA.FTZ R38, R79, R34.reuse, -R30 ;  /* 0x000000224f267223 */ /* 0x080fe2000001081e */
[----:B------:R-:W-:Y:S01]  /*135d0*/  MUFU.EX2 R28, R28 ;  /* 0x0000001c001c7308 */ /* 0x000fe20000000800 */
[----:B------:R-:W-:Y:S01]  /*135e0*/  @!P1 PRMT R10, RZ, 0x654, R6 ;  /* 0x00000654ff0a9816 */ /* 0x000fe20000000006 */
[-C--:B------:R-:W-:Y:S01]  /*135f0*/  FMUL.FTZ R9, R41, R34.reuse ;  /* 0x0000002229097220 */ /* 0x080fe20000410000 */
        /* <DEDUP_REMOVED lines=18> */
[----:B------:R-:W-:-:S03]  /*13720*/  FFMA.FTZ R68, R68, R34, -R30 ;  /* 0x0000002244447223 */ /* 0x000fc6000001081e */
[----:B------:R-:W-:Y:S01]  /*13730*/  MUFU.EX2 R183, R183 ;  /* 0x000000b700b77308 */ /* 0x000fe20000000800 */
[----:B0-----:R-:W-:-:S07]  /*13740*/  FFMA.FTZ R0, R9, R0, R28 ;  /* 0x0000000009007223 */ /* 0x001fce000001001c */
        /* <DEDUP_REMOVED lines=11> */
[----:B------:R-:W-:-:S05]  /*13800*/  WARPGROUP.ARRIVE ;  /* 0x00000000000079c5 */ /* 0x000fca0000000000 */
[----:B------:R-:W-:Y:S01]  /*13810*/  MUFU.EX2 R44, R44 ;  /* 0x0000002c002c7308 */ /* 0x000fe20000000800 */
[----:B------:R-:W-:Y:S01]  /*13820*/  FFMA.FTZ R161, R175, R34, -R30 ;  /* 0x00000022afa17223 */ /* 0x000fe2000001081e */
[----:B------:R-:W-:Y:S02]  /*13830*/  F2FP.BF16.F32.PACK_AB R162, R85, R14 ;  /* 0x0000000e55a2723e */ /* 0x000fe400000010ff */
[----:B0-----:R-:W-:Y:S01]  /*13840*/  F2FP.BF16.F32.PACK_AB R175, R40, R31 ;  /* 0x0000001f28af723e */ /* 0x001fe200000010ff */
[----:B------:R-:W-:Y:S01]  /*13850*/  HGMMA.64x128x16.F32.BF16 R88, R164, gdesc[UR8].tnspB, R88, gsb0 ;  /* 0x41e00008a4587df0 */ /* 0x000fe20008001858 */
[----:B------:R-:W-:Y:S02]  /*13860*/  F2FP.BF16.F32.PACK_AB R160, R81, R20 ;  /* 0x0000001451a0723e */ /* 0x000fe400000010ff */
        /* <DEDUP_REMOVED lines=10> */
[----:B0-----:R-:W-:Y:S01]  /*13910*/  F2FP.BF16.F32.PACK_AB R163, R66, R64 ;  /* 0x0000004042a3723e */ /* 0x001fe200000010ff */
[----:B------:R-:W-:-:S02]  /*13920*/  WARPGROUP.DEPBAR.LE gsb0, 0x0 ;  /* 0x00008000000079c5 */ /* 0x000fc40000010000 */
[----:B------:R0:W-:Y:S06]  /*13930*/  BAR.ARV R8, 0x100 ;  /* 0x000400080000751d */ /* 0x0001ec0000002000 */
[----:B------:R1:W-:Y:S01]  /*13940*/  @!P1 SYNCS.ARRIVE.TRANS64.RED.A1T0 RZ, [R10+URZ], RZ ;  /* 0x000000ff0aff99a7 */ /* 0x0003e2000810043f */
[-C--:B------:R-:W-:Y:S01]  /*13950*/  FMUL.FTZ R88, R88, R11.reuse ;  /* 0x0000000b58587220 */ /* 0x080fe20000410000 */
[----:B0-----:R-:W-:Y:S01]  /*13960*/  @!P1 PRMT R8, RZ, 0x654, R13 ;  /* 0x00000654ff089816 */ /* 0x001fe2000000000d */
[-C--:B------:R-:W-:Y:S01]  /*13970*/  FMUL.FTZ R89, R89, R11.reuse ;  /* 0x0000000b59597220 */ /* 0x080fe20000410000 */
[-C--:B------:R-:W-:Y:S01]  /*13980*/  FMUL.FTZ R92, R92, R11.reuse ;  /* 0x0000000b5c5c7220 */ /* 0x080fe20000410000 */
[-C--:B------:R-:W-:Y:S01]  /*13990*/  FMUL.FTZ R93, R93, R11.reuse ;  /* 0x0000000b5d5d7220 */ /* 0x080fe20000410000 */
[-C--:B------:R-:W-:Y:S01]  /*139a0*/  FMUL.FTZ R96, R96, R11.reuse ;  /* 0x0000000b60607220 */ /* 0x080fe20000410000 */
[----:B------:R-:W-:Y:S01]  /*139b0*/  FMUL.FTZ R97, R97, R11 ;  /* 0x0000000b61617220 */ /* 0x000fe20000410000 */
[----:B-1----:R-:W-:Y:S01]  /*139c0*/  FFMA.FTZ R10, R11, R3, R180 ;  /* 0x000000030b0a7223 */ /* 0x002fe200000100b4 */
[----:B------:R0:W-:Y:S01]  /*139d0*/  @!P1 SYNCS.ARRIVE.TRANS64.RED.A1T0 RZ, [R8+URZ], RZ ;  /* 0x000000ff08ff99a7 */ /* 0x0001e2000810043f */
        /* <DEDUP_REMOVED lines=8> */
[----:B------:R-:W-:Y:S01]  /*13a60*/  F2FP.BF16.F32.PACK_AB R182, R21, R182 ;  /* 0x000000b615b6723e */ /* 0x000fe200000010ff */
[----:B------:R-:W-:Y:S01]  /*13a70*/  FFMA.FTZ R157, R159, R34, -R30 ;  /* 0x000000229f9d7223 */ /* 0x000fe2000001081e */
[----:B------:R-:W-:Y:S01]  /*13a80*/  FADD.FTZ R13, R21, R48 ;  /* 0x00000030150d7221 */ /* 0x000fe20000010000 */
[C---:B------:R-:W-:Y:S01]  /*13a90*/  FADD.FTZ R3, R46.reuse, R3 ;  /* 0x000000032e037221 */ /* 0x040fe20000010000 */
[----:B------:R-:W1:Y:S01]  /*13aa0*/  MUFU.EX2 R0, R0 ;  /* 0x0000000000007308 */ /* 0x000e620000000800 */
[----:B------:R-:W-:Y:S01]  /*13ab0*/  F2FP.BF16.F32.PACK_AB R183, R46, R183 ;  /* 0x000000b72eb7723e */ /* 0x000fe200000010ff */
[----:B------:R-:W-:Y:S01]  /*13ac0*/  FADD.FTZ R10, R176, R13 ;  /* 0x0000000db00a7221 */ /* 0x000fe20000010000 */
[----:B------:R-:W-:Y:S01]  /*13ad0*/  FADD.FTZ R48, R38, R3 ;  /* 0x0000000326307221 */ /* 0x000fe20000010000 */
[----:B------:R-:W-:Y:S01]  /*13ae0*/  F2FP.BF16.F32.PACK_AB R176, R27, R176 ;  /* 0x000000b01bb0723e */ /* 0x000fe200000010ff */
[-C--:B0-----:R-:W-:Y:S01]  /*13af0*/  FFMA.FTZ R8, R169, R34.reuse, -R30 ;  /* 0x00000022a9087223 */ /* 0x081fe2000001081e */
[----:B------:R-:W-:Y:S01]  /*13b00*/  FADD.FTZ R3, R27, R10 ;  /* 0x0000000a1b037221 */ /* 0x000fe20000010000 */
[----:B------:R-:W-:Y:S01]  /*13b10*/  FADD.FTZ R13, R59, R48 ;  /* 0x000000303b0d7221 */ /* 0x000fe20000010000 */
[----:B------:R-:W0:Y:S01]  /*13b20*/  MUFU.EX2 R157, R157 ;  /* 0x0000009d009d7308 */ /* 0x000e220000000800 */
[-CC-:B------:R-:W-:Y:S01]  /*13b30*/  FFMA.FTZ R159, R171, R34.reuse, -R30.reuse ;  /* 0x00000022ab9f7223 */ /* 0x180fe2000001081e */
[----:B------:R-:W-:Y:S01]  /*13b40*/  FADD.FTZ R48, R178, R3 ;  /* 0x00000003b2307221 */ /* 0x000fe20000010000 */
[----:B------:R-:W-:Y:S01]  /*13b50*/  FADD.FTZ R50, R36, R13 ;  /* 0x0000000d24327221 */ /* 0x000fe20000010000 */
[----:B------:R-:W-:Y:S01]  /*13b60*/  FFMA.FTZ R10, R173, R34, -R30 ;  /* 0x00000022ad0a7223 */ /* 0x000fe2000001081e */
[----:B------:R-:W-:Y:S01]  /*13b70*/  F2FP.BF16.F32.PACK_AB R173, R33, R32 ;  /* 0x0000002021ad723e */ /* 0x000fe200000010ff */
[----:B------:R-:W-:Y:S01]  /*13b80*/  FADD.FTZ R3, R29, R48 ;  /* 0x000000301d037221 */ /* 0x000fe20000010000 */
[----:B------:R-:W-:Y:S01]  /*13b90*/  FADD.FTZ R13, R63, R50 ;  /* 0x000000323f0d7221 */ /* 0x000fe20000010000 */
[----:B------:R-:W2:Y:S01]  /*13ba0*/  MUFU.EX2 R8, R8 ;  /* 0x0000000800087308 */ /* 0x000ea20000000800 */
[----:B------:R-:W-:Y:S01]  /*13bb0*/  F2FP.BF16.F32.PACK_AB R169, R44, R25 ;  /* 0x000000192ca9723e */ /* 0x000fe200000010ff */
[----:B------:R-:W-:Y:S01]  /*13bc0*/  FADD.FTZ R48, R172, R3 ;  /* 0x00000003ac307221 */ /* 0x000fe20000010000 */
[----:B------:R-:W-:Y:S01]  /*13bd0*/  FADD.FTZ R50, R32, R13 ;  /* 0x0000000d20327221 */ /* 0x000fe20000010000 */
[----:B------:R-:W-:Y:S01]  /*13be0*/  FFMA.FTZ R13, R177, R34, -R30 ;  /* 0x00000022b10d7223 */ /* 0x000fe2000001081e */
[----:B------:R-:W-:Y:S01]  /*13bf0*/  F2FP.BF16.F32.PACK_AB R177, R59, R38 ;  /* 0x000000263bb1723e */ /* 0x000fe200000010ff */
[----:B------:R-:W-:Y:S01]  /*13c00*/  FADD.FTZ R3, R37, R48 ;  /* 0x0000003025037221 */ /* 0x000fe20000010000 */
[----:B------:R-:W-:Y:S01]  /*13c10*/  FADD.FTZ R50, R33, R50 ;  /* 0x0000003221327221 */ /* 0x000fe20000010000 */
[----:B------:R-:W3:Y:S01]  /*13c20*/  MUFU.EX2 R159, R159 ;  /* 0x0000009f009f7308 */ /* 0x000ee20000000800 */
[----:B------:R-:W-:Y:S01]  /*13c30*/  F2FP.BF16.F32.PACK_AB R171, R42, R15 ;  /* 0x0000000f2aab723e */ /* 0x000fe200000010ff */
[----:B------:R-:W-:Y:S01]  /*13c40*/  FADD.FTZ R48, R174, R3 ;  /* 0x00000003ae307221 */ /* 0x000fe20000010000 */
[----:B------:R-:W-:Y:S01]  /*13c50*/  FADD.FTZ R41, R31, R50 ;  /* 0x000000321f297221 */ /* 0x000fe20000010000 */
[----:B------:R-:W-:Y:S01]  /*13c60*/  FFMA.FTZ R3, R179, R34, -R30 ;  /* 0x00000022b3037223 */ /* 0x000fe2000001081e */
[----:B------:R-:W-:Y:S01]  /*13c70*/  F2FP.BF16.F32.PACK_AB R179, R63, R36 ;  /* 0x000000243fb3723e */ /* 0x000fe200000010ff */
[----:B------:R-:W-:Y:S01]  /*13c80*/  FADD.FTZ R43, R39, R48 ;  /* 0x00000030272b7221 */ /* 0x000fe20000010000 */
[----:B------:R-:W-:Y:S01]  /*13c90*/  FADD.FTZ R48, R40, R41 ;  /* 0x0000002928307221 */ /* 0x000fe20000010000 */
[----:B------:R-:W4:Y:S01]  /*13ca0*/  MUFU.EX2 R10, R10 ;  /* 0x0000000a000a7308 */ /* 0x000f220000000800 */
        /* <DEDUP_REMOVED lines=15> */
[----:B------:R-:W5:Y:S01]  /*13da0*/  MUFU.EX2 R28, R62 ;  /* 0x0000003e001c7308 */ /* 0x000f620000000800 */
[----:B------:R-:W-:Y:S01]  /*13db0*/  FMUL.FTZ R113, R113, R11 ;  /* 0x0000000b71717220 */ /* 0x000fe20000410000 */
[----:B------:R-:W-:Y:S01]  /*13dc0*/  FADD.FTZ R38, R152, R27 ;  /* 0x0000001b98267221 */ /* 0x000fe20000010000 */
[----:B------:R-:W-:Y:S01]  /*13dd0*/  FADD.FTZ R21, R153, R46 ;  /* 0x0000002e99157221 */ /* 0x000fe20000010000 */
[----:B------:R-:W-:Y:S01]  /*13de0*/  F2FP.BF16.F32.PACK_AB R153, R6, R153 ;  /* 0x000000990699723e */ /* 0x000fe200000010ff */
[-C--:B------:R-:W-:Y:S01]  /*13df0*/  FMUL.FTZ R116, R116, R11.reuse ;  /* 0x0000000b74747220 */ /* 0x080fe20000410000 */
[----:B------:R-:W-:Y:S01]  /*13e00*/  FADD.FTZ R27, R67, R38 ;  /* 0x00000026431b7221 */ /* 0x000fe20000010000 */
[----:B------:R-:W-:Y:S01]  /*13e10*/  FADD.FTZ R36, R6, R21 ;  /* 0x0000001506247221 */ /* 0x000fe20000010000 */
[-C--:B------:R-:W-:Y:S01]  /*13e20*/  FMUL.FTZ R117, R117, R11.reuse ;  /* 0x0000000b75757220 */ /* 0x080fe20000410000 */
[----:B------:R-:W-:Y:S01]  /*13e30*/  FMUL.FTZ R120, R120, R11 ;  /* 0x0000000b78787220 */ /* 0x000fe20000410000 */
[----:B------:R-:W-:Y:S01]  /*13e40*/  FADD.FTZ R38, R154, R27 ;  /* 0x0000001b9a267221 */ /* 0x000fe20000010000 */
[----:B------:R-:W-:Y:S01]  /*13e50*/  FADD.FTZ R21, R155, R36 ;  /* 0x000000249b157221 */ /* 0x000fe20000010000 */
[C---:B-1----:R-:W-:Y:S01]  /*13e60*/  F2FP.BF16.F32.PACK_AB R155, R0.reuse, R155 ;  /* 0x0000009b009b723e */ /* 0x042fe200000010ff */
[-C--:B------:R-:W-:Y:S01]  /*13e70*/  FMUL.FTZ R121, R121, R11.reuse ;  /* 0x0000000b79797220 */ /* 0x080fe20000410000 */
[----:B------:R-:W-:Y:S01]  /*13e80*/  FADD.FTZ R27, R71, R38 ;  /* 0x00000026471b7221 */ /* 0x000fe20000010000 */
[----:B------:R-:W-:Y:S01]  /*13e90*/  FADD.FTZ R32, R0, R21 ;  /* 0x0000001500207221 */ /* 0x000fe20000010000 */
[----:B------:R1:W5:Y:S01]  /*13ea0*/  MUFU.EX2 R38, R13 ;  /* 0x0000000d00267308 */ /* 0x0003620000000800 */
[-C--:B------:R-:W-:Y:S01]  /*13eb0*/  FMUL.FTZ R124, R124, R11.reuse ;  /* 0x0000000b7c7c7220 */ /* 0x080fe20000410000 */
[----:B------:R-:W-:Y:S01]  /*13ec0*/  FADD.FTZ R36, R156, R27 ;  /* 0x0000001b9c247221 */ /* 0x000fe20000010000 */
[----:B0-----:R-:W-:Y:S01]  /*13ed0*/  FADD.FTZ R21, R157, R32 ;  /* 0x000000209d157221 */ /* 0x001fe20000010000 */
[-C--:B------:R-:W-:Y:S01]  /*13ee0*/  FMUL.FTZ R125, R125, R11.reuse ;  /* 0x0000000b7d7d7220 */ /* 0x080fe20000410000 */
[-C--:B------:R-:W-:Y:S01]  /*13ef0*/  FMUL.FTZ R128, R128, R11.reuse ;  /* 0x0000000b80807220 */ /* 0x080fe20000410000 */
[----:B------:R-:W-:Y:S01]  /*13f00*/  FADD.FTZ R25, R73, R36 ;  /* 0x0000002449197221 */ /* 0x000fe20000010000 */
[----:B--2---:R-:W-:Y:S01]  /*13f10*/  FADD.FTZ R32, R8, R21 ;  /* 0x0000001508207221 */ /* 0x004fe20000010000 */
[-C--:B------:R-:W-:Y:S01]  /*13f20*/  FMUL.FTZ R129, R129, R11.reuse ;  /* 0x0000000b81817220 */ /* 0x080fe20000410000 */
[----:B------:R-:W-:Y:S01]  /*13f30*/  FMUL.FTZ R132, R132, R11 ;  /* 0x0000000b84847220 */ /* 0x000fe20000410000 */
[----:B------:R-:W-:Y:S01]  /*13f40*/  FADD.FTZ R36, R158, R25 ;  /* 0x000000199e247221 */ /* 0x000fe20000010000 */
[----:B---3--:R-:W-:Y:S01]  /*13f50*/  FADD.FTZ R15, R159, R32 ;  /* 0x000000209f0f7221 */ /* 0x008fe20000010000 */
[C---:B----4-:R-:W-:Y:S01]  /*13f60*/  F2FP.BF16.F32.PACK_AB R159, R10.reuse, R159 ;  /* 0x0000009f0a9f723e */ /* 0x050fe200000010ff */
[-C--:B------:R-:W-:Y:S01]  /*13f70*/  FMUL.FTZ R133, R133, R11.reuse ;  /* 0x0000000b85857220 */ /* 0x080fe20000410000 */
[----:B------:R-:W-:Y:S01]  /*13f80*/  FADD.FTZ R21, R77, R36 ;  /* 0x000000244d157221 */ /* 0x000fe20000010000 */
[----:B------:R-:W-:Y:S01]  /*13f90*/  FADD.FTZ R32, R10, R15 ;  /* 0x0000000f0a207221 */ /* 0x000fe20000010000 */
[-C--:B------:R-:W-:Y:S01]  /*13fa0*/  FMUL.FTZ R136, R136, R11.reuse ;  /* 0x0000000b88887220 */ /* 0x080fe20000410000 */
[-C--:B------:R-:W-:Y:S01]  /*13fb0*/  FMUL.FTZ R137, R137, R11.reuse ;  /* 0x0000000b89897220 */ /* 0x080fe20000410000 */
[----:B------:R-:W-:Y:S01]  /*13fc0*/  FADD.FTZ R6, R20, R21 ;  /* 0x0000001514067221 */ /* 0x000fe20000010000 */
[----:B-1----:R-:W-:Y:S01]  /*13fd0*/  FADD.FTZ R13, R161, R32 ;  /* 0x00000020a10d7221 */ /* 0x002fe20000010000 */
[-C--:B------:R-:W-:Y:S01]  /*13fe0*/  FMUL.FTZ R140, R140, R11.reuse ;  /* 0x0000000b8c8c7220 */ /* 0x080fe20000410000 */
[-C--:B------:R-:W-:Y:S01]  /*13ff0*/  FMUL.FTZ R141, R141, R11.reuse ;  /* 0x0000000b8d8d7220 */ /* 0x080fe20000410000 */
[----:B------:R-:W-:Y:S01]  /*14000*/  FADD.FTZ R15, R81, R6 ;  /* 0x00000006510f7221 */ /* 0x000fe20000010000 */
[----:B-----5:R-:W-:Y:S01]  /*14010*/  FADD.FTZ R13, R28, R13 ;  /* 0x0000000d1c0d7221 */ /* 0x020fe20000010000 */
[----:B------:R0:W1:Y:S01]  /*14020*/  MUFU.EX2 R6, R3 ;  /* 0x0000000300067308 */ /* 0x0000620000000800 */
        /* <DEDUP_REMOVED lines=13> */
[----:B0-----:R-:W-:Y:S01]  /*14100*/  FADD.FTZ R3, R233, R0 ;  /* 0x00000000e9037221 */ /* 0x001fe20000010000 */
[----:B------:R-:W-:Y:S01]  /*14110*/  FADD.FTZ R13, R68, R13 ;  /* 0x0000000d440d7221 */ /* 0x000fe20000010000 */
[----:B------:R-:W-:Y:S01]  /*14120*/  F2FP.BF16.F32.PACK_AB R172, R37, R172 ;  /* 0x000000ac25ac723e */ /* 0x000fe200000010ff */
[-C--:B------:R-:W-:Y:S01]  /*14130*/  FMUL.FTZ R91, R91, R9.reuse ;  /* 0x000000095b5b7220 */ /* 0x080fe20000410000 */
[----:B------:R-:W-:Y:S01]  /*14140*/  FADD.FTZ R0, R26, R3 ;  /* 0x000000031a007221 */ /* 0x000fe20000010000 */
[----:B-1----:R-:W-:Y:S01]  /*14150*/  FADD.FTZ R13, R6, R13 ;  /* 0x0000000d060d7221 */ /* 0x002fe20000010000 */
[----:B------:R-:W-:Y:S01]  /*14160*/  F2FP.BF16.F32.PACK_AB R174, R39, R174 ;  /* 0x000000ae27ae723e */ /* 0x000fe200000010ff */
[-C--:B------:R-:W-:Y:S01]  /*14170*/  FMUL.FTZ R94, R94, R9.reuse ;  /* 0x000000095e5e7220 */ /* 0x080fe20000410000 */
[----:B------:R-:W-:Y:S01]  /*14180*/  FADD.FTZ R3, R57, R0 ;  /* 0x0000000039037221 */ /* 0x000fe20000010000 */
        /* <DEDUP_REMOVED lines=44> */
[----:B------:R-:W-:Y:S02]  /*14450*/  IMAD.MOV.U32 R10, RZ, RZ, R7 ;  /* 0x000000ffff0a7224 */ /* 0x000fe400078e0007 */
[----:B------:R-:W-:Y:S01]  /*14460*/  IMAD.MOV.U32 R11, RZ, RZ, R35 ;  /* 0x000000ffff0b7224 */ /* 0x000fe200078e0023 */
[----:B------:R-:W-:Y:S06]  /*14470*/  @P3 BRA `(.L_x_2876) ;  /* 0xffffffcc00403947 */ /* 0x000fec000383ffff */
.L_x_2866:
[----:B------:R-:W-:-:S13]  /*14480*/  ISETP.GE.AND P2, PT, R12, RZ, PT ;  /* 0x000000ff0c00720c */ /* 0x000fda0003f46270 */
[----:B------:R-:W-:Y:S05]  /*14490*/  @!P2 BRA `(.L_x_2877) ;  /* 0x000000280084a947 */ /* 0x000fea0003800000 */
[----:B------:R-:W-:Y:S02]  /*144a0*/  IMAD.MOV.U32 R5, RZ, RZ, R7 ;  /* 0x000000ffff057224 */ /* 0x000fe400078e0007 */
[----:B------:R-:W-:Y:S02]  /*144b0*/  IMAD.MOV.U32 R10, RZ, RZ, R35 ;  /* 0x000000ffff0a7224 */ /* 0x000fe400078e0023 */
[----:B------:R-:W-:Y:S02]  /*144c0*/  IMAD.MOV.U32 R13, RZ, RZ, R186 ;  /* 0x000000ffff0d7224 */ /* 0x000fe400078e00ba */
[----:B------:R-:W-:-:S07]  /*144d0*/  IMAD.MOV.U32 R11, RZ, RZ, R184 ;  /* 0x000000ffff0b7224 */ /* 0x000fce00078e00b8 */
.L_x_2887:
        /* <DEDUP_REMOVED lines=10> */
.L_x_2879:
[----:B------:R-:W-:Y:S01]  /*14580*/  IMAD R6, R184, 0x8, R2 ;  /* 0x00000008b8067824 */ /* 0x000fe200078e0202 */
[----:B------:R-:W-:-:S04]  /*14590*/  SHF.L.U32 R7, R186, 0x1f, RZ ;  /* 0x0000001fba077819 */ /* 0x000fc800000006ff */
[----:B------:R0:W1:Y:S01]  /*145a0*/  SYNCS.PHASECHK.TRANS64.TRYWAIT P3, [R6+URZ+0x28830], R7 ;  /* 0x02883007060075a7 */ /* 0x000062000806017f */
[----:B------:R-:W-:Y:S05]  /*145b0*/  @!P0 BRA `(.L_x_2880) ;  /* 0x0000000000048947 */ /* 0x000fea0003800000 */
[----:B------:R-:W-:Y:S01]  /*145c0*/  BPT.TRAP 0x1 ;  /* 0x000000040000795c */ /* 0x000fe20000300000 */
.L_x_2880:
[----:B------:R-:W-:Y:S04]  /*145d0*/  BSSY B0, `(.L_x_2878) ;  /* 0x0000004000007945 */ /* 0x000fe80003800000 */
[----:B-1----:R-:W-:Y:S05]  /*145e0*/  @P3 BRA `(.L_x_2881) ;  /* 0x0000000000083947 */ /* 0x002fea0003800000 */
[----:B------:R-:W1:Y:S02]  /*145f0*/  SYNCS.PHASECHK.TRANS64.TRYWAIT P3, [R6+URZ+0x28830], R7 ;  /* 0x02883007060075a7 */ /* 0x000e64000806017f */
[----:B-1----:R-:W-:Y:S05]  /*14600*/  @!P3 BRA `(.L_x_2882) ;  /* 0x000000dc00f8b947 */ /* 0x002fea0003800000 */
.L_x_2881:
[----:B------:R-:W-:Y:S05]  /*14610*/  BSYNC B0 ;  /* 0x0000000000007941 */ /* 0x000fea0003800000 */
.L_x_2878:
        /* <DEDUP_REMOVED lines=64> */
.L_x_2884:
[----:B------:R-:W-:Y:S01]  /*14a20*/  SHF.L.U32 R6, R13, 0x1f, RZ ;  /* 0x0000001f0d067819 */ /* 0x000fe200000006ff */
[----:B------:R-:W-:-:S04]  /*14a30*/  IMAD R7, R11, 0x8, R2 ;  /* 0x000000080b077824 */ /* 0x000fc800078e0202 */
[----:B------:R0:W1:Y:S01]  /*14a40*/  SYNCS.PHASECHK.TRANS64.TRYWAIT P2, [R7+URZ+0x28850], R6 ;  /* 0x02885006070075a7 */ /* 0x000062000804017f */
[----:B------:R-:W-:Y:S05]  /*14a50*/  @!P0 BRA `(.L_x_2885) ;  /* 0x0000000000048947 */ /* 0x000fea0003800000 */
[----:B------:R-:W-:Y:S01]  /*14a60*/  BPT.TRAP 0x1 ;  /* 0x000000040000795c */ /* 0x000fe20000300000 */
.L_x_2885:
[----:B-1----:R-:W-:Y:S05]  /*14a70*/  @P2 BRA `(.L_x_2883) ;  /* 0x0000000000082947 */ /* 0x002fea0003800000 */
[----:B------:R-:W1:Y:S02]  /*14a80*/  SYNCS.PHASECHK.TRANS64.TRYWAIT P2, [R7+URZ+0x28850], R6 ;  /* 0x02885006070075a7 */ /* 0x000e64000804017f */
[----:B-1----:R-:W-:Y:S05]  /*14a90*/  @!P2 BRA `(.L_x_2886) ;  /* 0x000000d800e8a947 */ /* 0x002fea0003800000 */
.L_x_2883:
        /* <DEDUP_REMOVED lines=13> */
[----:B------:R-:W0:Y:S01]  /*14b70*/  MUFU.TANH R13, R13 ;  /* 0x0000000d000d7308 */ /* 0x000e220000002400 */
[----:B------:R-:W-:Y:S01]  /*14b80*/  FMUL.FTZ R21, R29, UR6 ;  /* 0x000000061d157c20 */ /* 0x000fe20008410000 */
[----:B------:R-:W-:-:S02]  /*14b90*/  IMAD R6, R11, 0x800, R6 ;  /* 0x000008000b067824 */ /* 0x000fc400078e0206 */
[----:B------:R-:W-:Y:S01]  /*14ba0*/  FMUL.FTZ R14, R26, UR6 ;  /* 0x000000061a0e7c20 */ /* 0x000fe20008410000 */
[----:B------:R-:W-:Y:S01]  /*14bb0*/  FMUL.FTZ R26, R32, UR6 ;  /* 0x00000006201a7c20 */ /* 0x000fe20008410000 */
[----:B------:R-:W-:Y:S01]  /*14bc0*/  FMUL.FTZ R15, R27, UR6 ;  /* 0x000000061b0f7c20 */ /* 0x000fe20008410000 */
[C---:B------:R-:W-:Y:S01]  /*14bd0*/  VIADD R8, R6.reuse, 0x80 ;  /* 0x0000008006087836 */ /* 0x040fe20000000000 */
[----:B------:R-:W-:Y:S01]  /*14be0*/  R2UR UR10, R6 ;  /* 0x00000000060a72ca */ /* 0x000fe200000e0000 */
        /* <DEDUP_REMOVED lines=12> */
[----:B------:R-:W-:Y:S01]  /*14cb0*/  HGMMA.64x128x16.F32.BF16 R88, R180, gdesc[UR8].tnspB, R88, gsb0 ;  /* 0x41e00008b4587df0 */ /* 0x000fe20008001858 */
[----:B------:R-:W-:Y:S01]  /*14cc0*/  R2UR UR10, R8 ;  /* 0x00000000080a72ca */ /* 0x000fe200000e0000 */
[----:B------:R-:W-:Y:S01]  /*14cd0*/  FMUL.FTZ R36, R60, UR6 ;  /* 0x000000063c247c20 */ /* 0x000fe20008410000 */
[----:B------:R-:W-:Y:S01]  /*14ce0*/  R2UR UR11, R9 ;  /* 0x00000000090b72ca */ /* 0x000fe200000e0000 */
[----:B------:R-:W3:Y:S01]  /*14cf0*/  MUFU.TANH R21, R21 ;  /* 0x0000001500157308 */ /* 0x000ee20000002400 */
[----:B0-----:R-:W-:Y:S01]  /*14d00*/  FMNMX.FTZ R8, R13, R10, !PT ;  /* 0x0000000a0d087209 */ /* 0x001fe20007810000 */
[----:B------:R-:W-:Y:S01]  /*14d10*/  FMUL.FTZ R25, R31, UR6 ;  /* 0x000000061f197c20 */ /* 0x000fe20008410000 */
[----:B------:R-:W-:Y:S01]  /*14d20*/  FMUL.FTZ R31, R38, UR6 ;  /* 0x00000006261f7c20 */ /* 0x000fe20008410000 */
[----:B------:R-:W-:Y:S01]  /*14d30*/  FMUL.FTZ R38, R61, UR6 ;  /* 0x000000063d267c20 */ /* 0x000fe20008410000 */
[----:B-1----:R-:W-:Y:S01]  /*14d40*/  FMNMX.FTZ R9, R7, R8, !PT ;  /* 0x0000000807097209 */ /* 0x002fe20007810000 */
[----:B------:R-:W-:-:S02]  /*14d50*/  VIADD R8, R6, 0x100 ;  /* 0x0000010006087836 */ /* 0x000fc40000000000 */
[----:B------:R-:W-:Y:S01]  /*14d60*/  FMUL.FTZ R40, R64, UR6 ;  /* 0x0000000640287c20 */ /* 0x000fe20008410000 */
[----:B------:R-:W0:Y:S01]  /*14d70*/  MUFU.TANH R26, R26 ;  /* 0x0000001a001a7308 */ /* 0x000e220000002400 */
[----:B--2---:R-:W-:Y:S01]  /*14d80*/  FMNMX.FTZ R34, R20, R9, !PT ;  /* 0x0000000914227209 */ /* 0x004fe20007810000 */
[----:B------:R-:W-:Y:S02]  /*14d90*/  IMAD.MOV.U32 R9, RZ, RZ, 0x40000040 ;  /* 0x40000040ff097424 */ /* 0x000fe400078e00ff */
        /* <DEDUP_REMOVED lines=27> */
[----:B------:R-:W5:Y:S01]  /*14f50*/  S2R R192, SR_TID.X ;  /* 0x0000000000c07919 */ /* 0x000f620000002100 */
[C---:B------:R-:W-:Y:S01]  /*14f60*/  ISETP.GT.AND P2, PT, R12.reuse, RZ, PT ;  /* 0x000000ff0c00720c */ /* 0x040fe20003f44270 */
[----:B------:R-:W4:Y:S01]  /*14f70*/  MUFU.TANH R37, R37 ;  /* 0x0000002500257308 */ /* 0x000f220000002400 */
[----:B------:R-:W-:-:S07]  /*14f80*/  VIADD R12, R12, 0xffffffff ;  /* 0xffffffff0c0c7836 */ /* 0x000fce0000000000 */
[----:B------:R-:W4:Y:S08]  /*14f90*/  MUFU.TANH R41, R41 ;  /* 0x0000002900297308 */ /* 0x000f300000002400 */
[----:B------:R-:W-:Y:S08]  /*14fa0*/  MUFU.TANH R193, R193 ;  /* 0x000000c100c17308 */ /* 0x000ff00000002400 */
[----:B------:R-:W-:Y:S01]  /*14fb0*/  MUFU.TANH R233, R233 ;  /* 0x000000e900e97308 */ /* 0x000fe20000002400 */
[----:B-----5:R-:W-:-:S07]  /*14fc0*/  SHF.R.U32.HI R192, RZ, 0x7, R192 ;  /* 0x00000007ffc07819 */ /* 0x020fce00000116c0 */
        /* <DEDUP_REMOVED lines=17> */
[----:B------:R-:W-:Y:S01]  /*150e0*/  R2UR UR10, R8 ;  /* 0x00000000080a72ca */ /* 0x000fe200000e0000 */
[----:B------:R-:W5:Y:S01]  /*150f0*/  MUFU.TANH R181, R181 ;  /* 0x000000b500b57308 */ /* 0x000f620000002400 */
[----:B------:R-:W-:Y:S01]  /*15100*/  R2UR UR11, R9 ;  /* 0x00000000090b72ca */ /* 0x000fe200000e0000 */
[----:B------:R-:W-:Y:S01]  /*15110*/  FMUL.FTZ R77, R81, UR6 ;  /* 0x00000006514d7c20 */ /* 0x000fe20008410000 */
[----:B---3--:R-:W-:Y:S01]  /*15120*/  FMNMX.FTZ R9, R21, R34, !PT ;  /* 0x0000002215097209 */ /* 0x008fe20007810000 */
[----:B------:R-:W-:Y:S01]  /*15130*/  FMUL.FTZ R81, R85, UR6 ;  /* 0x0000000655517c20 */ /* 0x000fe20008410000 */
[----:B------:R-:W-:-:S02]  /*15140*/  IMAD.U32 R34, RZ, RZ, UR4 ;  /* 0x00000004ff227e24 */ /* 0x000fc4000f8e00ff */
[----:B------:R-:W-:Y:S01]  /*15150*/  FMUL.FTZ R85, R66, UR6 ;  /* 0x0000000642557c20 */ /* 0x000fe20008410000 */
[----:B0-----:R-:W-:Y:S01]  /*15160*/  FMNMX.FTZ R8, R26, R9, !PT ;  /* 0x000000091a087209 */ /* 0x001fe20007810000 */
[----:B------:R-:W0:Y:S03]  /*15170*/  MUFU.TANH R183, R183 ;  /* 0x000000b700b77308 */ /* 0x000e260000002400 */
[----:B-1----:R-:W-:-:S04]  /*15180*/  FMNMX.FTZ R9, R27, R8, !PT ;  /* 0x000000081b097209 */ /* 0x002fc80007810000 */
[----:B--2---:R-:W-:Y:S01]  /*15190*/  FMNMX.FTZ R9, R30, R9, !PT ;  /* 0x000000091e097209 */ /* 0x004fe20007810000 */
[----:B------:R-:W-:Y:S03]  /*151a0*/  MUFU.TANH R44, R44 ;  /* 0x0000002c002c7308 */ /* 0x000fe60000002400 */
[----:B----4-:R-:W-:-:S04]  /*151b0*/  FMNMX.FTZ R8, R32, R9, !PT ;  /* 0x0000000920087209 */ /* 0x010fc80007810000 */
[----:B------:R-:W-:Y:S01]  /*151c0*/  FMNMX.FTZ R8, R37, R8, !PT ;  /* 0x0000000825087209 */ /* 0x000fe20007810000 */
[----:B------:R-:W-:Y:S03]  /*151d0*/  MUFU.TANH R46, R46 ;  /* 0x0000002e002e7308 */ /* 0x000fe60000002400 */
[----:B------:R-:W-:-:S04]  /*151e0*/  FMNMX.FTZ R8, R41, R8, !PT ;  /* 0x0000000829087209 */ /* 0x000fc80007810000 */
[----:B-----5:R-:W-:Y:S01]  /*151f0*/  FMNMX.FTZ R8, R181, R8, !PT ;  /* 0x00000008b5087209 */ /* 0x020fe20007810000 */
[----:B------:R-:W-:Y:S03]  /*15200*/  MUFU.TANH R77, R77 ;  /* 0x0000004d004d7308 */ /* 0x000fe60000002400 */
[----:B0-----:R-:W-:-:S05]  /*15210*/  FMNMX.FTZ R8, R183, R8, !PT ;  /* 0x00000008b7087209 */ /* 0x001fca0007810000 */
        /* <DEDUP_REMOVED lines=21> */
[----:B------:R-:W-:-:S06]  /*15370*/  FMUL.FTZ R50, R78, UR6 ;  /* 0x000000064e327c20 */ /* 0x000fcc0008410000 */
[----:B------:R-:W0:Y:S08]  /*15380*/  MUFU.TANH R177, R177 ;  /* 0x000000b100b17308 */ /* 0x000e300000002400 */
[----:B------:R-:W1:Y:S08]  /*15390*/  MUFU.TANH R179, R179 ;  /* 0x000000b300b37308 */ /* 0x000e700000002400 */
[----:B------:R-:W-:Y:S01]  /*153a0*/  MUFU.TANH R48, R48 ;  /* 0x0000003000307308 */ /* 0x000fe20000002400 */
[----:B0-----:R-:W-:-:S07]  /*153b0*/  FMNMX.FTZ R8, R177, R8, !PT ;  /* 0x00000008b1087209 */ /* 0x001fce0007810000 */
[----:B------:R-:W-:Y:S01]  /*153c0*/  MUFU.TANH R49, R49 ;  /* 0x0000003100317308 */ /* 0x000fe20000002400 */
[----:B-1----:R-:W-:-:S04]  /*153d0*/  FMNMX.FTZ R8, R179, R8, !PT ;  /* 0x00000008b3087209 */ /* 0x002fc80007810000 */
        /* <DEDUP_REMOVED lines=11> */
[----:B------:R-:W-:-:S07]  /*15490*/  FMNMX.FTZ R8, R65, R8, !PT ;  /* 0x0000000841087209 */ /* 0x000fce0007810000 */
        /* <DEDUP_REMOVED lines=18> */
[----:B------:R-:W-:-:S03]  /*155c0*/  FMNMX.FTZ R8, R69, R8, !PT ;  /* 0x0000000845087209 */ /* 0x000fc60007810000 */
[----:B------:R-:W-:Y:S01]  /*155d0*/  MUFU.TANH R87, R87 ;  /* 0x0000005700577308 */ /* 0x000fe20000002400 */
[----:B-1----:R-:W-:-:S04]  /*155e0*/  FMNMX.FTZ R8, R175, R8, !PT ;  /* 0x00000008af087209 */ /* 0x002fc80007810000 */
[----:B------:R-:W-:Y:S01]  /*155f0*/  FMNMX.FTZ R9, R73, R8, !PT ;  /* 0x0000000849097209 */ /* 0x000fe20007810000 */
[----:B------:R-:W-:-:S03]  /*15600*/  VIADD R8, R6, 0x180 ;  /* 0x0000018006087836 */ /* 0x000fc60000000000 */
[----:B------:R-:W-:Y:S01]  /*15610*/  FMNMX.FTZ R35, R42, R9, !PT ;  /* 0x000000092a237209 */ /* 0x000fe20007810000 */
[----:B------:R-:W-:Y:S01]  /*15620*/  IMAD.MOV.U32 R9, RZ, RZ, 0x40000040 ;  /* 0x40000040ff097424 */ /* 0x000fe200078e00ff */
[----:B------:R-:W-:Y:S02]  /*15630*/  R2UR UR10, R8 ;  /* 0x00000000080a72ca */ /* 0x000fe400000e0000 */
[----:B------:R-:W-:Y:S02]  /*15640*/  FMNMX.FTZ R35, R44, R35, !PT ;  /* 0x000000232c237209 */ /* 0x000fe40007810000 */
[----:B------:R-:W-:Y:S02]  /*15650*/  R2UR UR11, R9 ;  /* 0x00000000090b72ca */ /* 0x000fe400000e0000 */
[----:B------:R-:W-:-:S04]  /*15660*/  FMNMX.FTZ R8, R46, R35, !PT ;  /* 0x000000232e087209 */ /* 0x000fc80007810000 */
[----:B------:R-:W-:-:S04]  /*15670*/  FMNMX.FTZ R9, R77, R8, !PT ;  /* 0x000000084d097209 */ /* 0x000fc80007810000 */
[----:B------:R-:W-:-:S03]  /*15680*/  FMNMX.FTZ R8, R48, R9, !PT ;  /* 0x0000000930087209 */ /* 0x000fc60007810000 */
[----:B------:R-:W-:Y:S01]  /*15690*/  HGMMA.64x128x16.F32.BF16 R88, R168, gdesc[UR8].tnspB, R88, gsb0 ;  /* 0x41e00008a8587df0 */ /* 0x000fe20008001858 */
[----:B------:R-:W-:-:S05]  /*156a0*/  FMNMX.FTZ R8, R81, R8, !PT ;  /* 0x0000000851087209 */ /* 0x000fca0007810000 */
[----:B------:R-:W0:Y:S02]  /*156b0*/  SHFL.BFLY PT, R9, R8, 0x2, 0x1f ;  /* 0x0c401f0008097f89 */ /* 0x000e2400000e0000 */
[----:B0-----:R-:W-:-:S05]  /*156c0*/  FMNMX.FTZ R9, R8, R9, !PT ;  /* 0x0000000908097209 */ /* 0x001fca0007810000 */
[----:B------:R-:W0:Y:S02]  /*156d0*/  SHFL.BFLY PT, R8, R9, 0x1, 0x1f ;  /* 0x0c201f0009087f89 */ /* 0x000e2400000e0000 */
[----:B0-----:R-:W-:Y:S01]  /*156e0*/  FMNMX.FTZ R35, R9, R8, !PT ;  /* 0x0000000809237209 */ /* 0x001fe20007810000 */
[----:B------:R-:W-:-:S04]  /*156f0*/  VIADD R8, R6, 0x200 ;  /* 0x0000020006087836 */ /* 0x000fc80000000000 */
[C---:B------:R-:W-:Y:S01]  /*15700*/  FADD.FTZ R9, -R35.reuse, R10 ;  /* 0x0000000a23097221 */ /* 0x040fe20000010100 */
[----:B------:R-:W-:Y:S01]  /*15710*/  R2UR UR10, R8 ;  /* 0x00000000080a72ca */ /* 0x000fe200000e0000 */
[-C--:B------:R-:W-:Y:S01]  /*15720*/  FMUL.FTZ R56, R35, R34.reuse ;  /* 0x0000002223387220 */ /* 0x080fe20000410000 */
[----:B------:R-:W-:Y:S01]  /*15730*/  FMNMX.FTZ R8, R14, R5, !PT ;  /* 0x000000050e087209 */ /* 0x000fe20007810000 */
[-C--:B------:R-:W-:Y:S01]  /*15740*/  FMUL.FTZ R10, R9, R34.reuse ;  /* 0x00000022090a7220 */ /* 0x080fe20000410000 */
[----:B------:R-:W-:Y:S02]  /*15750*/  IMAD.MOV.U32 R9, RZ, RZ, 0x40000040 ;  /* 0x40000040ff097424 */ /* 0x000fe400078e00ff */
[--C-:B------:R-:W-:Y:S01]  /*15760*/  FFMA.FTZ R180, R7, R34, -R56.reuse ;  /* 0x0000002207b47223 */ /* 0x100fe20000010838 */
[----:B------:R-:W-:Y:S01]  /*15770*/  FMNMX.FTZ R7, R15, R8, !PT ;  /* 0x000000080f077209 */ /* 0x000fe20007810000 */
[-CC-:B------:R-:W-:Y:S01]  /*15780*/  FFMA.FTZ R182, R20, R34.reuse, -R56.reuse ;  /* 0x0000002214b67223 */ /* 0x180fe20000010838 */
[-CC-:B------:R-:W-:Y:S01]  /*15790*/  FFMA.FTZ R172, R37, R34.reuse, -R56.reuse ;  /* 0x0000002225ac7223 */ /* 0x180fe20000010838 */
[----:B------:R-:W-:Y:S01]  /*157a0*/  R2UR UR11, R9 ;  /* 0x00000000090b72ca */ /* 0x000fe200000e0000 */
[----:B------:R-:W-:Y:S01]  /*157b0*/  IMAD.MOV.U32 R9, RZ, RZ, 0x40000040 ;  /* 0x40000040ff097424 */ /* 0x000fe200078e00ff */
[----:B------:R-:W-:Y:S01]  /*157c0*/  FMNMX.FTZ R8, R24, R7, !PT ;  /* 0x0000000718087209 */ /* 0x000fe20007810000 */
[-CC-:B------:R-:W-:Y:S01]  /*157d0*/  FFMA.FTZ R176, R26, R34.reuse, -R56.reuse ;  /* 0x000000221ab07223 */ /* 0x180fe20000010838 */
[-CC-:B------:R-:W-:Y:S01]  /*157e0*/  FFMA.FTZ R178, R30, R34.reuse, -R56.reuse ;  /* 0x000000221eb27223 */ /* 0x180fe20000010838 */
        /* <DEDUP_REMOVED lines=8> */
[--C-:B------:R-:W-:Y:S01]  /*15870*/  FFMA.FTZ R26, R42, R34, -R56.reuse ;  /* 0x000000222a1a7223 */ /* 0x100fe20000010838 */
        /* <DEDUP_REMOVED lines=9> */
[----:B------:R-:W1:Y:S01]  /*15910*/  MUFU.EX2 R180, R180 ;  /* 0x000000b400b47308 */ /* 0x000e620000000800 */
[----:B------:R-:W-:-:S04]  /*15920*/  FMNMX.FTZ R8, R45, R8, !PT ;  /* 0x000000082d087209 */ /* 0x000fc80007810000 */
[----:B------:R-:W-:-:S03]  /*15930*/  FMNMX.FTZ R8, R47, R8, !PT ;  /* 0x000000082f087209 */ /* 0x000fc60007810000 */
[----:B------:R-:W-:Y:S01]  /*15940*/  MUFU.EX2 R182, R182 ;  /* 0x000000b600b67308 */ /* 0x000fe20000000800 */
[----:B------:R-:W-:Y:S01]  /*15950*/  FMNMX.FTZ R8, R49, R8, !PT ;  /* 0x0000000831087209 */ /* 0x000fe20007810000 */
[----:B0-----:R-:W-:-:S03]  /*15960*/  FFMA.FTZ R3, R10, R3, R13 ;  /* 0x000000030a037223 */ /* 0x001fc6000001000d */
[----:B------:R-:W-:-:S03]  /*15970*/  FMNMX.FTZ R8, R51, R8, !PT ;  /* 0x0000000833087209 */ /* 0x000fc60007810000 */
[----:B------:R-:W-:Y:S01]  /*15980*/  MUFU.EX2 R21, R21 ;  /* 0x0000001500157308 */ /* 0x000fe20000000800 */
[----:B------:R-:W-:Y:S01]  /*15990*/  FMNMX.FTZ R8, R53, R8, !PT ;  /* 0x0000000835087209 */ /* 0x000fe20007810000 */
[C---:B-1----:R-:W-:Y:S01]  /*159a0*/  FADD.FTZ R3, R180.reuse, R3 ;  /* 0x00000003b4037221 */ /* 0x042fe20000010000 */
[----:B------:R-:W-:Y:S02]  /*159b0*/  F2FP.BF16.F32.PACK_AB R180, R180, R13 ;  /* 0x0000000db4b4723e */ /* 0x000fe400000010ff */
[----:B------:R-:W-:-:S03]  /*159c0*/  FMNMX.FTZ R8, R55, R8, !PT ;  /* 0x0000000837087209 */ /* 0x000fc60007810000 */
[----:B------:R-:W-:Y:S01]  /*159d0*/  MUFU.EX2 R176, R176 ;  /* 0x000000b000b07308 */ /* 0x000fe20000000800 */
[----:B------:R-:W-:-:S04]  /*159e0*/  FMNMX.FTZ R8, R57, R8, !PT ;  /* 0x0000000839087209 */ /* 0x000fc80007810000 */
[----:B------:R-:W-:Y:S01]  /*159f0*/  FMNMX.FTZ R20, R59, R8, !PT ;  /* 0x000000083b147209 */ /* 0x000fe20007810000 */
[----:B------:R-:W-:Y:S02]  /*15a00*/  VIADD R8, R6, 0x280 ;  /* 0x0000028006087836 */ /* 0x000fe40000000000 */
[----:B------:R-:W-:Y:S01]  /*15a10*/  MUFU.EX2 R178, R178 ;  /* 0x000000b200b27308 */ /* 0x000fe20000000800 */
[----:B------:R-:W-:Y:S01]  /*15a20*/  FMNMX.FTZ R20, R61, R20, !PT ;  /* 0x000000143d147209 */ /* 0x000fe20007810000 */
        /* <DEDUP_REMOVED lines=14> */
[----:B------:R-:W-:-:S02]  /*15b10*/  FFMA.FTZ R233, R237, R34, -R56 ;  /* 0x00000022ede97223 */ /* 0x000fc40000010838 */
[----:B------:R-:W-:Y:S01]  /*15b20*/  FMNMX.FTZ R20, R67, R20, !PT ;  /* 0x0000001443147209 */ /* 0x000fe20007810000 */
[----:B------:R-:W1:Y:S08]  /*15b30*/  MUFU.TANH R171, R171 ;  /* 0x000000ab00ab7308 */ /* 0x000e700000002400 */
[----:B------:R-:W-:Y:S01]  /*15b40*/  MUFU.EX2 R172, R172 ;  /* 0x000000ac00ac7308 */ /* 0x000fe20000000800 */
[----:B0-----:R-:W-:-:S04]  /*15b50*/  FMNMX.FTZ R20, R169, R20, !PT ;  /* 0x00000014a9147209 */ /* 0x001fc80007810000 */
[----:B------:R-:W-:-:S03]  /*15b60*/  FMNMX.FTZ R20, R71, R20, !PT ;  /* 0x0000001447147209 */ /* 0x000fc60007810000 */
[----:B------:R-:W-:Y:S01]  /*15b70*/  MUFU.EX2 R37, R37 ;  /* 0x0000002500257308 */ /* 0x000fe20000000800 */
[----:B-1----:R-:W-:-:S04]  /*15b80*/  FMNMX.FTZ R20, R171, R20, !PT ;  /* 0x00000014ab147209 */ /* 0x002fc80007810000 */
[----:B------:R-:W-:Y:S01]  /*15b90*/  FMNMX.FTZ R7, R75, R20, !PT ;  /* 0x000000144b077209 */ /* 0x000fe20007810000 */
[----:B------:R-:W-:Y:S02]  /*15ba0*/  FFMA.FTZ R20, R175, R34, -R56 ;  /* 0x00000022af147223 */ /* 0x000fe40000010838 */
        /* <DEDUP_REMOVED lines=14> */
[----:B0-----:R-:W-:Y:S01]  /*15c90*/  FMNMX.FTZ R7, R8, R7, !PT ;  /* 0x0000000708077209 */ /* 0x001fe20007810000 */
[----:B------:R-:W-:-:S06]  /*15ca0*/  VIADD R8, R6, 0x300 ;  /* 0x0000030006087836 */ /* 0x000fcc0000000000 */
        /* <DEDUP_REMOVED lines=8> */
[----:B------:R-:W0:Y:S01]  /*15d30*/  SHFL.BFLY PT, R36, R7, 0x1, 0x1f ;  /* 0x0c201f0007247f89 */ /* 0x000e2200000e0000 */
[-CC-:B------:R-:W-:Y:S01]  /*15d40*/  FFMA.FTZ R27, R32, R34.reuse, -R56.reuse ;  /* 0x00000022201b7223 */ /* 0x180fe20000010838 */
[-CC-:B------:R-:W-:Y:S01]  /*15d50*/  FFMA.FTZ R155, R183, R34.reuse, -R56.reuse ;  /* 0x00000022b79b7223 */ /* 0x180fe20000010838 */
[----:B------:R-:W-:Y:S01]  /*15d60*/  HGMMA.64x128x16.F32.BF16 R88, R156, gdesc[UR8].tnspB, R88, gsb0 ;  /* 0x41e000089c587df0 */ /* 0x000fe20008001858 */
[----:B------:R-:W-:Y:S01]  /*15d70*/  R2UR UR10, R8 ;  /* 0x00000000080a72ca */ /* 0x000fe200000e0000 */
[-CC-:B------:R-:W-:Y:S01]  /*15d80*/  FFMA.FTZ R152, R235, R34.reuse, -R56.reuse ;  /* 0x00000022eb987223 */ /* 0x180fe20000010838 */
[----:B------:R-:W-:Y:S01]  /*15d90*/  R2UR UR11, R9 ;  /* 0x00000000090b72ca */ /* 0x000fe200000e0000 */
[----:B------:R-:W-:Y:S01]  /*15da0*/  FFMA.FTZ R32, R48, R34, -R56 ;  /* 0x0000002230207223 */ /* 0x000fe20000010838 */
[----:B------:R-:W-:Y:S01]  /*15db0*/  VIADD R8, R6, 0x380 ;  /* 0x0000038006087836 */ /* 0x000fe20000000000 */
[----:B------:R-:W-:Y:S01]  /*15dc0*/  MUFU.EX2 R153, R153 ;  /* 0x0000009900997308 */ /* 0x000fe20000000800 */
[----:B------:R-:W-:Y:S01]  /*15dd0*/  FADD.FTZ R48, R182, R3 ;  /* 0x00000003b6307221 */ /* 0x000fe20000010000 */
[----:B------:R-:W-:-:S06]  /*15de0*/  F2FP.BF16.F32.PACK_AB R182, R21, R182 ;  /* 0x000000b615b6723e */ /* 0x000fcc00000010ff */
[----:B------:R-:W-:Y:S01]  /*15df0*/  MUFU.EX2 R27, R27 ;  /* 0x0000001b001b7308 */ /* 0x000fe20000000800 */
[----:B0-----:R-:W-:-:S07]  /*15e00*/  FMNMX.FTZ R7, R7, R36, !PT ;  /* 0x0000002407077209 */ /* 0x001fce0007810000 */
[----:B------:R-:W-:Y:S01]  /*15e10*/  MUFU.EX2 R155, R155 ;  /* 0x0000009b009b7308 */ /* 0x000fe20000000800 */
[C---:B------:R-:W-:Y:S01]  /*15e20*/  FADD.FTZ R9, -R7.reuse, R5 ;  /* 0x0000000507097221 */ /* 0x040fe20000010100 */
[----:B------:R-:W-:-:S03]  /*15e30*/  FMUL.FTZ R36, R7, R34 ;  /* 0x0000002207247220 */ /* 0x000fc60000410000 */
[-C--:B------:R-:W-:Y:S01]  /*15e40*/  FMUL.FTZ R9, R9, R34.reuse ;  /* 0x0000002209097220 */ /* 0x080fe20000410000 */
[-CC-:B------:R-:W-:Y:S01]  /*15e50*/  FFMA.FTZ R14, R14, R34.reuse, -R36.reuse ;  /* 0x000000220e0e7223 */ /* 0x180fe20000010824 */
[-CC-:B------:R-:W-:Y:S01]  /*15e60*/  FFMA.FTZ R181, R15, R34.reuse, -R36.reuse ;  /* 0x000000220fb57223 */ /* 0x180fe20000010824 */
[-CC-:B------:R-:W-:Y:S01]  /*15e70*/  FFMA.FTZ R183, R24, R34.reuse, -R36.reuse ;  /* 0x0000002218b77223 */ /* 0x180fe20000010824 */
[-C--:B------:R-:W-:Y:S01]  /*15e80*/  FFMA.FTZ R24, R25, R34.reuse, -R36 ;  /* 0x0000002219187223 */ /* 0x080fe20000010824 */
[----:B------:R-:W-:Y:S02]  /*15e90*/  @!P1 IMAD R25, R184, 0x8, R2 ;  /* 0x00000008b8199824 */ /* 0x000fe400078e0202 */
[-CC-:B------:R-:W-:Y:S01]  /*15ea0*/  FFMA.FTZ R177, R28, R34.reuse, -R36.reuse ;  /* 0x000000221cb17223 */ /* 0x180fe20000010824 */
[----:B------:R-:W-:Y:S01]  /*15eb0*/  MUFU.EX2 R14, R14 ;  /* 0x0000000e000e7308 */ /* 0x000fe20000000800 */
[----:B------:R-:W-:Y:S01]  /*15ec0*/  FFMA.FTZ R28, R29, R34, -R36 ;  /* 0x000000221d1c7223 */ /* 0x000fe20000010824 */
[----:B------:R-:W-:-:S02]  /*15ed0*/  @!P1 VIADD R29, R25, 0x28840 ;  /* 0x00028840191d9836 */ /* 0x000fc40000000000 */
[-CC-:B------:R-:W-:Y:S01]  /*15ee0*/  FFMA.FTZ R179, R31, R34.reuse, -R36.reuse ;  /* 0x000000221fb37223 */ /* 0x180fe20000010824 */
[----:B------:R-:W-:Y:S01]  /*15ef0*/  IADD3 R31, -R192, 0xb, RZ ;  /* 0x0000000bc01f7810 */ /* 0x000fe20007ffe1ff */
[-CC-:B------:R-:W-:Y:S01]  /*15f00*/  FFMA.FTZ R175, R45, R34.reuse, -R36.reuse ;  /* 0x000000222daf7223 */ /* 0x180fe20000010824 */
[-CC-:B------:R-:W-:Y:S01]  /*15f10*/  FFMA.FTZ R42, R47, R34.reuse, -R36.reuse ;  /* 0x000000222f2a7223 */ /* 0x180fe20000010824 */
[----:B------:R-:W-:Y:S01]  /*15f20*/  @!P1 PRMT R29, RZ, 0x654, R29 ;  /* 0x00000654ff1d9816 */ /* 0x000fe2000000001d */
        /* <DEDUP_REMOVED lines=12> */
[----:B------:R-:W-:-:S04]  /*15ff0*/  FFMA.FTZ R54, R54, R34, -R36 ;  /* 0x0000002236367223 */ /* 0x000fc80000010824 */
        /* <DEDUP_REMOVED lines=19> */
[-CC-:B------:R-:W-:Y:S01]  /*16130*/  FFMA.FTZ R73, R44, R34.reuse, -R56.reuse ;  /* 0x000000222c497223 */ /* 0x180fe20000010838 */
[-C--:B------:R-:W-:Y:S01]  /*16140*/  FFMA.FTZ R56, R81, R34.reuse, -R56 ;  /* 0x0000002251387223 */ /* 0x080fe20000010838 */
[----:B------:R-:W-:Y:S01]  /*16150*/  R2UR UR10, R8 ;  /* 0x00000000080a72ca */ /* 0x000fe200000e0000 */
[----:B------:R0:W1:Y:S01]  /*16160*/  MUFU.EX2 R81, R9 ;  /* 0x0000000900517308 */ /* 0x0000620000000800 */
[-CC-:B------:R-:W-:Y:S01]  /*16170*/  FFMA.FTZ R38, R33, R34.reuse, -R36.reuse ;  /* 0x0000002221267223 */ /* 0x180fe20000010824 */
[-CC-:B------:R-:W-:Y:S01]  /*16180*/  FFMA.FTZ R173, R39, R34.reuse, -R36.reuse ;  /* 0x0000002227ad7223 */ /* 0x180fe20000010824 */
[-CC-:B------:R-:W-:Y:S01]  /*16190*/  FFMA.FTZ R40, R43, R34.reuse, -R36.reuse ;  /* 0x000000222b287223 */ /* 0x180fe20000010824 */
[-CC-:B------:R-:W-:Y:S01]  /*161a0*/  FFMA.FTZ R44, R51, R34.reuse, -R36.reuse ;  /* 0x00000022332c7223 */ /* 0x180fe20000010824 */
[----:B------:R-:W-:-:S03]  /*161b0*/  FFMA.FTZ R8, R57, R34, -R36 ;  /* 0x0000002239087223 */ /* 0x000fc60000010824 */
[----:B------:R-:W-:Y:S01]  /*161c0*/  MUFU.EX2 R38, R38 ;  /* 0x0000002600267308 */ /* 0x000fe20000000800 */
[----:B0-----:R-:W-:-:S05]  /*161d0*/  IMAD.MOV.U32 R9, RZ, RZ, 0x40000040 ;  /* 0x40000040ff097424 */ /* 0x001fca00078e00ff */
[----:B------:R-:W-:Y:S01]  /*161e0*/  R2UR UR11, R9 ;  /* 0x00000000090b72ca */ /* 0x000fe200000e0000 */
[----:B------:R-:W-:Y:S01]  /*161f0*/  FFMA.FTZ R9, R55, R34, -R36 ;  /* 0x0000002237097223 */ /* 0x000fe20000010824 */
[----:B------:R-:W-:Y:S01]  /*16200*/  MUFU.EX2 R173, R173 ;  /* 0x000000ad00ad7308 */ /* 0x000fe20000000800 */
[----:B-1----:R-:W-:-:S04]  /*16210*/  FFMA.FTZ R46, R81, R0, R14 ;  /* 0x00000000512e7223 */ /* 0x002fc8000001000e */
[C---:B------:R-:W-:Y:S01]  /*16220*/  FADD.FTZ R46, R181.reuse, R46 ;  /* 0x0000002eb52e7221 */ /* 0x040fe20000010000 */
[----:B------:R-:W-:Y:S02]  /*16230*/  F2FP.BF16.F32.PACK_AB R181, R181, R14 ;  /* 0x0000000eb5b5723e */ /* 0x000fe400000010ff */
[----:B------:R-:W-:Y:S08]  /*16240*/  MUFU.EX2 R5, R56 ;  /* 0x0000003800057308 */ /* 0x000ff00000000800 */
[----:B------:R-:W-:Y:S08]  /*16250*/  MUFU.EX2 R40, R40 ;  /* 0x0000002800287308 */ /* 0x000ff00000000800 */
[----:B------:R-:W-:Y:S08]  /*16260*/  MUFU.EX2 R44, R44 ;  /* 0x0000002c002c7308 */ /* 0x000ff00000000800 */
[----:B------:R-:W0:Y:S08]  /*16270*/  MUFU.EX2 R9, R9 ;  /* 0x0000000900097308 */ /* 0x000e300000000800 */
[----:B------:R-:W-:Y:S08]  /*16280*/  MUFU.EX2 R8, R8 ;  /* 0x0000000800087308 */ /* 0x000ff00000000800 */
[----:B------:R-:W-:Y:S08]  /*16290*/  MUFU.EX2 R0, R61 ;  /* 0x0000003d00007308 */ /* 0x000ff00000000800 */
[----:B------:R-:W-:Y:S08]  /*162a0*/  MUFU.EX2 R157, R157 ;  /* 0x0000009d009d7308 */ /* 0x000ff00000000800 */
[----:B------:R-:W-:Y:S08]  /*162b0*/  MUFU.EX2 R3, R3 ;  /* 0x0000000300037308 */ /* 0x000ff00000000800 */
[----:B------:R-:W-:Y:S08]  /*162c0*/  MUFU.EX2 R156, R156 ;  /* 0x0000009c009c7308 */ /* 0x000ff00000000800 */
[----:B------:R-:W-:Y:S08]  /*162d0*/  MUFU.EX2 R158, R158 ;  /* 0x0000009e009e7308 */ /* 0x000ff00000000800 */
[----:B------:R-:W-:Y:S08]  /*162e0*/  MUFU.EX2 R159, R159 ;  /* 0x0000009f009f7308 */ /* 0x000ff00000000800 */
[----:B------:R-:W1:Y:S08]  /*162f0*/  MUFU.EX2 R69, R69 ;  /* 0x0000004500457308 */ /* 0x000e700000000800 */
[----:B------:R-:W-:Y:S08]  /*16300*/  MUFU.EX2 R50, R50 ;  /* 0x0000003200327308 */ /* 0x000ff00000000800 */
[----:B------:R-:W2:Y:S08]  /*16310*/  MUFU.EX2 R73, R73 ;  /* 0x0000004900497308 */ /* 0x000eb00000000800 */
[----:B------:R-:W3:Y:S01]  /*16320*/  MUFU.EX2 R79, R79 ;  /* 0x0000004f004f7308 */ /* 0x000ee20000000800 */
[----:B------:R-:W-:-:S02]  /*16330*/  WARPGROUP.DEPBAR.LE gsb0, 0x0 ;  /* 0x00008000000079c5 */ /* 0x000fc40000010000 */
[----:B------:R-:W-:Y:S01]  /*16340*/  WARPGROUP.ARRIVE ;  /* 0x00000000000079c5 */ /* 0x000fe20000000000 */
[----:B------:R-:W-:Y:S01]  /*16350*/  FFMA.FTZ R161, R171, R34, -R36 ;  /* 0x00000022aba17223 */ /* 0x000fe20000010824 */
[----:B0-----:R-:W-:-:S03]  /*16360*/  F2FP.BF16.F32.PACK_AB R171, R9, R6 ;  /* 0x0000000609ab723e */ /* 0x001fc600000010ff */
[----:B------:R-:W-:Y:S01]  /*16370*/  MUFU.EX2 R52, R52 ;  /* 0x0000003400347308 */ /* 0x000fe20000000800 */
[----:B-1----:R-:W-:Y:S01]  /*16380*/  F2FP.BF16.F32.PACK_AB R160, R69, R20 ;  /* 0x0000001445a0723e */ /* 0x002fe200000010ff */
[----:B------:R-:W-:Y:S01]  /*16390*/  HGMMA.64x128x16.F32.BF16 R88, R164, gdesc[UR8].tnspB, R88, gsb0 ;  /* 0x41e00008a4587df0 */ /* 0x000fe20008001858 */
[----:B--2---:R-:W-:-:S05]  /*163a0*/  F2FP.BF16.F32.PACK_AB R162, R73, R26 ;  /* 0x0000001a49a2723e */ /* 0x004fca00000010ff */
[----:B------:R-:W-:Y:S01]  /*163b0*/  MUFU.EX2 R161, R161 ;  /* 0x000000a100a17308 */ /* 0x000fe20000000800 */
[----:B---3--:R-:W-:-:S07]  /*163c0*/  F2FP.BF16.F32.PACK_AB R163, R79, R50 ;  /* 0x000000324fa3723e */ /* 0x008fce00000010ff */
[----:B------:R-:W-:Y:S08]  /*163d0*/  MUFU.EX2 R83, R83 ;  /* 0x0000005300537308 */ /* 0x000ff00000000800 */
[----:B------:R-:W0:Y:S08]  /*163e0*/  MUFU.EX2 R32, R32 ;  /* 0x0000002000207308 */ /* 0x000e300000000800 */
[----:B------:R-:W-:Y:S01]  /*163f0*/  MUFU.EX2 R54, R54 ;  /* 0x0000003600367308 */ /* 0x000fe20000000800 */
[----:B------:R-:W-:-:S02]  /*16400*/  WARPGROUP.DEPBAR.LE gsb0, 0x0 ;  /* 0x00008000000079c5 */ /* 0x000fc40000010000 */
[----:B------:R1:W-:Y:S06]  /*16410*/  BAR.ARV R31, 0x100 ;  /* 0x0004001f0000751d */ /* 0x0003ec0000002000 */
[----:B------:R2:W-:Y:S01]  /*16420*/  @!P1 SYNCS.ARRIVE.TRANS64.RED.A1T0 RZ, [R29+URZ], RZ ;  /* 0x000000ff1dff99a7 */ /* 0x0005e2000810043f */
[----:B0-----:R-:W-:Y:S01]  /*16430*/  F2FP.BF16.F32.PACK_AB R166, R5, R32 ;  /* 0x0000002005a6723e */ /* 0x001fe200000010ff */
[-C--:B------:R-:W-:Y:S01]  /*16440*/  FMUL.FTZ R88, R88, R10.reuse ;  /* 0x0000000a58587220 */ /* 0x080fe20000410000 */
[-C--:B------:R-:W-:Y:S01]  /*16450*/  FMUL.FTZ R89, R89, R10.reuse ;  /* 0x0000000a59597220 */ /* 0x080fe20000410000 */
[-C--:B------:R-:W-:Y:S01]  /*16460*/  FMUL.FTZ R92, R92, R10.reuse ;  /* 0x0000000a5c5c7220 */ /* 0x080fe20000410000 */
[-C--:B------:R-:W-:Y:S01]  /*16470*/  FMUL.FTZ R93, R93, R10.reuse ;  /* 0x0000000a5d5d7220 */ /* 0x080fe20000410000 */
[-C--:B------:R-:W-:Y:S01]  /*16480*/  FMUL.FTZ R96, R96, R10.reuse ;  /* 0x0000000a60607220 */ /* 0x080fe20000410000 */
[----:B------:R-:W-:Y:S01]  /*16490*/  FMUL.FTZ R97, R97, R10 ;  /* 0x0000000a61617220 */ /* 0x000fe20000410000 */
[----:B--2---:R-:W-:-:S02]  /*164a0*/  @!P1 IMAD R29, R11, 0x8, R2 ;  /* 0x000000080b1d9824 */ /* 0x004fc400078e0202 */
[----:B------:R-:W-:Y:S01]  /*164b0*/  FADD.FTZ R11, R183, R46 ;  /* 0x0000002eb70b7221 */ /* 0x000fe20000010000 */
[----:B------:R-:W-:Y:S01]  /*164c0*/  F2FP.BF16.F32.PACK_AB R183, R24, R183 ;  /* 0x000000b718b7723e */ /* 0x000fe200000010ff */
[----:B------:R-:W-:Y:S01]  /*164d0*/  FMUL.FTZ R100, R100, R10 ;  /* 0x0000000a64647220 */ /* 0x000fe20000410000 */
[----:B------:R-:W-:Y:S02]  /*164e0*/  @!P1 VIADD R29, R29, 0x28860 ;  /* 0x000288601d1d9836 */ /* 0x000fe40000000000 */
[----:B------:R-:W-:Y:S01]  /*164f0*/  FADD.FTZ R46, R24, R11 ;  /* 0x0000000b182e7221 */ /* 0x000fe20000010000 */
[----:B------:R-:W-:Y:S01]  /*16500*/  FFMA.FTZ R11, R85, R34, -R36 ;  /* 0x00000022550b7223 */ /* 0x000fe20000010824 */
[-C--:B------:R-:W-:Y:S01]  /*16510*/  FMUL.FTZ R101, R101, R10.reuse ;  /* 0x0000000a65657220 */ /* 0x080fe20000410000 */
[-C--:B------:R-:W-:Y:S01]  /*16520*/  FMUL.FTZ R104, R104, R10.reuse ;  /* 0x0000000a68687220 */ /* 0x080fe20000410000 */
[----:B-1----:R-:W-:Y:S01]  /*16530*/  @!P1 PRMT R31, RZ, 0x654, R29 ;  /* 0x00000654ff1f9816 */ /* 0x002fe2000000001d */
[----:B------:R-:W-:Y:S01]  /*16540*/  FADD.FTZ R29, R21, R48 ;  /* 0x00000030151d7221 */ /* 0x000fe20000010000 */
[----:B------:R-:W-:Y:S01]  /*16550*/  FMUL.FTZ R105, R105, R10 ;  /* 0x0000000a69697220 */ /* 0x000fe20000410000 */
[----:B------:R-:W-:Y:S01]  /*16560*/  MUFU.EX2 R11, R11 ;  /* 0x0000000b000b7308 */ /* 0x000fe20000000800 */
[----:B------:R0:W-:Y:S01]  /*16570*/  @!P1 SYNCS.ARRIVE.TRANS64.RED.A1T0 RZ, [R31+URZ], RZ ;  /* 0x000000ff1fff99a7 */ /* 0x0001e2000810043f */
[----:B------:R-:W-:Y:S01]  /*16580*/  FADD.FTZ R48, R176, R29 ;  /* 0x0000001db0307221 */ /* 0x000fe20000010000 */
[----:B------:R-:W-:Y:S01]  /*16590*/  FADD.FTZ R29, R177, R46 ;  /* 0x0000002eb11d7221 */ /* 0x000fe20000010000 */
[--C-:B------:R-:W-:Y:S01]  /*165a0*/  FFMA.FTZ R46, R67, R34, -R36.reuse ;  /* 0x00000022432e7223 */ /* 0x100fe20000010824 */
[----:B------:R-:W-:Y:S01]  /*165b0*/  F2FP.BF16.F32.PACK_AB R177, R28, R177 ;  /* 0x000000b11cb1723e */ /* 0x000fe200000010ff */
[----:B------:R-:W-:Y:S01]  /*165c0*/  FMUL.FTZ R108, R108, R10 ;  /* 0x0000000a6c6c7220 */ /* 0x000fe20000410000 */
[----:B------:R-:W-:Y:S01]  /*165d0*/  FADD.FTZ R56, R28, R29 ;  /* 0x0000001d1c387221 */ /* 0x000fe20000010000 */
[-C--:B------:R-:W-:Y:S01]  /*165e0*/  FFMA.FTZ R29, R169, R34.reuse, -R36 ;  /* 0x00000022a91d7223 */ /* 0x080fe20000010824 */
[----:B0-----:R-:W-:Y:S01]  /*165f0*/  FADD.FTZ R31, R153, R48 ;  /* 0x00000030991f7221 */ /* 0x001fe20000010000 */
[----:B------:R-:W0:Y:S01]  /*16600*/  MUFU.EX2 R46, R46 ;  /* 0x0000002e002e7308 */ /* 0x000e220000000800 */
[----:B------:R-:W-:Y:S01]  /*16610*/  FFMA.FTZ R48, R71, R34, -R36 ;  /* 0x0000002247307223 */ /* 0x000fe20000010824 */
[----:B------:R-:W-:Y:S01]  /*16620*/  F2FP.BF16.F32.PACK_AB R169, R44, R15 ;  /* 0x0000000f2ca9723e */ /* 0x000fe200000010ff */
[----:B------:R-:W-:Y:S01]  /*16630*/  FADD.FTZ R58, R178, R31 ;  /* 0x0000001fb23a7221 */ /* 0x000fe20000010000 */
[----:B------:R-:W-:Y:S01]  /*16640*/  FADD.FTZ R31, R179, R56 ;  /* 0x00000038b31f7221 */ /* 0x000fe20000010000 */
[----:B------:R-:W-:Y:S01]  /*16650*/  F2FP.BF16.F32.PACK_AB R176, R153, R176 ;  /* 0x000000b099b0723e */ /* 0x000fe200000010ff */
[----:B------:R-:W-:Y:S01]  /*16660*/  FFMA.FTZ R36, R87, R34, -R36 ;  /* 0x0000002257247223 */ /* 0x000fe20000010824 */
[----:B------:R-:W-:Y:S01]  /*16670*/  FADD.FTZ R33, R27, R58 ;  /* 0x0000003a1b217221 */ /* 0x000fe20000010000 */
[----:B------:R-:W-:Y:S01]  /*16680*/  FADD.FTZ R56, R38, R31 ;  /* 0x0000001f26387221 */ /* 0x000fe20000010000 */
[----:B------:R-:W1:Y:S01]  /*16690*/  MUFU.EX2 R29, R29 ;  /* 0x0000001d001d7308 */ /* 0x000e620000000800 */
[----:B------:R-:W-:Y:S01]  /*166a0*/  F2FP.BF16.F32.PACK_AB R153, R25, R8 ;  /* 0x000000081999723e */ /* 0x000fe200000010ff */
        /* <DEDUP_REMOVED lines=10> */
[C---:B------:R-:W-:Y:S01]  /*16750*/  F2FP.BF16.F32.PACK_AB R174, R155.reuse, R174 ;  /* 0x000000ae9bae723e */ /* 0x040fe200000010ff */
[----:B------:R-:W-:Y:S01]  /*16760*/  FMUL.FTZ R116, R116, R10 ;  /* 0x0000000a74747220 */ /* 0x000fe20000410000 */
[----:B------:R-:W-:Y:S01]  /*16770*/  FADD.FTZ R33, R155, R58 ;  /* 0x0000003a9b217221 */ /* 0x000fe20000010000 */
[----:B------:R-:W-:Y:S01]  /*16780*/  FADD.FTZ R56, R42, R31 ;  /* 0x0000001f2a387221 */ /* 0x000fe20000010000 */
[----:B------:R-:W-:Y:S01]  /*16790*/  F2FP.BF16.F32.PACK_AB R155, R3, R0 ;  /* 0x00000000039b723e */ /* 0x000fe200000010ff */
[----:B------:R-:W-:Y:S01]  /*167a0*/  MUFU.EX2 R36, R36 ;  /* 0x0000002400247308 */ /* 0x000fe20000000800 */
        /* <DEDUP_REMOVED lines=14> */
[----:B------:R-:W3:Y:S01]  /*16890*/  MUFU.EX2 R14, R75 ;  /* 0x0000004b000e7308 */ /* 0x000ee20000000800 */
        /* <DEDUP_REMOVED lines=26> */
[----:B-1----:R-:W-:Y:S01]  /*16a40*/  FADD.FTZ R9, R29, R24 ;  /* 0x000000181d097221 */ /* 0x002fe20000010000 */
[C---:B------:R-:W-:Y:S01]  /*16a50*/  F2FP.BF16.F32.PACK_AB R158, R159.reuse, R158 ;  /* 0x0000009e9f9e723e */ /* 0x040fe200000010ff */
[-C--:B------:R-:W-:Y:S01]  /*16a60*/  FMUL.FTZ R90, R90, R81.reuse ;  /* 0x000000515a5a7220 */ /* 0x080fe20000410000 */
[----:B------:R-:W-:Y:S01]  /*16a70*/  FADD.FTZ R13, R159, R28 ;  /* 0x0000001c9f0d7221 */ /* 0x000fe20000010000 */
[----:B--2---:R-:W-:Y:S01]  /*16a80*/  FADD.FTZ R6, R48, R9 ;  /* 0x0000000930067221 */ /* 0x004fe20000010000 */
[----:B------:R-:W-:Y:S01]  /*16a90*/  F2FP.BF16.F32.PACK_AB R178, R27, R178 ;  /* 0x000000b21bb2723e */ /* 0x000fe200000010ff */
[----:B------:R-:W-:Y:S01]  /*16aa0*/  FMUL.FTZ R91, R91, R81 ;  /* 0x000000515b5b7220 */ /* 0x000fe20000410000 */
[----:B------:R-:W-:Y:S01]  /*16ab0*/  FADD.FTZ R8, R20, R13 ;  /* 0x0000000d14087221 */ /* 0x000fe20000010000 */
[----:B------:R-:W-:Y:S01]  /*16ac0*/  FADD.FTZ R9, R161, R6 ;  /* 0x00000006a1097221 */ /* 0x000fe20000010000 */
[----:B------:R-:W-:Y:S01]  /*16ad0*/  F2FP.BF16.F32.PACK_AB R179, R38, R179 ;  /* 0x000000b326b3723e */ /* 0x000fe200000010ff */
[-C--:B------:R-:W-:Y:S01]  /*16ae0*/  FMUL.FTZ R94, R94, R81.reuse ;  /* 0x000000515e5e7220 */ /* 0x080fe20000410000 */
[----:B------:R-:W-:Y:S01]  /*16af0*/  FADD.FTZ R3, R69, R8 ;  /* 0x0000000845037221 */ /* 0x000fe20000010000 */
[----:B---3--:R-:W-:Y:S01]  /*16b00*/  FADD.FTZ R9, R14, R9 ;  /* 0x000000090e097221 */ /* 0x008fe20000010000 */
        /* <DEDUP_REMOVED lines=23> */
[----:B------:R-:W-:Y:S01]  /*16c80*/  F2FP.BF16.F32.PACK_AB R156, R65, R156 ;  /* 0x0000009c419c723e */ /* 0x000fe200000010ff */
[----:B------:R-:W-:Y:S01]  /*16c90*/  FADD.FTZ R0, R36, R9 ;  /* 0x0000000924007221 */ /* 0x000fe20000010000 */
        /* <DEDUP_REMOVED lines=33> */
.L_x_2877:
[----:B------:R-:W-:Y:S05]  /*16eb0*/  WARPSYNC.ALL ;  /* 0x0000000000007948 */ /* 0x000fea0003800000 */
[----:B------:R-:W-:Y:S06]  /*16ec0*/  BAR.ARV 0x8, 0x180 ;  /* 0x0206000000007b1d */ /* 0x000fec0000002000 */
[----:B------:R-:W-:Y:S05]  /*16ed0*/  @!P0 BRA `(.L_x_2888) ;  /* 0x0000000000048947 */ /* 0x000fea0003800000 */
[----:B------:R-:W-:Y:S01]  /*16ee0*/  BPT.TRAP 0x1 ;  /* 0x000000040000795c */ /* 0x000fe20000300000 */
.L_x_2888:
[----:B------:R-:W-:Y:S01]  /*16ef0*/  IMAD R11, R184, 0x8, R2 ;  /* 0x00000008b80b7824 */ /* 0x000fe200078e0202 */
[----:B------:R-:W-:-:S04]  /*16f00*/  SHF.L.U32 R4, R186, 0x1f, RZ ;  /* 0x0000001fba047819 */ /* 0x000fc800000006ff */
[----:B------:R0:W1:Y:S01]  /*16f10*/  SYNCS.PHASECHK.TRANS64.TRYWAIT P2, [R11+URZ+0x28850], R4 ;  /* 0x028850040b0075a7 */ /* 0x000062000804017f */
[----:B------:R-:W-:Y:S05]  /*16f20*/  @!P0 BRA `(.L_x_2889) ;  /* 0x0000000000048947 */ /* 0x000fea0003800000 */
[----:B------:R-:W-:Y:S01]  /*16f30*/  BPT.TRAP 0x1 ;  /* 0x000000040000795c */ /* 0x000fe20000300000 */
.L_x_2889:
[----:B------:R-:W-:-:S05]  /*16f40*/  VIADD R2, R2, 0x400 ;  /* 0x0000040002027836 */ /* 0x000fca0000000000 */
[----:B------:R-:W-:-:S04]  /*16f50*/  SHF.R.U32.HI R2, RZ, 0x4, R2 ;  /* 0x00000004ff027819 */ /* 0x000fc80000011602 */
[----:B------:R-:W-:-:S04]  /*16f60*/  LOP3.LUT R2, R2, 0x3fff, RZ, 0xc0, !PT ;  /* 0x00003fff02027812 */ /* 0x000fc800078ec0ff */
[----:B------:R-:W-:Y:S01]  /*16f70*/  LOP3.LUT R5, R2, 0x4000000, RZ, 0xfc, !PT ;  /* 0x0400000002057812 */ /* 0x000fe200078efcff */
[----:B-1----:R-:W-:Y:S06]  /*16f80*/  @P2 BRA `(.L_x_2890) ;  /* 0x0000000000082947 */ /* 0x002fec0003800000 */
[----:B------:R-:W1:Y:S02]  /*16f90*/  SYNCS.PHASECHK.TRANS64.TRYWAIT P0, [R11+URZ+0x28850], R4 ;  /* 0x028850040b0075a7 */ /* 0x000e64000800017f */
[----:B-1----:R-:W-:Y:S05]  /*16fa0*/  @!P0 BRA `(.L_x_2891) ;  /* 0x000000b400b88947 */ /* 0x002fea0003800000 */
.L_x_2890:
        /* <DEDUP_REMOVED lines=10> */
[----:B------:R-:W-:Y:S02]  /*17050*/  VIADD R184, R184, 0x1 ;  /* 0x00000001b8b87836 */ /* 0x000fe40000000000 */
[----:B------:R-:W-:Y:S02]  /*17060*/  @!P1 VIADD R10, R11, 0x28860 ;  /* 0x000288600b0a9836 */ /* 0x000fe40000000000 */
[----:B------:R-:W-:Y:S01]  /*17070*/  VIADD R214, R214, 0x1 ;  /* 0x00000001d6d67836 */ /* 0x000fe20000000000 */
[----:B------:R-:W-:Y:S02]  /*17080*/  ISETP.NE.AND P0, PT, R184, 0x2, PT ;  /* 0x00000002b800780c */ /* 0x000fe40003f05270 */
[----:B------:R-:W-:Y:S01]  /*17090*/  @!P1 PRMT R10, RZ, 0x654, R10 ;  /* 0x00000654ff0a9816 */ /* 0x000fe2000000000a */
        /* <DEDUP_REMOVED lines=65> */
[----:B------:R-:W-:-:S03]  /*174b0*/  @P2 FFMA.FTZ R3, R2, R35, R9 ;  /* 0x0000002302032223 */ /* 0x000fc60000010009 */
        /* <DEDUP_REMOVED lines=40> */
[----:B------:R-:W-:Y:S01]  /*17740*/  PLOP3.LUT P1, PT, PT, PT, PT, 0x8, 0x0 ;  /* 0x000000000000781c */ /* 0x000fe20003f2e170 */
        /* <DEDUP_REMOVED lines=31> */
[----:B------:R-:W-:-:S07]  /*17940*/  FMUL.FTZ R151, R151, R4 ;  /* 0x0000000497977220 */ /* 0x000fce0000410000 */
.L_x_2808:
        /* <DEDUP_REMOVED lines=13> */
[----:B------:R-:W-:Y:S01]  /*17a20*/  F2FP.BF16.F32.PACK_AB R10, R93, R10 ;  /* 0x0000000a5d0a723e */ /* 0x000fe200000010ff */
[----:B------:R-:W-:Y:S01]  /*17a30*/  IMAD.MOV.U32 R48, RZ, RZ, RZ ;  /* 0x000000ffff307224 */ /* 0x000fe200078e00ff */
[----:B------:R-:W-:Y:S02]  /*17a40*/  F2FP.BF16.F32.PACK_AB R11, R11, R94 ;  /* 0x0000005e0b0b723e */ /* 0x000fe400000010ff */
[----:B------:R-:W-:Y:S01]  /*17a50*/  F2FP.BF16.F32.PACK_AB R34, R133, R34 ;  /* 0x000000228522723e */ /* 0x000fe200000010ff */
[----:B------:R-:W-:Y:S01]  /*17a60*/  ULDC.64 UR4, c[0x0][0xc00] ;  /* 0x0003000000047ab9 */ /* 0x000fe20000000a00 */
[----:B------:R-:W-:Y:S01]  /*17a70*/  F2FP.BF16.F32.PACK_AB R36, R137, R36 ;  /* 0x000000248924723e */ /* 0x000fe200000010ff */
[----:B------:R-:W3:Y:S01]  /*17a80*/  LDC R55, c[0x0][0xbe8] ;  /* 0x0002fa00ff377b82 */ /* 0x000ee20000000800 */
[----:B------:R-:W-:-:S02]  /*17a90*/  F2FP.BF16.F32.PACK_AB R38, R141, R38 ;  /* 0x000000268d26723e */ /* 0x000fc400000010ff */
        /* <DEDUP_REMOVED lines=8> */
[C---:B------:R-:W-:Y:S02]  /*17b20*/  IADD3 R53, P5, R8.reuse, 0x4060, RZ ;  /* 0x0000406008357810 */ /* 0x040fe40007fbe0ff */
[----:B------:R-:W-:Y:S01]  /*17b30*/  IADD3 R45, P1, R8, 0x60, RZ ;  /* 0x00000060082d7810 */ /* 0x000fe20007f3e0ff */
[----:B------:R-:W-:Y:S01]  /*17b40*/  IMAD.X R7, RZ, RZ, R9, P0 ;  /* 0x000000ffff077224 */ /* 0x000fe200000e0609 */
[----:B-1----:R-:W-:-:S02]  /*17b50*/  LOP3.LUT R28, R53, 0x380, RZ, 0xc0, !PT ;  /* 0x00000380351c7812 */ /* 0x002fc400078ec0ff */
[----:B------:R-:W-:Y:S01]  /*17b60*/  SHF.R.U64 R33, R33, 0x3, RZ ;  /* 0x0000000321217819 */ /* 0x000fe200000012ff */
[--C-:B------:R-:W-:Y:S01]  /*17b70*/  IMAD.X R13, RZ, RZ, R9.reuse, P1 ;  /* 0x000000ffff0d7224 */ /* 0x100fe200008e0609 */
[----:B------:R-:W-:Y:S02]  /*17b80*/  LOP3.LUT R4, R41, 0x380, RZ, 0xc0, !PT ;  /* 0x0000038029047812 */ /* 0x000fe400078ec0ff */
[----:B------:R-:W-:Y:S02]  /*17b90*/  LOP3.LUT R6, R43, 0x380, RZ, 0xc0, !PT ;  /* 0x000003802b067812 */ /* 0x000fe400078ec0ff */
[C---:B------:R-:W-:Y:S02]  /*17ba0*/  IADD3 R47, P2, R8.reuse, 0x4000, RZ ;  /* 0x00004000082f7810 */ /* 0x040fe40007f5e0ff */
[C---:B------:R-:W-:Y:S02]  /*17bb0*/  IADD3 R49, P3, R8.reuse, 0x4020, RZ ;  /* 0x0000402008317810 */ /* 0x040fe40007f7e0ff */
[----:B------:R-:W-:Y:S01]  /*17bc0*/  IADD3 R51, P4, R8, 0x4040, RZ ;  /* 0x0000404008337810 */ /* 0x000fe20007f9e0ff */
[--C-:B------:R-:W-:Y:S01]  /*17bd0*/  IMAD.X R15, RZ, RZ, R9.reuse, P2 ;  /* 0x000000ffff0f7224 */ /* 0x100fe200010e0609 */
[----:B------:R-:W-:Y:S01]  /*17be0*/  SHF.R.U64 R28, R28, 0x3, RZ ;  /* 0x000000031c1c7819 */ /* 0x000fe200000012ff */
[--C-:B------:R-:W-:Y:S01]  /*17bf0*/  IMAD.X R25, RZ, RZ, R9.reuse, P3 ;  /* 0x000000ffff197224 */ /* 0x100fe200018e0609 */
[----:B------:R-:W-:Y:S01]  /*17c00*/  LOP3.LUT R12, R45, 0x380, RZ, 0xc0, !PT ;  /* 0x000003802d0c7812 */ /* 0x000fe200078ec0ff */
[--C-:B------:R-:W-:Y:S01]  /*17c10*/  IMAD.X R27, RZ, RZ, R9.reuse, P4 ;  /* 0x000000ffff1b7224 */ /* 0x100fe200020e0609 */
[----:B------:R-:W-:Y:S01]  /*17c20*/  LOP3.LUT R8, R33, R8, RZ, 0x3c, !PT ;  /* 0x0000000821087212 */ /* 0x000fe200078e3cff */
[----:B------:R-:W-:Y:S01]  /*17c30*/  IMAD.X R33, RZ, RZ, R9, P5 ;  /* 0x000000ffff217224 */ /* 0x000fe200028e0609 */
[----:B------:R-:W-:-:S02]  /*17c40*/  SHF.R.U64 R4, R4, 0x3, RZ ;  /* 0x0000000304047819 */ /* 0x000fc400000012ff */
[----:B------:R-:W-:Y:S02]  /*17c50*/  SHF.R.U64 R6, R6, 0x3, RZ ;  /* 0x0000000306067819 */ /* 0x000fe400000012ff */
[----:B------:R-:W-:Y:S02]  /*17c60*/  LOP3.LUT R14, R47, 0x380, RZ, 0xc0, !PT ;  /* 0x000003802f0e7812 */ /* 0x000fe400078ec0ff */
[----:B------:R-:W-:Y:S02]  /*17c70*/  LOP3.LUT R32, R28, R53, RZ, 0x3c, !PT ;  /* 0x000000351c207212 */ /* 0x000fe400078e3cff */
[----:B------:R-:W-:Y:S02]  /*17c80*/  SHF.R.U64 R12, R12, 0x3, RZ ;  /* 0x000000030c0c7819 */ /* 0x000fe400000012ff */
[----:B------:R-:W-:Y:S02]  /*17c90*/  LOP3.LUT R24, R49, 0x380, RZ, 0xc0, !PT ;  /* 0x0000038031187812 */ /* 0x000fe400078ec0ff */
[----:B------:R-:W-:-:S02]  /*17ca0*/  LOP3.LUT R26, R51, 0x380, RZ, 0xc0, !PT ;  /* 0x00000380331a7812 */ /* 0x000fc400078ec0ff */
[----:B------:R-:W-:Y:S02]  /*17cb0*/  MOV R28, R8 ;  /* 0x00000008001c7202 */ /* 0x000fe40000000f00 */
[----:B------:R-:W-:Y:S02]  /*17cc0*/  LOP3.LUT R4, R4, R41, RZ, 0x3c, !PT ;  /* 0x0000002904047212 */ /* 0x000fe400078e3cff */
[----:B------:R-:W-:Y:S02]  /*17cd0*/  LOP3.LUT R6, R6, R43, RZ, 0x3c, !PT ;  /* 0x0000002b06067212 */ /* 0x000fe400078e3cff */
[----:B------:R-:W-:Y:S02]  /*17ce0*/  F2FP.BF16.F32.PACK_AB R8, R89, R88 ;  /* 0x000000585908723e */ /* 0x000fe400000010ff */
[----:B------:R-:W-:Y:S02]  /*17cf0*/  F2FP.BF16.F32.PACK_AB R9, R91, R90 ;  /* 0x0000005a5b09723e */ /* 0x000fe400000010ff */
[----:B------:R-:W-:-:S02]  /*17d00*/  SHF.R.U64 R14, R14, 0x3, RZ ;  /* 0x000000030e0e7819 */ /* 0x000fc400000012ff */
[----:B------:R-:W-:Y:S01]  /*17d10*/  LOP3.LUT R12, R12, R45, RZ, 0x3c, !PT ;  /* 0x0000002d0c0c7212 */ /* 0x000fe200078e3cff */
[----:B------:R1:W-:Y:S01]  /*17d20*/  STSM.16.M88.4 [R28], R8 ;  /* 0x000000081c007844 */ /* 0x0003e20000000200 */
[----:B------:R-:W-:Y:S02]  /*17d30*/  SHF.R.U64 R24, R24, 0x3, RZ ;  /* 0x0000000318187819 */ /* 0x000fe400000012ff */
[----:B------:R-:W-:Y:S02]  /*17d40*/  SHF.R.U64 R26, R26, 0x3, RZ ;  /* 0x000000031a1a7819 */ /* 0x000fe400000012ff */
[----:B------:R-:W-:Y:S02]  /*17d50*/  MOV R45, R4 ;  /* 0x00000004002d7202 */ /* 0x000fe40000000f00 */
[----:B------:R-:W-:Y:S02]  /*17d60*/  MOV R44, R6 ;  /* 0x00000006002c7202 */ /* 0x000fe40000000f00 */
[----:B------:R-:W-:-:S02]  /*17d70*/  F2FP.BF16.F32.PACK_AB R4, R97, R96 ;  /* 0x000000606104723e */ /* 0x000fc400000010ff */
[----:B------:R-:W-:Y:S02]  /*17d80*/  F2FP.BF16.F32.PACK_AB R5, R99, R98 ;  /* 0x000000626305723e */ /* 0x000fe400000010ff */
[----:B------:R-:W-:Y:S02]  /*17d90*/  F2FP.BF16.F32.PACK_AB R6, R101, R100 ;  /* 0x000000646506723e */ /* 0x000fe400000010ff */
[----:B------:R-:W-:Y:S02]  /*17da0*/  F2FP.BF16.F32.PACK_AB R7, R103, R102 ;  /* 0x000000666707723e */ /* 0x000fe400000010ff */
[----:B------:R-:W-:Y:S02]  /*17db0*/  LOP3.LUT R14, R14, R47, RZ, 0x3c, !PT ;  /* 0x0000002f0e0e7212 */ /* 0x000fe400078e3cff */
[----:B-1----:R-:W-:Y:S01]  /*17dc0*/  F2FP.BF16.F32.PACK_AB R8, R105, R104 ;  /* 0x000000686908723e */ /* 0x002fe200000010ff */
[----:B------:R-:W-:Y:S01]  /*17dd0*/  STSM.16.M88.4 [R45], R4 ;  /* 0x000000042d007844 */ /* 0x000fe20000000200 */
[----:B------:R-:W-:-:S02]  /*17de0*/  F2FP.BF16.F32.PACK_AB R9, R107, R106 ;  /* 0x0000006a6b09723e */ /* 0x000fc400000010ff */
[----:B------:R-:W-:Y:S02]  /*17df0*/  F2FP.BF16.F32.PACK_AB R10, R109, R108 ;  /* 0x0000006c6d0a723e */ /* 0x000fe400000010ff */
[----:B------:R-:W-:Y:S02]  /*17e00*/  F2FP.BF16.F32.PACK_AB R11, R111, R110 ;  /* 0x0000006e6f0b723e */ /* 0x000fe400000010ff */
[----:B------:R-:W-:Y:S02]  /*17e10*/  LOP3.LUT R24, R24, R49, RZ, 0x3c, !PT ;  /* 0x0000003118187212 */ /* 0x000fe400078e3cff */
[----:B------:R-:W-:Y:S01]  /*17e20*/  LOP3.LUT R26, R26, R51, RZ, 0x3c, !PT ;  /* 0x000000331a1a7212 */ /* 0x000fe200078e3cff */
[----:B------:R1:W-:Y:S01]  /*17e30*/  STSM.16.M88.4 [R44], R8 ;  /* 0x000000082c007844 */ /* 0x0003e20000000200 */
[----:B------:R-:W-:Y:S02]  /*17e40*/  MOV R43, R12 ;  /* 0x0000000c002b7202 */ /* 0x000fe40000000f00 */
        /* <DEDUP_REMOVED lines=9> */
[----:B------:R-:W-:Y:S01]  /*17ee0*/  STSM.16.M88.4 [R43], R12 ;  /* 0x0000000c2b007844 */ /* 0x000fe20000000200 */
[----:B------:R-:W-:Y:S02]  /*17ef0*/  F2FP.BF16.F32.PACK_AB R25, R123, R122 ;  /* 0x0000007a7b19723e */ /* 0x000fe400000010ff */
[----:B------:R-:W-:Y:S02]  /*17f00*/  F2FP.BF16.F32.PACK_AB R26, R125, R124 ;  /* 0x0000007c7d1a723e */ /* 0x000fe400000010ff */
[----:B------:R-:W-:Y:S02]  /*17f10*/  F2FP.BF16.F32.PACK_AB R27, R127, R126 ;  /* 0x0000007e7f1b723e */ /* 0x000fe400000010ff */
[----:B------:R-:W-:-:S02]  /*17f20*/  F2FP.BF16.F32.PACK_AB R32, R35, R128 ;  /* 0x000000802320723e */ /* 0x000fc400000010ff */
[----:B------:R-:W-:Y:S01]  /*17f30*/  ISETP.NE.U32.AND P0, PT, RZ, UR4, PT ;  /* 0x00000004ff007c0c */ /* 0x000fe2000bf05070 */
[----:B------:R-:W-:Y:S01]  /*17f40*/  STSM.16.M88.4 [R42], R24 ;  /* 0x000000182a007844 */ /* 0x000fe20000000200 */
[----:B-1----:R-:W-:Y:S02]  /*17f50*/  IADD3 R8, P1, R208, UR4, RZ ;  /* 0x00000004d0087c10 */ /* 0x002fe4000ff3e0ff */
[----:B------:R-:W-:Y:S02]  /*17f60*/  F2FP.BF16.F32.PACK_AB R33, R131, R130 ;  /* 0x000000828321723e */ /* 0x000fe400000010ff */
[----:B------:R-:W-:Y:S02]  /*17f70*/  F2FP.BF16.F32.PACK_AB R35, R135, R134 ;  /* 0x000000868723723e */ /* 0x000fe400000010ff */
[----:B------:R-:W-:Y:S02]  /*17f80*/  F2FP.BF16.F32.PACK_AB R37, R139, R138 ;  /* 0x0000008a8b25723e */ /* 0x000fe400000010ff */
[----:B------:R-:W-:Y:S01]  /*17f90*/  F2FP.BF16.F32.PACK_AB R4, R145, R144 ;  /* 0x000000909104723e */ /* 0x000fe200000010ff */
[----:B------:R-:W-:Y:S01]  /*17fa0*/  STSM.16.M88.4 [R41], R32 ;  /* 0x0000002029007844 */ /* 0x000fe20000000200 */
[----:B------:R-:W-:-:S02]  /*17fb0*/  F2FP.BF16.F32.PACK_AB R5, R147, R146 ;  /* 0x000000929305723e */ /* 0x000fc400000010ff */
[----:B------:R-:W-:Y:S01]  /*17fc0*/  F2FP.BF16.F32.PACK_AB R6, R149, R148 ;  /* 0x000000949506723e */ /* 0x000fe200000010ff */
[----:B------:R-:W-:Y:S01]  /*17fd0*/  STSM.16.M88.4 [R40], R36 ;  /* 0x0000002428007844 */ /* 0x000fe20000000200 */
[----:B------:R-:W-:Y:S02]  /*17fe0*/  F2FP.BF16.F32.PACK_AB R7, R151, R150 ;  /* 0x000000969707723e */ /* 0x000fe400000010ff */
[----:B------:R-:W-:Y:S02]  /*17ff0*/  ISETP.NE.AND.EX P0, PT, RZ, UR5, PT, P0 ;  /* 0x00000005ff007c0c */ /* 0x000fe4000bf05300 */
[----:B------:R-:W-:Y:S01]  /*18000*/  IADD3.X R9, R209, UR5, RZ, P1, !PT ;  /* 0x00000005d1097c10 */ /* 0x000fe20008ffe4ff */
[----:B------:R-:W-:Y:S01]  /*18010*/  ULDC.64 UR4, c[0x0][0xc08] ;  /* 0x0003020000047ab9 */ /* 0x000fe20000000a00 */
[----:B------:R1:W-:Y:S01]  /*18020*/  STSM.16.M88.4 [R28], R4 ;  /* 0x000000041c007844 */ /* 0x0003e20000000200 */
[----:B------:R-:W-:Y:S01]  /*18030*/  BAR.SYNC.DEFER_BLOCKING 0x1, 0x100 ;  /* 0x0044000000007b1d */ /* 0x000fe20000010000 */
[----:B------:R-:W-:-:S04]  /*18040*/  ISETP.NE.U32.AND P2, PT, RZ, UR4, PT ;  /* 0x00000004ff007c0c */ /* 0x000fc8000bf45070 */
[----:B------:R-:W-:-:S13]  /*18050*/  ISETP.NE.AND.EX P2, PT, RZ, UR5, PT, P2 ;  /* 0x00000005ff007c0c */ /* 0x000fda000bf45320 */
[----:B------:R-:W-:Y:S01]  /*18060*/  @P2 IADD3 R208, P3, R208, UR4, RZ ;  /* 0x00000004d0d02c10 */ /* 0x000fe2000ff7e0ff */
[----:B------:R-:W-:Y:S02]  /*18070*/  ULDC UR4, c[0x0][0xa88] ;  /* 0x0002a20000047ab9 */ /* 0x000fe40000000800 */
[----:B-1----:R-:W-:Y:S01]  /*18080*/  IMAD.U32 R6, RZ, RZ, UR4 ;  /* 0x00000004ff067e24 */ /* 0x002fe2000f8e00ff */
[----:B------:R-:W-:Y:S01]  /*18090*/  @P2 IADD3.X R209, R209, UR5, RZ, P3, !PT ;  /* 0x00000005d1d12c10 */ /* 0x000fe20009ffe4ff */
[----:B------:R1:W5:Y:S01]  /*180a0*/  @P0 LDG.E R48, desc[UR40][R8.64] ;  /* 0x0000002808300981 */ /* 0x000362000c1e1900 */
[----:B---3--:R-:W-:Y:S01]  /*180b0*/  ISETP.NE.AND P1, PT, R55, 0x1, PT ;  /* 0x000000013700780c */ /* 0x008fe20003f25270 */
[----:B------:R-:W-:Y:S02]  /*180c0*/  IMAD.IADD R13, R204, 0x1, R191 ;  /* 0x00000001cc0d7824 */ /* 0x000fe400078e02bf */
        /* <DEDUP_REMOVED lines=8> */
.L_x_2894:
[----:B------:R-:W-:Y:S01]  /*18150*/  SHF.R.S32.HI R28, RZ, 0x1f, R207 ;  /* 0x0000001fff1c7819 */ /* 0x000fe200000114cf */
[----:B--2---:R-:W-:Y:S01]  /*18160*/  @P1 IMAD.HI.U32 R4, R13, R10, RZ ;  /* 0x0000000a0d041227 */ /* 0x004fe200078e00ff */
[----:B------:R-:W-:Y:S01]  /*18170*/  ULDC.64 UR4, c[0x0][0xb90] ;  /* 0x0002e40000047ab9 */ /* 0x000fe20000000a00 */
[----:B-----5:R-:W-:Y:S02]  /*18180*/  SHF.R.S32.HI R49, RZ, 0x1f, R48 ;  /* 0x0000001fff317819 */ /* 0x020fe40000011430 */
[----:B------:R-:W-:Y:S01]  /*18190*/  IMAD R8, R28, UR4, RZ ;  /* 0x000000041c087c24 */ /* 0x000fe2000f8e02ff */
[----:B------:R-:W-:Y:S01]  /*181a0*/  SEL R217, R217, RZ, !P0 ;  /* 0x000000ffd9d97207 */ /* 0x000fe20004000000 */
[----:B------:R-:W-:Y:S01]  /*181b0*/  IMAD.MOV.U32 R7, RZ, RZ, R13 ;  /* 0x000000ffff077224 */ /* 0x000fe200078e000d */
[----:B---3--:R-:W-:Y:S01]  /*181c0*/  @P1 SHF.R.U32.HI R7, RZ, R11, R4 ;  /* 0x0000000bff071219 */ /* 0x008fe20000011604 */
[----:B------:R-:W-:Y:S01]  /*181d0*/  IMAD.WIDE.U32 R4, R207, UR4, R48 ;  /* 0x00000004cf047c25 */ /* 0x000fe2000f8e0030 */
[----:B------:R-:W-:-:S03]  /*181e0*/  SEL R57, R210, RZ, !P0 ;  /* 0x000000ffd2397207 */ /* 0x000fc60004000000 */
[----:B------:R-:W-:Y:S01]  /*181f0*/  IMAD R9, R207, UR5, R8 ;  /* 0x00000005cf097c24 */ /* 0x000fe2000f8e0208 */
[----:B------:R-:W-:Y:S01]  /*18200*/  ULDC.64 UR4, c[0x0][0xb98] ;  /* 0x0002e60000047ab9 */ /* 0x000fe20000000a00 */
[----:B------:R-:W-:Y:S02]  /*18210*/  IMAD.MOV R8, RZ, RZ, -R7 ;  /* 0x000000ffff087224 */ /* 0x000fe400078e0a07 */
[----:B------:R-:W-:Y:S02]  /*18220*/  IMAD.IADD R5, R5, 0x1, R9 ;  /* 0x0000000105057824 */ /* 0x000fe400078e0209 */
[----:B------:R-:W-:Y:S02]  /*18230*/  IMAD R9, R55, R8, R13 ;  /* 0x0000000837097224 */ /* 0x000fe400078e020d */
[----:B------:R-:W-:Y:S02]  /*18240*/  IMAD.IADD R11, R16, 0x1, R227 ;  /* 0x00000001100b7824 */ /* 0x000fe400078e02e3 */
        /* <DEDUP_REMOVED lines=57> */
[----:B------:R-:W-:Y:S01]  /*185e0*/  IMAD R3, R49, UR4, RZ ;  /* 0x0000000431037c24 */ /* 0x000fe2000f8e02ff */
[----:B------:R-:W-:Y:S01]  /*185f0*/  SHF.R.U64 R7, R7, 0x3, RZ ;  /* 0x0000000307077819 */ /* 0x000fe200000012ff */
[----:B--2---:R2:W-:Y:S01]  /*18600*/  @!P0 ST.E desc[UR40][R52.64], R0 ;  /* 0x0000000034008985 */ /* 0x0045e2000c101928 */
[----:B------:R-:W-:Y:S02]  /*18610*/  SHF.R.U64 R4, R4, 0x3, RZ ;  /* 0x0000000304047819 */ /* 0x000fe400000012ff */
[----:B------:R-:W-:Y:S02]  /*18620*/  SHF.R.U64 R36, R36, 0x3, RZ ;  /* 0x0000000324247819 */ /* 0x000fe400000012ff */
[----:B------:R-:W3:Y:S01]  /*18630*/  @P1 LDC R49, c[0x0][0xbf0] ;  /* 0x0002fc00ff311b82 */ /* 0x000ee20000000800 */
[----:B------:R-:W-:Y:S01]  /*18640*/  SHF.R.U64 R40, R40, 0x3, RZ ;  /* 0x0000000328287819 */ /* 0x000fe200000012ff */
[----:B------:R-:W-:Y:S01]  /*18650*/  IMAD R3, R48, UR5, R3 ;  /* 0x0000000530037c24 */ /* 0x000fe2000f8e0203 */
[----:B------:R-:W-:Y:S01]  /*18660*/  LOP3.LUT R20, R7, R20, RZ, 0x3c, !PT ;  /* 0x0000001407147212 */ /* 0x000fe200078e3cff */
[----:B------:R-:W5:Y:S01]  /*18670*/  LD.E.128 R8, desc[UR40][R8.64] ;  /* 0x0000002808087980 */ /* 0x000f62000c101d00 */
        /* <DEDUP_REMOVED lines=21> */
[----:B-1----:R-:W-:Y:S01]  /*187d0*/  @P1 IMAD.HI.U32 R0, R48, R51, RZ ;  /* 0x0000003330001227 */ /* 0x002fe200078e00ff */
[----:B------:R-:W-:Y:S01]  /*187e0*/  @!PT LDS RZ, [RZ] ;  /* 0x00000000fffff984 */ /* 0x000fe20000000800 */
[----:B------:R-:W-:Y:S01]  /*187f0*/  @!PT LDS RZ, [RZ] ;  /* 0x00000000fffff984 */ /* 0x000fe20000000800 */
[----:B------:R-:W-:Y:S01]  /*18800*/  @!PT LDS RZ, [RZ] ;  /* 0x00000000fffff984 */ /* 0x000fe20000000800 */
[----:B------:R-:W-:Y:S01]  /*18810*/  @!PT LDS RZ, [RZ] ;  /* 0x00000000fffff984 */ /* 0x000fe20000000800 */
[----:B------:R1:W-:Y:S06]  /*18820*/  MEMBAR.ALL.CTA ;  /* 0x0000000000007992 */ /* 0x0003ec0000008000 */
[----:B-1----:R-:W1:Y:S01]  /*18830*/  FENCE.VIEW.ASYNC.S ;  /* 0x00000000000073c6 */ /* 0x002e620000000000 */
[----:B------:R-:W-:Y:S02]  /*18840*/  IMAD.IADD R21, R21, 0x1, R3 ;  /* 0x0000000115157824 */ /* 0x000fe400078e0203 */
[----:B------:R-:W-:Y:S01]  /*18850*/  IMAD.MOV.U32 R3, RZ, RZ, R48 ;  /* 0x000000ffff037224 */ /* 0x000fe200078e0030 */
[----:B---3--:R-:W-:Y:S01]  /*18860*/  @P1 SHF.R.U32.HI R3, RZ, R49, R0 ;  /* 0x00000031ff031219 */ /* 0x008fe20000011600 */
[----:B------:R-:W-:-:S02]  /*18870*/  IMAD R28, R217, UR4, RZ ;  /* 0x00000004d91c7c24 */ /* 0x000fc4000f8e02ff */
        /* <DEDUP_REMOVED lines=14> */
[----:B------:R-:W-:Y:S02]  /*18960*/  IMAD R28, R0, UR4, RZ ;  /* 0x00000004001c7c24 */ /* 0x000fe4000f8e02ff */
[----:B------:R-:W-:-:S02]  /*18970*/  VIADD R0, R50, 0x20 ;  /* 0x0000002032007836 */ /* 0x000fc40000000000 */
[C---:B------:R-:W-:Y:S02]  /*18980*/  IMAD R51, R49.reuse, UR5, R28 ;  /* 0x0000000531337c24 */ /* 0x040fe4000f8e021c */
[----:B------:R-:W-:Y:S01]  /*18990*/  IMAD.WIDE.U32 R20, R49, UR4, R20 ;  /* 0x0000000431147c25 */ /* 0x000fe2000f8e0014 */
[-C--:B------:R-:W-:Y:S01]  /*189a0*/  ISETP.GE.AND P0, PT, R0, R59.reuse, PT ;  /* 0x0000003b0000720c */ /* 0x080fe20003f06270 */
[----:B------:R-:W-:Y:S01]  /*189b0*/  ULDC.64 UR4, c[0x0][0xa80] ;  /* 0x0002a00000047ab9 */ /* 0x000fe20000000a00 */
[----:B------:R-:W-:Y:S01]  /*189c0*/  ISETP.GE.AND P2, PT, R50, R59, PT ;  /* 0x0000003b3200720c */ /* 0x000fe20003f46270 */
[----:B------:R-:W-:Y:S02]  /*189d0*/  VIADD R0, R2, 0x28820 ;  /* 0x0002882002007836 */ /* 0x000fe40000000000 */
[----:B------:R-:W-:Y:S01]  /*189e0*/  VIADD R3, R50, 0x40 ;  /* 0x0000004032037836 */ /* 0x000fe20000000000 */
[----:B------:R-:W-:Y:S01]  /*189f0*/  LEA R28, P3, R20, UR4, 0x1 ;  /* 0x00000004141c7c11 */ /* 0x000fe2000f8608ff */
[----:B------:R-:W-:Y:S01]  /*18a00*/  IMAD.IADD R21, R21, 0x1, R51 ;  /* 0x0000000115157824 */ /* 0x000fe200078e0233 */
[----:B------:R-:W-:-:S02]  /*18a10*/  PRMT R0, RZ, 0x654, R0 ;  /* 0x00000654ff007816 */ /* 0x000fc40000000000 */
[----:B------:R-:W-:Y:S02]  /*18a20*/  ISETP.GE.AND P1, PT, R3, R59, PT ;  /* 0x0000003b0300720c */ /* 0x000fe40003f26270 */
[----:B------:R-:W-:Y:S01]  /*18a30*/  LEA.HI.X R3, R20, UR5, R21, 0x1, P3 ;  /* 0x0000000514037c11 */ /* 0x000fe200098f0c15 */
[----:B-1----:R1:W-:Y:S01]  /*18a40*/  SYNCS.ARRIVE.TRANS64.RED.A1T0 RZ, [R0+URZ], RZ ;  /* 0x000000ff00ff79a7 */ /* 0x0023e2000810043f */
[----:B------:R2:W3:Y:S01]  /*18a50*/  SHFL.IDX PT, R48, R28, RZ, 0x181f ;  /* 0x00181fff1c307589 */ /* 0x0004e200000e0000 */
[----:B------:R-:W-:Y:S03]  /*18a60*/  BSSY B1, `(.L_x_2895) ;  /* 0x000000c000017945 */ /* 0x000fe60003800000 */
[----:B-1----:R2:W1:Y:S01]  /*18a70*/  SHFL.IDX PT, R0, R3, RZ, 0x181f ;  /* 0x00181fff03007589 */ /* 0x00246200000e0000 */
[----:B------:R-:W-:Y:S05]  /*18a80*/  @P2 BRA `(.L_x_2896) ;  /* 0x0000000000242947 */ /* 0x000fea0003800000 */
[----:B------:R-:W-:Y:S02]  /*18a90*/  ULDC UR4, c[0x0][0xac8] ;  /* 0x0002b20000047ab9 */ /* 0x000fe40000000800 */
[----:B------:R-:W-:Y:S02]  /*18aa0*/  ISETP.GE.AND P2, PT, R16, UR4, PT ;  /* 0x0000000410007c0c */ /* 0x000fe4000bf46270 */
[----:B------:R-:W-:-:S11]  /*18ab0*/  ISETP.GE.AND P3, PT, R187, UR4, PT ;  /* 0x00000004bb007c0c */ /* 0x000fd6000bf66270 */
[CC--:B---3--:R-:W-:Y:S02]  /*18ac0*/  @!P2 LEA R20, P4, R16.reuse, R48.reuse, 0x1 ;  /* 0x000000301014a211 */ /* 0x0c8fe400078808ff */
[C---:B------:R-:W-:Y:S02]  /*18ad0*/  @!P3 LEA R48, P5, R187.reuse, R48, 0x1 ;  /* 0x00000030bb30b211 */ /* 0x040fe400078a08ff */
[-C--:B-1----:R-:W-:Y:S02]  /*18ae0*/  @!P2 LEA.HI.X R21, R16, R0.reuse, R17, 0x1, P4 ;  /* 0x000000001015a211 */ /* 0x082fe400020f0c11 */
[----:B------:R-:W-:-:S03]  /*18af0*/  @!P3 LEA.HI.X R49, R187, R0, R215, 0x1, P5 ;  /* 0x00000000bb31b211 */ /* 0x000fc600028f0cd7 */
[----:B-----5:R4:W-:Y:S04]  /*18b00*/  @!P2 ST.E.128 desc[UR40][R20.64], R4 ;  /* 0x000000041400a985 */ /* 0x0209e8000c101d28 */
[----:B------:R4:W-:Y:S02]  /*18b10*/  @!P3 ST.E.128 desc[UR40][R48.64], R32 ;  /* 0x000000203000b985 */ /* 0x0009e4000c101d28 */
.L_x_2896:
[----:B------:R-:W-:Y:S05]  /*18b20*/  BSYNC B1 ;  /* 0x0000000000017941 */ /* 0x000fea0003800000 */
.L_x_2895:
[----:B-1----:R1:W0:Y:S01]  /*18b30*/  SHFL.IDX PT, R0, R3, 0x1, 0x181f ;  /* 0x00381f0003007f89 */ /* 0x00222200000e0000 */
[----:B------:R-:W-:Y:S03]  /*18b40*/  BSSY B1, `(.L_x_2897) ;  /* 0x000000c000017945 */ /* 0x000fe60003800000 */
[----:B----45:R1:W4:Y:S01]  /*18b50*/  SHFL.IDX PT, R6, R28, 0x1, 0x181f ;  /* 0x00381f001c067f89 */ /* 0x03032200000e0000 */
[----:B------:R-:W-:Y:S05]  /*18b60*/  @P0 BRA `(.L_x_2898) ;  /* 0x0000000000240947 */ /* 0x000fea0003800000 */
[----:B------:R-:W-:Y:S02]  /*18b70*/  ULDC UR4, c[0x0][0xac8] ;  /* 0x0002b20000047ab9 */ /* 0x000fe40000000800 */
[----:B------:R-:W-:Y:S02]  /*18b80*/  ISETP.GE.AND P3, PT, R16, UR4, PT ;  /* 0x0000000410007c0c */ /* 0x000fe4000bf66270 */
[----:B------:R-:W-:-:S11]  /*18b90*/  ISETP.GE.AND P4, PT, R187, UR4, PT ;  /* 0x00000004bb007c0c */ /* 0x000fd6000bf86270 */
[CC--:B----4-:R-:W-:Y:S02]  /*18ba0*/  @!P3 LEA R4, P0, R16.reuse, R6.reuse, 0x1 ;  /* 0x000000061004b211 */ /* 0x0d0fe400078008ff */
[C---:B------:R-:W-:Y:S02]  /*18bb0*/  @!P4 LEA R6, P2, R187.reuse, R6, 0x1 ;  /* 0x00000006bb06c211 */ /* 0x040fe400078408ff */
[-C--:B0-----:R-:W-:Y:S02]  /*18bc0*/  @!P3 LEA.HI.X R5, R16, R0.reuse, R17, 0x1, P0 ;  /* 0x000000001005b211 */ /* 0x081fe400000f0c11 */
[----:B------:R-:W-:-:S03]  /*18bd0*/  @!P4 LEA.HI.X R7, R187, R0, R215, 0x1, P2 ;  /* 0x00000000bb07c211 */ /* 0x000fc600010f0cd7 */
[----:B------:R0:W-:Y:S04]  /*18be0*/  @!P3 ST.E.128 desc[UR40][R4.64], R8 ;  /* 0x000000080400b985 */ /* 0x0001e8000c101d28 */
[----:B------:R0:W-:Y:S02]  /*18bf0*/  @!P4 ST.E.128 desc[UR40][R6.64], R36 ;  /* 0x000000240600c985 */ /* 0x0001e4000c101d28 */
.L_x_2898:
[----:B------:R-:W-:Y:S05]  /*18c00*/  BSYNC B1 ;  /* 0x0000000000017941 */ /* 0x000fea0003800000 */
.L_x_2897:
[----:B0-----:R0:W0:Y:S01]  /*18c10*/  SHFL.IDX PT, R0, R3, 0x2, 0x181f ;  /* 0x00581f0003007f89 */ /* 0x00102200000e0000 */
[----:B------:R-:W-:Y:S03]  /*18c20*/  BSSY B1, `(.L_x_2899) ;  /* 0x000000c000017945 */ /* 0x000fe60003800000 */
[----:B----4-:R4:W0:Y:S01]  /*18c30*/  SHFL.IDX PT, R6, R28, 0x2, 0x181f ;  /* 0x00581f001c067f89 */ /* 0x01082200000e0000 */
[----:B------:R-:W-:Y:S05]  /*18c40*/  @P1 BRA `(.L_x_2900) ;  /* 0x0000000000241947 */ /* 0x000fea0003800000 */
[----:B------:R-:W-:Y:S02]  /*18c50*/  ULDC UR4, c[0x0][0xac8] ;  /* 0x0002b20000047ab9 */ /* 0x000fe40000000800 */
[----:B------:R-:W-:Y:S02]  /*18c60*/  ISETP.GE.AND P2, PT, R16, UR4, PT ;  /* 0x0000000410007c0c */ /* 0x000fe4000bf46270 */
[----:B------:R-:W-:-:S11]  /*18c70*/  ISETP.GE.AND P3, PT, R187, UR4, PT ;  /* 0x00000004bb007c0c */ /* 0x000fd6000bf66270 */
[CC--:B0-----:R-:W-:Y:S02]  /*18c80*/  @!P2 LEA R4, P0, R16.reuse, R6.reuse, 0x1 ;  /* 0x000000061004a211 */ /* 0x0c1fe400078008ff */
[C---:B------:R-:W-:Y:S02]  /*18c90*/  @!P3 LEA R6, P1, R187.reuse, R6, 0x1 ;  /* 0x00000006bb06b211 */ /* 0x040fe400078208ff */
[-C--:B------:R-:W-:Y:S02]  /*18ca0*/  @!P2 LEA.HI.X R5, R16, R0.reuse, R17, 0x1, P0 ;  /* 0x000000001005a211 */ /* 0x080fe400000f0c11 */
[----:B------:R-:W-:-:S03]  /*18cb0*/  @!P3 LEA.HI.X R7, R187, R0, R215, 0x1, P1 ;  /* 0x00000000bb07b211 */ /* 0x000fc600008f0cd7 */
[----:B------:R0:W-:Y:S04]  /*18cc0*/  @!P2 ST.E.128 desc[UR40][R4.64], R12 ;  /* 0x0000000c0400a985 */ /* 0x0001e8000c101d28 */
[----:B------:R0:W-:Y:S02]  /*18cd0*/  @!P3 ST.E.128 desc[UR40][R6.64], R40 ;  /* 0x000000280600b985 */ /* 0x0001e4000c101d28 */
.L_x_2900:
[----:B------:R-:W-:Y:S05]  /*18ce0*/  BSYNC B1 ;  /* 0x0000000000017941 */ /* 0x000fea0003800000 */
.L_x_2899:
[----:B0-----:R-:W-:Y:S01]  /*18cf0*/  VIADD R0, R50, 0x60 ;  /* 0x0000006032007836 */ /* 0x001fe20000000000 */
[----:B------:R0:W0:Y:S04]  /*18d00*/  SHFL.IDX PT, R6, R3, 0x3, 0x181f ;  /* 0x00781f0003067f89 */ /* 0x00002800000e0000 */
[----:B------:R-:W-:Y:S01]  /*18d10*/  ISETP.GE.AND P0, PT, R0, R59, PT ;  /* 0x0000003b0000720c */ /* 0x000fe20003f06270 */
[----:B-12-4-:R-:W2:-:S12]  /*18d20*/  SHFL.IDX PT, R28, R28, 0x3, 0x181f ;  /* 0x00781f001c1c7f89 */ /* 0x016e9800000e0000 */
        /* <DEDUP_REMOVED lines=12> */
.L_x_2893:
[----:B------:R-:W-:Y:S01]  /*18df0*/  ULDC.64 UR4, c[0x0][0xc00] ;  /* 0x0003000000047ab9 */ /* 0x000fe20000000a00 */
[----:B------:R-:W-:Y:S01]  /*18e00*/  IMAD.MOV.U32 R0, RZ, RZ, RZ ;  /* 0x000000ffff007224 */ /* 0x000fe200078e00ff */
[----:B------:R-:W-:Y:S01]  /*18e10*/  ISETP.NE.U32.AND P0, PT, RZ, UR4, PT ;  /* 0x00000004ff007c0c */ /* 0x000fe2000bf05070 */
[----:B------:R-:W2:Y:S01]  /*18e20*/  LDC R25, c[0x0][0xbe8] ;  /* 0x0002fa00ff197b82 */ /* 0x000ea20000000800 */
[----:B------:R-:W-:Y:S02]  /*18e30*/  IADD3 R4, P1, R208, UR4, RZ ;  /* 0x00000004d0047c10 */ /* 0x000fe4000ff3e0ff */
[----:B------:R-:W-:Y:S02]  /*18e40*/  ISETP.NE.AND.EX P0, PT, RZ, UR5, PT, P0 ;  /* 0x00000005ff007c0c */ /* 0x000fe4000bf05300 */
[----:B------:R-:W-:Y:S01]  /*18e50*/  IADD3.X R5, R209, UR5, RZ, P1, !PT ;  /* 0x00000005d1057c10 */ /* 0x000fe20008ffe4ff */
[----:B------:R-:W-:Y:S02]  /*18e60*/  ULDC.64 UR4, c[0x0][0xc08] ;  /* 0x0003020000047ab9 */ /* 0x000fe40000000a00 */
[----:B------:R-:W-:-:S04]  /*18e70*/  ISETP.NE.U32.AND P1, PT, RZ, UR4, PT ;  /* 0x00000004ff007c0c */ /* 0x000fc8000bf25070 */
[----:B------:R-:W-:-:S04]  /*18e80*/  ISETP.NE.AND.EX P1, PT, RZ, UR5, PT, P1 ;  /* 0x00000005ff007c0c */ /* 0x000fc8000bf25310 */
[----:B------:R3:W5:Y:S09]  /*18e90*/  @P0 LDG.E R0, desc[UR40][R4.64] ;  /* 0x0000002804000981 */ /* 0x000772000c1e1900 */
[----:B------:R-:W-:Y:S01]  /*18ea0*/  @P1 IADD3 R208, P2, R208, UR4, RZ ;  /* 0x00000004d0d01c10 */ /* 0x000fe2000ff5e0ff */
[----:B------:R-:W-:-:S02]  /*18eb0*/  ULDC UR4, c[0x0][0xa88] ;  /* 0x0002a20000047ab9 */ /* 0x000fc40000000800 */
[----:B------:R-:W-:Y:S01]  /*18ec0*/  IMAD.U32 R8, RZ, RZ, UR4 ;  /* 0x00000004ff087e24 */ /* 0x000fe2000f8e00ff */
[----:B------:R-:W-:-:S05]  /*18ed0*/  @P1 IADD3.X R209, R209, UR5, RZ, P2, !PT ;  /* 0x00000005d1d11c10 */ /* 0x000fca00097fe4ff */
[----:B------:R3:W5:Y:S01]  /*18ee0*/  @P1 LDG.E R8, desc[UR40][R208.64] ;  /* 0x00000028d0081981 */ /* 0x000762000c1e1900 */
[----:B--2---:R-:W-:Y:S02]  /*18ef0*/  ISETP.NE.AND P2, PT, R25, 0x1, PT ;  /* 0x000000011900780c */ /* 0x004fe40003f45270 */
[----:B------:R-:W-:-:S11]  /*18f00*/  ISETP.GE.AND P3, PT, R231, 0x80, PT ;  /* 0x00000080e700780c */ /* 0x000fd60003f66270 */
[----:B------:R-:W2:Y:S01]  /*18f10*/  @P2 LDC R27, c[0x0][0xbec] ;  /* 0x0002fb00ff1b2b82 */ /* 0x000ea20000000800 */
[----:B---3--:R-:W-:Y:S05]  /*18f20*/  @P1 BRA `(.L_x_2902) ;  /* 0x0000000000101947 */ /* 0x008fea0003800000 */
[----:B------:R-:W-:Y:S05]  /*18f30*/  @!P0 BRA `(.L_x_2902) ;  /* 0x00000000000c8947 */ /* 0x000fea0003800000 */
[----:B------:R-:W3:Y:S04]  /*18f40*/  LDG.E R3, desc[UR40][R4.64] ;  /* 0x0000002804037981 */ /* 0x000ee8000c1e1900 */
[----:B-----5:R-:W3:Y:S02]  /*18f50*/  LDG.E R8, desc[UR40][R4.64+0x4] ;  /* 0x0000042804087981 */ /* 0x020ee4000c1e1900 */
[----:B---3--:R-:W-:-:S07]  /*18f60*/  IMAD.IADD R8, R8, 0x1, -R3 ;  /* 0x0000000108087824 */ /* 0x008fce00078e0a03 */
.L_x_2902:
        /* <DEDUP_REMOVED lines=19> */
[----:B------:R-:W3:Y:S08]  /*190a0*/  @P0 LDC R7, c[0x0][0xbec] ;  /* 0x0002fb00ff070b82 */ /* 0x000ef00000000800 */
[----:B------:R-:W4:Y:S01]  /*190b0*/  @P0 LDC R21, c[0x0][0xbf0] ;  /* 0x0002fc00ff150b82 */ /* 0x000f220000000800 */
[----:B---3--:R-:W-:-:S04]  /*190c0*/  @P0 IMAD.HI.U32 R6, R12, R7, RZ ;  /* 0x000000070c060227 */ /* 0x008fc800078e00ff */
[----:B------:R-:W-:Y:S01]  /*190d0*/  IMAD R7, R207, UR5, R10 ;  /* 0x00000005cf077c24 */ /* 0x000fe2000f8e020a */
[----:B------:R-:W-:Y:S01]  /*190e0*/  ULDC.64 UR4, c[0x0][0xb98] ;  /* 0x0002e60000047ab9 */ /* 0x000fe20000000a00 */
[----:B----4-:R-:W-:Y:S02]  /*190f0*/  @P0 SHF.R.U32.HI R3, RZ, R21, R6 ;  /* 0x00000015ff030219 */ /* 0x010fe40000011606 */
[----:B------:R-:W-:Y:S02]  /*19100*/  IMAD.IADD R5, R5, 0x1, R7 ;  /* 0x0000000105057824 */ /* 0x000fe400078e0207 */
[----:B------:R-:W-:Y:S02]  /*19110*/  IMAD R6, R217, UR4, RZ ;  /* 0x00000004d9067c24 */ /* 0x000fe4000f8e02ff */
[----:B------:R-:W-:Y:S02]  /*19120*/  IMAD.MOV R7, RZ, RZ, -R3 ;  /* 0x000000ffff077224 */ /* 0x000fe400078e0a03 */
[----:B------:R-:W-:-:S04]  /*19130*/  IMAD.WIDE.U32 R4, R15, UR4, R4 ;  /* 0x000000040f047c25 */ /* 0x000fc8000f8e0004 */
[----:B------:R-:W-:Y:S01]  /*19140*/  IMAD R7, R9, R7, R12 ;  /* 0x0000000709077224 */ /* 0x000fe200078e020c */
[----:B------:R-:W-:Y:S01]  /*19150*/  SHF.R.S32.HI R9, RZ, 0x1f, R3 ;  /* 0x0000001fff097819 */ /* 0x000fe20000011403 */
[----:B------:R-:W-:Y:S01]  /*19160*/  IMAD R6, R15, UR5, R6 ;  /* 0x000000050f067c24 */ /* 0x000fe2000f8e0206 */
[----:B------:R-:W-:Y:S01]  /*19170*/  IADD3 R4, P0, R3, R4, RZ ;  /* 0x0000000403047210 */ /* 0x000fe20007f1e0ff */
[----:B------:R-:W-:Y:S01]  /*19180*/  ULDC.64 UR4, c[0x0][0xb88] ;  /* 0x0002e20000047ab9 */ /* 0x000fe20000000a00 */
        /* <DEDUP_REMOVED lines=11> */
.L_x_2904:
[----:B------:R-:W-:Y:S05]  /*19240*/  BSYNC B1 ;  /* 0x0000000000017941 */ /* 0x000fea0003800000 */
.L_x_2903:
[----:B------:R-:W4:Y:S01]  /*19250*/  @P2 LDC R9, c[0x0][0xbf0] ;  /* 0x0002fc00ff092b82 */ /* 0x000f220000000800 */
[----:B------:R-:W-:Y:S01]  /*19260*/  ULDC.64 UR4, c[0x0][0xaa0] ;  /* 0x0002a80000047ab9 */ /* 0x000fe20000000a00 */
[----:B---3--:R-:W-:Y:S02]  /*19270*/  IMAD R6, R206, 0x20, R22 ;  /* 0x00000020ce067824 */ /* 0x008fe400078e0216 */
[----:B------:R-:W-:Y:S02]  /*19280*/  IMAD R3, R11, UR4, RZ ;  /* 0x000000040b037c24 */ /* 0x000fe4000f8e02ff */
[----:B------:R-:W-:-:S04]  /*19290*/  IMAD.WIDE.U32 R4, R0, UR4, RZ ;  /* 0x0000000400047c25 */ /* 0x000fc8000f8e00ff */
[----:B------:R-:W-:Y:S01]  /*192a0*/  IMAD R3, R0, UR5, R3 ;  /* 0x0000000500037c24 */ /* 0x000fe2000f8e0203 */
[----:B------:R-:W-:Y:S01]  /*192b0*/  ULDC.64 UR4, c[0x0][0xae8] ;  /* 0x0002ba0000047ab9 */ /* 0x000fe20000000a00 */
[----:B------:R-:W-:Y:S02]  /*192c0*/  IMAD.IADD R10, R191, 0x1, R6 ;  /* 0x00000001bf0a7824 */ /* 0x000fe400078e0206 */
[----:B------:R-:W-:Y:S02]  /*192d0*/  IMAD R0, R13, UR4, RZ ;  /* 0x000000040d007c24 */ /* 0x000fe4000f8e02ff */
[----:B------:R-:W-:Y:S02]  /*192e0*/  IMAD.IADD R5, R5, 0x1, R3 ;  /* 0x0000000105057824 */ /* 0x000fe400078e0203 */
[----:B------:R-:W-:Y:S02]  /*192f0*/  IMAD R7, R207, UR5, R0 ;  /* 0x00000005cf077c24 */ /* 0x000fe4000f8e0200 */
[----:B--2---:R-:W-:-:S04]  /*19300*/  @P2 IMAD.HI.U32 R0, R10, R27, RZ ;  /* 0x0000001b0a002227 */ /* 0x004fc800078e00ff */
        /* <DEDUP_REMOVED lines=24> */
[----:B------:R-:W-:Y:S01]  /*19490*/  LEA R3, P0, R4, UR4, 0x1 ;  /* 0x0000000404037c11 */ /* 0x000fe2000f8008ff */
[----:B------:R-:W-:Y:S01]  /*194a0*/  UMOV UR4, 0xffffffff ;  /* 0xffffffff00047882 */ /* 0x000fe20000000000 */
[----:B------:R-:W-:Y:S02]  /*194b0*/  IMAD.IADD R191, R22, 0x1, R191 ;  /* 0x0000000116bf7824 */ /* 0x000fe400078e02bf */
[----:B------:R-:W-:Y:S01]  /*194c0*/  LEA.HI.X R4, R4, UR5, R5, 0x1, P0 ;  /* 0x0000000504047c11 */ /* 0x000fe200080f0c05 */
[----:B------:R-:W-:Y:S08]  /*194d0*/  BRA.DIV UR4, `(.L_x_2905) ;  /* 0x0000009204807947 */ /* 0x000ff0000b800000 */
[----:B------:R2:W3:Y:S04]  /*194e0*/  SHFL.IDX PT, R0, R4, RZ, 0x181f ;  /* 0x00181fff04007589 */ /* 0x0004e800000e0000 */
[----:B------:R2:W4:Y:S02]  /*194f0*/  SHFL.IDX PT, R14, R3, RZ, 0x181f ;  /* 0x00181fff030e7589 */ /* 0x00052400000e0000 */
.L_x_3126:
[----:B------:R-:W-:Y:S01]  /*19500*/  IMAD R8, R8, R25, RZ ;  /* 0x0000001908087224 */ /* 0x000fe200078e02ff */
[----:B------:R-:W-:Y:S04]  /*19510*/  BSSY B1, `(.L_x_2906) ;  /* 0x000000c000017945 */ /* 0x000fe80003800000 */
[----:B------:R-:W-:-:S13]  /*19520*/  ISETP.GE.AND P0, PT, R191, R8, PT ;  /* 0x00000008bf00720c */ /* 0x000fda0003f06270 */
[----:B------:R-:W-:Y:S05]  /*19530*/  @P0 BRA `(.L_x_2907) ;  /* 0x0000000000240947 */ /* 0x000fea0003800000 */
[----:B------:R-:W-:Y:S02]  /*19540*/  ULDC UR4, c[0x0][0xac8] ;  /* 0x0002b20000047ab9 */ /* 0x000fe40000000800 */
[----:B------:R-:W-:Y:S02]  /*19550*/  ISETP.GE.AND P2, PT, R16, UR4, PT ;  /* 0x0000000410007c0c */ /* 0x000fe4000bf46270 */
[----:B------:R-:W-:-:S11]  /*19560*/  ISETP.GE.AND P3, PT, R187, UR4, PT ;  /* 0x00000004bb007c0c */ /* 0x000fd6000bf66270 */
[CC--:B----4-:R-:W-:Y:S02]  /*19570*/  @!P2 LEA R6, P0, R16.reuse, R14.reuse, 0x1 ;  /* 0x0000000e1006a211 */ /* 0x0d0fe400078008ff */
[C---:B------:R-:W-:Y:S02]  /*19580*/  @!P3 LEA R14, P1, R187.reuse, R14, 0x1 ;  /* 0x0000000ebb0eb211 */ /* 0x040fe400078208ff */
[-C--:B---3--:R-:W-:Y:S02]  /*19590*/  @!P2 LEA.HI.X R7, R16, R0.reuse, R17, 0x1, P0 ;  /* 0x000000001007a211 */ /* 0x088fe400000f0c11 */
[----:B------:R-:W-:-:S03]  /*195a0*/  @!P3 LEA.HI.X R15, R187, R0, R215, 0x1, P1 ;  /* 0x00000000bb0fb211 */ /* 0x000fc600008f0cd7 */
[----:B------:R3:W-:Y:S04]  /*195b0*/  @!P2 ST.E.128 desc[UR40][R6.64], RZ ;  /* 0x000000ff0600a985 */ /* 0x0007e8000c101d28 */
[----:B------:R3:W-:Y:S02]  /*195c0*/  @!P3 ST.E.128 desc[UR40][R14.64], RZ ;  /* 0x000000ff0e00b985 */ /* 0x0007e4000c101d28 */
.L_x_2907:
[----:B------:R-:W-:Y:S05]  /*195d0*/  BSYNC B1 ;  /* 0x0000000000017941 */ /* 0x000fea0003800000 */
.L_x_2906:
[----:B------:R-:W-:-:S03]  /*195e0*/  UMOV UR4, 0xffffffff ;  /* 0xffffffff00047882 */ /* 0x000fc60000000000 */
[----:B------:R-:W-:Y:S05]  /*195f0*/  BRA.DIV UR4, `(.L_x_2908) ;  /* 0x00000092046c7947 */ /* 0x000fea000b800000 */
[----:B---3--:R3:W0:Y:S04]  /*19600*/  SHFL.IDX PT, R0, R4, 0x1, 0x181f ;  /* 0x00381f0004007f89 */ /* 0x00862800000e0000 */
[----:B----4-:R3:W4:Y:S02]  /*19610*/  SHFL.IDX PT, R14, R3, 0x1, 0x181f ;  /* 0x00381f00030e7f89 */ /* 0x01072400000e0000 */
.L_x_3130:
[----:B------:R-:W-:Y:S01]  /*19620*/  VIADD R5, R191, 0x20 ;  /* 0x00000020bf057836 */ /* 0x000fe20000000000 */
        /* <DEDUP_REMOVED lines=10> */
[----:B------:R0:W-:Y:S04]  /*196d0*/  @!P2 ST.E.128 desc[UR40][R6.64], RZ ;  /* 0x000000ff0600a985 */ /* 0x0001e8000c101d28 */
[----:B------:R0:W-:Y:S02]  /*196e0*/  @!P3 ST.E.128 desc[UR40][R14.64], RZ ;  /* 0x000000ff0e00b985 */ /* 0x0001e4000c101d28 */
.L_x_2910:
[----:B------:R-:W-:Y:S05]  /*196f0*/  BSYNC B1 ;  /* 0x0000000000017941 */ /* 0x000fea0003800000 */
.L_x_2909:
[----:B------:R-:W-:-:S03]  /*19700*/  UMOV UR4, 0xffffffff ;  /* 0xffffffff00047882 */ /* 0x000fc60000000000 */
[----:B------:R-:W-:Y:S05]  /*19710*/  BRA.DIV UR4, `(.L_x_2911) ;  /* 0x00000092046c7947 */ /* 0x000fea000b800000 */
[----:B0-----:R0:W0:Y:S04]  /*19720*/  SHFL.IDX PT, R0, R4, 0x2, 0x181f ;  /* 0x00581f0004007f89 */ /* 0x00102800000e0000 */
[----:B----4-:R4:W0:Y:S02]  /*19730*/  SHFL.IDX PT, R14, R3, 0x2, 0x181f ;  /* 0x00581f00030e7f89 */ /* 0x01082400000e0000 */
.L_x_3134:
[----:B------:R-:W-:Y:S01]  /*19740*/  VIADD R5, R191, 0x40 ;  /* 0x00000040bf057836 */ /* 0x000fe20000000000 */
[----:B------:R-:W-:Y:S04]  /*19750*/  BSSY B1, `(.L_x_2912) ;  /* 0x000000c000017945 */ /* 0x000fe80003800000 */
[----:B------:R-:W-:-:S13]  /*19760*/  ISETP.GE.AND P0, PT, R5, R8, PT ;  /* 0x000000080500720c */ /* 0x000fda0003f06270 */
        /* <DEDUP_REMOVED lines=8> */
[----:B------:R0:W-:Y:S04]  /*197f0*/  @!P2 ST.E.128 desc[UR40][R6.64], RZ ;  /* 0x000000ff0600a985 */ /* 0x0001e8000c101d28 */
[----:B------:R0:W-:Y:S02]  /*19800*/  @!P3 ST.E.128 desc[UR40][R14.64], RZ ;  /* 0x000000ff0e00b985 */ /* 0x0001e4000c101d28 */
.L_x_2913:
[----:B------:R-:W-:Y:S05]  /*19810*/  BSYNC B1 ;  /* 0x0000000000017941 */ /* 0x000fea0003800000 */
.L_x_2912:
[----:B------:R-:W-:-:S03]  /*19820*/  UMOV UR4, 0xffffffff ;  /* 0xffffffff00047882 */ /* 0x000fc60000000000 */
[----:B------:R-:W-:Y:S05]  /*19830*/  BRA.DIV UR4, `(.L_x_2914) ;  /* 0x00000092046c7947 */ /* 0x000fea000b800000 */
[----:B0-----:R0:W0:Y:S04]  /*19840*/  SHFL.IDX PT, R0, R4, 0x3, 0x181f ;  /* 0x00781f0004007f89 */ /* 0x00102800000e0000 */
[----:B------:R0:W0:Y:S02]  /*19850*/  SHFL.IDX PT, R14, R3, 0x3, 0x181f ;  /* 0x00781f00030e7f89 */ /* 0x00002400000e0000 */
.L_x_3138:
[----:B0-234-:R-:W-:-:S05]  /*19860*/  VIADD R3, R191, 0x60 ;  /* 0x00000060bf037836 */ /* 0x01dfca0000000000 */
[----:B------:R-:W-:-:S13]  /*19870*/  ISETP.GE.AND P0, PT, R3, R8, PT ;  /* 0x000000080300720c */ /* 0x000fda0003f06270 */
[----:B------:R-:W-:Y:S05]  /*19880*/  @P0 BRA `(.L_x_2901) ;  /* 0x0000000000240947 */ /* 0x000fea0003800000 */
[----:B------:R-:W-:Y:S02]  /*19890*/  ULDC UR4, c[0x0][0xac8] ;  /* 0x0002b20000047ab9 */ /* 0x000fe40000000800 */
[----:B------:R-:W-:Y:S02]  /*198a0*/  ISETP.GE.AND P2, PT, R16, UR4, PT ;  /* 0x0000000410007c0c */ /* 0x000fe4000bf46270 */
[----:B------:R-:W-:-:S11]  /*198b0*/  ISETP.GE.AND P3, PT, R187, UR4, PT ;  /* 0x00000004bb007c0c */ /* 0x000fd6000bf66270 */
[CC--:B------:R-:W-:Y:S02]  /*198c0*/  @!P2 LEA R4, P0, R16.reuse, R14.reuse, 0x1 ;  /* 0x0000000e1004a211 */ /* 0x0c0fe400078008ff */
[C---:B------:R-:W-:Y:S02]  /*198d0*/  @!P3 LEA R14, P1, R187.reuse, R14, 0x1 ;  /* 0x0000000ebb0eb211 */ /* 0x040fe400078208ff */
[-C--:B------:R-:W-:Y:S02]  /*198e0*/  @!P2 LEA.HI.X R5, R16, R0.reuse, R17, 0x1, P0 ;  /* 0x000000001005a211 */ /* 0x080fe400000f0c11 */
[----:B------:R-:W-:-:S03]  /*198f0*/  @!P3 LEA.HI.X R15, R187, R0, R215, 0x1, P1 ;  /* 0x00000000bb0fb211 */ /* 0x000fc600008f0cd7 */
[----:B------:R0:W-:Y:S04]  /*19900*/  @!P2 ST.E.128 desc[UR40][R4.64], RZ ;  /* 0x000000ff0400a985 */ /* 0x0001e8000c101d28 */
[----:B------:R0:W-:Y:S02]  /*19910*/  @!P3 ST.E.128 desc[UR40][R14.64], RZ ;  /* 0x000000ff0e00b985 */ /* 0x0001e4000c101d28 */
.L_x_2901:
[----:B------:R-:W-:Y:S05]  /*19920*/  BSYNC B0 ;  /* 0x0000000000007941 */ /* 0x000fea0003800000 */
.L_x_2892:
[----:B------:R-:W-:Y:S02]  /*19930*/  ULDC UR4, c[0x0][0xc3c] ;  /* 0x00030f0000047ab9 */ /* 0x000fe40000000800 */
[----:B-1----:R-:W-:-:S13]  /*19940*/  ISETP.GE.AND P0, PT, R31, UR4, PT ;  /* 0x000000041f007c0c */ /* 0x002fda000bf06270 */
[----:B------:R-:W-:Y:S05]  /*19950*/  @!P0 BRA `(.L_x_2915) ;  /* 0xfffffe7800048947 */ /* 0x000fea000383ffff */
[----:B------:R-:W-:Y:S05]  /*19960*/  BRA `(.L_x_2712) ;  /* 0x00000074009c7947 */ /* 0x000fea0003800000 */
.L_x_2710:
        /* <DEDUP_REMOVED lines=18> */
.L_x_2916:
        /* <DEDUP_REMOVED lines=41> */
.L_x_2922:
        /* <DEDUP_REMOVED lines=12> */
.L_x_2921:
[----:B------:R-:W-:Y:S05]  /*19de0*/  BSYNC B0 ;  /* 0x0000000000007941 */ /* 0x000fea0003800000 */
.L_x_2920:
        /* <DEDUP_REMOVED lines=21> */
.L_x_2918:
        /* <DEDUP_REMOVED lines=20> */
.L_x_2923:
        /* <DEDUP_REMOVED lines=56> */
.L_x_2919:
[----:B------:R-:W-:Y:S02]  /*1a400*/  IMAD.MOV.U32 R17, RZ, RZ, RZ ;  /* 0x000000ffff117224 */ /* 0x000fe400078e00ff */
[----:B------:R-:W-:Y:S02]  /*1a410*/  IMAD.U32 R16, RZ, RZ, UR6 ;  /* 0x00000006ff107e24 */ /* 0x000fe4000f8e00ff */
[----:B------:R-:W-:-:S07]  /*1a420*/  IMAD.MOV.U32 R18, RZ, RZ, RZ ;  /* 0x000000ffff127224 */ /* 0x000fce00078e00ff */
.L_x_2924:
[----:B------:R-:W-:-:S13]  /*1a430*/  ISETP.NE.AND P0, PT, R0, RZ, PT ;  /* 0x000000ff0000720c */ /* 0x000fda0003f05270 */
[----:B------:R-:W1:Y:S01]  /*1a440*/  @!P0 S2R R3, SR_CgaCtaId ;  /* 0x0000000000038919 */ /* 0x000e620000008800 */
[----:B------:R-:W-:-:S04]  /*1a450*/  @!P0 MOV R0, 0x400 ;  /* 0x0000040000008802 */ /* 0x000fc80000000f00 */
[----:B-1----:R-:W-:-:S05]  /*1a460*/  @!P0 LEA R0, R3, R0, 0x18 ;  /* 0x0000000003008211 */ /* 0x002fca00078ec0ff */
[----:B------:R1:W-:Y:S01]  /*1a470*/  @!P0 STS.128 [R0+0x288d0], R16 ;  /* 0x0288d01000008388 */ /* 0x0003e20000000c00 */
[----:B------:R-:W-:Y:S06]  /*1a480*/  BAR.ARV 0x5, 0x180 ;  /* 0x0146000000007b1d */ /* 0x000fec0000002000 */
.L_x_2917:
        /* <DEDUP_REMOVED lines=25> */
[----:B------:R0:W-:Y:S02]  /*1a620*/  STL [R1+0x4], R3 ;  /* 0x0000040301007387 */ /* 0x0001e40000100800 */
        /* <DEDUP_REMOVED lines=8> */
.L_x_3060:
[----:B0-----:R-:W0:Y:S02]  /*1a6b0*/  LDC.64 R2, c[0x0][0xc88] ;  /* 0x00032200ff027b82 */ /* 0x001e240000000a00 */
        /* <DEDUP_REMOVED lines=9> */
[----:B------:R-:W-:Y:S01]  /*1a750*/  ISETP.NE.AND.EX P0, PT, RZ, UR5, PT, P0 ;  /* 0x00000005ff007c0c */ /* 0x000fe2000bf05300 */
[----:B------:R-:W-:Y:S01]  /*1a760*/  ULDC.64 UR6, c[0x0][0xa08] ;  /* 0x0002820000067ab9 */ /* 0x000fe20000000a00 */
[----:B--2---:R-:W-:Y:S01]  /*1a770*/  SHF.R.S32.HI R5, RZ, 0x1f, R4 ;  /* 0x0000001fff057819 */ /* 0x004fe20000011404 */
[----:B------:R-:W-:-:S10]  /*1a780*/  IMAD.SHL.U32 R15, R4, 0x4, RZ ;  /* 0x00000004040f7824 */ /* 0x000fd400078e00ff */
[C---:B------:R-:W-:Y:S01]  /*1a790*/  @P0 LEA R2, P1, R4.reuse, UR4, 0x2 ;  /* 0x0000000404020c11 */ /* 0x040fe2000f8210ff */
[----:B------:R0:W-:Y:S03]  /*1a7a0*/  STL [R1+0x30], R4 ;  /* 0x0000300401007387 */ /* 0x0001e60000100800 */
[C-C-:B------:R-:W-:Y:S01]  /*1a7b0*/  @P0 LEA.HI.X R3, R4.reuse, UR5, R5.reuse, 0x2, P1 ;  /* 0x0000000504030c11 */ /* 0x140fe200088f1405 */
[----:B------:R-:W-:Y:S01]  /*1a7c0*/  ULDC.64 UR4, c[0x0][0xa00] ;  /* 0x0002800000047ab9 */ /* 0x000fe20000000a00 */
[----:B------:R-:W-:Y:S01]  /*1a7d0*/  SHF.L.U64.HI R14, R4, 0x2, R5 ;  /* 0x00000002040e7819 */ /* 0x000fe20000010205 */
[----:B-1----:R1:W-:Y:S01]  /*1a7e0*/  STL [R1+0x40], R5 ;  /* 0x0000400501007387 */ /* 0x0023e20000100800 */
[----:B------:R-:W-:-:S03]  /*1a7f0*/  ISETP.NE.U32.AND P2, PT, RZ, UR4, PT ;  /* 0x00000004ff007c0c */ /* 0x000fc6000bf45070 */
[----:B-----5:R2:W5:Y:S01]  /*1a800*/  @P0 LDG.E R0, desc[UR40][R2.64] ;  /* 0x0000002802000981 */ /* 0x020562000c1e1900 */
        /* <DEDUP_REMOVED lines=14> */
[----:B-1----:R-:W-:Y:S01]  /*1a8f0*/  IADD3.X R5, R14, UR9, RZ, P4, !PT ;  /* 0x000000090e057c10 */ /* 0x002fe2000a7fe4ff */
[----:B------:R-:W-:Y:S01]  /*1a900*/  ULDC UR4, c[0x0][0x288] ;  /* 0x0000a20000047ab9 */ /* 0x000fe20000000800 */
[----:B---3--:R-:W-:Y:S01]  /*1a910*/  IADD3 R6, P5, R15, UR6, RZ ;  /* 0x000000060f067c10 */ /* 0x008fe2000ffbe0ff */
[----:B------:R-:W-:Y:S01]  /*1a920*/  IMAD.U32 R12, RZ, RZ, UR4 ;  /* 0x00000004ff0c7e24 */ /* 0x000fe2000f8e00ff */
[----:B------:R-:W-:-:S02]  /*1a930*/  ULDC.64 UR4, c[0x0][0x418] ;  /* 0x0001060000047ab9 */ /* 0x000fc40000000a00 */
[----:B------:R-:W-:-:S05]  /*1a940*/  IADD3.X R7, R14, UR7, RZ, P5, !PT ;  /* 0x000000070e077c10 */ /* 0x000fca000affe4ff */
[----:B------:R0:W5:Y:S04]  /*1a950*/  @P0 LDG.E R11, desc[UR40][R6.64] ;  /* 0x00000028060b0981 */ /* 0x000168000c1e1900 */
[----:B------:R0:W5:Y:S04]  /*1a960*/  @P1 LDG.E R10, desc[UR40][R4.64] ;  /* 0x00000028040a1981 */ /* 0x000168000c1e1900 */
[----:B--2---:R1:W-:Y:S02]  /*1a970*/  STL [R1+0x38], R8 ;  /* 0x0000380801007387 */ /* 0x0043e40000100800 */
[----:B-1----:R-:W-:-:S04]  /*1a980*/  @P3 IADD3 R8, P4, R15, UR10, RZ ;  /* 0x0000000a0f083c10 */ /* 0x002fc8000ff9e0ff */
[----:B------:R-:W-:-:S05]  /*1a990*/  @P3 IADD3.X R9, R14, UR11, RZ, P4, !PT ;  /* 0x0000000b0e093c10 */ /* 0x000fca000a7fe4ff */
[----:B------:R-:W2:Y:S01]  /*1a9a0*/  @P3 LDG.E R12, desc[UR40][R8.64] ;  /* 0x00000028080c3981 */ /* 0x000ea2000c1e1900 */
[----:B------:R-:W-:-:S03]  /*1a9b0*/  UISETP.NE.U32.AND UP0, UPT, UR4, URZ, UPT ;  /* 0x0000003f0400728c */ /* 0x000fc6000bf05070 */
[----:B------:R-:W-:Y:S01]  /*1a9c0*/  ULDC UR4, c[0x0][0x424] ;  /* 0x0001090000047ab9 */ /* 0x000fe20000000800 */
[----:B------:R-:W-:-:S03]  /*1a9d0*/  UISETP.NE.AND.EX UP0, UPT, UR5, URZ, UPT, UP0 ;  /* 0x0000003f0500728c */ /* 0x000fc6000bf05300 */
[----:B------:R-:W-:Y:S01]  /*1a9e0*/  ULDC UR5, c[0x0][0x2f0] ;  /* 0x0000bc0000057ab9 */ /* 0x000fe20000000800 */
[----:B------:R-:W-:Y:S01]  /*1a9f0*/  USEL UR4, UR4, 0x1, UP0 ;  /* 0x0000000104047887 */ /* 0x000fe20008000000 */
[----:B--2---:R0:W-:Y:S04]  /*1aa00*/  STL [R1+0x3c], R12 ;  /* 0x00003c0c01007387 */ /* 0x0041e80000100800 */
[----:B------:R0:W5:Y:S01]  /*1aa10*/  LDL R13, [R1+0x3c] ;  /* 0x00003c00010d7983 */ /* 0x0001620000100800 */
[----:B------:R-:W-:-:S03]  /*1aa20*/  UIMAD UR4, UR4, UR5, URZ ;  /* 0x00000005040472a4 */ /* 0x000fc6000f8e023f */
[----:B------:R-:W-:Y:S02]  /*1aa30*/  ULDC UR5, c[0x0][0x348] ;  /* 0x0000d20000057ab9 */ /* 0x000fe40000000800 */
[----:B------:R-:W-:Y:S02]  /*1aa40*/  IMAD.U32 R8, RZ, RZ, UR5 ;  /* 0x00000005ff087e24 */ /* 0x000fe4000f8e00ff */
[----:B------:R-:W-:Y:S01]  /*1aa50*/  IMAD.U32 R9, RZ, RZ, UR4 ;  /* 0x00000004ff097e24 */ /* 0x000fe2000f8e00ff */
[----:B0-----:R-:W-:Y:S06]  /*1aa60*/  @P3 BRA `(.L_x_2926) ;  /* 0x0000000000143947 */ /* 0x001fec0003800000 */
[----:B------:R-:W-:Y:S05]  /*1aa70*/  @!P2 BRA `(.L_x_2926) ;  /* 0x000000000010a947 */ /* 0x000fea0003800000 */
[----:B------:R-:W2:Y:S04]  /*1aa80*/  LDG.E R12, desc[UR40][R2.64] ;  /* 0x00000028020c7981 */ /* 0x000ea8000c1e1900 */
[----:B------:R-:W2:Y:S02]  /*1aa90*/  LDG.E R2, desc[UR40][R2.64+0x4] ;  /* 0x0000042802027981 */ /* 0x000ea4000c1e1900 */
[----:B--2--5:R-:W-:-:S05]  /*1aaa0*/  IMAD.IADD R13, R2, 0x1, -R12 ;  /* 0x00000001020d7824 */ /* 0x024fca00078e0a0c */
[----:B------:R0:W-:Y:S02]  /*1aab0*/  STL [R1+0x3c], R13 ;  /* 0x00003c0d01007387 */ /* 0x0001e40000100800 */
.L_x_2926:
[----:B------:R-:W2:Y:S01]  /*1aac0*/  LDL R12, [R1+0x30] ;  /* 0x00003000010c7983 */ /* 0x000ea20000100800 */
[----:B-----5:R-:W-:Y:S01]  /*1aad0*/  IMAD.IADD R2, R11, 0x1, R0 ;  /* 0x000000010b027824 */ /* 0x020fe200078e0200 */
[----:B------:R-:W-:Y:S02]  /*1aae0*/  ULDC.64 UR4, c[0x0][0xa20] ;  /* 0x0002880000047ab9 */ /* 0x000fe40000000a00 */
[----:B------:R-:W-:Y:S02]  /*1aaf0*/  ISETP.NE.U32.AND P2, PT, RZ, UR4, PT ;  /* 0x00000004ff007c0c */ /* 0x000fe4000bf45070 */
[----:B------:R1:W-:Y:S02]  /*1ab00*/  STL [R1+0x18], R2 ;  /* 0x0000180201007387 */ /* 0x0003e40000100800 */
[----:B------:R-:W-:Y:S02]  /*1ab10*/  ISETP.NE.AND.EX P2, PT, RZ, UR5, PT, P2 ;  /* 0x00000005ff007c0c */ /* 0x000fe4000bf45320 */
[----:B--2---:R1:W-:Y:S11]  /*1ab20*/  STL [R1+0x10], R12 ;  /* 0x0000100c01007387 */ /* 0x0043f60000100800 */
[----:B------:R-:W-:Y:S05]  /*1ab30*/  @!P2 BRA `(.L_x_2927) ;  /* 0x000000000010a947 */ /* 0x000fea0003800000 */
[----:B-1----:R-:W-:-:S04]  /*1ab40*/  IADD3 R2, P0, R15, UR4, RZ ;  /* 0x000000040f027c10 */ /* 0x002fc8000ff1e0ff */
[----:B------:R-:W-:-:S05]  /*1ab50*/  IADD3.X R3, R14, UR5, RZ, P0, !PT ;  /* 0x000000050e037c10 */ /* 0x000fca00087fe4ff */
[----:B------:R1:W5:Y:S01]  /*1ab60*/  LDG.E R9, desc[UR40][R2.64] ;  /* 0x0000002802097981 */ /* 0x000362000c1e1900 */
[----:B------:R-:W-:Y:S05]  /*1ab70*/  BRA `(.L_x_2928) ;  /* 0x0000000000107947 */ /* 0x000fea0003800000 */
.L_x_2927:
[----:B------:R-:W-:Y:S05]  /*1ab80*/  @!P0 BRA `(.L_x_2928) ;  /* 0x00000000000c8947 */ /* 0x000fea0003800000 */
[----:B------:R-:W2:Y:S04]  /*1ab90*/  LDG.E R9, desc[UR40][R6.64] ;  /* 0x0000002806097981 */ /* 0x000ea8000c1e1900 */
[----:B------:R-:W2:Y:S02]  /*1aba0*/  LDG.E R6, desc[UR40][R6.64+0x4] ;  /* 0x0000042806067981 */ /* 0x000ea4000c1e1900 */
[----:B--2---:R-:W-:-:S07]  /*1abb0*/  IMAD.IADD R9, R6, 0x1, -R9 ;  /* 0x0000000106097824 */ /* 0x004fce00078e0a09 */
.L_x_2928:
[----:B-1----:R-:W2:Y:S01]  /*1abc0*/  @P1 LDG.E R2, desc[UR40][R4.64] ;  /* 0x0000002804021981 */ /* 0x002ea2000c1e1900 */
[----:B------:R-:W1:Y:S01]  /*1abd0*/  LDC R3, c[0x0][0x448] ;  /* 0x00011200ff037b82 */ /* 0x000e620000000800 */
[----:B-----5:R-:W-:Y:S02]  /*1abe0*/  IMAD.IADD R0, R9, 0x1, -R0 ;  /* 0x0000000109007824 */ /* 0x020fe400078e0a00 */
[----:B------:R3:W2:Y:S01]  /*1abf0*/  @P1 LDG.E R4, desc[UR40][R4.64+0x4] ;  /* 0x0000042804041981 */ /* 0x0006a2000c1e1900 */
[----:B-1----:R-:W-:-:S13]  /*1ac00*/  ISETP.NE.AND P0, PT, R3, 0x1, PT ;  /* 0x000000010300780c */ /* 0x002fda0003f05270 */
[----:B---3--:R-:W1:Y:S01]  /*1ac10*/  @P0 LDC R5, c[0x0][0x450] ;  /* 0x00011400ff050b82 */ /* 0x008e620000000800 */
[----:B------:R-:W-:Y:S01]  /*1ac20*/  BSSY B0, `(.L_x_2929) ;  /* 0x0000139000007945 */ /* 0x000fe20003800000 */
[----:B--2---:R-:W-:-:S06]  /*1ac30*/  @P1 IMAD.IADD R8, R4, 0x1, -R2 ;  /* 0x0000000104081824 */ /* 0x004fcc00078e0a02 */
[----:B------:R-:W2:Y:S01]  /*1ac40*/  @P0 LDC R4, c[0x0][0x44c] ;  /* 0x00011300ff040b82 */ /* 0x000ea20000000800 */
[----:B------:R-:W-:-:S04]  /*1ac50*/  IMAD.SHL.U32 R2, R17, 0x80, RZ ;  /* 0x0000008011027824 */ /* 0x000fc800078e00ff */
[----:B------:R-:W-:-:S04]  /*1ac60*/  VIADD R2, R2, 0x7f ;  /* 0x0000007f02027836 */ /* 0x000fc80000000000 */
[----:B------:R-:W-:Y:S02]  /*1ac70*/  IMAD.MOV.U32 R3, RZ, RZ, R2 ;  /* 0x000000ffff037224 */ /* 0x000fe400078e0002 */
[----:B--2---:R-:W-:-:S04]  /*1ac80*/  @P0 IMAD.HI.U32 R4, R2, R4, RZ ;  /* 0x0000000402040227 */ /* 0x004fc800078e00ff */
[----:B------:R-:W-:Y:S01]  /*1ac90*/  IMAD.IADD R2, R0, 0x1, R8 ;  /* 0x0000000100027824 */ /* 0x000fe200078e0208 */
[----:B-1----:R-:W-:-:S03]  /*1aca0*/  @P0 SHF.R.U32.HI R3, RZ, R5, R4 ;  /* 0x00000005ff030219 */ /* 0x002fc60000011604 */
[C---:B------:R-:W-:Y:S01]  /*1acb0*/  VIADD R4, R2.reuse, 0x7f ;  /* 0x0000007f02047836 */ /* 0x040fe20000000000 */
[----:B------:R-:W-:-:S05]  /*1acc0*/  IADD3 R21, R2, 0x80, -R13 ;  /* 0x0000008002157810 */ /* 0x000fca0007ffe80d */
[----:B------:R-:W-:Y:S01]  /*1acd0*/  IMAD.IADD R2, R21, 0x1, R3 ;  /* 0x0000000115027824 */ /* 0x000fe200078e0203 */
[----:B------:R-:W-:-:S04]  /*1ace0*/  SHF.R.S32.HI R3, RZ, 0x1f, R4 ;  /* 0x0000001fff037819 */ /* 0x000fc80000011404 */
[----:B------:R-:W-:Y:S02]  /*1acf0*/  LEA.HI R20, R3, R4, RZ, 0x7 ;  /* 0x0000000403147211 */ /* 0x000fe400078f38ff */
[----:B------:R-:W-:-:S04]  /*1ad00*/  SHF.R.S32.HI R3, RZ, 0x1f, R2 ;  /* 0x0000001fff037819 */ /* 0x000fc80000011402 */
[----:B------:R-:W-:Y:S02]  /*1ad10*/  LEA.HI R2, R3, R2, RZ, 0x7 ;  /* 0x0000000203027211 */ /* 0x000fe400078f38ff */
[----:B------:R-:W-:Y:S02]  /*1ad20*/  SHF.R.S32.HI R20, RZ, 0x7, R20 ;  /* 0x00000007ff147819 */ /* 0x000fe40000011414 */
[----:B------:R-:W-:-:S04]  /*1ad30*/  SHF.R.S32.HI R2, RZ, 0x7, R2 ;  /* 0x00000007ff027819 */ /* 0x000fc80000011402 */
[----:B------:R-:W-:Y:S01]  /*1ad40*/  VIMNMX R2, R20, R2, PT ;  /* 0x0000000214027248 */ /* 0x000fe20003fe0100 */
[----:B------:R-:W-:-:S04]  /*1ad50*/  IMAD.MOV R3, RZ, RZ, -R0 ;  /* 0x000000ffff037224 */ /* 0x000fc800078e0a00 */
[----:B------:R-:W-:-:S05]  /*1ad60*/  IMAD R2, R2, 0x80, -R0 ;  /* 0x0000008002027824 */ /* 0x000fca00078e0a00 */
[----:B------:R-:W-:Y:S02]  /*1ad70*/  VIMNMX R0, R2, R8, PT ;  /* 0x0000000802007248 */ /* 0x000fe40003fe0100 */
[----:B------:R-:W-:-:S04]  /*1ad80*/  VIMNMX R2, RZ, R3, !PT ;  /* 0x00000003ff027248 */ /* 0x000fc80007fe0100 */
[----:B------:R-:W-:Y:S02]  /*1ad90*/  ISETP.GT.AND P0, PT, R0, R2, PT ;  /* 0x000000020000720c */ /* 0x000fe40003f04270 */
[----:B------:R-:W-:-:S11]  /*1ada0*/  SHF.R.U32.HI R2, RZ, 0x7, R2 ;  /* 0x00000007ff027819 */ /* 0x000fd60000011602 */
[----:B------:R-:W-:-:S05]  /*1adb0*/  @P0 VIADD R0, R0, 0x7f ;  /* 0x0000007f00000836 */ /* 0x000fca0000000000 */
[----:B------:R-:W-:Y:S01]  /*1adc0*/  @P0 SHF.R.S32.HI R3, RZ, 0x1f, R0 ;  /* 0x0000001fff030819 */ /* 0x000fe20000011400 */
[----:B------:R-:W-:-:S03]  /*1add0*/  IMAD.MOV.U32 R7, RZ, RZ, R2 ;  /* 0x000000ffff077224 */ /* 0x000fc600078e0002 */
[----:B------:R-:W-:-:S04]  /*1ade0*/  @P0 LEA.HI R0, R3, R0, RZ, 0x7 ;  /* 0x0000000003000211 */ /* 0x000fc800078f38ff */
[----:B------:R-:W-:-:S04]  /*1adf0*/  @P0 SHF.R.S32.HI R7, RZ, 0x7, R0 ;  /* 0x00000007ff070819 */ /* 0x000fc80000011400 */
[----:B------:R-:W-:Y:S02]  /*1ae00*/  ISETP.GT.AND P2, PT, R7, R2, PT ;  /* 0x000000020700720c */ /* 0x000fe40003f44270 */
[----:B------:R-:W-:-:S11]  /*1ae10*/  PLOP3.LUT P0, PT, PT, PT, PT, 0x80, 0x0 ;  /* 0x000000000000781c */ /* 0x000fd60003f0f070 */
        /* <DEDUP_REMOVED lines=8> */
.L_x_3141:
[----:B--2---:R-:W-:Y:S02]  /*1aea0*/  ISETP.NE.AND P0, PT, R14, RZ, PT ;  /* 0x000000ff0e00720c */ /* 0x004fe40003f05270 */
[----:B------:R-:W-:-:S11]  /*1aeb0*/  PLOP3.LUT P6, PT, PT, PT, PT, 0x8, 0x0 ;  /* 0x000000000000781c */ /* 0x000fd60003fce170 */
[----:B------:R-:W-:Y:S05]  /*1aec0*/  @P0 BRA `(.L_x_2932) ;  /* 0x00000000000c0947 */ /* 0x000fea0003800000 */
[----:B------:R-:W-:-:S03]  /*1aed0*/  UMOV UR4, 0xffffffff ;  /* 0xffffffff00047882 */ /* 0x000fc60000000000 */
[----:B------:R-:W-:Y:S05]  /*1aee0*/  BRA.DIV UR4, `(.L_x_2933) ;  /* 0x0000007e043c7947 */ /* 0x000fea000b800000 */
[----:B------:R-:W-:-:S13]  /*1aef0*/  ELECT P6, URZ, PT ;  /* 0x00000000003f782f */ /* 0x000fda00038c0000 */
.L_x_2932:
[----:B-1----:R-:W2:Y:S04]  /*1af00*/  LDL R3, [R1+0x50] ;  /* 0x0000500001037983 */ /* 0x002ea80000100800 */
[----:B------:R-:W3:Y:S01]  /*1af10*/  LDL R5, [R1+0x4] ;  /* 0x0000040001057983 */ /* 0x000ee20000100800 */
        /* <DEDUP_REMOVED lines=8> */
.L_x_3144:
[----:B------:R-:W-:Y:S05]  /*1afa0*/  BSYNC B1 ;  /* 0x0000000000017941 */ /* 0x000fea0003800000 */
.L_x_2934:
[----:B------:R-:W-:Y:S04]  /*1afb0*/  BSSY B1, `(.L_x_2936) ;  /* 0x0000074000017945 */ /* 0x000fe80003800000 */
[----:B------:R-:W-:Y:S05]  /*1afc0*/  @!P6 BRA `(.L_x_2937) ;  /* 0x0000000400c8e947 */ /* 0x000fea0003800000 */
[----:B------:R-:W2:Y:S04]  /*1afd0*/  LDL R8, [R1+0x4] ;  /* 0x0000040001087983 */ /* 0x000ea80000100800 */
        /* <DEDUP_REMOVED lines=10> */
.L_x_3145:
[----:B------:R-:W-:Y:S05]  /*1b080*/  BSYNC B2 ;  /* 0x0000000000027941 */ /* 0x000fea0003800000 */
.L_x_2938:
        /* <DEDUP_REMOVED lines=9> */
.L_x_2941:
[----:B------:R-:W-:Y:S05]  /*1b120*/  BSYNC B2 ;  /* 0x0000000000027941 */ /* 0x000fea0003800000 */
.L_x_2940:
        /* <DEDUP_REMOVED lines=12> */
[----:B------:R-:W-:Y:S02]  /*1b1f0*/  IMAD.SHL.U32 R11, R3, 0x4000, RZ ;  /* 0x00004000030b7824 */ /* 0x000fe400078e00ff */
[----:B------:R-:W-:Y:S02]  /*1b200*/  VIADD R3, R5, 0x28890 ;  /* 0x0002889005037836 */ /* 0x000fe40000000000 */
[----:B------:R-:W-:-:S07]  /*1b210*/  VIADD R6, R8, 0x18400 ;  /* 0x0001840008067836 */ /* 0x000fce0000000000 */
.L_x_2942:
        /* <DEDUP_REMOVED lines=10> */
[----:B0-----:R-:W-:Y:S01]  /*1b2c0*/  IMAD.MOV.U32 R13, RZ, RZ, 0x40 ;  /* 0x00000040ff0d7424 */ /* 0x001fe200078e00ff */
[----:B------:R-:W-:Y:S01]  /*1b2d0*/  PLOP3.LUT P0, PT, PT, PT, PT, 0x80, 0x0 ;  /* 0x000000000000781c */ /* 0x000fe20003f0f070 */
[----:B------:R-:W-:Y:S01]  /*1b2e0*/  VIADD R6, R8, 0x1c400 ;  /* 0x0001c40008067836 */ /* 0x000fe20000000000 */
[----:B------:R-:W-:Y:S01]  /*1b2f0*/  UMOV UR6, 0x0 ;  /* 0x0000000000067882 */ /* 0x000fe20000000000 */
[----:B------:R-:W-:Y:S01]  /*1b300*/  UMOV UR7, 0x12f00000 ;  /* 0x12f0000000077882 */ /* 0x000fe20000000000 */
[----:B------:R-:W-:-:S15]  /*1b310*/  R2UR UR10, R13 ;  /* 0x000000000d0a72ca */ /* 0x000fde00000e0000 */
.L_x_2943:
        /* <DEDUP_REMOVED lines=13> */
.L_x_3146:
[----:B------:R-:W-:Y:S05]  /*1b3f0*/  BSYNC B2 ;  /* 0x0000000000027941 */ /* 0x000fea0003800000 */
.L_x_2944:
[----:B------:R-:W-:Y:S01]  /*1b400*/  BSSY B2, `(.L_x_2946) ;  /* 0x000000b000027945 */ /* 0x000fe20003800000 */
[----:B------:R-:W-:Y:S02]  /*1b410*/  IMAD.MOV.U32 R8, RZ, RZ, 0x0 ;  /* 0x00000000ff087424 */ /* 0x000fe400078e00ff */
[----:B01----:R-:W-:Y:S01]  /*1b420*/  IMAD.MOV.U32 R9, RZ, RZ, 0x12f00000 ;  /* 0x12f00000ff097424 */ /* 0x003fe200078e00ff */
[----:B------:R-:W-:Y:S06]  /*1b430*/  @P1 BRA `(.L_x_2947) ;  /* 0x00000000001c1947 */ /* 0x000fec0003800000 */
[----:B------:R-:W0:Y:S01]  /*1b440*/  S2R R6, SR_TID.X ;  /* 0x0000000000067919 */ /* 0x000e220000002100 */
[----:B------:R-:W-:-:S04]  /*1b450*/  IMAD.MOV.U32 R3, RZ, RZ, 0x8000 ;  /* 0x00008000ff037424 */ /* 0x000fc800078e00ff */
[----:B------:R1:W-:Y:S01]  /*1b460*/  SYNCS.ARRIVE.TRANS64 RZ, [R5+URZ+0x288b0], R3 ;  /* 0x0288b00305ff79a7 */ /* 0x0003e2000800003f */
[----:B0-----:R-:W-:-:S04]  /*1b470*/  LOP3.LUT R6, R6, 0x1f, RZ, 0xc0, !PT ;  /* 0x0000001f06067812 */ /* 0x001fc800078ec0ff */
[----:B------:R-:W-:-:S13]  /*1b480*/  ISETP.NE.AND P0, PT, R6, RZ, PT ;  /* 0x000000ff0600720c */ /* 0x000fda0003f05270 */
[----:B-1----:R-:W-:Y:S05]  /*1b490*/  @!P0 BRA `(.L_x_2947) ;  /* 0x0000000000048947 */ /* 0x002fea0003800000 */
[----:B------:R-:W-:Y:S01]  /*1b4a0*/  BPT.TRAP 0x1 ;  /* 0x000000040000795c */ /* 0x000fe20000300000 */
.L_x_2947:
[----:B------:R-:W-:Y:S05]  /*1b4b0*/  BSYNC B2 ;  /* 0x0000000000027941 */ /* 0x000fea0003800000 */
.L_x_2946:
[----:B------:R-:W2:Y:S01]  /*1b4c0*/  LDL R3, [R1+0x4] ;  /* 0x0000040001037983 */ /* 0x000ea20000100800 */
[----:B------:R-:W-:Y:S01]  /*1b4d0*/  R2UR UR10, R12 ;  /* 0x000000000c0a72ca */ /* 0x000fe200000e0000 */
[----:B------:R-:W-:Y:S01]  /*1b4e0*/  UIADD3 UR4, UP0, UR38, 0x670, URZ ;  /* 0x0000067026047890 */ /* 0x000fe2000ff1e03f */
[----:B------:R-:W-:Y:S01]  /*1b4f0*/  R2UR UR6, R8 ;  /* 0x00000000080672ca */ /* 0x000fe200000e0000 */
[----:B------:R-:W-:Y:S01]  /*1b500*/  VIADD R5, R5, 0x288b0 ;  /* 0x000288b005057836 */ /* 0x000fe20000000000 */
[----:B------:R-:W-:Y:S01]  /*1b510*/  R2UR UR7, R9 ;  /* 0x00000000090772ca */ /* 0x000fe200000e0000 */
[----:B------:R-:W-:Y:S01]  /*1b520*/  UIADD3.X UR5, URZ, UR39, URZ, UP0, !UPT ;  /* 0x000000273f057290 */ /* 0x000fe200087fe43f */
[----:B------:R-:W-:Y:S01]  /*1b530*/  PLOP3.LUT P0, PT, PT, PT, PT, 0x80, 0x0 ;  /* 0x000000000000781c */ /* 0x000fe20003f0f070 */
[----:B--2---:R-:W-:-:S04]  /*1b540*/  IMAD R6, R11, 0x2, R3 ;  /* 0x000000020b067824 */ /* 0x004fc800078e0203 */
[----:B------:R-:W-:-:S08]  /*1b550*/  VIADD R3, R6, 0x400 ;  /* 0x0000040006037836 */ /* 0x000fd00000000000 */
.L_x_2948:
        /* <DEDUP_REMOVED lines=15> */
.L_x_2949:
        /* <DEDUP_REMOVED lines=10> */
.L_x_2937:
[----:B------:R-:W-:Y:S05]  /*1b6f0*/  BSYNC B1 ;  /* 0x0000000000017941 */ /* 0x000fea0003800000 */
.L_x_2936:
[----:B------:R-:W1:Y:S04]  /*1b700*/  LDL.LU R8, [R1+0x1c] ;  /* 0x00001c0001087983 */ /* 0x000e680000300800 */
[----:B------:R-:W2:Y:S01]  /*1b710*/  LDL.LU R6, [R1+0x20] ;  /* 0x0000200001067983 */ /* 0x000ea20000300800 */
[----:B------:R-:W-:Y:S01]  /*1b720*/  PLOP3.LUT P0, PT, PT, PT, PT, 0x8, 0x0 ;  /* 0x000000000000781c */ /* 0x000fe20003f0e170 */
[----:B-1----:R-:W-:Y:S02]  /*1b730*/  VIADD R3, R8, 0x1 ;  /* 0x0000000108037836 */ /* 0x002fe40000000000 */
        /* <DEDUP_REMOVED lines=9> */
.L_x_2964:
[----:B------:R-:W-:Y:S05]  /*1b7d0*/  YIELD ;  /* 0x0000000000007946 */ /* 0x000fea0003800000 */
[----:B------:R-:W-:Y:S04]  /*1b7e0*/  BSSY B1, `(.L_x_2950) ;  /* 0x0000070000017945 */ /* 0x000fe80003800000 */
[----:B--2---:R-:W-:Y:S05]  /*1b7f0*/  @!P6 BRA `(.L_x_2951) ;  /* 0x0000000400b8e947 */ /* 0x004fea0003800000 */
[----:B-1----:R-:W2:Y:S04]  /*1b800*/  LDL R6, [R1+0x4] ;  /* 0x0000040001067983 */ /* 0x002ea80000100800 */
[----:B------:R-:W2:Y:S04]  /*1b810*/  LDL R5, [R1+0x1c] ;  /* 0x00001c0001057983 */ /* 0x000ea80000100800 */
[----:B------:R-:W3:Y:S01]  /*1b820*/  LDL R4, [R1+0x20] ;  /* 0x0000200001047983 */ /* 0x000ee20000100800 */
[----:B------:R-:W-:Y:S01]  /*1b830*/  BSSY B2, `(.L_x_2952) ;  /* 0x0000008000027945 */ /* 0x000fe20003800000 */
[----:B------:R-:W1:Y:S02]  /*1b840*/  S2R R3, SR_TID.X ;  /* 0x0000000000037919 */ /* 0x000e640000002100 */
[----:B-1----:R-:W-:-:S04]  /*1b850*/  LOP3.LUT R3, R3, 0x7f, RZ, 0xc0, !PT ;  /* 0x0000007f03037812 */ /* 0x002fc800078ec0ff */
[----:B------:R-:W-:Y:S01]  /*1b860*/  ISETP.NE.AND P2, PT, R3, RZ, PT ;  /* 0x000000ff0300720c */ /* 0x000fe20003f45270 */
[----:B--2---:R-:W-:Y:S01]  /*1b870*/  IMAD R7, R5, 0x8, R6 ;  /* 0x0000000805077824 */ /* 0x004fe200078e0206 */
[----:B---3--:R-:W-:-:S04]  /*1b880*/  SHF.L.U32 R6, R4, 0x1f, RZ ;  /* 0x0000001f04067819 */ /* 0x008fc800000006ff */
[----:B------:R-:W1:Y:S02]  /*1b890*/  SYNCS.PHASECHK.TRANS64.TRYWAIT P1, [R7+URZ+0x288a0], R6 ;  /* 0x0288a006070075a7 */ /* 0x000e64000802017f */
[----:B-1----:R-:W-:Y:S05]  /*1b8a0*/  @!P1 BRA `(.L_x_2953) ;  /* 0x00000074002c9947 */ /* 0x002fea0003800000 */
.L_x_3147:
[----:B------:R-:W-:Y:S05]  /*1b8b0*/  BSYNC B2 ;  /* 0x0000000000027941 */ /* 0x000fea0003800000 */
.L_x_2952:
        /* <DEDUP_REMOVED lines=9> */
.L_x_2955:
[----:B------:R-:W-:Y:S05]  /*1b950*/  BSYNC B2 ;  /* 0x0000000000027941 */ /* 0x000fea0003800000 */
.L_x_2954:
        /* <DEDUP_REMOVED lines=13> */
.L_x_2956:
        /* <DEDUP_REMOVED lines=16> */
.L_x_2957:
        /* <DEDUP_REMOVED lines=13> */
.L_x_3148:
[----:B------:R-:W-:Y:S05]  /*1bc00*/  BSYNC B2 ;  /* 0x0000000000027941 */ /* 0x000fea0003800000 */
.L_x_2958:
        /* <DEDUP_REMOVED lines=11> */
.L_x_2961:
[----:B------:R-:W-:Y:S05]  /*1bcc0*/  BSYNC B2 ;  /* 0x0000000000027941 */ /* 0x000fea0003800000 */
.L_x_2960:
        /* <DEDUP_REMOVED lines=8> */
.L_x_2962:
        /* <DEDUP_REMOVED lines=15> */
.L_x_2963:
        /* <DEDUP_REMOVED lines=10> */
.L_x_2951:
[----:B------:R-:W-:Y:S05]  /*1bee0*/  BSYNC B1 ;  /* 0x0000000000017941 */ /* 0x000fea0003800000 */
.L_x_2950:
        /* <DEDUP_REMOVED lines=12> */
.L_x_2930:
[----:B------:R-:W-:Y:S05]  /*1bfb0*/  BSYNC B0 ;  /* 0x0000000000007941 */ /* 0x000fea0003800000 */
.L_x_2929:
[----:B------:R-:W3:Y:S01]  /*1bfc0*/  LDC R0, c[0x0][0x448] ;  /* 0x00011200ff007b82 */ /* 0x000ee20000000800 */
[----:B------:R-:W-:Y:S05]  /*1bfd0*/  @!P0 WARPSYNC.ALL ;  /* 0x0000000000008948 */ /* 0x000fea0003800000 */
[----:B------:R-:W-:Y:S02]  /*1bfe0*/  BSSY B7, `(.L_x_2965) ;  /* 0x00003fe000077945 */ /* 0x000fe40003800000 */
[----:B------:R-:W-:Y:S01]  /*1bff0*/  @!P0 BAR.SYNC.DEFER_BLOCKING 0xc, 0x180 ;  /* 0x0306000000008b1d */ /* 0x000fe20000010000 */
[----:B---3--:R-:W-:Y:S02]  /*1c000*/  ISETP.NE.AND P1, PT, R0, 0x1, PT ;  /* 0x000000010000780c */ /* 0x008fe40003f25270 */
[----:B------:R-:W-:-:S11]  /*1c010*/  LEA R0, R17, 0x7f, 0x7 ;  /* 0x0000007f11007811 */ /* 0x000fd600078e38ff */
[----:B------:R-:W3:Y:S08]  /*1c020*/  @P1 LDC R2, c[0x0][0x44c] ;  /* 0x00011300ff021b82 */ /* 0x000ef00000000800 */
[----:B-12---:R-:W1:Y:S01]  /*1c030*/  @P1 LDC R3, c[0x0][0x450] ;  /* 0x00011400ff031b82 */ /* 0x006e620000000800 */
[----:B---3--:R-:W-:-:S05]  /*1c040*/  @P1 IMAD.HI.U32 R2, R0, R2, RZ ;  /* 0x0000000200021227 */ /* 0x008fca00078e00ff */
[----:B-1----:R-:W-:-:S05]  /*1c050*/  @P1 SHF.R.U32.HI R0, RZ, R3, R2 ;  /* 0x00000003ff001219 */ /* 0x002fca0000011602 */
[----:B------:R-:W-:-:S05]  /*1c060*/  IMAD.IADD R0, R21, 0x1, R0 ;  /* 0x0000000115007824 */ /* 0x000fca00078e0200 */
[----:B------:R-:W-:-:S04]  /*1c070*/  SHF.R.S32.HI R2, RZ, 0x1f, R0 ;  /* 0x0000001fff027819 */ /* 0x000fc80000011400 */
[----:B------:R-:W-:-:S04]  /*1c080*/  LEA.HI R0, R2, R0, RZ, 0x7 ;  /* 0x0000000002007211 */ /* 0x000fc800078f38ff */
[----:B------:R-:W-:-:S04]  /*1c090*/  SHF.R.S32.HI R0, RZ, 0x7, R0 ;  /* 0x00000007ff007819 */ /* 0x000fc80000011400 */
[----:B------:R-:W-:-:S04]  /*1c0a0*/  VIMNMX R4, R20, R0, PT ;  /* 0x0000000014047248 */ /* 0x000fc80003fe0100 */
[----:B------:R-:W-:Y:S01]  /*1c0b0*/  ISETP.GT.AND P0, PT, R4, RZ, PT ;  /* 0x000000ff0400720c */ /* 0x000fe20003f04270 */
        /* <DEDUP_REMOVED lines=19> */
.L_x_2966:
        /* <DEDUP_REMOVED lines=21> */
.L_x_2969:
[----:B------:R-:W-:Y:S05]  /*1c340*/  BSYNC B6 ;  /* 0x0000000000067941 */ /* 0x000fea0003800000 */
.L_x_2968:
        /* <DEDUP_REMOVED lines=18> */
[----:B01----:R-:W-:-:S07]  /*1c470*/  IMAD.MOV.U32 R13, RZ, RZ, RZ ;  /* 0x000000ffff0d7224 */ /* 0x003fce00078e00ff */
[----:B------:R-:W-:-:S07]  /*1c480*/  LEPC R20, `(.L_x_2972) ;  /* 0x000000001014794e */ /* 0x000fce0000000000 */
[----:B--2---:R-:W-:Y:S05]  /*1c490*/  CALL.ABS.NOINC R2 ;  /* 0x0000000002007343 */ /* 0x004fea0003c00000 */
.L_x_2972:
        /* <DEDUP_REMOVED lines=16> */
.L_x_2971:
[----:B------:R-:W-:Y:S05]  /*1c5a0*/  BSYNC B6 ;  /* 0x0000000000067941 */ /* 0x000fea0003800000 */
.L_x_2970:
[----:B------:R-:W2:Y:S01]  /*1c5b0*/  LDL.LU R2, [R1] ;  /* 0x0000000001027983 */ /* 0x000ea20000300800 */
[----:B------:R-:W-:-:S03]  /*1c5c0*/  ULDC.64 UR4, c[0x0][0x9f8] ;  /* 0x00027e0000047ab9 */ /* 0x000fc60000000a00 */
[----:B------:R-:W3:Y:S04]  /*1c5d0*/  LDL.LU R4, [R1+0xc] ;  /* 0x00000c0001047983 */ /* 0x000ee80000300800 */
[----:B------:R-:W4:Y:S01]  /*1c5e0*/  LDL R7, [R1+0x10] ;  /* 0x0000100001077983 */ /* 0x000f220000100800 */
[----:B------:R-:W-:-:S03]  /*1c5f0*/  ISETP.NE.U32.AND P0, PT, RZ, UR4, PT ;  /* 0x00000004ff007c0c */ /* 0x000fc6000bf05070 */
[----:B------:R-:W5:Y:S01]  /*1c600*/  LDL R0, [R1+0x34] ;  /* 0x0000340001007983 */ /* 0x000f620000100800 */
[----:B------:R-:W-:-:S13]  /*1c610*/  ISETP.NE.AND.EX P0, PT, RZ, UR5, PT, P0 ;  /* 0x00000005ff007c0c */ /* 0x000fda000bf05300 */
[----:B--2---:R-:W-:-:S04]  /*1c620*/  @P0 IADD3 R2, P1, R2, UR4, RZ ;  /* 0x0000000402020c10 */ /* 0x004fc8000ff3e0ff */
[----:B---3--:R-:W-:Y:S01]  /*1c630*/  @P0 IADD3.X R3, R4, UR5, RZ, P1, !PT ;  /* 0x0000000504030c10 */ /* 0x008fe20008ffe4ff */
[----:B------:R-:W-:-:S04]  /*1c640*/  ULDC.64 UR4, c[0x0][0xa08] ;  /* 0x0002820000047ab9 */ /* 0x000fc80000000a00 */
[----:B----4-:R1:W2:Y:S02]  /*1c650*/  @P0 LDG.E R7, desc[UR40][R2.64] ;  /* 0x0000002802070981 */ /* 0x0102a4000c1e1900 */
[----:B-1----:R-:W1:Y:S01]  /*1c660*/  LDC.64 R2, c[0x0][0x418] ;  /* 0x00010600ff027b82 */ /* 0x002e620000000a00 */
[----:B-----5:R-:W-:Y:S01]  /*1c670*/  VIADD R4, R0, 0xffffffff ;  /* 0xffffffff00047836 */ /* 0x020fe20000000000 */
[----:B--2---:R-:W-:Y:S01]  /*1c680*/  SHF.R.S32.HI R8, RZ, 0x1f, R7 ;  /* 0x0000001fff087819 */ /* 0x004fe20000011407 */
[----:B------:R2:W-:Y:S04]  /*1c690*/  @P0 STL [R1+0x10], R7 ;  /* 0x0000100701000387 */ /* 0x0005e80000100800 */
        /* <DEDUP_REMOVED lines=10> */
.L_x_3151:
[----:B-1----:R-:W3:Y:S01]  /*1c740*/  LDL.LU R5, [R1+0x24] ;  /* 0x0000240001057983 */ /* 0x002ee20000300800 */
[----:B------:R-:W-:Y:S02]  /*1c750*/  PLOP3.LUT P1, PT, PT, PT, PT, 0x8, 0x0 ;  /* 0x000000000000781c */ /* 0x000fe40003f2e170 */
[----:B--2---:R-:W-:Y:S01]  /*1c760*/  ISETP.NE.AND P0, PT, R14, RZ, PT ;  /* 0x000000ff0e00720c */ /* 0x004fe20003f05270 */
[----:B------:R1:W-:Y:S04]  /*1c770*/  STL [R1], R0 ;  /* 0x0000000001007387 */ /* 0x0003e80000100800 */
[----:B------:R1:W-:Y:S01]  /*1c780*/  STL [R1+0xc], R4 ;  /* 0x00000c0401007387 */ /* 0x0003e20000100800 */
[----:B---3--:R-:W-:-:S05]  /*1c790*/  LOP3.LUT R5, R5, 0xfffffffe, RZ, 0xc0, !PT ;  /* 0xfffffffe05057812 */ /* 0x008fca00078ec0ff */
[----:B------:R-:W-:-:S05]  /*1c7a0*/  @P1 LOP3.LUT R5, R5, 0x1, RZ, 0xfc, !PT ;  /* 0x0000000105051812 */ /* 0x000fca00078efcff */
[----:B------:R1:W-:Y:S01]  /*1c7b0*/  STL [R1+0x24], R5 ;  /* 0x0000240501007387 */ /* 0x0003e20000100800 */
[----:B------:R-:W-:Y:S05]  /*1c7c0*/  @P0 BRA `(.L_x_2974) ;  /* 0x0000000400380947 */ /* 0x000fea0003800000 */
[----:B------:R-:W-:-:S03]  /*1c7d0*/  UMOV UR4, 0xffffffff ;  /* 0xffffffff00047882 */ /* 0x000fc60000000000 */
[----:B------:R-:W-:Y:S05]  /*1c7e0*/  BRA.DIV UR4, `(.L_x_2975) ;  /* 0x0000006604b87947 */ /* 0x000fea000b800000 */
[----:B------:R-:W-:-:S13]  /*1c7f0*/  ELECT P6, URZ, PT ;  /* 0x00000000003f782f */ /* 0x000fda00038c0000 */
.L_x_3154:
[----:B------:R-:W-:Y:S05]  /*1c800*/  @!P6 BRA `(.L_x_2974) ;  /* 0x000000040028e947 */ /* 0x000fea0003800000 */
[----:B------:R-:W-:-:S04]  /*1c810*/  ISETP.NE.U32.AND P0, PT, R2, RZ, PT ;  /* 0x000000ff0200720c */ /* 0x000fc80003f05070 */
[----:B------:R-:W-:-:S13]  /*1c820*/  ISETP.NE.AND.EX P0, PT, R3, RZ, PT, P0 ;  /* 0x000000ff0300720c */ /* 0x000fda0003f05300 */
[----:B------:R-:W-:Y:S05]  /*1c830*/  @!P0 BRA `(.L_x_2976) ;  /* 0x0000000000548947 */ /* 0x000fea0003800000 */
[----:B------:R-:W2:Y:S01]  /*1c840*/  LDC R6, c[0x0][0x43c] ;  /* 0x00010f00ff067b82 */ /* 0x000ea20000000800 */
[----:B------:R-:W-:Y:S01]  /*1c850*/  IMAD.MOV.U32 R9, RZ, RZ, R4 ;  /* 0x000000ffff097224 */ /* 0x000fe200078e0004 */
[----:B------:R-:W-:-:S03]  /*1c860*/  ULDC.64 UR4, c[0x0][0x428] ;  /* 0x00010a0000047ab9 */ /* 0x000fc60000000a00 */
[----:B-1----:R-:W-:Y:S01]  /*1c870*/  IMAD.MOV.U32 R0, RZ, RZ, R9 ;  /* 0x000000ffff007224 */ /* 0x002fe200078e0009 */
[----:B--2---:R-:W-:-:S13]  /*1c880*/  ISETP.NE.AND P0, PT, R6, 0x1, PT ;  /* 0x000000010600780c */ /* 0x004fda0003f05270 */
[----:B------:R-:W1:Y:S02]  /*1c890*/  @P0 LDC.64 R4, c[0x0][0x440] ;  /* 0x00011000ff040b82 */ /* 0x000e640000000a00 */
[----:B-1----:R-:W-:-:S05]  /*1c8a0*/  @P0 IMAD.HI.U32 R4, R9, R4, RZ ;  /* 0x0000000409040227 */ /* 0x002fca00078e00ff */
        /* <DEDUP_REMOVED lines=12> */
[----:B------:R-:W3:Y:S04]  /*1c970*/  LDG.E R0, desc[UR40][R2.64] ;  /* 0x0000002802007981 */ /* 0x000ee8000c1e1900 */
[----:B---3--:R2:W-:Y:S02]  /*1c980*/  STL [R1], R0 ;  /* 0x0000000001007387 */ /* 0x0085e40000100800 */
.L_x_2976:
[----:B------:R-:W3:Y:S04]  /*1c990*/  LDL R7, [R1+0x4] ;  /* 0x0000040001077983 */ /* 0x000ee80000100800 */
[----:B-12---:R-:W3:Y:S04]  /*1c9a0*/  LDL R0, [R1+0x8] ;  /* 0x0000080001007983 */ /* 0x006ee80000100800 */
[----:B------:R-:W2:Y:S01]  /*1c9b0*/  LDL R2, [R1+0x14] ;  /* 0x0000140001027983 */ /* 0x000ea20000100800 */
[----:B---3--:R-:W-:Y:S01]  /*1c9c0*/  IMAD R0, R0, 0x8, R7 ;  /* 0x0000000800007824 */ /* 0x008fe200078e0207 */
[----:B--2---:R-:W-:-:S04]  /*1c9d0*/  SHF.L.U32 R2, R2, 0x1f, RZ ;  /* 0x0000001f02027819 */ /* 0x004fc800000006ff */
[----:B------:R-:W1:Y:S02]  /*1c9e0*/  SYNCS.PHASECHK.TRANS64.TRYWAIT P0, [R0+URZ+0x28840], R2 ;  /* 0x02884002000075a7 */ /* 0x000e64000800017f */
[----:B-1----:R-:W-:Y:S05]  /*1c9f0*/  @!P0 BRA `(.L_x_2977) ;  /* 0x0000006400548947 */ /* 0x002fea0003800000 */
.L_x_3155:
        /* <DEDUP_REMOVED lines=11> */
.L_x_2978:
[----:B------:R-:W2:Y:S04]  /*1cab0*/  LDL R6, [R1+0x4] ;  /* 0x0000040001067983 */ /* 0x000ea80000100800 */
[----:B------:R-:W2:Y:S04]  /*1cac0*/  LDL R5, [R1+0x8] ;  /* 0x0000080001057983 */ /* 0x000ea80000100800 */
[----:B------:R-:W3:Y:S04]  /*1cad0*/  LDL R7, [R1+0xc] ;  /* 0x00000c0001077983 */ /* 0x000ee80000100800 */
[----:B------:R-:W4:Y:S04]  /*1cae0*/  LDL R4, [R1+0x18] ;  /* 0x0000180001047983 */ /* 0x000f280000100800 */
[----:B------:R-:W5:Y:S04]  /*1caf0*/  LDL R3, [R1] ;  /* 0x0000000001037983 */ /* 0x000f680000100800 */
[----:B-1----:R-:W5:Y:S01]  /*1cb00*/  LDL.LU R2, [R1+0x24] ;  /* 0x0000240001027983 */ /* 0x002f620000300800 */
[----:B------:R-:W-:-:S02]  /*1cb10*/  R2UR UR9, R0 ;  /* 0x00000000000972ca */ /* 0x000fc400000e0000 */
[----:B------:R-:W-:Y:S01]  /*1cb20*/  PLOP3.LUT P0, PT, PT, PT, PT, 0x80, 0x0 ;  /* 0x000000000000781c */ /* 0x000fe20003f0f070 */
[----:B------:R-:W-:Y:S01]  /*1cb30*/  UIADD3 UR4, UP0, UR38, 0x370, URZ ;  /* 0x0000037026047890 */ /* 0x000fe2000ff1e03f */
[----:B------:R-:W-:Y:S01]  /*1cb40*/  R2UR UR12, R18 ;  /* 0x00000000120c72ca */ /* 0x000fe200000e0000 */
[----:B------:R-:W-:Y:S01]  /*1cb50*/  UMOV UR10, URZ ;  /* 0x0000003f000a7c82 */ /* 0x000fe20008000000 */
[----:B------:R-:W-:-:S07]  /*1cb60*/  UMOV UR7, 0x14f00000 ;  /* 0x14f0000000077882 */ /* 0x000fce0000000000 */
[----:B------:R-:W-:Y:S01]  /*1cb70*/  UIADD3 UR9, UR9, 0x28830, URZ ;  /* 0x0002883009097890 */ /* 0x000fe2000fffe03f */
[----:B------:R-:W-:Y:S01]  /*1cb80*/  UMOV UR15, 0x40 ;  /* 0x00000040000f7882 */ /* 0x000fe20000000000 */
[----:B--2---:R-:W-:Y:S01]  /*1cb90*/  IMAD R0, R5, 0x8000, R6 ;  /* 0x0000800005007824 */ /* 0x004fe200078e0206 */
[----:B---3--:R-:W-:-:S04]  /*1cba0*/  R2UR UR11, R7 ;  /* 0x00000000070b72ca */ /* 0x008fc800000e0000 */
[----:B------:R-:W-:Y:S02]  /*1cbb0*/  R2UR UR6, R0 ;  /* 0x00000000000672ca */ /* 0x000fe400000e0000 */
[----:B----4-:R-:W-:Y:S02]  /*1cbc0*/  R2UR UR5, R4 ;  /* 0x00000000040572ca */ /* 0x010fe400000e0000 */
[----:B-----5:R-:W-:Y:S02]  /*1cbd0*/  R2UR UR13, R3 ;  /* 0x00000000030d72ca */ /* 0x020fe400000e0000 */
[----:B------:R-:W-:-:S07]  /*1cbe0*/  LOP3.LUT R2, R2, 0xfffffffe, RZ, 0xc0, !PT ;  /* 0xfffffffe02027812 */ /* 0x000fce00078ec0ff */
        /* <DEDUP_REMOVED lines=12> */
.L_x_2974:
[----:B--2---:R-:W2:Y:S04]  /*1ccb0*/  LDL R2, [R1+0x4] ;  /* 0x0000040001027983 */ /* 0x004ea80000100800 */
[----:B------:R-:W3:Y:S04]  /*1ccc0*/  LDL.LU R3, [R1+0x38] ;  /* 0x0000380001037983 */ /* 0x000ee80000300800 */
[----:B-1----:R-:W4:Y:S04]  /*1ccd0*/  LDL.LU R5, [R1+0x30] ;  /* 0x0000300001057983 */ /* 0x002f280000300800 */
[----:B------:R-:W5:Y:S01]  /*1cce0*/  LDL.LU R4, [R1+0x40] ;  /* 0x0000400001047983 */ /* 0x000f620000300800 */
        /* <DEDUP_REMOVED lines=39> */
.L_x_2980:
[----:B------:R-:W-:Y:S05]  /*1cf60*/  BSYNC B6 ;  /* 0x0000000000067941 */ /* 0x000fea0003800000 */
.L_x_2979:
[----:B------:R-:W3:Y:S01]  /*1cf70*/  LDL.LU R6, [R1+0x38] ;  /* 0x0000380001067983 */ /* 0x000ee20000300800 */
[----:B------:R-:W-:Y:S01]  /*1cf80*/  ULDC.64 UR4, c[0x0][0x2d8] ;  /* 0x0000b60000047ab9 */ /* 0x000fe20000000a00 */
[----:B------:R-:W1:Y:S01]  /*1cf90*/  LDC R7, c[0x0][0x448] ;  /* 0x00011200ff077b82 */ /* 0x000e620000000800 */
[----:B------:R-:W-:Y:S01]  /*1cfa0*/  ULDC.64 UR6, c[0x0][0x280] ;  /* 0x0000a00000067ab9 */ /* 0x000fe20000000a00 */
[----:B--2---:R-:W3:Y:S04]  /*1cfb0*/  LDL.LU.64 R2, [R1+0x48] ;  /* 0x0000480001027983 */ /* 0x004ee80000300a00 */
[----:B------:R-:W2:Y:S04]  /*1cfc0*/  LDL.LU R0, [R1+0x40] ;  /* 0x0000400001007983 */ /* 0x000ea80000300800 */
[----:B------:R-:W4:Y:S04]  /*1cfd0*/  LDL.LU R4, [R1+0x54] ;  /* 0x0000540001047983 */ /* 0x000f280000300800 */
[----:B------:R-:W4:Y:S01]  /*1cfe0*/  LDL.LU R5, [R1+0x30] ;  /* 0x0000300001057983 */ /* 0x000f220000300800 */
[----:B------:R-:W0:Y:S03]  /*1cff0*/  S2R R8, SR_TID.X ;  /* 0x0000000000087919 */ /* 0x000e260000002100 */
[----:B------:R0:W5:Y:S01]  /*1d000*/  LDL R10, [R1+0x3c] ;  /* 0x00003c00010a7983 */ /* 0x0001620000100800 */
[----:B-1----:R-:W-:Y:S01]  /*1d010*/  ISETP.NE.AND P0, PT, R7, 0x1, PT ;  /* 0x000000010700780c */ /* 0x002fe20003f05270 */
[----:B0-----:R-:W-:-:S05]  /*1d020*/  IMAD.SHL.U32 R8, R8, 0x8, RZ ;  /* 0x0000000808087824 */ /* 0x001fca00078e00ff */
[----:B------:R-:W-:-:S04]  /*1d030*/  LOP3.LUT R8, R8, 0x38, RZ, 0xc0, !PT ;  /* 0x0000003808087812 */ /* 0x000fc800078ec0ff */
        /* <DEDUP_REMOVED lines=9> */
[----:B------:R-:W1:Y:S01]  /*1d0d0*/  S2R R4, SR_TID.X ;  /* 0x0000000000047919 */ /* 0x000e620000002100 */
[----:B------:R-:W-:-:S04]  /*1d0e0*/  IMAD.WIDE.U32 R2, R5, UR4, R2 ;  /* 0x0000000405027c25 */ /* 0x000fc8000f8e0002 */
[----:B------:R-:W-:Y:S01]  /*1d0f0*/  IMAD R0, R5, UR5, R0 ;  /* 0x0000000505007c24 */ /* 0x000fe2000f8e0200 */
[----:B------:R-:W-:-:S03]  /*1d100*/  ULDC.64 UR4, c[0x0][0x2d0] ;  /* 0x0000b40000047ab9 */ /* 0x000fc60000000a00 */
[----:B------:R-:W-:Y:S01]  /*1d110*/  IMAD.IADD R3, R3, 0x1, R0 ;  /* 0x0000000103037824 */ /* 0x000fe200078e0200 */
[----:B-1----:R-:W-:-:S04]  /*1d120*/  LOP3.LUT R4, R4, 0x7f, RZ, 0xc0, !PT ;  /* 0x0000007f04047812 */ /* 0x002fc800078ec0ff */
[----:B------:R-:W-:Y:S02]  /*1d130*/  SHF.R.U32.HI R5, RZ, 0x3, R4 ;  /* 0x00000003ff057819 */ /* 0x000fe40000011604 */
[----:B------:R-:W1:Y:S02]  /*1d140*/  S2R R4, SR_TID.X ;  /* 0x0000000000047919 */ /* 0x000e640000002100 */
[----:B-1----:R-:W-:-:S05]  /*1d150*/  IMAD.SHL.U32 R4, R4, 0x10, RZ ;  /* 0x0000001004047824 */ /* 0x002fca00078e00ff */
[----:B------:R-:W-:Y:S02]  /*1d160*/  LOP3.LUT R4, R5, 0x70, R4, 0xf8, !PT ;  /* 0x0000007005047812 */ /* 0x000fe400078ef804 */
[----:B------:R-:W1:Y:S03]  /*1d170*/  @P0 LDC R5, c[0x0][0x44c] ;  /* 0x00011300ff050b82 */ /* 0x000e660000000800 */
[----:B------:R-:W-:-:S04]  /*1d180*/  IMAD R4, R17, 0x80, R4 ;  /* 0x0000008011047824 */ /* 0x000fc800078e0204 */
[----:B------:R-:W-:Y:S02]  /*1d190*/  IMAD.MOV.U32 R0, RZ, RZ, R4 ;  /* 0x000000ffff007224 */ /* 0x000fe400078e0004 */
[----:B-1----:R-:W-:-:S05]  /*1d1a0*/  @P0 IMAD.HI.U32 R5, R4, R5, RZ ;  /* 0x0000000504050227 */ /* 0x002fca00078e00ff */
[----:B0-----:R-:W-:-:S05]  /*1d1b0*/  @P0 SHF.R.U32.HI R0, RZ, R6, R5 ;  /* 0x00000006ff000219 */ /* 0x001fca0000011605 */
        /* <DEDUP_REMOVED lines=25> */
[----:B-----5:R-:W-:Y:S01]  /*1d350*/  IMAD R0, R10, R7, RZ ;  /* 0x000000070a007224 */ /* 0x020fe200078e02ff */
[----:B------:R-:W-:Y:S04]  /*1d360*/  SHFL.IDX PT, R6, R3, 0x1, 0x181f ;  /* 0x00381f0003067f89 */ /* 0x000fe800000e0000 */
[----:B------:R-:W-:Y:S01]  /*1d370*/  SHFL.IDX PT, R7, R2, 0x1, 0x181f ;  /* 0x00381f0002077f89 */ /* 0x000fe200000e0000 */
[----:B0-----:R-:W-:-:S04]  /*1d380*/  LOP3.LUT R5, R5, 0x7f, RZ, 0xc0, !PT ;  /* 0x0000007f05057812 */ /* 0x001fc800078ec0ff */
[----:B------:R-:W-:-:S05]  /*1d390*/  SHF.R.U32.HI R5, RZ, 0x3, R5 ;  /* 0x00000003ff057819 */ /* 0x000fca0000011605 */
[----:B------:R-:W-:Y:S02]  /*1d3a0*/  IMAD R17, R17, 0x80, R5 ;  /* 0x0000008011117824 */ /* 0x000fe400078e0205 */
[----:B------:R-:W0:Y:S02]  /*1d3b0*/  SHFL.IDX PT, R5, R3, RZ, 0x181f ;  /* 0x00181fff03057589 */ /* 0x000e2400000e0000 */
[C---:B------:R-:W-:Y:S01]  /*1d3c0*/  VIADD R4, R17.reuse, 0x10 ;  /* 0x0000001011047836 */ /* 0x040fe20000000000 */
[----:B------:R-:W-:-:S04]  /*1d3d0*/  ISETP.GE.AND P4, PT, R17, R0, PT ;  /* 0x000000001100720c */ /* 0x000fc80003f86270 */
[----:B------:R-:W-:Y:S02]  /*1d3e0*/  ISETP.GE.AND P2, PT, R4, R0, PT ;  /* 0x000000000400720c */ /* 0x000fe40003f46270 */
[----:B------:R-:W1:Y:S07]  /*1d3f0*/  SHFL.IDX PT, R4, R2, RZ, 0x181f ;  /* 0x00181fff02047589 */ /* 0x000e6e00000e0000 */
[----:B0-----:R-:W-:-:S05]  /*1d400*/  @!P4 LEA R5, P3, R9, R5, 0x1 ;  /* 0x000000050905c211 */ /* 0x001fca00078608ff */
[----:B-1----:R-:W-:-:S05]  /*1d410*/  @!P4 IMAD.X R4, RZ, RZ, R4, P3 ;  /* 0x000000ffff04c224 */ /* 0x002fca00018e0604 */
[----:B------:R-:W-:-:S04]  /*1d420*/  @!P4 LOP3.LUT R5, R5, R4, RZ, 0x3c, !PT ;  /* 0x000000040505c212 */ /* 0x000fc800078e3cff */
[----:B------:R-:W-:-:S04]  /*1d430*/  @!P4 LOP3.LUT R4, R5, R4, RZ, 0x3c, !PT ;  /* 0x000000040504c212 */ /* 0x000fc800078e3cff */
[----:B------:R-:W-:-:S05]  /*1d440*/  @!P4 LOP3.LUT R5, R5, R4, RZ, 0x3c, !PT ;  /* 0x000000040505c212 */ /* 0x000fca00078e3cff */
[----:B------:R-:W-:Y:S04]  /*1d450*/  @!P4 LDGSTS.E.BYPASS.LTC128B.128 [R8+0x10400], desc[UR40][R4.64], !P0 ;  /* 0x104000000408cfae */ /* 0x000fe8000c101d68 */
[----:B------:R0:W-:Y:S02]  /*1d460*/  @!P4 LDGSTS.E.BYPASS.LTC128B.128 [R8+0x14400], desc[UR40][R4.64+0x80], !P1 ;  /* 0x144000800408cfae */ /* 0x0001e4000c901d68 */
[----:B0-----:R-:W-:Y:S02]  /*1d470*/  @!P2 LEA R5, P3, R9, R6, 0x1 ;  /* 0x000000060905a211 */ /* 0x001fe400078608ff */
[----:B------:R-:W-:Y:S03]  /*1d480*/  SHFL.IDX PT, R6, R2, 0x2, 0x181f ;  /* 0x00581f0002067f89 */ /* 0x000fe600000e0000 */
[----:B------:R-:W-:-:S05]  /*1d490*/  @!P2 IMAD.X R4, RZ, RZ, R7, P3 ;  /* 0x000000ffff04a224 */ /* 0x000fca00018e0607 */
[----:B------:R-:W-:-:S04]  /*1d4a0*/  @!P2 LOP3.LUT R5, R5, R4, RZ, 0x3c, !PT ;  /* 0x000000040505a212 */ /* 0x000fc800078e3cff */
[----:B------:R-:W-:-:S04]  /*1d4b0*/  @!P2 LOP3.LUT R4, R5, R4, RZ, 0x3c, !PT ;  /* 0x000000040504a212 */ /* 0x000fc800078e3cff */
[----:B------:R-:W-:-:S05]  /*1d4c0*/  @!P2 LOP3.LUT R5, R5, R4, RZ, 0x3c, !PT ;  /* 0x000000040505a212 */ /* 0x000fca00078e3cff */
[----:B------:R-:W-:Y:S04]  /*1d4d0*/  @!P2 LDGSTS.E.BYPASS.LTC128B.128 [R8+0x10c00], desc[UR40][R4.64], !P0 ;  /* 0x10c000000408afae */ /* 0x000fe8000c101d68 */
[----:B------:R0:W-:Y:S02]  /*1d4e0*/  @!P2 LDGSTS.E.BYPASS.LTC128B.128 [R8+0x14c00], desc[UR40][R4.64+0x80], !P1 ;  /* 0x14c000800408afae */ /* 0x0001e4000c901d68 */
[----:B0-----:R-:W-:-:S05]  /*1d4f0*/  VIADD R4, R17, 0x20 ;  /* 0x0000002011047836 */ /* 0x001fca0000000000 */
[----:B------:R-:W-:Y:S02]  /*1d500*/  ISETP.GE.AND P2, PT, R4, R0, PT ;  /* 0x000000000400720c */ /* 0x000fe40003f46270 */
[----:B------:R-:W0:Y:S11]  /*1d510*/  SHFL.IDX PT, R4, R3, 0x2, 0x181f ;  /* 0x00581f0003047f89 */ /* 0x000e3600000e0000 */
[----:B0-----:R-:W-:-:S05]  /*1d520*/  @!P2 LEA R5, P3, R9, R4, 0x1 ;  /* 0x000000040905a211 */ /* 0x001fca00078608ff */
[----:B------:R-:W-:Y:S02]  /*1d530*/  @!P2 IMAD.X R4, RZ, RZ, R6, P3 ;  /* 0x000000ffff04a224 */ /* 0x000fe400018e0606 */
[----:B------:R-:W-:Y:S03]  /*1d540*/  SHFL.IDX PT, R6, R2, 0x3, 0x181f ;  /* 0x00781f0002067f89 */ /* 0x000fe600000e0000 */
        /* <DEDUP_REMOVED lines=40> */
[----:B------:R-:W0:Y:S04]  /*1d7d0*/  SHFL.IDX PT, R4, R3, 0x6, 0x181f ;  /* 0x00d81f0003047f89 */ /* 0x000e2800000e0000 */
[----:B------:R-:W1:Y:S07]  /*1d7e0*/  SHFL.IDX PT, R3, R3, 0x7, 0x181f ;  /* 0x00f81f0003037f89 */ /* 0x000e6e00000e0000 */
[----:B0-----:R-:W-:-:S05]  /*1d7f0*/  @!P2 LEA R5, P3, R9, R4, 0x1 ;  /* 0x000000040905a211 */ /* 0x001fca00078608ff */
[----:B------:R-:W-:-:S05]  /*1d800*/  @!P2 IMAD.X R4, RZ, RZ, R6, P3 ;  /* 0x000000ffff04a224 */ /* 0x000fca00018e0606 */
[----:B------:R-:W-:-:S04]  /*1d810*/  @!P2 LOP3.LUT R5, R5, R4, RZ, 0x3c, !PT ;  /* 0x000000040505a212 */ /* 0x000fc800078e3cff */
[----:B------:R-:W-:-:S04]  /*1d820*/  @!P2 LOP3.LUT R4, R5, R4, RZ, 0x3c, !PT ;  /* 0x000000040504a212 */ /* 0x000fc800078e3cff */
[----:B------:R-:W-:-:S05]  /*1d830*/  @!P2 LOP3.LUT R5, R5, R4, RZ, 0x3c, !PT ;  /* 0x000000040505a212 */ /* 0x000fca00078e3cff */
[----:B------:R-:W-:Y:S04]  /*1d840*/  @!P2 LDGSTS.E.BYPASS.LTC128B.128 [R8+0x13400], desc[UR40][R4.64], !P0 ;  /* 0x134000000408afae */ /* 0x000fe8000c101d68 */
[----:B------:R0:W-:Y:S04]  /*1d850*/  @!P2 LDGSTS.E.BYPASS.LTC128B.128 [R8+0x17400], desc[UR40][R4.64+0x80], !P1 ;  /* 0x174000800408afae */ /* 0x0001e8000c901d68 */
[----:B01----:R0:W2:Y:S02]  /*1d860*/  SHFL.IDX PT, R4, R2, 0x7, 0x181f ;  /* 0x00f81f0002047f89 */ /* 0x0030a400000e0000 */
.L_x_3172:
[----:B------:R-:W-:Y:S01]  /*1d870*/  VIADD R17, R17, 0x70 ;  /* 0x0000007011117836 */ /* 0x000fe20000000000 */
[----:B------:R-:W-:Y:S04]  /*1d880*/  BSSY B0, `(.L_x_2982) ;  /* 0x000000a000007945 */ /* 0x000fe80003800000 */
[----:B------:R-:W-:-:S13]  /*1d890*/  ISETP.GE.AND P2, PT, R17, R0, PT ;  /* 0x000000001100720c */ /* 0x000fda0003f46270 */
[----:B------:R-:W-:Y:S05]  /*1d8a0*/  @P2 BRA `(.L_x_2983) ;  /* 0x00000000001c2947 */ /* 0x000fea0003800000 */
[----:B0-----:R-:W-:-:S05]  /*1d8b0*/  LEA R2, P2, R9, R3, 0x1 ;  /* 0x0000000309027211 */ /* 0x001fca00078408ff */
[----:B--2---:R-:W-:-:S05]  /*1d8c0*/  IMAD.X R3, RZ, RZ, R4, P2 ;  /* 0x000000ffff037224 */ /* 0x004fca00010e0604 */
[----:B------:R-:W-:Y:S01]  /*1d8d0*/  @!PT LDS RZ, [RZ] ;  /* 0x00000000fffff984 */ /* 0x000fe20000000800 */
[----:B------:R-:W-:Y:S01]  /*1d8e0*/  @!PT LDS RZ, [RZ] ;  /* 0x00000000fffff984 */ /* 0x000fe20000000800 */
[----:B------:R-:W-:Y:S01]  /*1d8f0*/  @!PT LDS RZ, [RZ] ;  /* 0x00000000fffff984 */ /* 0x000fe20000000800 */
[----:B------:R1:W-:Y:S04]  /*1d900*/  LDGSTS.E.BYPASS.LTC128B.128 [R8+0x13c00], desc[UR40][R2.64], !P0 ;  /* 0x13c0000002087fae */ /* 0x0003e8000c101d68 */
[----:B------:R1:W-:Y:S02]  /*1d910*/  LDGSTS.E.BYPASS.LTC128B.128 [R8+0x17c00], desc[UR40][R2.64+0x80], !P1 ;  /* 0x17c0008002087fae */ /* 0x0003e4000c901d68 */
.L_x_2983:
[----:B------:R-:W-:Y:S05]  /*1d920*/  BSYNC B0 ;  /* 0x0000000000007941 */ /* 0x000fea0003800000 */
.L_x_2982:
[----:B-1----:R-:W3:Y:S01]  /*1d930*/  LDL R8, [R1+0x4] ;  /* 0x0000040001087983 */ /* 0x002ee20000100800 */
[----:B------:R-:W-:Y:S01]  /*1d940*/  PLOP3.LUT P0, PT, PT, PT, PT, 0x80, 0x0 ;  /* 0x000000000000781c */ /* 0x000fe20003f0f070 */
[----:B------:R-:W-:Y:S01]  /*1d950*/  NOP ;  /* 0x0000000000007918 */ /* 0x000fe20000000000 */
[----:B---3--:R-:W-:-:S11]  /*1d960*/  VIADD R10, R8, 0x28800 ;  /* 0x00028800080a7836 */ /* 0x008fd60000000000 */
.L_x_2984:
[----:B0-----:R-:W3:Y:S01]  /*1d970*/  LDL R2, [R1+0x4] ;  /* 0x0000040001027983 */ /* 0x001ee20000100800 */
[----:B------:R-:W-:Y:S02]  /*1d980*/  PLOP3.LUT P1, PT, P1, P0, PT, 0xa2, 0x0 ;  /* 0x000000000000781c */ /* 0x000fe40000f21472 */
[----:B---3--:R-:W-:-:S08]  /*1d990*/  @P0 R2UR P1, UR4, R2 ;  /* 0x00000000020402ca */ /* 0x008fd00000020000 */
[----:B------:R-:W-:-:S05]  /*1d9a0*/  @P0 PLOP3.LUT P0, PT, P1, PT, PT, 0x80, 0x0 ;  /* 0x000000000000081c */ /* 0x000fca0000f0f070 */
[----:B------:R-:W-:Y:S01]  /*1d9b0*/  @!P1 SYNCS.ARRIVE.TRANS64.RED.A0T1 RZ, [UR4+0x28800], RZ ;  /* 0x028800ffffff99a7 */ /* 0x000fe20008200404 */
[----:B------:R-:W-:Y:S07]  /*1d9c0*/  @!P1 ARRIVES.LDGSTSBAR.64.TRANSCNT [UR4+0x28800] ;  /* 0x02880000ff0099b0 */ /* 0x000fee0008000a84 */
[----:B------:R-:W-:Y:S05]  /*1d9d0*/  @P0 BRA.U.ANY `(.L_x_2984) ;  /* 0xfffffffd00e40947 */ /* 0x000fea000393ffff */
[----:B------:R-:W3:Y:S02]  /*1d9e0*/  LDL.LU R3, [R1+0x50] ;  /* 0x0000500001037983 */ /* 0x000ee40000300800 */
        /* <DEDUP_REMOVED lines=11> */
.L_x_3173:
[----:B------:R-:W-:Y:S05]  /*1daa0*/  BSYNC B0 ;  /* 0x0000000000007941 */ /* 0x000fea0003800000 */
.L_x_2985:
[----:B0-----:R-:W3:Y:S01]  /*1dab0*/  LDL R2, [R1+0x34] ;  /* 0x0000340001027983 */ /* 0x001ee20000100800 */
[----:B------:R-:W-:Y:S01]  /*1dac0*/  BSSY B0, `(.L_x_2987) ;  /* 0x00001f2000007945 */ /* 0x000fe20003800000 */
[----:B---3--:R-:W-:-:S13]  /*1dad0*/  ISETP.GE.AND P0, PT, R2, 0x2, PT ;  /* 0x000000020200780c */ /* 0x008fda0003f06270 */
[----:B------:R-:W-:Y:S05]  /*1dae0*/  @!P0 BRA `(.L_x_2988) ;  /* 0x0000001c00bc8947 */ /* 0x000fea0003800000 */
[C---:B------:R-:W-:Y:S01]  /*1daf0*/  LOP3.LUT R0, R2.reuse, 0x1, RZ, 0xc0, !PT ;  /* 0x0000000102007812 */ /* 0x040fe200078ec0ff */
[----:B------:R-:W-:Y:S01]  /*1db00*/  VIADD R2, R2, 0xfffffffe ;  /* 0xfffffffe02027836 */ /* 0x000fe20000000000 */
[----:B------:R-:W-:Y:S02]  /*1db10*/  BSSY B2, `(.L_x_2989) ;  /* 0x00000aa000027945 */ /* 0x000fe40003800000 */
[----:B------:R-:W-:Y:S01]  /*1db20*/  ISETP.NE.U32.AND P0, PT, R0, 0x1, PT ;  /* 0x000000010000780c */ /* 0x000fe20003f05070 */
[----:B------:R-:W-:-:S12]  /*1db30*/  IMAD.MOV.U32 R0, RZ, RZ, R2 ;  /* 0x000000ffff007224 */ /* 0x000fd800078e0002 */
[----:B------:R-:W-:Y:S05]  /*1db40*/  @!P0 BRA `(.L_x_2990) ;  /* 0x0000000800988947 */ /* 0x000fea0003800000 */
        /* <DEDUP_REMOVED lines=27> */
[--C-:B------:R-:W-:Y:S02]  /*1dd00*/  IMAD.MOV R6, RZ, RZ, -R0.reuse ;  /* 0x000000ffff067224 */ /* 0x100fe400078e0a00 */
[----:B------:R-:W-:Y:S02]  /*1dd10*/  IMAD.MOV.U32 R4, RZ, RZ, R0 ;  /* 0x000000ffff047224 */ /* 0x000fe400078e0000 */
        /* <DEDUP_REMOVED lines=8> */
.L_x_2993:
[----:B------:R-:W2:Y:S01]  /*1dda0*/  LDL R0, [R1+0x4] ;  /* 0x0000040001007983 */ /* 0x000ea20000100800 */
[----:B------:R-:W-:Y:S01]  /*1ddb0*/  BSSY B3, `(.L_x_2994) ;  /* 0x0000005000037945 */ /* 0x000fe20003800000 */
[----:B--2---:R-:W-:Y:S01]  /*1ddc0*/  IMAD R3, R7, 0x8, R0 ;  /* 0x0000000807037824 */ /* 0x004fe200078e0200 */
[----:B------:R-:W-:-:S04]  /*1ddd0*/  SHF.L.U32 R0, R11, 0x1f, RZ ;  /* 0x0000001f0b007819 */ /* 0x000fc800000006ff */
[----:B------:R-:W1:Y:S02]  /*1dde0*/  SYNCS.PHASECHK.TRANS64.TRYWAIT P0, [R3+URZ+0x28840], R0 ;  /* 0x02884000030075a7 */ /* 0x000e64000800017f */
[----:B-1----:R-:W-:Y:S05]  /*1ddf0*/  @!P0 BRA `(.L_x_2995) ;  /* 0x0000005c004c8947 */ /* 0x002fea0003800000 */
.L_x_3174:
[----:B------:R-:W-:Y:S05]  /*1de00*/  BSYNC B3 ;  /* 0x0000000000037941 */ /* 0x000fea0003800000 */
.L_x_2994:
        /* <DEDUP_REMOVED lines=12> */
.L_x_2997:
[----:B------:R-:W-:Y:S05]  /*1ded0*/  BSYNC B3 ;  /* 0x0000000000037941 */ /* 0x000fea0003800000 */
.L_x_2996:
[----:B------:R-:W2:Y:S04]  /*1dee0*/  LDL R5, [R1+0x4] ;  /* 0x0000040001057983 */ /* 0x000ea80000100800 */
[----:B-1----:R-:W3:Y:S01]  /*1def0*/  LDL R0, [R1+0x18] ;  /* 0x0000180001007983 */ /* 0x002ee20000100800 */
[----:B0-----:R-:W-:Y:S01]  /*1df00*/  IMAD.MOV.U32 R9, RZ, RZ, RZ ;  /* 0x000000ffff097224 */ /* 0x001fe200078e00ff */
        /* <DEDUP_REMOVED lines=10> */
.L_x_2998:
        /* <DEDUP_REMOVED lines=16> */
.L_x_2999:
        /* <DEDUP_REMOVED lines=17> */
.L_x_3175:
[----:B------:R-:W-:Y:S05]  /*1e1c0*/  BSYNC B3 ;  /* 0x0000000000037941 */ /* 0x000fea0003800000 */
.L_x_3000:
        /* <DEDUP_REMOVED lines=14> */
.L_x_3003:
[----:B------:R-:W-:Y:S05]  /*1e2b0*/  BSYNC B3 ;  /* 0x0000000000037941 */ /* 0x000fea0003800000 */
.L_x_3002:
[----:B------:R-:W2:Y:S04]  /*1e2c0*/  LDL R5, [R1+0x18] ;  /* 0x0000180001057983 */ /* 0x000ea80000100800 */
[----:B0-----:R-:W2:Y:S01]  /*1e2d0*/  LDL.LU R3, [R1+0xc] ;  /* 0x00000c0001037983 */ /* 0x001ea20000300800 */
[----:B------:R-:W-:Y:S01]  /*1e2e0*/  R2UR UR10, R9 ;  /* 0x00000000090a72ca */ /* 0x000fe200000e0000 */
[--C-:B-----5:R-:W-:Y:S01]  /*1e2f0*/  IMAD R0, R8, 0x8, R15.reuse ;  /* 0x0000000808007824 */ /* 0x120fe200078e020f */
        /* <DEDUP_REMOVED lines=9> */
.L_x_3004:
        /* <DEDUP_REMOVED lines=16> */
.L_x_3005:
        /* <DEDUP_REMOVED lines=13> */
.L_x_2992:
[----:B------:R-:W-:Y:S05]  /*1e560*/  BSYNC B1 ;  /* 0x0000000000017941 */ /* 0x000fea0003800000 */
.L_x_2991:
[----:B------:R-:W2:Y:S04]  /*1e570*/  LDL.LU R0, [R1+0x34] ;  /* 0x0000340001007983 */ /* 0x000ea80000300800 */
[----:B------:R3:W-:Y:S04]  /*1e580*/  STL [R1+0x8], R7 ;  /* 0x0000080701007387 */ /* 0x0007e80000100800 */
[----:B------:R3:W-:Y:S02]  /*1e590*/  STL [R1+0x14], R11 ;  /* 0x0000140b01007387 */ /* 0x0007e40000100800 */
[----:B--23--:R-:W-:-:S07]  /*1e5a0*/  VIADD R0, R0, 0xfffffffd ;  /* 0xfffffffd00007836 */ /* 0x00cfce0000000000 */
.L_x_2990:
[----:B------:R-:W-:Y:S05]  /*1e5b0*/  BSYNC B2 ;  /* 0x0000000000027941 */ /* 0x000fea0003800000 */
.L_x_2989:
[----:B------:R-:W-:-:S13]  /*1e5c0*/  ISETP.NE.AND P0, PT, R2, RZ, PT ;  /* 0x000000ff0200720c */ /* 0x000fda0003f05270 */
[----:B------:R-:W-:Y:S05]  /*1e5d0*/  @!P0 BRA `(.L_x_2988) ;  /* 0x0000001400008947 */ /* 0x000fea0003800000 */
[----:B------:R3:W5:Y:S02]  /*1e5e0*/  LDL R7, [R1] ;  /* 0x0000000001077983 */ /* 0x0007640000100800 */
.L_x_3036:
[----:B0-2---:R-:W2:Y:S04]  /*1e5f0*/  LDL R4, [R1+0x24] ;  /* 0x0000240001047983 */ /* 0x005ea80000100800 */
[----:B------:R-:W4:Y:S04]  /*1e600*/  LDL R3, [R1+0x8] ;  /* 0x0000080001037983 */ /* 0x000f280000100800 */
[----:B---3--:R-:W3:Y:S01]  /*1e610*/  LDL R2, [R1+0x14] ;  /* 0x0000140001027983 */ /* 0x008ee20000100800 */
[----:B------:R-:W-:Y:S05]  /*1e620*/  YIELD ;  /* 0x0000000000007946 */ /* 0x000fea0003800000 */
[----:B------:R-:W-:Y:S01]  /*1e630*/  BSSY B1, `(.L_x_3006) ;  /* 0x000009a000017945 */ /* 0x000fe20003800000 */
[----:B--2---:R-:W-:Y:S01]  /*1e640*/  LOP3.LUT P1, RZ, R4, 0x1, RZ, 0xc0, !PT ;  /* 0x0000000104ff7812 */ /* 0x004fe2000782c0ff */
[----:B----4-:R-:W-:-:S05]  /*1e650*/  VIADD R4, R3, 0x1 ;  /* 0x0000000103047836 */ /* 0x010fca0000000000 */
[----:B------:R-:W-:-:S04]  /*1e660*/  ISETP.NE.AND P0, PT, R4, 0x2, PT ;  /* 0x000000020400780c */ /* 0x000fc80003f05270 */
[----:B------:R-:W-:Y:S02]  /*1e670*/  SEL R5, RZ, 0x1, P0 ;  /* 0x00000001ff057807 */ /* 0x000fe40000000000 */
[----:B------:R-:W-:Y:S02]  /*1e680*/  SEL R4, R4, RZ, P0 ;  /* 0x000000ff04047207 */ /* 0x000fe40000000000 */
[----:B---3--:R-:W-:Y:S01]  /*1e690*/  LOP3.LUT R5, R2, R5, RZ, 0x3c, !PT ;  /* 0x0000000502057212 */ /* 0x008fe200078e3cff */
        /* <DEDUP_REMOVED lines=25> */
.L_x_3008:
[----:B------:R-:W2:Y:S01]  /*1e830*/  LDL R2, [R1+0x4] ;  /* 0x0000040001027983 */ /* 0x000ea20000100800 */
[----:B------:R-:W-:Y:S01]  /*1e840*/  BSSY B2, `(.L_x_3009) ;  /* 0x0000005000027945 */ /* 0x000fe20003800000 */
[----:B--2---:R-:W-:Y:S01]  /*1e850*/  IMAD R3, R4, 0x8, R2 ;  /* 0x0000000804037824 */ /* 0x004fe200078e0202 */
[----:B------:R-:W-:-:S04]  /*1e860*/  SHF.L.U32 R2, R5, 0x1f, RZ ;  /* 0x0000001f05027819 */ /* 0x000fc800000006ff */
[----:B------:R-:W2:Y:S02]  /*1e870*/  SYNCS.PHASECHK.TRANS64.TRYWAIT P0, [R3+URZ+0x28840], R2 ;  /* 0x02884002030075a7 */ /* 0x000ea4000800017f */
[----:B--2---:R-:W-:Y:S05]  /*1e880*/  @!P0 BRA `(.L_x_3010) ;  /* 0x0000005000d08947 */ /* 0x004fea0003800000 */
.L_x_3176:
[----:B------:R-:W-:Y:S05]  /*1e890*/  BSYNC B2 ;  /* 0x0000000000027941 */ /* 0x000fea0003800000 */
.L_x_3009:
        /* <DEDUP_REMOVED lines=12> */
.L_x_3012:
[----:B------:R-:W-:Y:S05]  /*1e960*/  BSYNC B2 ;  /* 0x0000000000027941 */ /* 0x000fea0003800000 */
.L_x_3011:
        /* <DEDUP_REMOVED lines=13> */
.L_x_3013:
        /* <DEDUP_REMOVED lines=16> */
.L_x_3014:
        /* <DEDUP_REMOVED lines=17> */
.L_x_3177:
[----:B------:R-:W-:Y:S05]  /*1ec50*/  BSYNC B2 ;  /* 0x0000000000027941 */ /* 0x000fea0003800000 */
.L_x_3015:
        /* <DEDUP_REMOVED lines=11> */
.L_x_3018:
[----:B------:R-:W-:Y:S05]  /*1ed10*/  BSYNC B2 ;  /* 0x0000000000027941 */ /* 0x000fea0003800000 */
.L_x_3017:
        /* <DEDUP_REMOVED lines=14> */
.L_x_3019:
        /* <DEDUP_REMOVED lines=16> */
.L_x_3020:
        /* <DEDUP_REMOVED lines=13> */
.L_x_3007:
[----:B------:R-:W-:Y:S05]  /*1efd0*/  BSYNC B1 ;  /* 0x0000000000017941 */ /* 0x000fea0003800000 */
.L_x_3006:
        /* <DEDUP_REMOVED lines=12> */
[----:B------:R-:W-:Y:S01]  /*1f0a0*/  VIADD R6, R0, 0xffffffff ;  /* 0xffffffff00067836 */ /* 0x000fe20000000000 */
        /* <DEDUP_REMOVED lines=22> */
.L_x_3023:
[----:B------:R-:W4:Y:S01]  /*1f210*/  LDL R2, [R1+0x4] ;  /* 0x0000040001027983 */ /* 0x000f220000100800 */
[----:B------:R-:W-:Y:S01]  /*1f220*/  SHF.L.U32 R3, R11, 0x1f, RZ ;  /* 0x0000001f0b037819 */ /* 0x000fe200000006ff */
[----:B------:R-:W-:Y:S01]  /*1f230*/  BSSY B2, `(.L_x_3024) ;  /* 0x0000004000027945 */ /* 0x000fe20003800000 */
[----:B----4-:R-:W-:-:S04]  /*1f240*/  IMAD R2, R12, 0x8, R2 ;  /* 0x000000080c027824 */ /* 0x010fc800078e0202 */
[----:B------:R-:W4:Y:S02]  /*1f250*/  SYNCS.PHASECHK.TRANS64.TRYWAIT P0, [R2+URZ+0x28840], R3 ;  /* 0x02884003020075a7 */ /* 0x000f24000800017f */
[----:B----4-:R-:W-:Y:S05]  /*1f260*/  @!P0 BRA `(.L_x_3025) ;  /* 0x0000004800808947 */ /* 0x010fea0003800000 */
.L_x_3178:
[----:B------:R-:W-:Y:S05]  /*1f270*/  BSYNC B2 ;  /* 0x0000000000027941 */ /* 0x000fea0003800000 */
.L_x_3024:
        /* <DEDUP_REMOVED lines=12> */
.L_x_3027:
[----:B------:R-:W-:Y:S05]  /*1f340*/  BSYNC B2 ;  /* 0x0000000000027941 */ /* 0x000fea0003800000 */
.L_x_3026:
[----:B----4-:R-:W3:Y:S04]  /*1f350*/  LDL R2, [R1+0x8] ;  /* 0x0000080001027983 */ /* 0x010ee80000100800 */
[----:B------:R-:W4:Y:S04]  /*1f360*/  LDL R9, [R1+0x4] ;  /* 0x0000040001097983 */ /* 0x000f280000100800 */
        /* <DEDUP_REMOVED lines=13> */
.L_x_3028:
        /* <DEDUP_REMOVED lines=16> */
.L_x_3029:
        /* <DEDUP_REMOVED lines=15> */
.L_x_3179:
[----:B------:R-:W-:Y:S05]  /*1f630*/  BSYNC B2 ;  /* 0x0000000000027941 */ /* 0x000fea0003800000 */
.L_x_3030:
        /* <DEDUP_REMOVED lines=11> */
.L_x_3033:
[----:B------:R-:W-:Y:S05]  /*1f6f0*/  BSYNC B2 ;  /* 0x0000000000027941 */ /* 0x000fea0003800000 */
.L_x_3032:
        /* <DEDUP_REMOVED lines=13> */
.L_x_3034:
        /* <DEDUP_REMOVED lines=16> */
.L_x_3035:
        /* <DEDUP_REMOVED lines=13> */
.L_x_3022:
[----:B------:R-:W-:Y:S05]  /*1f9a0*/  BSYNC B1 ;  /* 0x0000000000017941 */ /* 0x000fea0003800000 */
.L_x_3021:
[C---:B------:R-:W-:Y:S01]  /*1f9b0*/  ISETP.GT.AND P0, PT, R0.reuse, 0x1, PT ;  /* 0x000000010000780c */ /* 0x040fe20003f04270 */
[----:B------:R-:W-:-:S12]  /*1f9c0*/  VIADD R0, R0, 0xfffffffe ;  /* 0xfffffffe00007836 */ /* 0x000fd80000000000 */
[----:B------:R-:W-:Y:S05]  /*1f9d0*/  @P0 BRA `(.L_x_3036) ;  /* 0xffffffec00040947 */ /* 0x000fea000383ffff */
.L_x_2988:
[----:B------:R-:W-:Y:S05]  /*1f9e0*/  BSYNC B0 ;  /* 0x0000000000007941 */ /* 0x000fea0003800000 */
.L_x_2987:
[----:B------:R-:W4:Y:S01]  /*1f9f0*/  S2R R3, SR_TID.X ;  /* 0x0000000000037919 */ /* 0x000f220000002100 */
[----:B------:R-:W-:Y:S01]  /*1fa00*/  BSSY B0, `(.L_x_3037) ;  /* 0x0000010000007945 */ /* 0x000fe20003800000 */
[----:B----4-:R-:W-:-:S04]  /*1fa10*/  LOP3.LUT R3, R3, 0x7f, RZ, 0xc0, !PT ;  /* 0x0000007f03037812 */ /* 0x010fc800078ec0ff */
[----:B------:R-:W-:-:S13]  /*1fa20*/  ISETP.NE.AND P0, PT, R3, RZ, PT ;  /* 0x000000ff0300720c */ /* 0x000fda0003f05270 */
[----:B------:R-:W-:Y:S05]  /*1fa30*/  @P0 BRA `(.L_x_3038) ;  /* 0x0000000000300947 */ /* 0x000fea0003800000 */
[----:B------:R-:W4:Y:S01]  /*1fa40*/  S2R R2, SR_LANEID ;  /* 0x0000000000027919 */ /* 0x000f220000000000 */
[----:B------:R-:W-:Y:S01]  /*1fa50*/  VOTEU.ANY UR4, UPT, PT ;  /* 0x0000000000047886 */ /* 0x000fe200038e0100 */
[----:B0-2---:R-:W0:Y:S01]  /*1fa60*/  LDC.64 R4, c[0x0][0xc60] ;  /* 0x00031800ff047b82 */ /* 0x005e220000000a00 */
[----:B------:R-:W4:Y:S02]  /*1fa70*/  FLO.U32 R0, UR4 ;  /* 0x0000000400007d00 */ /* 0x000f2400080e0000 */
[----:B----4-:R-:W-:-:S06]  /*1fa80*/  ISETP.EQ.U32.AND P0, PT, R0, R2, PT ;  /* 0x000000020000720c */ /* 0x010fcc0003f02070 */
[----:B------:R-:W0:Y:S07]  /*1fa90*/  POPC R2, UR4 ;  /* 0x0000000400027d09 */ /* 0x000e2e0008000000 */
[----:B0-----:R-:W2:Y:S04]  /*1faa0*/  @P0 ATOMG.E.ADD.STRONG.GPU PT, R2, desc[UR40][R4.64], R2 ;  /* 0x00000002040209a8 */ /* 0x001ea800081ee1e8 */
[----:B--2---:R0:W2:Y:S02]  /*1fab0*/  SHFL.IDX PT, R2, R2, R0, 0x1f ;  /* 0x00001f0002027589 */ /* 0x0040a400000e0000 */
[----:B0-----:R-:W0:Y:S02]  /*1fac0*/  S2R R0, SR_LTMASK ;  /* 0x0000000000007919 */ /* 0x001e240000003900 */
[----:B0-----:R-:W-:-:S06]  /*1fad0*/  LOP3.LUT R0, R0, UR4, RZ, 0xc0, !PT ;  /* 0x0000000400007c12 */ /* 0x001fcc000f8ec0ff */
[----:B------:R-:W2:Y:S02]  /*1fae0*/  POPC R0, R0 ;  /* 0x0000000000007309 */ /* 0x000ea40000000000 */
[----:B--2---:R-:W-:-:S07]  /*1faf0*/  IADD3 R16, R2, UR36, R0 ;  /* 0x0000002402107c10 */ /* 0x004fce000fffe000 */
.L_x_3038:
[----:B------:R-:W-:Y:S05]  /*1fb00*/  BSYNC B0 ;  /* 0x0000000000007941 */ /* 0x000fea0003800000 */
.L_x_3037:
[----:B------:R-:W4:Y:S01]  /*1fb10*/  LDL R0, [R1+0x24] ;  /* 0x0000240001007983 */ /* 0x000f220000100800 */
[----:B------:R-:W-:Y:S01]  /*1fb20*/  BSSY B0, `(.L_x_3039) ;  /* 0x0000040000007945 */ /* 0x000fe20003800000 */
[----:B----4-:R-:W-:-:S13]  /*1fb30*/  LOP3.LUT P0, RZ, R0, 0x1, RZ, 0xc0, !PT ;  /* 0x0000000100ff7812 */ /* 0x010fda000780c0ff */
[----:B------:R-:W-:Y:S05]  /*1fb40*/  @!P0 BRA `(.L_x_3040) ;  /* 0x0000000000f48947 */ /* 0x000fea0003800000 */
[----:B0-2---:R-:W2:Y:S04]  /*1fb50*/  LDL R4, [R1+0x4] ;  /* 0x0000040001047983 */ /* 0x005ea80000100800 */
[----:B------:R-:W2:Y:S04]  /*1fb60*/  LDL R0, [R1+0x8] ;  /* 0x0000080001007983 */ /* 0x000ea80000100800 */
[----:B------:R-:W4:Y:S01]  /*1fb70*/  LDL R2, [R1+0x14] ;  /* 0x0000140001027983 */ /* 0x000f220000100800 */
[----:B------:R-:W-:Y:S01]  /*1fb80*/  BSSY B1, `(.L_x_3041) ;  /* 0x0000006000017945 */ /* 0x000fe20003800000 */
[----:B------:R-:W-:Y:S01]  /*1fb90*/  ISETP.NE.AND P1, PT, R3, RZ, PT ;  /* 0x000000ff0300720c */ /* 0x000fe20003f25270 */
[----:B--2---:R-:W-:Y:S01]  /*1fba0*/  IMAD R0, R0, 0x8, R4 ;  /* 0x0000000800007824 */ /* 0x004fe200078e0204 */
[----:B----4-:R-:W-:-:S04]  /*1fbb0*/  SHF.L.U32 R2, R2, 0x1f, RZ ;  /* 0x0000001f02027819 */ /* 0x010fc800000006ff */
[----:B------:R-:W0:Y:S02]  /*1fbc0*/  SYNCS.PHASECHK.TRANS64.TRYWAIT P0, [R0+URZ+0x28860], R2 ;  /* 0x02886002000075a7 */ /* 0x000e24000800017f */
[----:B0-----:R-:W-:Y:S05]  /*1fbd0*/  @!P0 BRA `(.L_x_3042) ;  /* 0x00000040004c8947 */ /* 0x001fea0003800000 */
.L_x_3180:
[----:B------:R-:W-:Y:S05]  /*1fbe0*/  BSYNC B1 ;  /* 0x0000000000017941 */ /* 0x000fea0003800000 */
.L_x_3041:
        /* <DEDUP_REMOVED lines=9> */
.L_x_3044:
[----:B------:R-:W-:Y:S05]  /*1fc80*/  BSYNC B1 ;  /* 0x0000000000017941 */ /* 0x000fea0003800000 */
.L_x_3043:
        /* <DEDUP_REMOVED lines=14> */
.L_x_3045:
        /* <DEDUP_REMOVED lines=16> */
.L_x_3046:
        /* <DEDUP_REMOVED lines=11> */
.L_x_3040:
[----:B------:R-:W-:Y:S05]  /*1ff20*/  BSYNC B0 ;  /* 0x0000000000007941 */ /* 0x000fea0003800000 */
.L_x_3039:
[----:B------:R-:W4:Y:S04]  /*1ff30*/  LDL.LU R5, [R1+0x8] ;  /* 0x0000080001057983 */ /* 0x000f280000300800 */
[----:B0-2---:R-:W2:Y:S01]  /*1ff40*/  LDL.LU R4, [R1+0x14] ;  /* 0x0000140001047983 */ /* 0x005ea20000300800 */
[----:B----4-:R-:W-:-:S05]  /*1ff50*/  VIADD R0, R5, 0x1 ;  /* 0x0000000105007836 */ /* 0x010fca0000000000 */
[----:B------:R-:W-:-:S04]  /*1ff60*/  ISETP.NE.AND P0, PT, R0, 0x2, PT ;  /* 0x000000020000780c */ /* 0x000fc80003f05270 */
[----:B------:R-:W-:Y:S02]  /*1ff70*/  SEL R2, RZ, 0x1, P0 ;  /* 0x00000001ff027807 */ /* 0x000fe40000000000 */
[----:B------:R-:W-:Y:S02]  /*1ff80*/  SEL R0, R0, RZ, P0 ;  /* 0x000000ff00007207 */ /* 0x000fe40000000000 */
[----:B--2---:R-:W-:-:S03]  /*1ff90*/  LOP3.LUT R4, R4, R2, RZ, 0x3c, !PT ;  /* 0x0000000204047212 */ /* 0x004fc600078e3cff */
[----:B------:R0:W-:Y:S04]  /*1ffa0*/  STL [R1+0x8], R0 ;  /* 0x0000080001007387 */ /* 0x0001e80000100800 */
[----:B------:R0:W-:Y:S02]  /*1ffb0*/  STL [R1+0x14], R4 ;  /* 0x0000140401007387 */ /* 0x0001e40000100800 */
.L_x_2967:
[----:B------:R-:W-:Y:S05]  /*1ffc0*/  BSYNC B7 ;  /* 0x0000000000077941 */ /* 0x000fea0003800000 */
.L_x_2965:
[----:B0-----:R-:W2:Y:S02]  /*1ffd0*/  LDL R0, [R1+0x24] ;  /* 0x0000240001007983 */ /* 0x001ea40000100800 */
[----:B--2---:R-:W-:-:S13]  /*1ffe0*/  LOP3.LUT P0, RZ, R0, 0x2, RZ, 0xc0, !PT ;  /* 0x0000000200ff7812 */ /* 0x004fda000780c0ff */
[----:B------:R-:W-:Y:S05]  /*1fff0*/  @!P0 BRA `(.L_x_3047) ;  /* 0x0000000000288947 */ /* 0x000fea0003800000 */
[----:B------:R-:W-:Y:S05]  /*20000*/  WARPSYNC.ALL ;  /* 0x0000000000007948 */ /* 0x000fea0003800000 */
[----:B------:R-:W0:Y:S08]  /*20010*/  S2UR UR5, SR_CgaCtaId ;  /* 0x00000000000579c3 */ /* 0x000e300000008800 */
[----:B------:R-:W-:Y:S06]  /*20020*/  BAR.SYNC.DEFER_BLOCKING 0x5, 0x180 ;  /* 0x0146000000007b1d */ /* 0x000fec0000010000 */
[----:B------:R-:W-:-:S02]  /*20030*/  UMOV UR4, 0x400 ;  /* 0x0000040000047882 */ /* 0x000fc40000000000 */
[----:B0-----:R-:W-:-:S06]  /*20040*/  ULEA UR4, UR5, UR4, 0x18 ;  /* 0x0000000405047291 */ /* 0x001fcc000f8ec03f */
[----:B------:R-:W-:-:S05]  /*20050*/  IMAD.U32 R0, RZ, RZ, UR4 ;  /* 0x00000004ff007e24 */ /* 0x000fca000f8e00ff */
[----:B------:R2:W4:Y:S04]  /*20060*/  LDS.128 R16, [R0+0x288d0] ;  /* 0x0288d00000107984 */ /* 0x0005280000000c00 */
[----:B------:R2:W-:Y:S01]  /*20070*/  STL [R1+0x4], R0 ;  /* 0x0000040001007387 */ /* 0x0005e20000100800 */
[----:B------:R-:W-:Y:S06]  /*20080*/  BAR.ARV 0x4, 0x180 ;  /* 0x0106000000007b1d */ /* 0x000fec0000002000 */
[----:B------:R-:W-:Y:S05]  /*20090*/  BRA `(.L_x_3048) ;  /* 0x0000000800d87947 */ /* 0x000fea0003800000 */
.L_x_3047:
[----:B---3--:R-:W0:Y:S01]  /*200a0*/  S2R R6, SR_TID.X ;  /* 0x0000000000067919 */ /* 0x008e220000002100 */
[----:B------:R-:W-:Y:S01]  /*200b0*/  UMOV UR4, 0xffffffff ;  /* 0xffffffff00047882 */ /* 0x000fe20000000000 */
[----:B0-----:R-:W-:-:S04]  /*200c0*/  LOP3.LUT R6, R6, 0x1f, RZ, 0xc0, !PT ;  /* 0x0000001f06067812 */ /* 0x001fc800078ec0ff */
[----:B------:R-:W-:Y:S01]  /*200d0*/  ISETP.NE.AND P0, PT, R6, 0x1f, PT ;  /* 0x0000001f0600780c */ /* 0x000fe20003f05270 */
[----:B------:R-:W-:-:S12]  /*200e0*/  BRA.DIV UR4, `(.L_x_3049) ;  /* 0x0000003e041c7947 */ /* 0x000fd8000b800000 */
[----:B------:R-:W-:Y:S01]  /*200f0*/  IMAD.IADD R5, R19, 0x1, R6 ;  /* 0x0000000113057824 */ /* 0x000fe200078e0206 */
[----:B------:R-:W-:-:S04]  /*20100*/  ULDC UR4, c[0x0][0xc3c] ;  /* 0x00030f0000047ab9 */ /* 0x000fc80000000800 */
[----:B------:R-:W-:-:S13]  /*20110*/  ISETP.GE.OR P1, PT, R5, UR4, !P0 ;  /* 0x0000000405007c0c */ /* 0x000fda000c726670 */
[----:B------:R-:W0:Y:S02]  /*20120*/  @!P1 LDC.64 R2, c[0x0][0xc80] ;  /* 0x00032000ff029b82 */ /* 0x000e240000000a00 */
        /* <DEDUP_REMOVED lines=9> */
[----:B------:R-:W0:Y:S02]  /*201c0*/  SHFL.UP PT, R2, R3, 0x1, RZ ;  /* 0x0420000003027989 */ /* 0x000e2400000e00ff */
[----:B0-----:R-:W-:-:S05]  /*201d0*/  SEL R0, R2, RZ, P1 ;  /* 0x000000ff02007207 */ /* 0x001fca0000800000 */
[----:B------:R-:W-:Y:S02]  /*201e0*/  IMAD.IADD R2, R3, 0x1, R0 ;  /* 0x0000000103027824 */ /* 0x000fe400078e0200 */
[----:B------:R-:W-:Y:S04]  /*201f0*/  SHFL.IDX PT, R0, R16, RZ, 0x1f ;  /* 0x00001fff10007589 */ /* 0x000fe800000e0000 */
        /* <DEDUP_REMOVED lines=11> */
[----:B------:R-:W-:Y:S02]  /*202b0*/  IMAD.IADD R2, R2, 0x1, R5 ;  /* 0x0000000102027824 */ /* 0x000fe400078e0205 */
[----:B------:R0:W2:Y:S04]  /*202c0*/  SHFL.IDX PT, R5, R16, 0x1, 0x1f ;  /* 0x00201f0010057f89 */ /* 0x0000a800000e0000 */
[----:B------:R0:W3:Y:S02]  /*202d0*/  SHFL.IDX PT, R16, R2, 0x1f, 0x1f ;  /* 0x03e01f0002107f89 */ /* 0x0000e400000e0000 */
.L_x_3190:
[----:B------:R-:W-:Y:S02]  /*202e0*/  ULDC UR4, c[0x0][0xc38] ;  /* 0x00030e0000047ab9 */ /* 0x000fe40000000800 */
[----:B------:R-:W-:-:S04]  /*202f0*/  IMAD.U32 R4, RZ, RZ, UR4 ;  /* 0x00000004ff047e24 */ /* 0x000fc8000f8e00ff */
[----:B0--3--:R-:W-:-:S04]  /*20300*/  IMAD R16, R16, R4, RZ ;  /* 0x0000000410107224 */ /* 0x009fc800078e02ff */
[----:B--2---:R-:W-:-:S05]  /*20310*/  IMAD.IADD R5, R5, 0x1, R16 ;  /* 0x0000000105057824 */ /* 0x004fca00078e0210 */
[----:B------:R-:W-:-:S13]  /*20320*/  ISETP.GT.AND P6, PT, R5, R0, PT ;  /* 0x000000000500720c */ /* 0x000fda0003fc4270 */
[----:B------:R-:W-:Y:S05]  /*20330*/  @P6 BRA `(.L_x_3050) ;  /* 0x00000000009c6947 */ /* 0x000fea0003800000 */
.L_x_3055:
        /* <DEDUP_REMOVED lines=11> */
[----:B------:R-:W0:Y:S02]  /*203f0*/  LDC.64 R2, c[0x0][0xc80] ;  /* 0x00032000ff027b82 */ /* 0x000e240000000a00 */
[----:B0-----:R-:W-:-:S06]  /*20400*/  IMAD.WIDE R2, R4, 0x4, R2 ;  /* 0x0000000404027825 */ /* 0x001fcc00078e0202 */
[----:B------:R0:W5:Y:S02]  /*20410*/  LDG.E R3, desc[UR40][R2.64] ;  /* 0x0000002802037981 */ /* 0x000164000c1e1900 */
.L_x_3053:
[----:B------:R-:W-:Y:S05]  /*20420*/  BSYNC B0 ;  /* 0x0000000000007941 */ /* 0x000fea0003800000 */
.L_x_3052:
        /* <DEDUP_REMOVED lines=17> */
[----:B------:R0:W2:Y:S02]  /*20540*/  SHFL.IDX PT, R16, R2, 0x1f, 0x1f ;  /* 0x03e01f0002107f89 */ /* 0x0000a400000e0000 */
.L_x_3198:
[----:B------:R-:W-:Y:S02]  /*20550*/  ULDC UR4, c[0x0][0xc38] ;  /* 0x00030e0000047ab9 */ /* 0x000fe40000000800 */
[----:B------:R-:W-:-:S04]  /*20560*/  IMAD.U32 R4, RZ, RZ, UR4 ;  /* 0x00000004ff047e24 */ /* 0x000fc8000f8e00ff */
[----:B--2---:R-:W-:-:S04]  /*20570*/  IMAD R16, R16, R4, RZ ;  /* 0x0000000410107224 */ /* 0x004fc800078e02ff */
[----:B------:R-:W-:-:S05]  /*20580*/  IMAD.IADD R5, R16, 0x1, R5 ;  /* 0x0000000110057824 */ /* 0x000fca00078e0205 */
[----:B------:R-:W-:-:S13]  /*20590*/  ISETP.GT.AND P6, PT, R5, R0, PT ;  /* 0x000000000500720c */ /* 0x000fda0003fc4270 */
[----:B------:R-:W-:Y:S05]  /*205a0*/  @!P6 BRA `(.L_x_3055) ;  /* 0xfffffffc0064e947 */ /* 0x000fea000383ffff */
.L_x_3050:
        /* <DEDUP_REMOVED lines=8> */
.L_x_3202:
[----:B------:R-:W-:Y:S01]  /*20630*/  ISETP.NE.AND P0, PT, R5, RZ, PT ;  /* 0x000000ff0500720c */ /* 0x000fe20003f05270 */
[----:B------:R-:W-:-:S12]  /*20640*/  IMAD.MOV.U32 R5, RZ, RZ, RZ ;  /* 0x000000ffff057224 */ /* 0x000fd800078e00ff */
[----:B------:R-:W-:Y:S05]  /*20650*/  @!P0 BRA `(.L_x_3057) ;  /* 0x0000000000148947 */ /* 0x000fea0003800000 */
[----:B------:R-:W-:Y:S01]  /*20660*/  UMOV UR4, 0xffffffff ;  /* 0xffffffff00047882 */ /* 0x000fe20000000000 */
[----:B------:R-:W-:Y:S02]  /*20670*/  VIADD R12, R6, 0xffffffff ;  /* 0xffffffff060c7836 */ /* 0x000fe40000000000 */
[----:B------:R-:W-:Y:S05]  /*20680*/  BRA.DIV UR4, `(.L_x_3058) ;  /* 0x00000042040c7947 */ /* 0x000fea000b800000 */
[----:B0-----:R0:W4:Y:S02]  /*20690*/  SHFL.IDX PT, R2, R2, R12, 0x1f ;  /* 0x00001f0c02027589 */ /* 0x00112400000e0000 */
.L_x_3205:
[----:B----4-:R-:W-:-:S07]  /*206a0*/  IMAD.MOV.U32 R5, RZ, RZ, R2 ;  /* 0x000000ffff057224 */ /* 0x010fce00078e0002 */
.L_x_3057:
[----:B0-2---:R-:W0:Y:S01]  /*206b0*/  LDC.64 R2, c[0x0][0xc90] ;  /* 0x00032400ff027b82 */ /* 0x005e220000000a00 */
[----:B------:R-:W-:-:S04]  /*206c0*/  IMAD.IADD R19, R6, 0x1, R19 ;  /* 0x0000000106137824 */ /* 0x000fc800078e0213 */
[----:B0-----:R-:W-:-:S05]  /*206d0*/  IMAD.WIDE R2, R19, 0x4, R2 ;  /* 0x0000000413027825 */ /* 0x001fca00078e0202 */
[----:B-----5:R-:W3:Y:S01]  /*206e0*/  LDG.E R7, desc[UR40][R2.64] ;  /* 0x0000002802077981 */ /* 0x020ee2000c1e1900 */
[----:B------:R-:W-:-:S04]  /*206f0*/  IMAD R16, R5, R4, R16 ;  /* 0x0000000405107224 */ /* 0x000fc800078e0210 */
[----:B------:R-:W-:Y:S02]  /*20700*/  IMAD.IADD R0, R0, 0x1, -R16 ;  /* 0x0000000100007824 */ /* 0x000fe400078e0a10 */
[----:B---3--:R-:W-:-:S05]  /*20710*/  IMAD R6, R17, R7, RZ ;  /* 0x0000000711067224 */ /* 0x008fca00078e02ff */
        /* <DEDUP_REMOVED lines=59> */
.L_x_3051:
[----:B------:R-:W-:Y:S01]  /*20ad0*/  UMOV UR4, URZ ;  /* 0x0000003f00047c82 */ /* 0x000fe20008000000 */
[----:B------:R-:W-:Y:S01]  /*20ae0*/  UMOV UR5, URZ ;  /* 0x0000003f00057c82 */ /* 0x000fe20008000000 */
[----:B------:R-:W-:Y:S01]  /*20af0*/  ULDC UR6, c[0x0][0xc3c] ;  /* 0x00030f0000067ab9 */ /* 0x000fe20000000800 */
[----:B------:R-:W-:Y:S02]  /*20b00*/  IMAD.MOV.U32 R16, RZ, RZ, R0 ;  /* 0x000000ffff107224 */ /* 0x000fe400078e0000 */
[----:B------:R-:W-:Y:S02]  /*20b10*/  IMAD.U32 R17, RZ, RZ, UR4 ;  /* 0x00000004ff117e24 */ /* 0x000fe4000f8e00ff */
[----:B------:R-:W-:Y:S02]  /*20b20*/  IMAD.U32 R18, RZ, RZ, UR5 ;  /* 0x00000005ff127e24 */ /* 0x000fe4000f8e00ff */
[----:B------:R-:W-:-:S07]  /*20b30*/  IMAD.U32 R19, RZ, RZ, UR6 ;  /* 0x00000006ff137e24 */ /* 0x000fce000f8e00ff */
.L_x_3059:
        /* <DEDUP_REMOVED lines=12> */
.L_x_3048:
[----:B------:R-:W-:Y:S02]  /*20c00*/  ULDC UR4, c[0x0][0xc3c] ;  /* 0x00030f0000047ab9 */ /* 0x000fe40000000800 */
[----:B----4-:R-:W-:-:S13]  /*20c10*/  ISETP.GE.AND P0, PT, R19, UR4, PT ;  /* 0x0000000413007c0c */ /* 0x010fda000bf06270 */
[----:B------:R-:W-:Y:S05]  /*20c20*/  @!P0 BRA `(.L_x_3060) ;  /* 0xffffff9800a08947 */ /* 0x000fea000383ffff */
[----:B------:R-:W-:Y:S05]  /*20c30*/  BSYNC B8 ;  /* 0x0000000000087941 */ /* 0x000fea0003800000 */
.L_x_2925:
        /* <DEDUP_REMOVED lines=12> */
.L_x_3206:
[----:B------:R-:W-:Y:S05]  /*20d00*/  BSYNC B0 ;  /* 0x0000000000007941 */ /* 0x000fea0003800000 */
.L_x_3061:
[----:B------:R-:W-:-:S03]  /*20d10*/  UMOV UR4, 0xffffffff ;  /* 0xffffffff00047882 */ /* 0x000fc60000000000 */
[----:B------:R-:W-:Y:S05]  /*20d20*/  BRA.DIV UR4, `(.L_x_3063) ;  /* 0x0000003a04a07947 */ /* 0x000fea000b800000 */
[----:B------:R-:W2:Y:S02]  /*20d30*/  S2R R2, SR_TID.X ;  /* 0x0000000000027919 */ /* 0x000ea40000002100 */
[----:B--2---:R-:W-:-:S04]  /*20d40*/  SHF.R.U32.HI R2, RZ, 0x5, R2 ;  /* 0x00000005ff027819 */ /* 0x004fc80000011602 */
[----:B------:R-:W-:-:S05]  /*20d50*/  LOP3.LUT R2, R2, 0x3, RZ, 0xc0, !PT ;  /* 0x0000000302027812 */ /* 0x000fca00078ec0ff */
[----:B------:R2:W4:Y:S02]  /*20d60*/  SHFL.IDX PT, R14, R2, RZ, 0x1f ;  /* 0x00001fff020e7589 */ /* 0x00052400000e0000 */
.L_x_3209:
[----:B----4-:R-:W-:-:S13]  /*20d70*/  ISETP.NE.AND P0, PT, R14, RZ, PT ;  /* 0x000000ff0e00720c */ /* 0x010fda0003f05270 */
[----:B------:R-:W-:Y:S05]  /*20d80*/  @P0 BRA `(.L_x_2712) ;  /* 0x0000000000940947 */ /* 0x000fea0003800000 */
[----:B------:R-:W-:-:S03]  /*20d90*/  UMOV UR4, 0xffffffff ;  /* 0xffffffff00047882 */ /* 0x000fc60000000000 */
[----:B------:R-:W-:Y:S05]  /*20da0*/  BRA.DIV UR4, `(.L_x_3064) ;  /* 0x0000003a04b47947 */ /* 0x000fea000b800000 */
[----:B------:R-:W-:-:S13]  /*20db0*/  ELECT P6, URZ, PT ;  /* 0x00000000003f782f */ /* 0x000fda00038c0000 */
.L_x_3212:
[----:B------:R-:W-:Y:S05]  /*20dc0*/  @!P6 BRA `(.L_x_2712) ;  /* 0x000000000084e947 */ /* 0x000fea0003800000 */
[----:B--2---:R-:W2:Y:S02]  /*20dd0*/  LDL.LU R2, [R1+0x58] ;  /* 0x0000580001027983 */ /* 0x004ea40000300800 */
[----:B--2---:R-:W-:-:S04]  /*20de0*/  LOP3.LUT R2, R2, 0x2, RZ, 0xfc, !PT ;  /* 0x0000000202027812 */ /* 0x004fc800078efcff */
[----:B------:R-:W-:-:S13]  /*20df0*/  ISETP.NE.AND P2, PT, R2, 0x3, PT ;  /* 0x000000030200780c */ /* 0x000fda0003f45270 */
[----:B------:R-:W-:Y:S05]  /*20e00*/  @!P2 BRA `(.L_x_3065) ;  /* 0x000000000004a947 */ /* 0x000fea0003800000 */
[----:B------:R-:W-:Y:S01]  /*20e10*/  BPT.TRAP 0x1 ;  /* 0x000000040000795c */ /* 0x000fe20000300000 */
.L_x_3065:
[----:B0-----:R-:W2:Y:S04]  /*20e20*/  LDL R3, [R1+0x8] ;  /* 0x0000080001037983 */ /* 0x001ea80000100800 */
[----:B---3-5:R-:W3:Y:S01]  /*20e30*/  LDL.LU R7, [R1+0x14] ;  /* 0x0000140001077983 */ /* 0x028ee20000300800 */
        /* <DEDUP_REMOVED lines=12> */
.L_x_3213:
[----:B------:R-:W2:Y:S02]  /*20f00*/  SYNCS.PHASECHK.TRANS64.TRYWAIT P0, [R7+URZ], R2 ;  /* 0x00000002070075a7 */ /* 0x000ea4000800017f */
[----:B--2---:R-:W-:Y:S05]  /*20f10*/  @!P0 BRA `(.L_x_3067) ;  /* 0x00000038008c8947 */ /* 0x004fea0003800000 */
.L_x_3214:
[----:B------:R-:W-:Y:S05]  /*20f20*/  @!P2 BRA `(.L_x_3068) ;  /* 0x000000000004a947 */ /* 0x000fea0003800000 */
[----:B------:R-:W-:Y:S01]  /*20f30*/  BPT.TRAP 0x1 ;  /* 0x000000040000795c */ /* 0x000fe20000300000 */
.L_x_3068:
[----:B------:R-:W3:Y:S01]  /*20f40*/  LDL.LU R4, [R1+0x8] ;  /* 0x0000080001047983 */ /* 0x000ee20000300800 */
[----:B------:R-:W-:-:S04]  /*20f50*/  VIADD R0, R0, 0x28860 ;  /* 0x0002886000007836 */ /* 0x000fc80000000000 */
[----:B---3--:R-:W-:-:S04]  /*20f60*/  IMAD R4, R4, 0x8, R0 ;  /* 0x0000000804047824 */ /* 0x008fc800078e0200 */
[----:B------:R-:W3:Y:S02]  /*20f70*/  SYNCS.PHASECHK.TRANS64.TRYWAIT P0, [R4+URZ], R5 ;  /* 0x00000005040075a7 */ /* 0x000ee4000800017f */
[----:B---3--:R-:W-:Y:S05]  /*20f80*/  @!P0 BRA `(.L_x_3069) ;  /* 0x0000003800848947 */ /* 0x008fea0003800000 */
.L_x_3215:
[----:B------:R-:W-:-:S07]  /*20f90*/  IMAD R3, R3, 0x8, R0 ;  /* 0x0000000803037824 */ /* 0x000fce00078e0200 */
.L_x_3070:
[----:B----4-:R4:W0:Y:S02]  /*20fa0*/  SYNCS.PHASECHK.TRANS64.TRYWAIT P0, [R3+URZ], R2 ;  /* 0x00000002030075a7 */ /* 0x010824000800017f */
[----:B0-----:R-:W-:Y:S05]  /*20fb0*/  @!P0 NANOSLEEP.SYNCS 0x989680 ;  /* 0x009896800000895d */ /* 0x001fea0003900000 */
[----:B------:R-:W0:Y:S02]  /*20fc0*/  @!P0 SYNCS.PHASECHK.TRANS64 P0, [R3+URZ], R2 ;  /* 0x00000002030085a7 */ /* 0x000e24000800007f */
[----:B0-----:R-:W-:Y:S05]  /*20fd0*/  @!P0 BRA `(.L_x_3070) ;  /* 0xfffffffc00f08947 */ /* 0x001fea000383ffff */
.L_x_2712:
[----:B------:R-:W-:Y:S05]  /*20fe0*/  BSYNC B9 ;  /* 0x0000000000097941 */ /* 0x000fea0003800000 */
.L_x_2709:
[----:B------:R-:W-:Y:S05]  /*20ff0*/  EXIT ;  /* 0x000000000000794d */ /* 0x000fea0003800000 */
.L_x_2734:
[----:B0-----:R0:W1:Y:S02]  /*21000*/  SYNCS.PHASECHK.TRANS64.TRYWAIT P6, [R110+URZ+0x28890], R119 ;  /* 0x028890776e0075a7 */ /* 0x00106400080c017f */
[----:B-1----:R-:W-:Y:S05]  /*21010*/  @!P6 NANOSLEEP.SYNCS 0x989680 ;  /* 0x009896800000e95d */ /* 0x002fea0003900000 */
[----:B------:R-:W1:Y:S02]  /*21020*/  @!P6 SYNCS.PHASECHK.TRANS64 P6, [R110+URZ+0x28890], R119 ;  /* 0x028890776e00e5a7 */ /* 0x000e6400080c007f */
[----:B-1----:R-:W-:Y:S05]  /*21030*/  @!P6 BRA `(.L_x_2734) ;  /* 0xfffffffc00f0e947 */ /* 0x002fea000383ffff */
[----:B------:R-:W-:Y:S05]  /*21040*/  BRA `(.L_x_3071) ;  /* 0xfffffe2000607947 */ /* 0x000fea000383ffff */
.L_x_2770:
[----:B0-----:R0:W1:Y:S02]  /*21050*/  SYNCS.PHASECHK.TRANS64.TRYWAIT P4, [R110+URZ+0x28890], R119 ;  /* 0x028890776e0075a7 */ /* 0x001064000808017f */
[----:B-1----:R-:W-:Y:S05]  /*21060*/  @!P4 NANOSLEEP.SYNCS 0x989680 ;  /* 0x009896800000c95d */ /* 0x002fea0003900000 */
[----:B------:R-:W1:Y:S02]  /*21070*/  @!P4 SYNCS.PHASECHK.TRANS64 P4, [R110+URZ+0x28890], R119 ;  /* 0x028890776e00c5a7 */ /* 0x000e64000808007f */
[----:B-1----:R-:W-:Y:S05]  /*21080*/  @!P4 BRA `(.L_x_2770) ;  /* 0xfffffffc00f0c947 */ /* 0x002fea000383ffff */
[----:B------:R-:W-:Y:S05]  /*21090*/  BRA `(.L_x_3072) ;  /* 0xfffffe4800807947 */ /* 0x000fea000383ffff */
.L_x_2787:
[----:B0-----:R0:W1:Y:S02]  /*210a0*/  SYNCS.PHASECHK.TRANS64.TRYWAIT P3, [R110+URZ+0x28890], R119 ;  /* 0x028890776e0075a7 */ /* 0x001064000806017f */
[----:B-1----:R-:W-:Y:S05]  /*210b0*/  @!P3 NANOSLEEP.SYNCS 0x989680 ;  /* 0x009896800000b95d */ /* 0x002fea0003900000 */
[----:B------:R-:W1:Y:S02]  /*210c0*/  @!P3 SYNCS.PHASECHK.TRANS64 P3, [R110+URZ+0x28890], R119 ;  /* 0x028890776e00b5a7 */ /* 0x000e64000806007f */
[----:B-1----:R-:W-:Y:S05]  /*210d0*/  @!P3 BRA `(.L_x_2787) ;  /* 0xfffffffc00f0b947 */ /* 0x002fea000383ffff */
[----:B------:R-:W-:Y:S05]  /*210e0*/  BRA `(.L_x_3073) ;  /* 0xfffffe6c00087947 */ /* 0x000fea000383ffff */
.L_x_2797:
[----:B--2---:R2:W3:Y:S02]  /*210f0*/  SYNCS.PHASECHK.TRANS64.TRYWAIT P0, [R110+URZ+0x288b0], R119 ;  /* 0x0288b0776e0075a7 */ /* 0x0044e4000800017f */
[----:B---3--:R-:W-:Y:S05]  /*21100*/  @!P0 NANOSLEEP.SYNCS 0x989680 ;  /* 0x009896800000895d */ /* 0x008fea0003900000 */
[----:B------:R-:W3:Y:S02]  /*21110*/  @!P0 SYNCS.PHASECHK.TRANS64 P0, [R110+URZ+0x288b0], R119 ;  /* 0x0288b0776e0085a7 */ /* 0x000ee4000800007f */
[----:B---3--:R-:W-:Y:S05]  /*21120*/  @!P0 BRA `(.L_x_2797) ;  /* 0xfffffffc00f08947 */ /* 0x008fea000383ffff */
[----:B------:R-:W-:Y:S05]  /*21130*/  BRA `(.L_x_3074) ;  /* 0xfffffe7000a47947 */ /* 0x000fea000383ffff */
.L_x_2809:
        /* <DEDUP_REMOVED lines=8> */
.L_x_3076:
[----:B------:R-:W-:Y:S05]  /*211c0*/  BSYNC B0 ;  /* 0x0000000000007941 */ /* 0x000fea0003800000 */
.L_x_3075:
[----:B------:R-:W-:Y:S01]  /*211d0*/  IMAD.MOV.U32 R190, RZ, RZ, R14 ;  /* 0x000000ffffbe7224 */ /* 0x000fe200078e000e */
[----:B------:R-:W-:Y:S06]  /*211e0*/  BRA `(.L_x_3077) ;  /* 0xfffffe7c00007947 */ /* 0x000fec000383ffff */
.L_x_2819:
        /* <DEDUP_REMOVED lines=8> */
.L_x_3079:
[----:B------:R-:W-:Y:S05]  /*21270*/  BSYNC B1 ;  /* 0x0000000000017941 */ /* 0x000fea0003800000 */
.L_x_3078:
        /* <DEDUP_REMOVED lines=8> */
.L_x_3080:
[----:B------:R-:W-:Y:S02]  /*21300*/  IMAD.MOV.U32 R13, RZ, RZ, R8 ;  /* 0x000000ffff0d7224 */ /* 0x000fe400078e0008 */
[----:B------:R-:W-:-:S07]  /*21310*/  IMAD.MOV.U32 R3, RZ, RZ, R14 ;  /* 0x000000ffff037224 */ /* 0x000fce00078e000e */
[----:B------:R-:W-:Y:S05]  /*21320*/  WARPSYNC.COLLECTIVE R15, `(.L_x_3081) ;  /* 0x000000000f087348 */ /* 0x000fea0003c00000 */
[----:B------:R0:W1:Y:S02]  /*21330*/  SHFL.IDX P6, R14, R13, R12, R11 ;  /* 0x0000000c0d0e7389 */ /* 0x00006400000c000b */
[----:B01----:R-:W-:Y:S01]  /*21340*/  ENDCOLLECTIVE ;  /* 0x000000000000791b */ /* 0x003fe20003800000 */
.L_x_3081:
[----:B------:R-:W-:Y:S02]  /*21350*/  IMAD.MOV.U32 R13, RZ, RZ, R7 ;  /* 0x000000ffff0d7224 */ /* 0x000fe400078e0007 */
[----:B------:R-:W-:-:S07]  /*21360*/  IMAD.MOV.U32 R4, RZ, RZ, R14 ;  /* 0x000000ffff047224 */ /* 0x000fce00078e000e */
[----:B------:R-:W-:Y:S05]  /*21370*/  WARPSYNC.COLLECTIVE R15, `(.L_x_3082) ;  /* 0x000000000f087348 */ /* 0x000fea0003c00000 */
[----:B------:R0:W1:Y:S02]  /*21380*/  SHFL.IDX P6, R14, R13, R12, R11 ;  /* 0x0000000c0d0e7389 */ /* 0x00006400000c000b */
[----:B01----:R-:W-:Y:S01]  /*21390*/  ENDCOLLECTIVE ;  /* 0x000000000000791b */ /* 0x003fe20003800000 */
.L_x_3082:
[----:B------:R-:W-:Y:S05]  /*213a0*/  BRA `(.L_x_3083) ;  /* 0xfffffe80004c7947 */ /* 0x000fea000383ffff */
.L_x_2822:
        /* <DEDUP_REMOVED lines=8> */
.L_x_3085:
[----:B------:R-:W-:Y:S05]  /*21430*/  BSYNC B1 ;  /* 0x0000000000017941 */ /* 0x000fea0003800000 */
.L_x_3084:
        /* <DEDUP_REMOVED lines=8> */
.L_x_3086:
[----:B------:R-:W-:Y:S02]  /*214c0*/  IMAD.MOV.U32 R13, RZ, RZ, R8 ;  /* 0x000000ffff0d7224 */ /* 0x000fe400078e0008 */
[----:B------:R-:W-:-:S07]  /*214d0*/  IMAD.MOV.U32 R3, RZ, RZ, R14 ;  /* 0x000000ffff037224 */ /* 0x000fce00078e000e */
[----:B------:R-:W-:Y:S05]  /*214e0*/  WARPSYNC.COLLECTIVE R15, `(.L_x_3087) ;  /* 0x000000000f087348 */ /* 0x000fea0003c00000 */
[----:B------:R0:W1:Y:S02]  /*214f0*/  SHFL.IDX P6, R14, R13, R12, R11 ;  /* 0x0000000c0d0e7389 */ /* 0x00006400000c000b */
[----:B01----:R-:W-:Y:S01]  /*21500*/  ENDCOLLECTIVE ;  /* 0x000000000000791b */ /* 0x003fe20003800000 */
.L_x_3087:
[----:B------:R-:W-:Y:S02]  /*21510*/  IMAD.MOV.U32 R13, RZ, RZ, R7 ;  /* 0x000000ffff0d7224 */ /* 0x000fe400078e0007 */
[----:B------:R-:W-:-:S07]  /*21520*/  IMAD.MOV.U32 R4, RZ, RZ, R14 ;  /* 0x000000ffff047224 */ /* 0x000fce00078e000e */
[----:B------:R-:W-:Y:S05]  /*21530*/  WARPSYNC.COLLECTIVE R15, `(.L_x_3088) ;  /* 0x000000000f087348 */ /* 0x000fea0003c00000 */
[----:B------:R0:W1:Y:S02]  /*21540*/  SHFL.IDX P6, R14, R13, R12, R11 ;  /* 0x0000000c0d0e7389 */ /* 0x00006400000c000b */
[----:B01----:R-:W-:Y:S01]  /*21550*/  ENDCOLLECTIVE ;  /* 0x000000000000791b */ /* 0x003fe20003800000 */
.L_x_3088:
[----:B------:R-:W-:Y:S05]  /*21560*/  BRA `(.L_x_3089) ;  /* 0xfffffe8000b87947 */ /* 0x000fea000383ffff */
.L_x_2825:
        /* <DEDUP_REMOVED lines=8> */
.L_x_3091:
[----:B------:R-:W-:Y:S05]  /*215f0*/  BSYNC B1 ;  /* 0x0000000000017941 */ /* 0x000fea0003800000 */
.L_x_3090:
        /* <DEDUP_REMOVED lines=8> */
.L_x_3092:
[----:B------:R-:W-:Y:S02]  /*21680*/  IMAD.MOV.U32 R13, RZ, RZ, R8 ;  /* 0x000000ffff0d7224 */ /* 0x000fe400078e0008 */
[----:B------:R-:W-:-:S07]  /*21690*/  IMAD.MOV.U32 R3, RZ, RZ, R14 ;  /* 0x000000ffff037224 */ /* 0x000fce00078e000e */
[----:B------:R-:W-:Y:S05]  /*216a0*/  WARPSYNC.COLLECTIVE R15, `(.L_x_3093) ;  /* 0x000000000f087348 */ /* 0x000fea0003c00000 */
[----:B------:R0:W1:Y:S02]  /*216b0*/  SHFL.IDX P6, R14, R13, R12, R11 ;  /* 0x0000000c0d0e7389 */ /* 0x00006400000c000b */
[----:B01----:R-:W-:Y:S01]  /*216c0*/  ENDCOLLECTIVE ;  /* 0x000000000000791b */ /* 0x003fe20003800000 */
.L_x_3093:
[----:B------:R-:W-:Y:S02]  /*216d0*/  IMAD.MOV.U32 R13, RZ, RZ, R7 ;  /* 0x000000ffff0d7224 */ /* 0x000fe400078e0007 */
[----:B------:R-:W-:-:S07]  /*216e0*/  IMAD.MOV.U32 R4, RZ, RZ, R14 ;  /* 0x000000ffff047224 */ /* 0x000fce00078e000e */
[----:B------:R-:W-:Y:S05]  /*216f0*/  WARPSYNC.COLLECTIVE R15, `(.L_x_3094) ;  /* 0x000000000f087348 */ /* 0x000fea0003c00000 */
[----:B------:R0:W1:Y:S02]  /*21700*/  SHFL.IDX P6, R14, R13, R12, R11 ;  /* 0x0000000c0d0e7389 */ /* 0x00006400000c000b */
[----:B01----:R-:W-:Y:S01]  /*21710*/  ENDCOLLECTIVE ;  /* 0x000000000000791b */ /* 0x003fe20003800000 */
.L_x_3094:
[----:B------:R-:W-:Y:S05]  /*21720*/  BRA `(.L_x_3095) ;  /* 0xfffffe84001c7947 */ /* 0x000fea000383ffff */
.L_x_2828:
        /* <DEDUP_REMOVED lines=8> */
.L_x_3097:
[----:B------:R-:W-:Y:S05]  /*217b0*/  BSYNC B1 ;  /* 0x0000000000017941 */ /* 0x000fea0003800000 */
.L_x_3096:
        /* <DEDUP_REMOVED lines=8> */
.L_x_3098:
[----:B------:R-:W-:Y:S02]  /*21840*/  IMAD.MOV.U32 R13, RZ, RZ, R8 ;  /* 0x000000ffff0d7224 */ /* 0x000fe400078e0008 */
[----:B------:R-:W-:-:S07]  /*21850*/  IMAD.MOV.U32 R3, RZ, RZ, R14 ;  /* 0x000000ffff037224 */ /* 0x000fce00078e000e */
[----:B------:R-:W-:Y:S05]  /*21860*/  WARPSYNC.COLLECTIVE R15, `(.L_x_3099) ;  /* 0x000000000f087348 */ /* 0x000fea0003c00000 */
[----:B------:R0:W1:Y:S02]  /*21870*/  SHFL.IDX P6, R14, R13, R12, R11 ;  /* 0x0000000c0d0e7389 */ /* 0x00006400000c000b */
[----:B01----:R-:W-:Y:S01]  /*21880*/  ENDCOLLECTIVE ;  /* 0x000000000000791b */ /* 0x003fe20003800000 */
.L_x_3099:
[----:B------:R-:W-:Y:S02]  /*21890*/  IMAD.MOV.U32 R13, RZ, RZ, R7 ;  /* 0x000000ffff0d7224 */ /* 0x000fe400078e0007 */
[----:B------:R-:W-:-:S07]  /*218a0*/  IMAD.MOV.U32 R4, RZ, RZ, R14 ;  /* 0x000000ffff047224 */ /* 0x000fce00078e000e */
[----:B------:R-:W-:Y:S05]  /*218b0*/  WARPSYNC.COLLECTIVE R15, `(.L_x_3100) ;  /* 0x000000000f087348 */ /* 0x000fea0003c00000 */
[----:B------:R0:W1:Y:S02]  /*218c0*/  SHFL.IDX P6, R14, R13, R12, R11 ;  /* 0x0000000c0d0e7389 */ /* 0x00006400000c000b */
[----:B01----:R-:W-:Y:S01]  /*218d0*/  ENDCOLLECTIVE ;  /* 0x000000000000791b */ /* 0x003fe20003800000 */
.L_x_3100:
[----:B------:R-:W-:Y:S05]  /*218e0*/  BRA `(.L_x_3101) ;  /* 0xfffffe8400887947 */ /* 0x000fea000383ffff */
.L_x_2832:
[----:B0-----:R0:W1:Y:S02]  /*218f0*/  SYNCS.PHASECHK.TRANS64.TRYWAIT P0, [R2+URZ+0x28800], R5 ;  /* 0x02880005020075a7 */ /* 0x001064000800017f */
[----:B-1----:R-:W-:Y:S05]  /*21900*/  @!P0 NANOSLEEP.SYNCS 0x989680 ;  /* 0x009896800000895d */ /* 0x002fea0003900000 */
[----:B------:R-:W1:Y:S02]  /*21910*/  @!P0 SYNCS.PHASECHK.TRANS64 P0, [R2+URZ+0x28800], R5 ;  /* 0x02880005020085a7 */ /* 0x000e64000800007f */
[----:B-1----:R-:W-:Y:S05]  /*21920*/  @!P0 BRA `(.L_x_2832) ;  /* 0xfffffffc00f08947 */ /* 0x002fea000383ffff */
[----:B------:R-:W-:Y:S05]  /*21930*/  BRA `(.L_x_3102) ;  /* 0xfffffe8800487947 */ /* 0x000fea000383ffff */
.L_x_2848:
        /* <DEDUP_REMOVED lines=9> */
.L_x_3104:
[----:B------:R-:W-:Y:S05]  /*219d0*/  BSYNC B1 ;  /* 0x0000000000017941 */ /* 0x000fea0003800000 */
.L_x_3103:
        /* <DEDUP_REMOVED lines=10> */
.L_x_3105:
        /* <DEDUP_REMOVED lines=8> */
.L_x_3106:
        /* <DEDUP_REMOVED lines=10> */
.L_x_3107:
        /* <DEDUP_REMOVED lines=9> */
.L_x_3108:
        /* <DEDUP_REMOVED lines=12> */
.L_x_3109:
        /* <DEDUP_REMOVED lines=8> */
.L_x_3110:
[----:B------:R-:W-:Y:S02]  /*21d70*/  @!P1 IMAD.MOV.U32 R50, RZ, RZ, R26 ;  /* 0x000000ffff329224 */ /* 0x000fe400078e001a */
[----:B------:R-:W-:Y:S02]  /*21d80*/  IMAD.MOV.U32 R13, RZ, RZ, R34 ;  /* 0x000000ffff0d7224 */ /* 0x000fe400078e0022 */
[----:B------:R-:W-:Y:S02]  /*21d90*/  @!P1 IMAD.MOV.U32 R51, RZ, RZ, R27 ;  /* 0x000000ffff339224 */ /* 0x000fe400078e001b */
[----:B------:R-:W-:-:S07]  /*21da0*/  IMAD.MOV.U32 R9, RZ, RZ, R14 ;  /* 0x000000ffff097224 */ /* 0x000fce00078e000e */
[----:B------:R-:W-:Y:S05]  /*21db0*/  WARPSYNC.COLLECTIVE R15, `(.L_x_3111) ;  /* 0x000000000f087348 */ /* 0x000fea0003c00000 */
[----:B------:R0:W1:Y:S02]  /*21dc0*/  SHFL.IDX P6, R14, R13, R12, R11 ;  /* 0x0000000c0d0e7389 */ /* 0x00006400000c000b */
[----:B01----:R-:W-:Y:S01]  /*21dd0*/  ENDCOLLECTIVE ;  /* 0x000000000000791b */ /* 0x003fe20003800000 */
.L_x_3111:
        /* <DEDUP_REMOVED lines=18> */
.L_x_2851:
        /* <DEDUP_REMOVED lines=8> */
.L_x_3114:
[----:B------:R-:W-:Y:S05]  /*21f80*/  BSYNC B1 ;  /* 0x0000000000017941 */ /* 0x000fea0003800000 */
.L_x_3113:
        /* <DEDUP_REMOVED lines=9> */
.L_x_3115:
        /* <DEDUP_REMOVED lines=8> */
.L_x_3116:
[----:B------:R-:W-:-:S05]  /*220a0*/  @!P1 IADD3 R8, P2, R8, R31, RZ ;  /* 0x0000001f08089210 */ /* 0x000fca0007f5e0ff */
[----:B------:R-:W-:Y:S02]  /*220b0*/  @!P1 IMAD.X R9, R3, 0x1, R29, P2 ;  /* 0x0000000103099824 */ /* 0x000fe400010e061d */
[----:B------:R-:W-:Y:S02]  /*220c0*/  IMAD.MOV.U32 R13, RZ, RZ, R34 ;  /* 0x000000ffff0d7224 */ /* 0x000fe400078e0022 */
[----:B------:R-:W-:-:S07]  /*220d0*/  IMAD.MOV.U32 R28, RZ, RZ, R14 ;  /* 0x000000ffff1c7224 */ /* 0x000fce00078e000e */
[----:B------:R-:W-:Y:S05]  /*220e0*/  WARPSYNC.COLLECTIVE R15, `(.L_x_3117) ;  /* 0x000000000f087348 */ /* 0x000fea0003c00000 */
[----:B------:R0:W1:Y:S02]  /*220f0*/  SHFL.IDX P6, R14, R13, R12, R11 ;  /* 0x0000000c0d0e7389 */ /* 0x00006400000c000b */
[----:B01----:R-:W-:Y:S01]  /*22100*/  ENDCOLLECTIVE ;  /* 0x000000000000791b */ /* 0x003fe20003800000 */
.L_x_3117:
        /* <DEDUP_REMOVED lines=23> */
.L_x_3118:
        /* <DEDUP_REMOVED lines=19> */
.L_x_3119:
[----:B------:R-:W-:Y:S02]  /*223b0*/  PRMT R74, R10, 0x7610, R74 ;  /* 0x000076100a4a7816 */ /* 0x000fe4000000004a */
[----:B------:R-:W-:Y:S01]  /*223c0*/  CS2R R8, SRZ ;  /* 0x0000000000087805 */ /* 0x000fe2000001ff00 */
[----:B------:R-:W-:Y:S02]  /*223d0*/  IMAD.MOV.U32 R13, RZ, RZ, R33 ;  /* 0x000000ffff0d7224 */ /* 0x000fe400078e0021 */
[----:B------:R-:W-:-:S07]  /*223e0*/  IMAD.MOV.U32 R32, RZ, RZ, R14 ;  /* 0x000000ffff207224 */ /* 0x000fce00078e000e */
[----:B------:R-:W-:Y:S05]  /*223f0*/  WARPSYNC.COLLECTIVE R15, `(.L_x_3120) ;  /* 0x000000000f087348 */ /* 0x000fea0003c00000 */
[----:B------:R0:W1:Y:S02]  /*22400*/  SHFL.IDX P6, R14, R13, R12, R11 ;  /* 0x0000000c0d0e7389 */ /* 0x00006400000c000b */
[----:B01----:R-:W-:Y:S01]  /*22410*/  ENDCOLLECTIVE ;  /* 0x000000000000791b */ /* 0x003fe20003800000 */
.L_x_3120:
[----:B------:R-:W-:Y:S02]  /*22420*/  IMAD.MOV.U32 R13, RZ, RZ, R34 ;  /* 0x000000ffff0d7224 */ /* 0x000fe400078e0022 */
[----:B------:R-:W-:-:S07]  /*22430*/  IMAD.MOV.U32 R33, RZ, RZ, R14 ;  /* 0x000000ffff217224 */ /* 0x000fce00078e000e */
[----:B------:R-:W-:Y:S05]  /*22440*/  WARPSYNC.COLLECTIVE R15, `(.L_x_3121) ;  /* 0x000000000f087348 */ /* 0x000fea0003c00000 */
[----:B------:R0:W1:Y:S02]  /*22450*/  SHFL.IDX P6, R14, R13, R12, R11 ;  /* 0x0000000c0d0e7389 */ /* 0x00006400000c000b */
[----:B01----:R-:W-:Y:S01]  /*22460*/  ENDCOLLECTIVE ;  /* 0x000000000000791b */ /* 0x003fe20003800000 */
.L_x_3121:
[----:B------:R-:W-:-:S05]  /*22470*/  IMAD.MOV.U32 R11, RZ, RZ, R41 ;  /* 0x000000ffff0b7224 */ /* 0x000fca00078e0029 */
[----:B------:R-:W-:Y:S01]  /*22480*/  PRMT R75, R11, 0x7610, R75 ;  /* 0x000076100b4b7816 */ /* 0x000fe2000000004b */
[----:B------:R-:W-:Y:S01]  /*22490*/  IMAD.MOV.U32 R34, RZ, RZ, R14 ;  /* 0x000000ffff227224 */ /* 0x000fe200078e000e */
[----:B------:R-:W-:Y:S06]  /*224a0*/  BRA `(.L_x_3122) ;  /* 0xfffffea000747947 */ /* 0x000fec000383ffff */
.L_x_2855:
[----:B0-----:R0:W1:Y:S02]  /*224b0*/  SYNCS.PHASECHK.TRANS64.TRYWAIT P4, [R2+URZ+0x28800], R29 ;  /* 0x0288001d020075a7 */ /* 0x001064000808017f */
[----:B-1----:R-:W-:Y:S05]  /*224c0*/  @!P4 NANOSLEEP.SYNCS 0x989680 ;  /* 0x009896800000c95d */ /* 0x002fea0003900000 */
[----:B------:R-:W1:Y:S02]  /*224d0*/  @!P4 SYNCS.PHASECHK.TRANS64 P4, [R2+URZ+0x28800], R29 ;  /* 0x0288001d0200c5a7 */ /* 0x000e64000808007f */
[----:B-1----:R-:W-:Y:S05]  /*224e0*/  @!P4 BRA `(.L_x_2855) ;  /* 0xfffffffc00f0c947 */ /* 0x002fea000383ffff */
[----:B------:R-:W-:Y:S05]  /*224f0*/  BRA `(.L_x_3123) ;  /* 0xfffffea400187947 */ /* 0x000fea000383ffff */
.L_x_2865:
[----:B-1----:R1:W2:Y:S02]  /*22500*/  SYNCS.PHASECHK.TRANS64.TRYWAIT P2, [R0+URZ+0x28830], R3 ;  /* 0x02883003000075a7 */ /* 0x0022a4000804017f */
[----:B--2---:R-:W-:Y:S05]  /*22510*/  @!P2 NANOSLEEP.SYNCS 0x989680 ;  /* 0x009896800000a95d */ /* 0x004fea0003900000 */
[----:B------:R-:W2:Y:S02]  /*22520*/  @!P2 SYNCS.PHASECHK.TRANS64 P2, [R0+URZ+0x28830], R3 ;  /* 0x028830030000a5a7 */ /* 0x000ea4000804007f */
[----:B--2---:R-:W-:Y:S05]  /*22530*/  @!P2 BRA `(.L_x_2865) ;  /* 0xfffffffc00f0a947 */ /* 0x004fea000383ffff */
[----:B------:R-:W-:Y:S05]  /*22540*/  BRA `(.L_x_2864) ;  /* 0xfffffebc00f47947 */ /* 0x000fea000383ffff */
.L_x_2871:
[----:B-1----:R1:W2:Y:S02]  /*22550*/  SYNCS.PHASECHK.TRANS64.TRYWAIT P4, [R6+URZ+0x28830], R7 ;  /* 0x02883007060075a7 */ /* 0x0022a4000808017f */
[----:B--2---:R-:W-:Y:S05]  /*22560*/  @!P4 NANOSLEEP.SYNCS 0x989680 ;  /* 0x009896800000c95d */ /* 0x004fea0003900000 */
[----:B------:R-:W2:Y:S02]  /*22570*/  @!P4 SYNCS.PHASECHK.TRANS64 P4, [R6+URZ+0x28830], R7 ;  /* 0x028830070600c5a7 */ /* 0x000ea4000808007f */
[----:B--2---:R-:W-:Y:S05]  /*22580*/  @!P4 BRA `(.L_x_2871) ;  /* 0xfffffffc00f0c947 */ /* 0x004fea000383ffff */
[----:B------:R-:W-:Y:S05]  /*22590*/  BRA `(.L_x_2870) ;  /* 0xfffffeec00447947 */ /* 0x000fea000383ffff */
.L_x_2875:
[----:B-1----:R1:W2:Y:S02]  /*225a0*/  SYNCS.PHASECHK.TRANS64.TRYWAIT P3, [R7+URZ+0x28850], R6 ;  /* 0x02885006070075a7 */ /* 0x0022a4000806017f */
[----:B--2---:R-:W-:Y:S05]  /*225b0*/  @!P3 NANOSLEEP.SYNCS 0x989680 ;  /* 0x009896800000b95d */ /* 0x004fea0003900000 */
[----:B------:R-:W2:Y:S02]  /*225c0*/  @!P3 SYNCS.PHASECHK.TRANS64 P3, [R7+URZ+0x28850], R6 ;  /* 0x028850060700b5a7 */ /* 0x000ea4000806007f */
[----:B--2---:R-:W-:Y:S05]  /*225d0*/  @!P3 BRA `(.L_x_2875) ;  /* 0xfffffffc00f0b947 */ /* 0x004fea000383ffff */
[----:B------:R-:W-:Y:S05]  /*225e0*/  BRA `(.L_x_2872) ;  /* 0xfffffef000547947 */ /* 0x000fea000383ffff */
.L_x_2882:
[----:B-1----:R1:W2:Y:S02]  /*225f0*/  SYNCS.PHASECHK.TRANS64.TRYWAIT P3, [R6+URZ+0x28830], R7 ;  /* 0x02883007060075a7 */ /* 0x0022a4000806017f */
[----:B--2---:R-:W-:Y:S05]  /*22600*/  @!P3 NANOSLEEP.SYNCS 0x989680 ;  /* 0x009896800000b95d */ /* 0x004fea0003900000 */
[----:B------:R-:W2:Y:S02]  /*22610*/  @!P3 SYNCS.PHASECHK.TRANS64 P3, [R6+URZ+0x28830], R7 ;  /* 0x028830070600b5a7 */ /* 0x000ea4000806007f */
[----:B--2---:R-:W-:Y:S05]  /*22620*/  @!P3 BRA `(.L_x_2882) ;  /* 0xfffffffc00f0b947 */ /* 0x004fea000383ffff */
[----:B------:R-:W-:Y:S05]  /*22630*/  BRA `(.L_x_2881) ;  /* 0xffffff1c00f47947 */ /* 0x000fea000383ffff */
.L_x_2886:
[----:B-1----:R1:W2:Y:S02]  /*22640*/  SYNCS.PHASECHK.TRANS64.TRYWAIT P2, [R7+URZ+0x28850], R6 ;  /* 0x02885006070075a7 */ /* 0x0022a4000804017f */
[----:B--2---:R-:W-:Y:S05]  /*22650*/  @!P2 NANOSLEEP.SYNCS 0x989680 ;  /* 0x009896800000a95d */ /* 0x004fea0003900000 */
[----:B------:R-:W2:Y:S02]  /*22660*/  @!P2 SYNCS.PHASECHK.TRANS64 P2, [R7+URZ+0x28850], R6 ;  /* 0x028850060700a5a7 */ /* 0x000ea4000804007f */
[----:B--2---:R-:W-:Y:S05]  /*22670*/  @!P2 BRA `(.L_x_2886) ;  /* 0xfffffffc00f0a947 */ /* 0x004fea000383ffff */
[----:B------:R-:W-:Y:S05]  /*22680*/  BRA `(.L_x_2883) ;  /* 0xffffff2400047947 */ /* 0x000fea000383ffff */
.L_x_2891:
[----:B-1----:R1:W2:Y:S02]  /*22690*/  SYNCS.PHASECHK.TRANS64.TRYWAIT P0, [R11+URZ+0x28850], R4 ;  /* 0x028850040b0075a7 */ /* 0x0022a4000800017f */
[----:B--2---:R-:W-:Y:S05]  /*226a0*/  @!P0 NANOSLEEP.SYNCS 0x989680 ;  /* 0x009896800000895d */ /* 0x004fea0003900000 */
[----:B------:R-:W2:Y:S02]  /*226b0*/  @!P0 SYNCS.PHASECHK.TRANS64 P0, [R11+URZ+0x28850], R4 ;  /* 0x028850040b0085a7 */ /* 0x000ea4000800007f */
[----:B--2---:R-:W-:Y:S05]  /*226c0*/  @!P0 BRA `(.L_x_2891) ;  /* 0xfffffffc00f08947 */ /* 0x004fea000383ffff */
[----:B------:R-:W-:Y:S05]  /*226d0*/  BRA `(.L_x_2890) ;  /* 0xffffff4800347947 */ /* 0x000fea000383ffff */
.L_x_2905:
[----:B------:R-:W-:Y:S02]  /*226e0*/  IMAD.MOV.U32 R13, RZ, RZ, R4 ;  /* 0x000000ffff0d7224 */ /* 0x000fe400078e0004 */
[----:B------:R-:W-:Y:S02]  /*226f0*/  IMAD.MOV.U32 R12, RZ, RZ, RZ ;  /* 0x000000ffff0c7224 */ /* 0x000fe400078e00ff */
[----:B------:R-:W-:Y:S02]  /*22700*/  IMAD.MOV.U32 R11, RZ, RZ, 0x181f ;  /* 0x0000181fff0b7424 */ /* 0x000fe400078e00ff */
[----:B------:R-:W-:-:S07]  /*22710*/  IMAD.MOV.U32 R15, RZ, RZ, -0x1 ;  /* 0xffffffffff0f7424 */ /* 0x000fce00078e00ff */
[----:B01----:R-:W-:Y:S05]  /*22720*/  WARPSYNC.COLLECTIVE R15, `(.L_x_3124) ;  /* 0x000000000f087348 */ /* 0x003fea0003c00000 */
[----:B------:R2:W3:Y:S02]  /*22730*/  SHFL.IDX P6, R14, R13, R12, R11 ;  /* 0x0000000c0d0e7389 */ /* 0x0004e400000c000b */
[----:B0123--:R-:W-:Y:S01]  /*22740*/  ENDCOLLECTIVE ;  /* 0x000000000000791b */ /* 0x00ffe20003800000 */
.L_x_3124:
[----:B------:R-:W-:Y:S02]  /*22750*/  IMAD.MOV.U32 R13, RZ, RZ, R3 ;  /* 0x000000ffff0d7224 */ /* 0x000fe400078e0003 */
[----:B------:R-:W-:-:S07]  /*22760*/  IMAD.MOV.U32 R0, RZ, RZ, R14 ;  /* 0x000000ffff007224 */ /* 0x000fce00078e000e */
[----:B------:R-:W-:Y:S05]  /*22770*/  WARPSYNC.COLLECTIVE R15, `(.L_x_3125) ;  /* 0x000000000f087348 */ /* 0x000fea0003c00000 */
[----:B------:R0:W1:Y:S02]  /*22780*/  SHFL.IDX P6, R14, R13, R12, R11 ;  /* 0x0000000c0d0e7389 */ /* 0x00006400000c000b */
[----:B01----:R-:W-:Y:S01]  /*22790*/  ENDCOLLECTIVE ;  /* 0x000000000000791b */ /* 0x003fe20003800000 */
.L_x_3125:
[----:B------:R-:W-:Y:S05]  /*227a0*/  BRA `(.L_x_3126) ;  /* 0xffffff6c00547947 */ /* 0x000fea000383ffff */
.L_x_2908:
        /* <DEDUP_REMOVED lines=8> */
.L_x_3128:
[----:B------:R-:W-:Y:S05]  /*22830*/  BSYNC B1 ;  /* 0x0000000000017941 */ /* 0x000fea0003800000 */
.L_x_3127:
        /* <DEDUP_REMOVED lines=8> */
.L_x_3129:
[----:B------:R-:W-:Y:S05]  /*228c0*/  BRA `(.L_x_3130) ;  /* 0xffffff6c00547947 */ /* 0x000fea000383ffff */
.L_x_2911:
        /* <DEDUP_REMOVED lines=8> */
.L_x_3132:
[----:B------:R-:W-:Y:S05]  /*22950*/  BSYNC B1 ;  /* 0x0000000000017941 */ /* 0x000fea0003800000 */
.L_x_3131:
        /* <DEDUP_REMOVED lines=8> */
.L_x_3133:
[----:B------:R-:W-:Y:S05]  /*229e0*/  BRA `(.L_x_3134) ;  /* 0xffffff6c00547947 */ /* 0x000fea000383ffff */
.L_x_2914:
        /* <DEDUP_REMOVED lines=8> */
.L_x_3136:
[----:B------:R-:W-:Y:S05]  /*22a70*/  BSYNC B1 ;  /* 0x0000000000017941 */ /* 0x000fea0003800000 */
.L_x_3135:
        /* <DEDUP_REMOVED lines=8> */
.L_x_3137:
[----:B------:R-:W-:Y:S05]  /*22b00*/  BRA `(.L_x_3138) ;  /* 0xffffff6c00547947 */ /* 0x000fea000383ffff */
.L_x_2931:
[----:B------:R-:W1:Y:S01]  /*22b10*/  S2R R6, SR_TID.X ;  /* 0x0000000000067919 */ /* 0x000e620000002100 */
[----:B------:R-:W-:Y:S01]  /*22b20*/  BSSY B1, `(.L_x_3139) ;  /* 0x000000a000017945 */ /* 0x000fe20003800000 */
[----:B------:R-:W-:Y:S02]  /*22b30*/  IMAD.MOV.U32 R12, RZ, RZ, RZ ;  /* 0x000000ffff0c7224 */ /* 0x000fe400078e00ff */
[----:B------:R-:W-:Y:S02]  /*22b40*/  IMAD.MOV.U32 R11, RZ, RZ, 0x1f ;  /* 0x0000001fff0b7424 */ /* 0x000fe400078e00ff */
[----:B------:R-:W-:Y:S01]  /*22b50*/  IMAD.MOV.U32 R15, RZ, RZ, -0x1 ;  /* 0xffffffffff0f7424 */ /* 0x000fe200078e00ff */
[----:B-1----:R-:W-:-:S04]  /*22b60*/  SHF.R.U32.HI R6, RZ, 0x5, R6 ;  /* 0x00000005ff067819 */ /* 0x002fc80000011606 */
[----:B------:R-:W-:-:S05]  /*22b70*/  LOP3.LUT R6, R6, 0x3, RZ, 0xc0, !PT ;  /* 0x0000000306067812 */ /* 0x000fca00078ec0ff */
[----:B0-----:R-:W-:-:S07]  /*22b80*/  IMAD.MOV.U32 R13, RZ, RZ, R6 ;  /* 0x000000ffff0d7224 */ /* 0x001fce00078e0006 */
[----:B------:R-:W-:Y:S05]  /*22b90*/  WARPSYNC.COLLECTIVE R15, `(.L_x_3140) ;  /* 0x000000000f087348 */ /* 0x000fea0003c00000 */
[----:B------:R0:W1:Y:S02]  /*22ba0*/  SHFL.IDX P6, R14, R13, R12, R11 ;  /* 0x0000000c0d0e7389 */ /* 0x00006400000c000b */
[----:B01----:R-:W-:Y:S01]  /*22bb0*/  ENDCOLLECTIVE ;  /* 0x000000000000791b */ /* 0x003fe20003800000 */
.L_x_3140:
[----:B------:R-:W-:Y:S05]  /*22bc0*/  BSYNC B1 ;  /* 0x0000000000017941 */ /* 0x000fea0003800000 */
.L_x_3139:
[----:B------:R-:W-:Y:S05]  /*22bd0*/  BRA `(.L_x_3141) ;  /* 0xffffff8000b07947 */ /* 0x000fea000383ffff */
.L_x_2933:
[----:B------:R-:W-:Y:S01]  /*22be0*/  BSSY B1, `(.L_x_3142) ;  /* 0x0000006000017945 */ /* 0x000fe20003800000 */
[----:B------:R-:W-:-:S07]  /*22bf0*/  IMAD.MOV.U32 R15, RZ, RZ, -0x1 ;  /* 0xffffffffff0f7424 */ /* 0x000fce00078e00ff */
[----:B01----:R-:W-:Y:S05]  /*22c00*/  WARPSYNC.COLLECTIVE R15, `(.L_x_3143) ;  /* 0x000000000f0c7348 */ /* 0x003fea0003c00000 */
[----:B------:R-:W-:Y:S02]  /*22c10*/  ELECT P6, UR62, PT ;  /* 0x00000000003e782f */ /* 0x000fe400038c0000 */
[----:B------:R-:W-:Y:S01]  /*22c20*/  MOV R14, UR62 ;  /* 0x0000003e000e7c02 */ /* 0x000fe20008000f00 */
[----:B01----:R-:W-:Y:S10]  /*22c30*/  ENDCOLLECTIVE ;  /* 0x000000000000791b */ /* 0x003ff40003800000 */
.L_x_3143:
[----:B------:R-:W-:Y:S05]  /*22c40*/  BSYNC B1 ;  /* 0x0000000000017941 */ /* 0x000fea0003800000 */
.L_x_3142:
[----:B------:R-:W-:Y:S05]  /*22c50*/  BRA `(.L_x_2932) ;  /* 0xffffff8000a87947 */ /* 0x000fea000383ffff */
.L_x_2935:
[----:B-1----:R-:W2:Y:S02]  /*22c60*/  LDL R4, [R1+0x4] ;  /* 0x0000040001047983 */ /* 0x002ea40000100800 */
[----:B--2---:R1:W2:Y:S02]  /*22c70*/  SYNCS.PHASECHK.TRANS64.TRYWAIT P0, [R4+URZ+0x28820], R3 ;  /* 0x02882003040075a7 */ /* 0x0042a4000800017f */
[----:B--2---:R-:W-:Y:S05]  /*22c80*/  @!P0 NANOSLEEP.SYNCS 0x989680 ;  /* 0x009896800000895d */ /* 0x004fea0003900000 */
[----:B------:R-:W2:Y:S02]  /*22c90*/  @!P0 SYNCS.PHASECHK.TRANS64 P0, [R4+URZ+0x28820], R3 ;  /* 0x02882003040085a7 */ /* 0x000ea4000800007f */
[----:B--2---:R-:W-:Y:S05]  /*22ca0*/  @!P0 BRA `(.L_x_2935) ;  /* 0xfffffffc00ec8947 */ /* 0x004fea000383ffff */
[----:B------:R-:W-:Y:S05]  /*22cb0*/  BRA `(.L_x_3144) ;  /* 0xffffff8000b87947 */ /* 0x000fea000383ffff */
.L_x_2939:
[----:B-1----:R1:W2:Y:S02]  /*22cc0*/  SYNCS.PHASECHK.TRANS64.TRYWAIT P0, [R5+URZ+0x288a0], R9 ;  /* 0x0288a009050075a7 */ /* 0x0022a4000800017f */
[----:B--2---:R-:W-:Y:S05]  /*22cd0*/  @!P0 NANOSLEEP.SYNCS 0x989680 ;  /* 0x009896800000895d */ /* 0x004fea0003900000 */
[----:B------:R-:W2:Y:S02]  /*22ce0*/  @!P0 SYNCS.PHASECHK.TRANS64 P0, [R5+URZ+0x288a0], R9 ;  /* 0x0288a009050085a7 */ /* 0x000ea4000800007f */
[----:B--2---:R-:W-:Y:S05]  /*22cf0*/  @!P0 BRA `(.L_x_2939) ;  /* 0xfffffffc00f08947 */ /* 0x004fea000383ffff */
[----:B------:R-:W-:Y:S05]  /*22d00*/  BRA `(.L_x_3145) ;  /* 0xffffff8000dc7947 */ /* 0x000fea000383ffff */
.L_x_2945:
[----:B0-----:R0:W2:Y:S02]  /*22d10*/  SYNCS.PHASECHK.TRANS64.TRYWAIT P0, [R5+URZ+0x288c0], R9 ;  /* 0x0288c009050075a7 */ /* 0x0010a4000800017f */
[----:B--2---:R-:W-:Y:S05]  /*22d20*/  @!P0 NANOSLEEP.SYNCS 0x989680 ;  /* 0x009896800000895d */ /* 0x004fea0003900000 */
[----:B------:R-:W2:Y:S02]  /*22d30*/  @!P0 SYNCS.PHASECHK.TRANS64 P0, [R5+URZ+0x288c0], R9 ;  /* 0x0288c009050085a7 */ /* 0x000ea4000800007f */
[----:B--2---:R-:W-:Y:S05]  /*22d40*/  @!P0 BRA `(.L_x_2945) ;  /* 0xfffffffc00f08947 */ /* 0x004fea000383ffff */
[----:B------:R-:W-:Y:S05]  /*22d50*/  BRA `(.L_x_3146) ;  /* 0xffffff8400a47947 */ /* 0x000fea000383ffff */
.L_x_2953:
[----:B-1----:R1:W2:Y:S02]  /*22d60*/  SYNCS.PHASECHK.TRANS64.TRYWAIT P1, [R7+URZ+0x288a0], R6 ;  /* 0x0288a006070075a7 */ /* 0x0022a4000802017f */
[----:B--2---:R-:W-:Y:S05]  /*22d70*/  @!P1 NANOSLEEP.SYNCS 0x989680 ;  /* 0x009896800000995d */ /* 0x004fea0003900000 */
[----:B------:R-:W2:Y:S02]  /*22d80*/  @!P1 SYNCS.PHASECHK.TRANS64 P1, [R7+URZ+0x288a0], R6 ;  /* 0x0288a006070095a7 */ /* 0x000ea4000802007f */
[----:B--2---:R-:W-:Y:S05]  /*22d90*/  @!P1 BRA `(.L_x_2953) ;  /* 0xfffffffc00f09947 */ /* 0x004fea000383ffff */
[----:B------:R-:W-:Y:S05]  /*22da0*/  BRA `(.L_x_3147) ;  /* 0xffffff8800c07947 */ /* 0x000fea000383ffff */
.L_x_2959:
[----:B--2---:R2:W3:Y:S02]  /*22db0*/  SYNCS.PHASECHK.TRANS64.TRYWAIT P1, [R7+URZ+0x288c0], R6 ;  /* 0x0288c006070075a7 */ /* 0x0044e4000802017f */
[----:B---3--:R-:W-:Y:S05]  /*22dc0*/  @!P1 NANOSLEEP.SYNCS 0x989680 ;  /* 0x009896800000995d */ /* 0x008fea0003900000 */
[----:B------:R-:W3:Y:S02]  /*22dd0*/  @!P1 SYNCS.PHASECHK.TRANS64 P1, [R7+URZ+0x288c0], R6 ;  /* 0x0288c006070095a7 */ /* 0x000ee4000802007f */
[----:B---3--:R-:W-:Y:S05]  /*22de0*/  @!P1 BRA `(.L_x_2959) ;  /* 0xfffffffc00f09947 */ /* 0x008fea000383ffff */
[----:B------:R-:W-:Y:S05]  /*22df0*/  BRA `(.L_x_3148) ;  /* 0xffffff8c00807947 */ /* 0x000fea000383ffff */
.L_x_2973:
        /* <DEDUP_REMOVED lines=11> */
.L_x_3150:
[----:B------:R-:W-:Y:S05]  /*22eb0*/  BSYNC B0 ;  /* 0x0000000000007941 */ /* 0x000fea0003800000 */
.L_x_3149:
[----:B------:R-:W-:Y:S05]  /*22ec0*/  BRA `(.L_x_3151) ;  /* 0xffffff98001c7947 */ /* 0x000fea000383ffff */
.L_x_2975:
[----:B------:R-:W-:Y:S01]  /*22ed0*/  BSSY B0, `(.L_x_3152) ;  /* 0x0000006000007945 */ /* 0x000fe20003800000 */
[----:B------:R-:W-:-:S07]  /*22ee0*/  IMAD.MOV.U32 R15, RZ, RZ, -0x1 ;  /* 0xffffffffff0f7424 */ /* 0x000fce00078e00ff */
[----:B01----:R-:W-:Y:S05]  /*22ef0*/  WARPSYNC.COLLECTIVE R15, `(.L_x_3153) ;  /* 0x000000000f0c7348 */ /* 0x003fea0003c00000 */
[----:B------:R-:W-:Y:S02]  /*22f00*/  ELECT P6, UR62, PT ;  /* 0x00000000003e782f */ /* 0x000fe400038c0000 */
[----:B------:R-:W-:Y:S01]  /*22f10*/  MOV R14, UR62 ;  /* 0x0000003e000e7c02 */ /* 0x000fe20008000f00 */
[----:B01----:R-:W-:Y:S10]  /*22f20*/  ENDCOLLECTIVE ;  /* 0x000000000000791b */ /* 0x003ff40003800000 */
.L_x_3153:
[----:B------:R-:W-:Y:S05]  /*22f30*/  BSYNC B0 ;  /* 0x0000000000007941 */ /* 0x000fea0003800000 */
.L_x_3152:
[----:B------:R-:W-:Y:S05]  /*22f40*/  BRA `(.L_x_3154) ;  /* 0xffffff98002c7947 */ /* 0x000fea000383ffff */
.L_x_2977:
[----:B-1----:R1:W2:Y:S02]  /*22f50*/  SYNCS.PHASECHK.TRANS64.TRYWAIT P0, [R0+URZ+0x28840], R2 ;  /* 0x02884002000075a7 */ /* 0x0022a4000800017f */
[----:B--2---:R-:W-:Y:S05]  /*22f60*/  @!P0 NANOSLEEP.SYNCS 0x989680 ;  /* 0x009896800000895d */ /* 0x004fea0003900000 */
[----:B------:R-:W2:Y:S02]  /*22f70*/  @!P0 SYNCS.PHASECHK.TRANS64 P0, [R0+URZ+0x28840], R2 ;  /* 0x02884002000085a7 */ /* 0x000ea4000800007f */
[----:B--2---:R-:W-:Y:S05]  /*22f80*/  @!P0 BRA `(.L_x_2977) ;  /* 0xfffffffc00f08947 */ /* 0x004fea000383ffff */
[----:B------:R-:W-:Y:S05]  /*22f90*/  BRA `(.L_x_3155) ;  /* 0xffffff9800987947 */ /* 0x000fea000383ffff */
.L_x_2981:
        /* <DEDUP_REMOVED lines=9> */
.L_x_3156:
[----:B------:R-:W-:Y:S01]  /*23030*/  IMAD.MOV.U32 R13, RZ, RZ, R3 ;  /* 0x000000ffff0d7224 */ /* 0x000fe200078e0003 */
[----:B------:R-:W-:Y:S01]  /*23040*/  LOP3.LUT R6, R6, 0x7f, RZ, 0xc0, !PT ;  /* 0x0000007f06067812 */ /* 0x000fe200078ec0ff */
[----:B------:R-:W-:-:S07]  /*23050*/  IMAD.MOV.U32 R4, RZ, RZ, R14 ;  /* 0x000000ffff047224 */ /* 0x000fce00078e000e */
[----:B------:R-:W-:Y:S05]  /*23060*/  WARPSYNC.COLLECTIVE R15, `(.L_x_3157) ;  /* 0x000000000f087348 */ /* 0x000fea0003c00000 */
[----:B------:R0:W1:Y:S02]  /*23070*/  SHFL.IDX P6, R14, R13, R12, R11 ;  /* 0x0000000c0d0e7389 */ /* 0x00006400000c000b */
[----:B01----:R-:W-:Y:S01]  /*23080*/  ENDCOLLECTIVE ;  /* 0x000000000000791b */ /* 0x003fe20003800000 */
.L_x_3157:
        /* <DEDUP_REMOVED lines=9> */
.L_x_3158:
        /* <DEDUP_REMOVED lines=10> */
.L_x_3159:
        /* <DEDUP_REMOVED lines=13> */
.L_x_3160:
[----:B------:R-:W-:Y:S01]  /*23290*/  @!P2 LEA R5, P3, R9, R6, 0x1 ;  /* 0x000000060905a211 */ /* 0x000fe200078608ff */
[----:B------:R-:W-:-:S04]  /*232a0*/  IMAD.MOV.U32 R13, RZ, RZ, R3 ;  /* 0x000000ffff0d7224 */ /* 0x000fc800078e0003 */
[----:B------:R-:W-:-:S05]  /*232b0*/  @!P2 IMAD.X R4, RZ, RZ, R7, P3 ;  /* 0x000000ffff04a224 */ /* 0x000fca00018e0607 */
[----:B------:R-:W-:Y:S01]  /*232c0*/  @!P2 LOP3.LUT R5, R5, R4, RZ, 0x3c, !PT ;  /* 0x000000040505a212 */ /* 0x000fe200078e3cff */
[----:B------:R-:W-:-:S07]  /*232d0*/  IMAD.MOV.U32 R6, RZ, RZ, R14 ;  /* 0x000000ffff067224 */ /* 0x000fce00078e000e */
[----:B------:R-:W-:Y:S05]  /*232e0*/  WARPSYNC.COLLECTIVE R15, `(.L_x_3161) ;  /* 0x000000000f087348 */ /* 0x000fea0003c00000 */
[----:B------:R0:W1:Y:S02]  /*232f0*/  SHFL.IDX P6, R14, R13, R12, R11 ;  /* 0x0000000c0d0e7389 */ /* 0x00006400000c000b */
[----:B01----:R-:W-:Y:S01]  /*23300*/  ENDCOLLECTIVE ;  /* 0x000000000000791b */ /* 0x003fe20003800000 */
.L_x_3161:
[----:B------:R-:W-:-:S04]  /*23310*/  @!P2 LOP3.LUT R4, R5, R4, RZ, 0x3c, !PT ;  /* 0x000000040504a212 */ /* 0x000fc800078e3cff */
[----:B------:R-:W-:-:S05]  /*23320*/  @!P2 LOP3.LUT R5, R5, R4, RZ, 0x3c, !PT ;  /* 0x000000040505a212 */ /* 0x000fca00078e3cff */
[----:B------:R-:W-:Y:S01]  /*23330*/  @!PT LDS RZ, [RZ] ;  /* 0x00000000fffff984 */ /* 0x000fe20000000800 */
[----:B------:R-:W-:Y:S01]  /*23340*/  @!PT LDS RZ, [RZ] ;  /* 0x00000000fffff984 */ /* 0x000fe20000000800 */
[----:B------:R-:W-:Y:S01]  /*23350*/  @!PT LDS RZ, [RZ] ;  /* 0x00000000fffff984 */ /* 0x000fe20000000800 */
[----:B------:R-:W-:Y:S04]  /*23360*/  @!P2 LDGSTS.E.BYPASS.LTC128B.128 [R8+0x10c00], desc[UR40][R4.64], !P0 ;  /* 0x10c000000408afae */ /* 0x000fe8000c101d68 */
[----:B------:R0:W-:Y:S01]  /*23370*/  @!P2 LDGSTS.E.BYPASS.LTC128B.128 [R8+0x14c00], desc[UR40][R4.64+0x80], !P1 ;  /* 0x14c000800408afae */ /* 0x0001e2000c901d68 */
[----:B------:R-:W-:Y:S02]  /*23380*/  IMAD.MOV.U32 R13, RZ, RZ, R2 ;  /* 0x000000ffff0d7224 */ /* 0x000fe400078e0002 */
[----:B------:R-:W-:Y:S02]  /*23390*/  IMAD.MOV.U32 R12, RZ, RZ, 0x3 ;  /* 0x00000003ff0c7424 */ /* 0x000fe400078e00ff */
[----:B0-----:R-:W-:-:S05]  /*233a0*/  VIADD R4, R17, 0x20 ;  /* 0x0000002011047836 */ /* 0x001fca0000000000 */
[----:B------:R-:W-:Y:S01]  /*233b0*/  ISETP.GE.AND P2, PT, R4, R0, PT ;  /* 0x000000000400720c */ /* 0x000fe20003f46270 */
[----:B------:R-:W-:-:S12]  /*233c0*/  IMAD.MOV.U32 R4, RZ, RZ, R14 ;  /* 0x000000ffff047224 */ /* 0x000fd800078e000e */
[----:B------:R-:W-:Y:S05]  /*233d0*/  WARPSYNC.COLLECTIVE R15, `(.L_x_3162) ;  /* 0x000000000f087348 */ /* 0x000fea0003c00000 */
[----:B------:R0:W1:Y:S02]  /*233e0*/  SHFL.IDX P6, R14, R13, R12, R11 ;  /* 0x0000000c0d0e7389 */ /* 0x00006400000c000b */
[----:B01----:R-:W-:Y:S01]  /*233f0*/  ENDCOLLECTIVE ;  /* 0x000000000000791b */ /* 0x003fe20003800000 */
.L_x_3162:
[----:B------:R-:W-:Y:S01]  /*23400*/  @!P2 LEA R5, P3, R9, R4, 0x1 ;  /* 0x000000040905a211 */ /* 0x000fe200078608ff */
[----:B------:R-:W-:-:S04]  /*23410*/  IMAD.MOV.U32 R13, RZ, RZ, R3 ;  /* 0x000000ffff0d7224 */ /* 0x000fc800078e0003 */
[----:B------:R-:W-:-:S05]  /*23420*/  @!P2 IMAD.X R4, RZ, RZ, R6, P3 ;  /* 0x000000ffff04a224 */ /* 0x000fca00018e0606 */
[----:B------:R-:W-:Y:S01]  /*23430*/  @!P2 LOP3.LUT R5, R5, R4, RZ, 0x3c, !PT ;  /* 0x000000040505a212 */ /* 0x000fe200078e3cff */
[----:B------:R-:W-:-:S03]  /*23440*/  IMAD.MOV.U32 R6, RZ, RZ, R14 ;  /* 0x000000ffff067224 */ /* 0x000fc600078e000e */
[----:B------:R-:W-:-:S07]  /*23450*/  @!P2 LOP3.LUT R4, R5, R4, RZ, 0x3c, !PT ;  /* 0x000000040504a212 */ /* 0x000fce00078e3cff */
[----:B------:R-:W-:Y:S05]  /*23460*/  WARPSYNC.COLLECTIVE R15, `(.L_x_3163) ;  /* 0x000000000f087348 */ /* 0x000fea0003c00000 */
[----:B------:R0:W1:Y:S02]  /*23470*/  SHFL.IDX P6, R14, R13, R12, R11 ;  /* 0x0000000c0d0e7389 */ /* 0x00006400000c000b */
[----:B01----:R-:W-:Y:S01]  /*23480*/  ENDCOLLECTIVE ;  /* 0x000000000000791b */ /* 0x003fe20003800000 */
.L_x_3163:
        /* <DEDUP_REMOVED lines=14> */
.L_x_3164:
        /* <DEDUP_REMOVED lines=9> */
.L_x_3165:
        /* <DEDUP_REMOVED lines=14> */
.L_x_3166:
        /* <DEDUP_REMOVED lines=9> */
.L_x_3167:
        /* <DEDUP_REMOVED lines=14> */
.L_x_3168:
        /* <DEDUP_REMOVED lines=9> */
.L_x_3169:
        /* <DEDUP_REMOVED lines=9> */
[----:B------:R-:W-:-:S07]  /*23970*/  IMAD.MOV.U32 R4, RZ, RZ, R14 ;  /* 0x000000ffff047224 */ /* 0x000fce00078e000e */
[----:B------:R-:W-:Y:S05]  /*23980*/  WARPSYNC.COLLECTIVE R15, `(.L_x_3170) ;  /* 0x000000000f087348 */ /* 0x000fea0003c00000 */
[----:B------:R0:W1:Y:S02]  /*23990*/  SHFL.IDX P6, R14, R13, R12, R11 ;  /* 0x0000000c0d0e7389 */ /* 0x00006400000c000b */
[----:B01----:R-:W-:Y:S01]  /*239a0*/  ENDCOLLECTIVE ;  /* 0x000000000000791b */ /* 0x003fe20003800000 */
.L_x_3170:
[----:B------:R-:W-:-:S13]  /*239b0*/  ISETP.GE.AND P2, PT, R5, R0, PT ;  /* 0x000000000500720c */ /* 0x000fda0003f46270 */
[----:B------:R-:W-:Y:S01]  /*239c0*/  @!P2 LEA R5, P3, R9, R4, 0x1 ;  /* 0x000000040905a211 */ /* 0x000fe200078608ff */
[----:B------:R-:W-:-:S04]  /*239d0*/  IMAD.MOV.U32 R13, RZ, RZ, R3 ;  /* 0x000000ffff0d7224 */ /* 0x000fc800078e0003 */
[----:B------:R-:W-:-:S05]  /*239e0*/  @!P2 IMAD.X R4, RZ, RZ, R6, P3 ;  /* 0x000000ffff04a224 */ /* 0x000fca00018e0606 */
        /* <DEDUP_REMOVED lines=12> */
.L_x_3171:
[----:B------:R-:W-:Y:S01]  /*23ab0*/  IMAD.MOV.U32 R3, RZ, RZ, R14 ;  /* 0x000000ffff037224 */ /* 0x000fe200078e000e */
[----:B------:R-:W-:Y:S06]  /*23ac0*/  BRA `(.L_x_3172) ;  /* 0xffffff9c00687947 */ /* 0x000fec000383ffff */
.L_x_2986:
[----:B0-----:R-:W3:Y:S02]  /*23ad0*/  LDL R2, [R1+0x4] ;  /* 0x0000040001027983 */ /* 0x001ee40000100800 */
[----:B---3--:R0:W1:Y:S02]  /*23ae0*/  SYNCS.PHASECHK.TRANS64.TRYWAIT P0, [R2+URZ+0x28820], R0 ;  /* 0x02882000020075a7 */ /* 0x008064000800017f */
[----:B-1----:R-:W-:Y:S05]  /*23af0*/  @!P0 NANOSLEEP.SYNCS 0x989680 ;  /* 0x009896800000895d */ /* 0x002fea0003900000 */
[----:B------:R-:W1:Y:S02]  /*23b00*/  @!P0 SYNCS.PHASECHK.TRANS64 P0, [R2+URZ+0x28820], R0 ;  /* 0x02882000020085a7 */ /* 0x000e64000800007f */
[----:B-1----:R-:W-:Y:S05]  /*23b10*/  @!P0 BRA `(.L_x_2986) ;  /* 0xfffffffc00ec8947 */ /* 0x002fea000383ffff */
[----:B------:R-:W-:Y:S05]  /*23b20*/  BRA `(.L_x_3173) ;  /* 0xffffff9c00dc7947 */ /* 0x000fea000383ffff */
.L_x_2995:
[----:B-1----:R1:W2:Y:S02]  /*23b30*/  SYNCS.PHASECHK.TRANS64.TRYWAIT P0, [R3+URZ+0x28840], R0 ;  /* 0x02884000030075a7 */ /* 0x0022a4000800017f */
[----:B--2---:R-:W-:Y:S05]  /*23b40*/  @!P0 NANOSLEEP.SYNCS 0x989680 ;  /* 0x009896800000895d */ /* 0x004fea0003900000 */
[----:B------:R-:W2:Y:S02]  /*23b50*/  @!P0 SYNCS.PHASECHK.TRANS64 P0, [R3+URZ+0x28840], R0 ;  /* 0x02884000030085a7 */ /* 0x000ea4000800007f */
[----:B--2---:R-:W-:Y:S05]  /*23b60*/  @!P0 BRA `(.L_x_2995) ;  /* 0xfffffffc00f08947 */ /* 0x004fea000383ffff */
[----:B------:R-:W-:Y:S05]  /*23b70*/  BRA `(.L_x_3174) ;  /* 0xffffffa000a07947 */ /* 0x000fea000383ffff */
.L_x_3001:
[----:B0-----:R0:W1:Y:S02]  /*23b80*/  SYNCS.PHASECHK.TRANS64.TRYWAIT P0, [R3+URZ+0x60], R0 ;  /* 0x00006000030075a7 */ /* 0x001064000800017f */
[----:B-1----:R-:W-:Y:S05]  /*23b90*/  @!P0 NANOSLEEP.SYNCS 0x989680 ;  /* 0x009896800000895d */ /* 0x002fea0003900000 */
[----:B------:R-:W1:Y:S02]  /*23ba0*/  @!P0 SYNCS.PHASECHK.TRANS64 P0, [R3+URZ+0x60], R0 ;  /* 0x00006000030085a7 */ /* 0x000e64000800007f */
[----:B-1----:R-:W-:Y:S05]  /*23bb0*/  @!P0 BRA `(.L_x_3001) ;  /* 0xfffffffc00f08947 */ /* 0x002fea000383ffff */
[----:B------:R-:W-:Y:S05]  /*23bc0*/  BRA `(.L_x_3175) ;  /* 0xffffffa4007c7947 */ /* 0x000fea000383ffff */
.L_x_3010:
[----:B--2---:R2:W3:Y:S02]  /*23bd0*/  SYNCS.PHASECHK.TRANS64.TRYWAIT P0, [R3+URZ+0x28840], R2 ;  /* 0x02884002030075a7 */ /* 0x0044e4000800017f */
[----:B---3--:R-:W-:Y:S05]  /*23be0*/  @!P0 NANOSLEEP.SYNCS 0x989680 ;  /* 0x009896800000895d */ /* 0x008fea0003900000 */
[----:B------:R-:W3:Y:S02]  /*23bf0*/  @!P0 SYNCS.PHASECHK.TRANS64 P0, [R3+URZ+0x28840], R2 ;  /* 0x02884002030085a7 */ /* 0x000ee4000800007f */
[----:B---3--:R-:W-:Y:S05]  /*23c00*/  @!P0 BRA `(.L_x_3010) ;  /* 0xfffffffc00f08947 */ /* 0x008fea000383ffff */
[----:B------:R-:W-:Y:S05]  /*23c10*/  BRA `(.L_x_3176) ;  /* 0xffffffac001c7947 */ /* 0x000fea000383ffff */
.L_x_3016:
[----:B0-----:R0:W2:Y:S02]  /*23c20*/  SYNCS.PHASECHK.TRANS64.TRYWAIT P0, [R2+URZ+0x60], R3 ;  /* 0x00006003020075a7 */ /* 0x0010a4000800017f */
[----:B--2---:R-:W-:Y:S05]  /*23c30*/  @!P0 NANOSLEEP.SYNCS 0x989680 ;  /* 0x009896800000895d */ /* 0x004fea0003900000 */
[----:B------:R-:W2:Y:S02]  /*23c40*/  @!P0 SYNCS.PHASECHK.TRANS64 P0, [R2+URZ+0x60], R3 ;  /* 0x00006003020085a7 */ /* 0x000ea4000800007f */
[----:B--2---:R-:W-:Y:S05]  /*23c50*/  @!P0 BRA `(.L_x_3016) ;  /* 0xfffffffc00f08947 */ /* 0x004fea000383ffff */
[----:B------:R-:W-:Y:S05]  /*23c60*/  BRA `(.L_x_3177) ;  /* 0xffffffac00f87947 */ /* 0x000fea000383ffff */
.L_x_3025:
[----:B----4-:R4:W0:Y:S02]  /*23c70*/  SYNCS.PHASECHK.TRANS64.TRYWAIT P0, [R2+URZ+0x28840], R3 ;  /* 0x02884003020075a7 */ /* 0x010824000800017f */
[----:B0-----:R-:W-:Y:S05]  /*23c80*/  @!P0 NANOSLEEP.SYNCS 0x989680 ;  /* 0x009896800000895d */ /* 0x001fea0003900000 */
[----:B------:R-:W0:Y:S02]  /*23c90*/  @!P0 SYNCS.PHASECHK.TRANS64 P0, [R2+URZ+0x28840], R3 ;  /* 0x02884003020085a7 */ /* 0x000e24000800007f */
[----:B0-----:R-:W-:Y:S05]  /*23ca0*/  @!P0 BRA `(.L_x_3025) ;  /* 0xfffffffc00f08947 */ /* 0x001fea000383ffff */
[----:B------:R-:W-:Y:S05]  /*23cb0*/  BRA `(.L_x_3178) ;  /* 0xffffffb4006c7947 */ /* 0x000fea000383ffff */
.L_x_3031:
[----:B0-----:R0:W2:Y:S02]  /*23cc0*/  SYNCS.PHASECHK.TRANS64.TRYWAIT P0, [R2+URZ+0x60], R5 ;  /* 0x00006005020075a7 */ /* 0x0010a4000800017f */
[----:B--2---:R-:W-:Y:S05]  /*23cd0*/  @!P0 NANOSLEEP.SYNCS 0x989680 ;  /* 0x009896800000895d */ /* 0x004fea0003900000 */
[----:B------:R-:W2:Y:S02]  /*23ce0*/  @!P0 SYNCS.PHASECHK.TRANS64 P0, [R2+URZ+0x60], R5 ;  /* 0x00006005020085a7 */ /* 0x000ea4000800007f */
[----:B--2---:R-:W-:Y:S05]  /*23cf0*/  @!P0 BRA `(.L_x_3031) ;  /* 0xfffffffc00f08947 */ /* 0x004fea000383ffff */
[----:B------:R-:W-:Y:S05]  /*23d00*/  BRA `(.L_x_3179) ;  /* 0xffffffb800487947 */ /* 0x000fea000383ffff */
.L_x_3042:
[----:B0-----:R0:W2:Y:S02]  /*23d10*/  SYNCS.PHASECHK.TRANS64.TRYWAIT P0, [R0+URZ+0x28860], R2 ;  /* 0x02886002000075a7 */ /* 0x0010a4000800017f */
[----:B--2---:R-:W-:Y:S05]  /*23d20*/  @!P0 NANOSLEEP.SYNCS 0x989680 ;  /* 0x009896800000895d */ /* 0x004fea0003900000 */
[----:B------:R-:W2:Y:S02]  /*23d30*/  @!P0 SYNCS.PHASECHK.TRANS64 P0, [R0+URZ+0x28860], R2 ;  /* 0x02886002000085a7 */ /* 0x000ea4000800007f */
[----:B--2---:R-:W-:Y:S05]  /*23d40*/  @!P0 BRA `(.L_x_3042) ;  /* 0xfffffffc00f08947 */ /* 0x004fea000383ffff */
[----:B------:R-:W-:Y:S05]  /*23d50*/  BRA `(.L_x_3180) ;  /* 0xffffffbc00a07947 */ /* 0x000fea000383ffff */
.L_x_3049:
[----:B------:R-:W-:Y:S01]  /*23d60*/  BSSY B0, `(.L_x_3181) ;  /* 0x0000008000007945 */ /* 0x000fe20003800000 */
[----:B------:R-:W-:Y:S02]  /*23d70*/  IMAD.MOV.U32 R13, RZ, RZ, R16 ;  /* 0x000000ffff0d7224 */ /* 0x000fe400078e0010 */
[----:B------:R-:W-:Y:S02]  /*23d80*/  IMAD.MOV.U32 R12, RZ, RZ, RZ ;  /* 0x000000ffff0c7224 */ /* 0x000fe400078e00ff */
[----:B------:R-:W-:Y:S02]  /*23d90*/  IMAD.MOV.U32 R11, RZ, RZ, 0x1f ;  /* 0x0000001fff0b7424 */ /* 0x000fe400078e00ff */
[----:B------:R-:W-:-:S07]  /*23da0*/  IMAD.MOV.U32 R15, RZ, RZ, -0x1 ;  /* 0xffffffffff0f7424 */ /* 0x000fce00078e00ff */
[----:B-1---5:R-:W-:Y:S05]  /*23db0*/  WARPSYNC.COLLECTIVE R15, `(.L_x_3182) ;  /* 0x000000000f087348 */ /* 0x022fea0003c00000 */
[----:B------:R0:W2:Y:S02]  /*23dc0*/  SHFL.IDX P6, R14, R13, R12, R11 ;  /* 0x0000000c0d0e7389 */ /* 0x0000a400000c000b */
[----:B012--5:R-:W-:Y:S01]  /*23dd0*/  ENDCOLLECTIVE ;  /* 0x000000000000791b */ /* 0x027fe20003800000 */
.L_x_3182:
[----:B------:R-:W-:Y:S05]  /*23de0*/  BSYNC B0 ;  /* 0x0000000000007941 */ /* 0x000fea0003800000 */
.L_x_3181:
        /* <DEDUP_REMOVED lines=9> */
.L_x_3183:
        /* <DEDUP_REMOVED lines=18> */
.L_x_3184:
        /* <DEDUP_REMOVED lines=8> */
.L_x_3185:
        /* <DEDUP_REMOVED lines=8> */
.L_x_3186:
        /* <DEDUP_REMOVED lines=8> */
.L_x_3187:
        /* <DEDUP_REMOVED lines=8> */
.L_x_3188:
        /* <DEDUP_REMOVED lines=9> */
.L_x_3189:
[----:B------:R-:W-:Y:S01]  /*24230*/  IMAD.MOV.U32 R16, RZ, RZ, R14 ;  /* 0x000000ffff107224 */ /* 0x000fe200078e000e */
[----:B------:R-:W-:Y:S06]  /*24240*/  BRA `(.L_x_3190) ;  /* 0xffffffc000247947 */ /* 0x000fec000383ffff */
.L_x_3054:
[----:B------:R-:W-:Y:S01]  /*24250*/  BSSY B0, `(.L_x_3191) ;  /* 0x0000008000007945 */ /* 0x000fe20003800000 */
[----:B-----5:R-:W-:Y:S02]  /*24260*/  IMAD.MOV.U32 R13, RZ, RZ, R3 ;  /* 0x000000ffff0d7224 */ /* 0x020fe400078e0003 */
[----:B------:R-:W-:Y:S02]  /*24270*/  IMAD.MOV.U32 R12, RZ, RZ, 0x1 ;  /* 0x00000001ff0c7424 */ /* 0x000fe400078e00ff */
[----:B------:R-:W-:Y:S02]  /*24280*/  IMAD.MOV.U32 R11, RZ, RZ, RZ ;  /* 0x000000ffff0b7224 */ /* 0x000fe400078e00ff */
[----:B------:R-:W-:-:S07]  /*24290*/  IMAD.MOV.U32 R15, RZ, RZ, -0x1 ;  /* 0xffffffffff0f7424 */ /* 0x000fce00078e00ff */
[----:B01----:R-:W-:Y:S05]  /*242a0*/  WARPSYNC.COLLECTIVE R15, `(.L_x_3192) ;  /* 0x000000000f087348 */ /* 0x003fea0003c00000 */
[----:B------:R2:W3:Y:S02]  /*242b0*/  SHFL.UP P6, R14, R13, R12, R11 ;  /* 0x0400000c0d0e7389 */ /* 0x0004e400000c000b */
[----:B0123--:R-:W-:Y:S01]  /*242c0*/  ENDCOLLECTIVE ;  /* 0x000000000000791b */ /* 0x00ffe20003800000 */
.L_x_3192:
[----:B------:R-:W-:Y:S05]  /*242d0*/  BSYNC B0 ;  /* 0x0000000000007941 */ /* 0x000fea0003800000 */
.L_x_3191:
        /* <DEDUP_REMOVED lines=9> */
.L_x_3193:
        /* <DEDUP_REMOVED lines=8> */
.L_x_3194:
        /* <DEDUP_REMOVED lines=8> */
.L_x_3195:
        /* <DEDUP_REMOVED lines=8> */
.L_x_3196:
        /* <DEDUP_REMOVED lines=9> */
.L_x_3197:
[----:B------:R-:W-:Y:S01]  /*24580*/  IMAD.MOV.U32 R16, RZ, RZ, R14 ;  /* 0x000000ffff107224 */ /* 0x000fe200078e000e */
[----:B------:R-:W-:Y:S06]  /*24590*/  BRA `(.L_x_3198) ;  /* 0xffffffbc00ec7947 */ /* 0x000fec000383ffff */
.L_x_3056:
[----:B------:R-:W-:Y:S01]  /*245a0*/  BSSY B0, `(.L_x_3199) ;  /* 0x0000006000007945 */ /* 0x000fe20003800000 */
[----:B------:R-:W-:Y:S01]  /*245b0*/  PLOP3.LUT P6, PT, P6, PT, PT, 0x8, 0x0 ;  /* 0x000000000000781c */ /* 0x000fe200037ce170 */
[----:B------:R-:W-:-:S12]  /*245c0*/  IMAD.MOV.U32 R15, RZ, RZ, -0x1 ;  /* 0xffffffffff0f7424 */ /* 0x000fd800078e00ff */
[----:B01---5:R-:W-:Y:S05]  /*245d0*/  WARPSYNC.COLLECTIVE R15, `(.L_x_3200) ;  /* 0x000000000f087348 */ /* 0x023fea0003c00000 */
[----:B------:R-:W-:Y:S01]  /*245e0*/  VOTE.ANY R14, PT, P6 ;  /* 0x00000000000e7806 */ /* 0x000fe200030e0100 */
[----:B01---5:R-:W-:Y:S06]  /*245f0*/  ENDCOLLECTIVE ;  /* 0x000000000000791b */ /* 0x023fec0003800000 */
.L_x_3200:
[----:B------:R-:W-:Y:S05]  /*24600*/  BSYNC B0 ;  /* 0x0000000000007941 */ /* 0x000fea0003800000 */
.L_x_3199:
        /* <DEDUP_REMOVED lines=9> */
.L_x_3201:
[----:B------:R-:W-:Y:S01]  /*246a0*/  IMAD.MOV.U32 R17, RZ, RZ, R14 ;  /* 0x000000ffff117224 */ /* 0x000fe200078e000e */
[----:B------:R-:W-:Y:S06]  /*246b0*/  BRA `(.L_x_3202) ;  /* 0xffffffbc00dc7947 */ /* 0x000fec000383ffff */
.L_x_3058:
[----:B------:R-:W-:Y:S01]  /*246c0*/  BSSY B0, `(.L_x_3203) ;  /* 0x0000007000007945 */ /* 0x000fe20003800000 */
[----:B------:R-:W-:Y:S02]  /*246d0*/  IMAD.MOV.U32 R13, RZ, RZ, R2 ;  /* 0x000000ffff0d7224 */ /* 0x000fe400078e0002 */
[----:B------:R-:W-:Y:S02]  /*246e0*/  IMAD.MOV.U32 R11, RZ, RZ, 0x1f ;  /* 0x0000001fff0b7424 */ /* 0x000fe400078e00ff */
[----:B------:R-:W-:-:S07]  /*246f0*/  IMAD.MOV.U32 R15, RZ, RZ, -0x1 ;  /* 0xffffffffff0f7424 */ /* 0x000fce00078e00ff */
[----:B0123-5:R-:W-:Y:S05]  /*24700*/  WARPSYNC.COLLECTIVE R15, `(.L_x_3204) ;  /* 0x000000000f087348 */ /* 0x02ffea0003c00000 */
[----:B------:R4:W0:Y:S02]  /*24710*/  SHFL.IDX P6, R14, R13, R12, R11 ;  /* 0x0000000c0d0e7389 */ /* 0x00082400000c000b */
[----:B012345:R-:W-:Y:S01]  /*24720*/  ENDCOLLECTIVE ;  /* 0x000000000000791b */ /* 0x03ffe20003800000 */
.L_x_3204:
[----:B------:R-:W-:Y:S05]  /*24730*/  BSYNC B0 ;  /* 0x0000000000007941 */ /* 0x000fea0003800000 */
.L_x_3203:
[----:B------:R-:W-:Y:S01]  /*24740*/  IMAD.MOV.U32 R2, RZ, RZ, R14 ;  /* 0x000000ffff027224 */ /* 0x000fe200078e000e */
[----:B------:R-:W-:Y:S06]  /*24750*/  BRA `(.L_x_3205) ;  /* 0xffffffbc00d07947 */ /* 0x000fec000383ffff */
.L_x_3062:
[----:B0-----:R0:W2:Y:S02]  /*24760*/  SYNCS.PHASECHK.TRANS64.TRYWAIT P0, [R0+URZ+0x28820], R3 ;  /* 0x02882003000075a7 */ /* 0x0010a4000800017f */
[----:B--2---:R-:W-:Y:S05]  /*24770*/  @!P0 NANOSLEEP.SYNCS 0x989680 ;  /* 0x009896800000895d */ /* 0x004fea0003900000 */
[----:B------:R-:W2:Y:S02]  /*24780*/  @!P0 SYNCS.PHASECHK.TRANS64 P0, [R0+URZ+0x28820], R3 ;  /* 0x02882003000085a7 */ /* 0x000ea4000800007f */
[----:B--2---:R-:W-:Y:S05]  /*24790*/  @!P0 BRA `(.L_x_3062) ;  /* 0xfffffffc00f08947 */ /* 0x004fea000383ffff */
[----:B------:R-:W-:Y:S05]  /*247a0*/  BRA `(.L_x_3206) ;  /* 0xffffffc400547947 */ /* 0x000fea000383ffff */
.L_x_3063:
        /* <DEDUP_REMOVED lines=8> */
[----:B01-3-5:R-:W-:Y:S05]  /*24830*/  WARPSYNC.COLLECTIVE R15, `(.L_x_3208) ;  /* 0x000000000f087348 */ /* 0x02bfea0003c00000 */
[----:B------:R2:W4:Y:S02]  /*24840*/  SHFL.IDX P6, R14, R13, R12, R11 ;  /* 0x0000000c0d0e7389 */ /* 0x00052400000c000b */
[----:B012345:R-:W-:Y:S01]  /*24850*/  ENDCOLLECTIVE ;  /* 0x000000000000791b */ /* 0x03ffe20003800000 */
.L_x_3208:
[----:B------:R-:W-:Y:S05]  /*24860*/  BSYNC B0 ;  /* 0x0000000000007941 */ /* 0x000fea0003800000 */
.L_x_3207:
[----:B------:R-:W-:Y:S05]  /*24870*/  BRA `(.L_x_3209) ;  /* 0xffffffc4003c7947 */ /* 0x000fea000383ffff */
.L_x_3064:
[----:B------:R-:W-:Y:S01]  /*24880*/  BSSY B0, `(.L_x_3210) ;  /* 0x0000006000007945 */ /* 0x000fe20003800000 */
[----:B------:R-:W-:-:S07]  /*24890*/  IMAD.MOV.U32 R15, RZ, RZ, -0x1 ;  /* 0xffffffffff0f7424 */ /* 0x000fce00078e00ff */
[----:B0123-5:R-:W-:Y:S05]  /*248a0*/  WARPSYNC.COLLECTIVE R15, `(.L_x_3211) ;  /* 0x000000000f0c7348 */ /* 0x02ffea0003c00000 */
[----:B------:R-:W-:Y:S02]  /*248b0*/  ELECT P6, UR62, PT ;  /* 0x00000000003e782f */ /* 0x000fe400038c0000 */
[----:B------:R-:W-:Y:S01]  /*248c0*/  MOV R14, UR62 ;  /* 0x0000003e000e7c02 */ /* 0x000fe20008000f00 */
[----:B0123-5:R-:W-:Y:S10]  /*248d0*/  ENDCOLLECTIVE ;  /* 0x000000000000791b */ /* 0x02fff40003800000 */
.L_x_3211:
[----:B------:R-:W-:Y:S05]  /*248e0*/  BSYNC B0 ;  /* 0x0000000000007941 */ /* 0x000fea0003800000 */
.L_x_3210:
[----:B------:R-:W-:Y:S05]  /*248f0*/  BRA `(.L_x_3212) ;  /* 0xffffffc400307947 */ /* 0x000fea000383ffff */
.L_x_3066:
[----:B0-----:R0:W2:Y:S02]  /*24900*/  SYNCS.PHASECHK.TRANS64.TRYWAIT P0, [R6+URZ], R5 ;  /* 0x00000005060075a7 */ /* 0x0010a4000800017f */
[----:B--2---:R-:W-:Y:S05]  /*24910*/  @!P0 NANOSLEEP.SYNCS 0x989680 ;  /* 0x009896800000895d */ /* 0x004fea0003900000 */
[----:B------:R-:W2:Y:S02]  /*24920*/  @!P0 SYNCS.PHASECHK.TRANS64 P0, [R6+URZ], R5 ;  /* 0x00000005060085a7 */ /* 0x000ea4000800007f */
[----:B--2---:R-:W-:Y:S05]  /*24930*/  @!P0 BRA `(.L_x_3066) ;  /* 0xfffffffc00f08947 */ /* 0x004fea000383ffff */
[----:B------:R-:W-:Y:S05]  /*24940*/  BRA `(.L_x_3213) ;  /* 0xffffffc4006c7947 */ /* 0x000fea000383ffff */
.L_x_3067:
[----:B--2---:R2:W3:Y:S02]  /*24950*/  SYNCS.PHASECHK.TRANS64.TRYWAIT P0, [R7+URZ], R2 ;  /* 0x00000002070075a7 */ /* 0x0044e4000800017f */
[----:B---3--:R-:W-:Y:S05]  /*24960*/  @!P0 NANOSLEEP.SYNCS 0x989680 ;  /* 0x009896800000895d */ /* 0x008fea0003900000 */
[----:B------:R-:W3:Y:S02]  /*24970*/  @!P0 SYNCS.PHASECHK.TRANS64 P0, [R7+URZ], R2 ;  /* 0x00000002070085a7 */ /* 0x000ee4000800007f */
[----:B---3--:R-:W-:Y:S05]  /*24980*/  @!P0 BRA `(.L_x_3067) ;  /* 0xfffffffc00f08947 */ /* 0x008fea000383ffff */
[----:B------:R-:W-:Y:S05]  /*24990*/  BRA `(.L_x_3214) ;  /* 0xffffffc400607947 */ /* 0x000fea000383ffff */
.L_x_3069:
[----:B---3--:R3:W4:Y:S02]  /*249a0*/  SYNCS.PHASECHK.TRANS64.TRYWAIT P0, [R4+URZ], R5 ;  /* 0x00000005040075a7 */ /* 0x008724000800017f */
[----:B----4-:R-:W-:Y:S05]  /*249b0*/  @!P0 NANOSLEEP.SYNCS 0x989680 ;  /* 0x009896800000895d */ /* 0x010fea0003900000 */
[----:B------:R-:W4:Y:S02]  /*249c0*/  @!P0 SYNCS.PHASECHK.TRANS64 P0, [R4+URZ], R5 ;  /* 0x00000005040085a7 */ /* 0x000f24000800007f */
[----:B----4-:R-:W-:Y:S05]  /*249d0*/  @!P0 BRA `(.L_x_3069) ;  /* 0xfffffffc00f08947 */ /* 0x010fea000383ffff */
[----:B------:R-:W-:Y:S05]  /*249e0*/  BRA `(.L_x_3215) ;  /* 0xffffffc400687947 */ /* 0x000fea000383ffff */
.L_x_3216:
        /* <DEDUP_REMOVED lines=9> */
.L_x_3226:


//--------------------- .nv.global.init           --------------------------
	.section	.nv.global.init,"aw",@progbits
.nv.global.init:
	.type		$str$23,@object
	.size		$str$23,($str$24 - $str$23)
$str$23:
        /*0000*/ 	.byte	0x28, 0x61, 0x64, 0x64, 0x72, 0x65, 0x73, 0x73, 0x20, 0x26, 0x20, 0x6d, 0x61, 0x73, 0x6b, 0x29
        /*0010*/ 	.byte	0x20, 0x3d, 0x3d, 0x20, 0x30, 0x00
	.type		$str$24,@object
	.size		$str$24,(__unnamed_4 - $str$24)
$str$24:
        /*0016*/ 	.byte	0x2f, 0x74, 0x6d, 0x70, 0x2f, 0x6f, 0x73, 0x73, 0x5f, 0x6b, 0x65, 0x72, 0x6e, 0x65, 0x6c, 0x73
        /*0026*/ 	.byte	0x5f, 0x73, 0x72, 0x63, 0x2f, 0x66, 0x6c, 0x61, 0x73, 0x68, 0x5f, 0x61, 0x74, 0x74, 0x65, 0x6e
        /*0036*/ 	.byte	0x74, 0x69, 0x6f, 0x6e, 0x2f, 0x63, 0x73, 0x72, 0x63, 0x2f, 0x63, 0x75, 0x74, 0x6c, 0x61, 0x73
        /*0046*/ 	.byte	0x73, 0x2f, 0x69, 0x6e, 0x63, 0x6c, 0x75, 0x64, 0x65, 0x2f, 0x63, 0x75, 0x74, 0x65, 0x2f, 0x70
        /*0056*/ 	.byte	0x6f, 0x69, 0x6e, 0x74, 0x65, 0x72, 0x5f, 0x66, 0x6c, 0x61, 0x67, 0x67, 0x65, 0x64, 0x2e, 0x68
        /*0066*/ 	.byte	0x70, 0x70, 0x00
	.type		__unnamed_4,@object
	.size		__unnamed_4,(__unnamed_8 - __unnamed_4)
__unnamed_4:
        /* <DEDUP_REMOVED lines=25> */
	.type		__unnamed_8,@object
	.size		__unnamed_8,(__unnamed_3 - __unnamed_8)
__unnamed_8:
        /* <DEDUP_REMOVED lines=24> */
        /*036d*/ 	.byte	0x3e, 0x20, 0x26, 0x5d, 0x00
	.type		__unnamed_3,@object
	.size		__unnamed_3,(__unnamed_2 - __unnamed_3)
__unnamed_3:
        /* <DEDUP_REMOVED lines=29> */
	.type		__unnamed_2,@object
	.size		__unnamed_2,(__unnamed_7 - __unnamed_2)
__unnamed_2:
        /* <DEDUP_REMOVED lines=29> */
	.type		__unnamed_7,@object
	.size		__unnamed_7,(__unnamed_6 - __unnamed_7)
__unnamed_7:
        /* <DEDUP_REMOVED lines=29> */
        /*08e2*/ 	.byte	0x00
	.type		__unnamed_6,@object
	.size		__unnamed_6,(__unnamed_1 - __unnamed_6)
__unnamed_6:
        /* <DEDUP_REMOVED lines=30> */
	.type		__unnamed_1,@object
	.size		__unnamed_1,(__unnamed_5 - __unnamed_1)
__unnamed_1:
        /* <DEDUP_REMOVED lines=29> */
        /*0c84*/ 	.byte	0x5d, 0x00
	.type		__unnamed_5,@object
	.size		__unnamed_5,(.L_4 - __unnamed_5)
__unnamed_5:
        /* <DEDUP_REMOVED lines=29> */
        /*0e56*/ 	.byte	0x26, 0x5d, 0x00
.L_4:


//--------------------- .nv.shared._ZN7cutlass13device_kernelIN5flash11enable_sm90INS1_16FlashAttnFwdSm90INS1_25CollectiveMainloopFwdSm90ILi2EN4cute5tupleIJNS5_1CILi1EEES8_S8_EEENS6_IJNS7_ILi128EEENS7_ILi176EEESA_EEELi128ENS_10bfloat16_tEfNS_4arch4Sm90ELb0ELb0ELb1ELb0ELb0ELb0ELb0ELb1ELb1ELb1ELb0ELb0EEENS1_21CollectiveEpilogueFwdINS6_IJSA_SA_SB_EEES9_SD_SF_Li256ELb0ELb1ELb0ELb0EEENS1_29StaticPersistentTileSchedulerILb0EEEEEEEEEvNT_6ParamsE --------------------------
	.section	.nv.shared._ZN7cutlass13device_kernelIN5flash11enable_sm90INS1_16FlashAttnFwdSm90INS1_25CollectiveMainloopFwdSm90ILi2EN4cute5tupleIJNS5_1CILi1EEES8_S8_EEENS6_IJNS7_ILi128EEENS7_ILi176EEESA_EEELi128ENS_10bfloat16_tEfNS_4arch4Sm90ELb0ELb0ELb1ELb0ELb0ELb0ELb0ELb1ELb1ELb1ELb0ELb0EEENS1_21CollectiveEpilogueFwdINS6_IJSA_SA_SB_EEES9_SD_SF_Li256ELb0ELb1ELb0ELb0EEENS1_29StaticPersistentTileSchedulerILb0EEEEEEEEEvNT_6ParamsE,"aw",@nobits
	.sectionflags	@""
	.align	16
	.zero		1024


//--------------------- .nv.shared.reserved.0     --------------------------
	.section	.nv.shared.reserved.0,"aw",@nobits
	.weak		__nv_reservedSMEM_offset_0_alias
	.size		__nv_reservedSMEM_offset_0_alias, 0, 0
	.other		__nv_reservedSMEM_offset_0_alias,@"STO_CUDA_RESERVED_SHARED STV_DEFAULT"
__nv_reservedSMEM_offset_0_alias:
	.zero		0


//--------------------- .nv.global                --------------------------
	.section	.nv.global,"aw",@nobits
.nv.global:
	.type		_ZN82_INTERNAL_8ec1d924_46_flash_fwd_hdim128_bf16_softcap_packgqa_sm90_cu_3fbc093a_28894cute1_E,@object
	.size		_ZN82_INTERNAL_8ec1d924_46_flash_fwd_hdim128_bf16_softcap_packgqa_sm90_cu_3fbc093a_28894cute1_E,(_ZN82_INTERNAL_8ec1d924_46_flash_fwd_hdim128_bf16_softcap_packgqa_sm90_cu_3fbc093a_28894cuda3std3__45__cpo6cbeginE - _ZN82_INTERNAL_8ec1d924_46_flash_fwd_hdim128_bf16_softcap_packgqa_sm90_cu_3fbc093a_28894cute1_E)
_ZN82_INTERNAL_8ec1d924_46_flash_fwd_hdim128_bf16_softcap_packgqa_sm90_cu_3fbc093a_28894cute1_E:
	.zero		1
	.type		_ZN82_INTERNAL_8ec1d924_46_flash_fwd_hdim128_bf16_softcap_packgqa_sm90_cu_3fbc093a_28894cuda3std3__45__cpo6cbeginE,@object
	.size		_ZN82_INTERNAL_8ec1d924_46_flash_fwd_hdim128_bf16_softcap_packgqa_sm90_cu_3fbc093a_28894cuda3std3__45__cpo6cbeginE,(_ZN82_INTERNAL_8ec1d924_46_flash_fwd_hdim128_bf16_softcap_packgqa_sm90_cu_3fbc093a_28894cuda3std3__48in_placeE - _ZN82_INTERNAL_8ec1d924_46_flash_fwd_hdim128_bf16_softcap_packgqa_sm90_cu_3fbc093a_28894cuda3std3__45__cpo6cbeginE)
_ZN82_INTERNAL_8ec1d924_46_flash_fwd_hdim128_bf16_softcap_packgqa_sm90_cu_3fbc093a_28894cuda3std3__45__cpo6cbeginE:
	.zero		1
	.type		_ZN82_INTERNAL_8ec1d924_46_flash_fwd_hdim128_bf16_softcap_packgqa_sm90_cu_3fbc093a_28894cuda3std3__48in_placeE,@object
	.size		_ZN82_INTERNAL_8ec1d924_46_flash_fwd_hdim128_bf16_softcap_packgqa_sm90_cu_3fbc093a_28894cuda3std3__48in_placeE,(_ZN82_INTERNAL_8ec1d924_46_flash_fwd_hdim128_bf16_softcap_packgqa_sm90_cu_3fbc093a_28894cuda3std6ranges3__45__cpo9iter_moveE - _ZN82_INTERNAL_8ec1d924_46_flash_fwd_hdim128_bf16_softcap_packgqa_sm90_cu_3fbc093a_28894cuda3std3__48in_placeE)
_ZN82_INTERNAL_8ec1d924_46_flash_fwd_hdim128_bf16_softcap_packgqa_sm90_cu_3fbc093a_28894cuda3std3__48in_placeE:
	.zero		1
	.type		_ZN82_INTERNAL_8ec1d924_46_flash_fwd_hdim128_bf16_softcap_packgqa_sm90_cu_3fbc093a_28894cuda3std6ranges3__45__cpo9iter_moveE,@object
	.size		_ZN82_INTERNAL_8ec1d924_46_flash_fwd_hdim128_bf16_softcap_packgqa_sm90_cu_3fbc093a_28894cuda3std6ranges3__45__cpo9iter_moveE,(_ZN82_INTERNAL_8ec1d924_46_flash_fwd_hdim128_bf16_softcap_packgqa_sm90_cu_3fbc093a_28894cuda3std3__45__cpo5beginE - _ZN82_INTERNAL_8ec1d924_46_flash_fwd_hdim128_bf16_softcap_packgqa_sm90_cu_3fbc093a_28894cuda3std6ranges3__45__cpo9iter_moveE)
_ZN82_INTERNAL_8ec1d924_46_flash_fwd_hdim128_bf16_softcap_packgqa_sm90_cu_3fbc093a_28894cuda3std6ranges3__45__cpo9iter_moveE:
	.zero		1
	.type		_ZN82_INTERNAL_8ec1d924_46_flash_fwd_hdim128_bf16_softcap_packgqa_sm90_cu_3fbc093a_28894cuda3std3__45__cpo5beginE,@object
	.size		_ZN82_INTERNAL_8ec1d924_46_flash_fwd_hdim128_bf16_softcap_packgqa_sm90_cu_3fbc093a_28894cuda3std3__45__cpo5beginE,(_ZN82_INTERNAL_8ec1d924_46_flash_fwd_hdim128_bf16_softcap_packgqa_sm90_cu_3fbc093a_28894cuda3std3__484_GLOBAL__N__8ec1d924_46_flash_fwd_hdim128_bf16_softcap_packgqa_sm90_cu_3fbc093a_28896ignoreE - _ZN82_INTERNAL_8ec1d924_46_flash_fwd_hdim128_bf16_softcap_packgqa_sm90_cu_3fbc093a_28894cuda3std3__45__cpo5beginE)
_ZN82_INTERNAL_8ec1d924_46_flash_fwd_hdim128_bf16_softcap_packgqa_sm90_cu_3fbc093a_28894cuda3std3__45__cpo5beginE:
	.zero		1
	.type		_ZN82_INTERNAL_8ec1d924_46_flash_fwd_hdim128_bf16_softcap_packgqa_sm90_cu_3fbc093a_28894cuda3std3__484_GLOBAL__N__8ec1d924_46_flash_fwd_hdim128_bf16_softcap_packgqa_sm90_cu_3fbc093a_28896ignoreE,@object
	.size		_ZN82_INTERNAL_8ec1d924_46_flash_fwd_hdim128_bf16_softcap_packgqa_sm90_cu_3fbc093a_28894cuda3std3__484_GLOBAL__N__8ec1d924_46_flash_fwd_hdim128_bf16_softcap_packgqa_sm90_cu_3fbc093a_28896ignoreE,(_ZN82_INTERNAL_8ec1d924_46_flash_fwd_hdim128_bf16_softcap_packgqa_sm90_cu_3fbc093a_28894cute7productE - _ZN82_INTERNAL_8ec1d924_46_flash_fwd_hdim128_bf16_softcap_packgqa_sm90_cu_3fbc093a_28894cuda3std3__484_GLOBAL__N__8ec1d924_46_flash_fwd_hdim128_bf16_softcap_packgqa_sm90_cu_3fbc093a_28896ignoreE)
_ZN82_INTERNAL_8ec1d924_46_flash_fwd_hdim128_bf16_softcap_packgqa_sm90_cu_3fbc093a_28894cuda3std3__484_GLOBAL__N__8ec1d924_46_flash_fwd_hdim128_bf16_softcap_packgqa_sm90_cu_3fbc093a_28896ignoreE:
	.zero		1
	.type		_ZN82_INTERNAL_8ec1d924_46_flash_fwd_hdim128_bf16_softcap_packgqa_sm90_cu_3fbc093a_28894cute7productE,@object
	.size		_ZN82_INTERNAL_8ec1d924_46_flash_fwd_hdim128_bf16_softcap_packgqa_sm90_cu_3fbc093a_28894cute7productE,(_ZN82_INTERNAL_8ec1d924_46_flash_fwd_hdim128_bf16_softcap_packgqa_sm90_cu_3fbc093a_28894cuda3std3__45__cpo3endE - _ZN82_INTERNAL_8ec1d924_46_flash_fwd_hdim128_bf16_softcap_packgqa_sm90_cu_3fbc093a_28894cute7productE)
_ZN82_INTERNAL_8ec1d924_46_flash_fwd_hdim128_bf16_softcap_packgqa_sm90_cu_3fbc093a_28894cute7productE:
	.zero		1
	.type		_ZN82_INTERNAL_8ec1d924_46_flash_fwd_hdim128_bf16_softcap_packgqa_sm90_cu_3fbc093a_28894cuda3std3__45__cpo3endE,@object
	.size		_ZN82_INTERNAL_8ec1d924_46_flash_fwd_hdim128_bf16_softcap_packgqa_sm90_cu_3fbc093a_28894cuda3std3__45__cpo3endE,(_ZN82_INTERNAL_8ec1d924_46_flash_fwd_hdim128_bf16_softcap_packgqa_sm90_cu_3fbc093a_28894cuda3std3__419piecewise_constructE - _ZN82_INTERNAL_8ec1d924_46_flash_fwd_hdim128_bf16_softcap_packgqa_sm90_cu_3fbc093a_28894cuda3std3__45__cpo3endE)
_ZN82_INTERNAL_8ec1d924_46_flash_fwd_hdim128_bf16_softcap_packgqa_sm90_cu_3fbc093a_28894cuda3std3__45__cpo3endE:
	.zero		1
	.type		_ZN82_INTERNAL_8ec1d924_46_flash_fwd_hdim128_bf16_softcap_packgqa_sm90_cu_3fbc093a_28894cuda3std3__419piecewise_constructE,@object
	.size		_ZN82_INTERNAL_8ec1d924_46_flash_fwd_hdim128_bf16_softcap_packgqa_sm90_cu_3fbc093a_28894cuda3std3__419piecewise_constructE,(_ZN82_INTERNAL_8ec1d924_46_flash_fwd_hdim128_bf16_softcap_packgqa_sm90_cu_3fbc093a_28894cuda3std3__45__cpo4cendE - _ZN82_INTERNAL_8ec1d924_46_flash_fwd_hdim128_bf16_softcap_packgqa_sm90_cu_3fbc093a_28894cuda3std3__419piecewise_constructE)
_ZN82_INTERNAL_8ec1d924_46_flash_fwd_hdim128_bf16_softcap_packgqa_sm90_cu_3fbc093a_28894cuda3std3__419piecewise_constructE:
	.zero		1
	.type		_ZN82_INTERNAL_8ec1d924_46_flash_fwd_hdim128_bf16_softcap_packgqa_sm90_cu_3fbc093a_28894cuda3std3__45__cpo4cendE,@object
	.size		_ZN82_INTERNAL_8ec1d924_46_flash_fwd_hdim128_bf16_softcap_packgqa_sm90_cu_3fbc093a_28894cuda3std3__45__cpo4cendE,(_ZN82_INTERNAL_8ec1d924_46_flash_fwd_hdim128_bf16_softcap_packgqa_sm90_cu_3fbc093a_28894cuda3std6ranges3__45__cpo4swapE - _ZN82_INTERNAL_8ec1d924_46_flash_fwd_hdim128_bf16_softcap_packgqa_sm90_cu_3fbc093a_28894cuda3std3__45__cpo4cendE)
_ZN82_INTERNAL_8ec1d924_46_flash_fwd_hdim128_bf16_softcap_packgqa_sm90_cu_3fbc093a_28894cuda3std3__45__cpo4cendE:
	.zero		1
	.type		_ZN82_INTERNAL_8ec1d924_46_flash_fwd_hdim128_bf16_softcap_packgqa_sm90_cu_3fbc093a_28894cuda3std6ranges3__45__cpo4swapE,@object
	.size		_ZN82_INTERNAL_8ec1d924_46_flash_fwd_hdim128_bf16_softcap_packgqa_sm90_cu_3fbc093a_28894cuda3std6ranges3__45__cpo4swapE,(.L_15 - _ZN82_INTERNAL_8ec1d924_46_flash_fwd_hdim128_bf16_softcap_packgqa_sm90_cu_3fbc093a_28894cuda3std6ranges3__45__cpo4swapE)
_ZN82_INTERNAL_8ec1d924_46_flash_fwd_hdim128_bf16_softcap_packgqa_sm90_cu_3fbc093a_28894cuda3std6ranges3__45__cpo4swapE:
	.zero		1
.L_15:


//--------------------- .nv.shared._ZN7cutlass13device_kernelIN5flash11enable_sm90INS1_16FlashAttnFwdSm90INS1_25CollectiveMainloopFwdSm90ILi2EN4cute5tupleIJNS5_1CILi2EEENS7_ILi1EEES9_EEENS6_IJNS7_ILi128EEENS7_ILi176EEESB_EEELi128ENS_10bfloat16_tEfNS_4arch4Sm90ELb0ELb0ELb1ELb0ELb0ELb0ELb0ELb1ELb1ELb1ELb0ELb0EEENS1_21CollectiveEpilogueFwdINS6_IJSB_SB_SC_EEESA_SE_SG_Li256ELb0ELb1ELb0ELb0EEENS1_29StaticPersistentTileSchedulerILb0EEEEEEEEEvNT_6ParamsE --------------------------
	.section	.nv.shared._ZN7cutlass13device_kernelIN5flash11enable_sm90INS1_16FlashAttnFwdSm90INS1_25CollectiveMainloopFwdSm90ILi2EN4cute5tupleIJNS5_1CILi2EEENS7_ILi1EEES9_EEENS6_IJNS7_ILi128EEENS7_ILi176EEESB_EEELi128ENS_10bfloat16_tEfNS_4arch4Sm90ELb0ELb0ELb1ELb0ELb0ELb0ELb0ELb1ELb1ELb1ELb0ELb0EEENS1_21CollectiveEpilogueFwdINS6_IJSB_SB_SC_EEESA_SE_SG_Li256ELb0ELb1ELb0ELb0EEENS1_29StaticPersistentTileSchedulerILb0EEEEEEEEEvNT_6ParamsE,"aw",@nobits
	.sectionflags	@""
	.align	16
	.zero		1024


//--------------------- .nv.shared._ZN7cutlass13device_kernelIN5flash11enable_sm90INS1_16FlashAttnFwdSm90INS1_25CollectiveMainloopFwdSm90ILi2EN4cute5tupleIJNS5_1CILi1EEES8_S8_EEENS6_IJNS7_ILi128EEENS7_ILi176EEESA_EEELi128ENS_10bfloat16_tEfNS_4arch4Sm90ELb0ELb0ELb1ELb1ELb0ELb0ELb0ELb1ELb1ELb1ELb0ELb0EEENS1_21CollectiveEpilogueFwdINS6_IJSA_SA_SB_EEES9_SD_SF_Li256ELb1ELb1ELb0ELb0EEENS1_36VarlenDynamicPersistentTileSchedulerILi128ELi176ELi256ELi128ELb0ELb1ELb1ELb0ELb1ELb1EEEEEEEEEvNT_6ParamsE --------------------------
	.section	.nv.shared._ZN7cutlass13device_kernelIN5flash11enable_sm90INS1_16FlashAttnFwdSm90INS1_25CollectiveMainloopFwdSm90ILi2EN4cute5tupleIJNS5_1CILi1EEES8_S8_EEENS6_IJNS7_ILi128EEENS7_ILi176EEESA_EEELi128ENS_10bfloat16_tEfNS_4arch4Sm90ELb0ELb0ELb1ELb1ELb0ELb0ELb0ELb1ELb1ELb1ELb0ELb0EEENS1_21CollectiveEpilogueFwdINS6_IJSA_SA_SB_EEES9_SD_SF_Li256ELb1ELb1ELb0ELb0EEENS1_36VarlenDynamicPersistentTileSchedulerILi128ELi176ELi256ELi128ELb0ELb1ELb1ELb0ELb1ELb1EEEEEEEEEvNT_6ParamsE,"aw",@nobits
	.sectionflags	@""
	.align	16
	.zero		1024


//--------------------- .nv.shared._ZN7cutlass13device_kernelIN5flash11enable_sm90INS1_16FlashAttnFwdSm90INS1_25CollectiveMainloopFwdSm90ILi2EN4cute5tupleIJNS5_1CILi1EEES8_S8_EEENS6_IJNS7_ILi128EEENS7_ILi176EEESA_EEELi128ENS_10bfloat16_tEfNS_4arch4Sm90ELb0ELb0ELb1ELb1ELb0ELb1ELb0ELb1ELb1ELb1ELb0ELb0EEENS1_21CollectiveEpilogueFwdINS6_IJSA_SA_SB_EEES9_SD_SF_Li256ELb1ELb1ELb0ELb0EEENS1_36VarlenDynamicPersistentTileSchedulerILi128ELi176ELi256ELi128ELb0ELb1ELb1ELb0ELb1ELb1EEEEEEEEEvNT_6ParamsE --------------------------
	.section	.nv.shared._ZN7cutlass13device_kernelIN5flash11enable_sm90INS1_16FlashAttnFwdSm90INS1_25CollectiveMainloopFwdSm90ILi2EN4cute5tupleIJNS5_1CILi1EEES8_S8_EEENS6_IJNS7_ILi128EEENS7_ILi176EEESA_EEELi128ENS_10bfloat16_tEfNS_4arch4Sm90ELb0ELb0ELb1ELb1ELb0ELb1ELb0ELb1ELb1ELb1ELb0ELb0EEENS1_21CollectiveEpilogueFwdINS6_IJSA_SA_SB_EEES9_SD_SF_Li256ELb1ELb1ELb0ELb0EEENS1_36VarlenDynamicPersistentTileSchedulerILi128ELi176ELi256ELi128ELb0ELb1ELb1ELb0ELb1ELb1EEEEEEEEEvNT_6ParamsE,"aw",@nobits
	.sectionflags	@""
	.align	16
	.zero		1024


//--------------------- .nv.shared._ZN7cutlass13device_kernelIN5flash11enable_sm90INS1_16FlashAttnFwdSm90INS1_25CollectiveMainloopFwdSm90ILi2EN4cute5tupleIJNS5_1CILi1EEES8_S8_EEENS6_IJNS7_ILi128EEESA_SA_EEELi128ENS_10bfloat16_tEfNS_4arch4Sm90ELb0ELb1ELb1ELb0ELb0ELb0ELb0ELb1ELb1ELb1ELb0ELb0EEENS1_21CollectiveEpilogueFwdISB_S9_SC_SE_Li256ELb0ELb1ELb0ELb0EEENS1_30DynamicPersistentTileSchedulerILi256ELi128ELb0ELb1ELb1EEEEEEEEEvNT_6ParamsE --------------------------
	.section	.nv.shared._ZN7cutlass13device_kernelIN5flash11enable_sm90INS1_16FlashAttnFwdSm90INS1_25CollectiveMainloopFwdSm90ILi2EN4cute5tupleIJNS5_1CILi1EEES8_S8_EEENS6_IJNS7_ILi128EEESA_SA_EEELi128ENS_10bfloat16_tEfNS_4arch4Sm90ELb0ELb1ELb1ELb0ELb0ELb0ELb0ELb1ELb1ELb1ELb0ELb0EEENS1_21CollectiveEpilogueFwdISB_S9_SC_SE_Li256ELb0ELb1ELb0ELb0EEENS1_30DynamicPersistentTileSchedulerILi256ELi128ELb0ELb1ELb1EEEEEEEEEvNT_6ParamsE,"aw",@nobits
	.sectionflags	@""
	.align	16
	.zero		1024


//--------------------- .nv.shared._ZN7cutlass13device_kernelIN5flash11enable_sm90INS1_16FlashAttnFwdSm90INS1_25CollectiveMainloopFwdSm90ILi2EN4cute5tupleIJNS5_1CILi1EEES8_S8_EEENS6_IJNS7_ILi128EEESA_SA_EEELi128ENS_10bfloat16_tEfNS_4arch4Sm90ELb0ELb1ELb1ELb1ELb0ELb0ELb0ELb1ELb1ELb1ELb0ELb0EEENS1_21CollectiveEpilogueFwdISB_S9_SC_SE_Li256ELb1ELb1ELb0ELb0EEENS1_36VarlenDynamicPersistentTileSchedulerILi128ELi128ELi256ELi128ELb0ELb1ELb1ELb1ELb0ELb1EEEEEEEEEvNT_6ParamsE --------------------------
	.section	.nv.shared._ZN7cutlass13device_kernelIN5flash11enable_sm90INS1_16FlashAttnFwdSm90INS1_25CollectiveMainloopFwdSm90ILi2EN4cute5tupleIJNS5_1CILi1EEES8_S8_EEENS6_IJNS7_ILi128EEESA_SA_EEELi128ENS_10bfloat16_tEfNS_4arch4Sm90ELb0ELb1ELb1ELb1ELb0ELb0ELb0ELb1ELb1ELb1ELb0ELb0EEENS1_21CollectiveEpilogueFwdISB_S9_SC_SE_Li256ELb1ELb1ELb0ELb0EEENS1_36VarlenDynamicPersistentTileSchedulerILi128ELi128ELi256ELi128ELb0ELb1ELb1ELb1ELb0ELb1EEEEEEEEEvNT_6ParamsE,"aw",@nobits
	.sectionflags	@""
	.align	16
	.zero		1024


//--------------------- .nv.shared._ZN7cutlass13device_kernelIN5flash11enable_sm90INS1_16FlashAttnFwdSm90INS1_25CollectiveMainloopFwdSm90ILi2EN4cute5tupleIJNS5_1CILi1EEES8_S8_EEENS6_IJNS7_ILi128EEESA_SA_EEELi128ENS_10bfloat16_tEfNS_4arch4Sm90ELb0ELb1ELb1ELb1ELb0ELb1ELb0ELb1ELb1ELb1ELb0ELb0EEENS1_21CollectiveEpilogueFwdISB_S9_SC_SE_Li256ELb1ELb1ELb0ELb0EEENS1_36VarlenDynamicPersistentTileSchedulerILi128ELi128ELi256ELi128ELb0ELb1ELb1ELb1ELb0ELb1EEEEEEEEEvNT_6ParamsE --------------------------
	.section	.nv.shared._ZN7cutlass13device_kernelIN5flash11enable_sm90INS1_16FlashAttnFwdSm90INS1_25CollectiveMainloopFwdSm90ILi2EN4cute5tupleIJNS5_1CILi1EEES8_S8_EEENS6_IJNS7_ILi128EEESA_SA_EEELi128ENS_10bfloat16_tEfNS_4arch4Sm90ELb0ELb1ELb1ELb1ELb0ELb1ELb0ELb1ELb1ELb1ELb0ELb0EEENS1_21CollectiveEpilogueFwdISB_S9_SC_SE_Li256ELb1ELb1ELb0ELb0EEENS1_36VarlenDynamicPersistentTileSchedulerILi128ELi128ELi256ELi128ELb0ELb1ELb1ELb1ELb0ELb1EEEEEEEEEvNT_6ParamsE,"aw",@nobits
	.sectionflags	@""
	.align	16
	.zero		1024


//--------------------- .nv.shared._ZN7cutlass13device_kernelIN5flash11enable_sm90INS1_16FlashAttnFwdSm90INS1_25CollectiveMainloopFwdSm90ILi2EN4cute5tupleIJNS5_1CILi1EEES8_S8_EEENS6_IJNS7_ILi128EEESA_SA_EEELi128ENS_10bfloat16_tEfNS_4arch4Sm90ELb1ELb0ELb1ELb0ELb0ELb0ELb0ELb1ELb1ELb1ELb0ELb0EEENS1_21CollectiveEpilogueFwdISB_S9_SC_SE_Li256ELb0ELb1ELb0ELb0EEENS1_30DynamicPersistentTileSchedulerILi256ELi128ELb0ELb1ELb1EEEEEEEEEvNT_6ParamsE --------------------------
	.section	.nv.shared._ZN7cutlass13device_kernelIN5flash11enable_sm90INS1_16FlashAttnFwdSm90INS1_25CollectiveMainloopFwdSm90ILi2EN4cute5tupleIJNS5_1CILi1EEES8_S8_EEENS6_IJNS7_ILi128EEESA_SA_EEELi128ENS_10bfloat16_tEfNS_4arch4Sm90ELb1ELb0ELb1ELb0ELb0ELb0ELb0ELb1ELb1ELb1ELb0ELb0EEENS1_21CollectiveEpilogueFwdISB_S9_SC_SE_Li256ELb0ELb1ELb0ELb0EEENS1_30DynamicPersistentTileSchedulerILi256ELi128ELb0ELb1ELb1EEEEEEEEEvNT_6ParamsE,"aw",@nobits
	.sectionflags	@""
	.align	16
	.zero		1024


//--------------------- .nv.shared._ZN7cutlass13device_kernelIN5flash11enable_sm90INS1_16FlashAttnFwdSm90INS1_25CollectiveMainloopFwdSm90ILi2EN4cute5tupleIJNS5_1CILi1EEES8_S8_EEENS6_IJNS7_ILi128EEESA_SA_EEELi128ENS_10bfloat16_tEfNS_4arch4Sm90ELb1ELb0ELb1ELb1ELb0ELb0ELb0ELb1ELb1ELb1ELb0ELb0EEENS1_21CollectiveEpilogueFwdISB_S9_SC_SE_Li256ELb1ELb1ELb0ELb0EEENS1_36VarlenDynamicPersistentTileSchedulerILi128ELi128ELi256ELi128ELb0ELb1ELb1ELb1ELb1ELb1EEEEEEEEEvNT_6ParamsE --------------------------
	.section	.nv.shared._ZN7cutlass13device_kernelIN5flash11enable_sm90INS1_16FlashAttnFwdSm90INS1_25CollectiveMainloopFwdSm90ILi2EN4cute5tupleIJNS5_1CILi1EEES8_S8_EEENS6_IJNS7_ILi128EEESA_SA_EEELi128ENS_10bfloat16_tEfNS_4arch4Sm90ELb1ELb0ELb1ELb1ELb0ELb0ELb0ELb1ELb1ELb1ELb0ELb0EEENS1_21CollectiveEpilogueFwdISB_S9_SC_SE_Li256ELb1ELb1ELb0ELb0EEENS1_36VarlenDynamicPersistentTileSchedulerILi128ELi128ELi256ELi128ELb0ELb1ELb1ELb1ELb1ELb1EEEEEEEEEvNT_6ParamsE,"aw",@nobits
	.sectionflags	@""
	.align	16
	.zero		1024


//--------------------- .nv.shared._ZN7cutlass13device_kernelIN5flash11enable_sm90INS1_16FlashAttnFwdSm90INS1_25CollectiveMainloopFwdSm90ILi2EN4cute5tupleIJNS5_1CILi1EEES8_S8_EEENS6_IJNS7_ILi128EEESA_SA_EEELi128ENS_10bfloat16_tEfNS_4arch4Sm90ELb1ELb0ELb1ELb1ELb0ELb1ELb0ELb1ELb1ELb1ELb0ELb0EEENS1_21CollectiveEpilogueFwdISB_S9_SC_SE_Li256ELb1ELb1ELb0ELb0EEENS1_36VarlenDynamicPersistentTileSchedulerILi128ELi128ELi256ELi128ELb0ELb1ELb1ELb1ELb1ELb1EEEEEEEEEvNT_6ParamsE --------------------------
	.section	.nv.shared._ZN7cutlass13device_kernelIN5flash11enable_sm90INS1_16FlashAttnFwdSm90INS1_25CollectiveMainloopFwdSm90ILi2EN4cute5tupleIJNS5_1CILi1EEES8_S8_EEENS6_IJNS7_ILi128EEESA_SA_EEELi128ENS_10bfloat16_tEfNS_4arch4Sm90ELb1ELb0ELb1ELb1ELb0ELb1ELb0ELb1ELb1ELb1ELb0ELb0EEENS1_21CollectiveEpilogueFwdISB_S9_SC_SE_Li256ELb1ELb1ELb0ELb0EEENS1_36VarlenDynamicPersistentTileSchedulerILi128ELi128ELi256ELi128ELb0ELb1ELb1ELb1ELb1ELb1EEEEEEEEEvNT_6ParamsE,"aw",@nobits
	.sectionflags	@""
	.align	16
	.zero		1024


//--------------------- .nv.constant0._ZN7cutlass13device_kernelIN5flash11enable_sm90INS1_16FlashAttnFwdSm90INS1_25CollectiveMainloopFwdSm90ILi2EN4cute5tupleIJNS5_1CILi1EEES8_S8_EEENS6_IJNS7_ILi128EEENS7_ILi176EEESA_EEELi128ENS_10bfloat16_tEfNS_4arch4Sm90ELb0ELb0ELb1ELb0ELb0ELb0ELb0ELb1ELb1ELb1ELb0ELb0EEENS1_21CollectiveEpilogueFwdINS6_IJSA_SA_SB_EEES9_SD_SF_Li256ELb0ELb1ELb0ELb0EEENS1_29StaticPersistentTileSchedulerILb0EEEEEEEEEvNT_6ParamsE --------------------------
	.section	.nv.constant0._ZN7cutlass13device_kernelIN5flash11enable_sm90INS1_16FlashAttnFwdSm90INS1_25CollectiveMainloopFwdSm90ILi2EN4cute5tupleIJNS5_1CILi1EEES8_S8_EEENS6_IJNS7_ILi128EEENS7_ILi176EEESA_EEELi128ENS_10bfloat16_tEfNS_4arch4Sm90ELb0ELb0ELb1ELb0ELb0ELb0ELb0ELb1ELb1ELb1ELb0ELb0EEENS1_21CollectiveEpilogueFwdINS6_IJSA_SA_SB_EEES9_SD_SF_Li256ELb0ELb1ELb0ELb0EEENS1_29StaticPersistentTileSchedulerILb0EEEEEEEEEvNT_6ParamsE,"a",@progbits
	.sectionflags	@""
	.align	4
.nv.constant0._ZN7cutlass13device_kernelIN5flash11enable_sm90INS1_16FlashAttnFwdSm90INS1_25CollectiveMainloopFwdSm90ILi2EN4cute5tupleIJNS5_1CILi1EEES8_S8_EEENS6_IJNS7_ILi128EEENS7_ILi176EEESA_EEELi128ENS_10bfloat16_tEfNS_4arch4Sm90ELb0ELb0ELb1ELb0ELb0ELb0ELb0ELb1ELb1ELb1ELb0ELb0EEENS1_21CollectiveEpilogueFwdINS6_IJSA_SA_SB_EEES9_SD_SF_Li256ELb0ELb1ELb0ELb0EEENS1_29StaticPersistentTileSchedulerILb0EEEEEEEEEvNT_6ParamsE:
	.zero		3200


//--------------------- .nv.constant0._ZN7cutlass13device_kernelIN5flash11enable_sm90INS1_16FlashAttnFwdSm90INS1_25CollectiveMainloopFwdSm90ILi2EN4cute5tupleIJNS5_1CILi2EEENS7_ILi1EEES9_EEENS6_IJNS7_ILi128EEENS7_ILi176EEESB_EEELi128ENS_10bfloat16_tEfNS_4arch4Sm90ELb0ELb0ELb1ELb0ELb0ELb0ELb0ELb1ELb1ELb1ELb0ELb0EEENS1_21CollectiveEpilogueFwdINS6_IJSB_SB_SC_EEESA_SE_SG_Li256ELb0ELb1ELb0ELb0EEENS1_29StaticPersistentTileSchedulerILb0EEEEEEEEEvNT_6ParamsE --------------------------
	.section	.nv.constant0._ZN7cutlass13device_kernelIN5flash11enable_sm90INS1_16FlashAttnFwdSm90INS1_25CollectiveMainloopFwdSm90ILi2EN4cute5tupleIJNS5_1CILi2EEENS7_ILi1EEES9_EEENS6_IJNS7_ILi128EEENS7_ILi176EEESB_EEELi128ENS_10bfloat16_tEfNS_4arch4Sm90ELb0ELb0ELb1ELb0ELb0ELb0ELb0ELb1ELb1ELb1ELb0ELb0EEENS1_21CollectiveEpilogueFwdINS6_IJSB_SB_SC_EEESA_SE_SG_Li256ELb0ELb1ELb0ELb0EEENS1_29StaticPersistentTileSchedulerILb0EEEEEEEEEvNT_6ParamsE,"a",@progbits
	.sectionflags	@""
	.align	4
.nv.constant0._ZN7cutlass13device_kernelIN5flash11enable_sm90INS1_16FlashAttnFwdSm90INS1_25CollectiveMainloopFwdSm90ILi2EN4cute5tupleIJNS5_1CILi2EEENS7_ILi1EEES9_EEENS6_IJNS7_ILi128EEENS7_ILi176EEESB_EEELi128ENS_10bfloat16_tEfNS_4arch4Sm90ELb0ELb0ELb1ELb0ELb0ELb0ELb0ELb1ELb1ELb1ELb0ELb0EEENS1_21CollectiveEpilogueFwdINS6_IJSB_SB_SC_EEESA_SE_SG_Li256ELb0ELb1ELb0ELb0EEENS1_29StaticPersistentTileSchedulerILb0EEEEEEEEEvNT_6ParamsE:
	.zero		3200


//--------------------- .nv.constant0._ZN7cutlass13device_kernelIN5flash11enable_sm90INS1_16FlashAttnFwdSm90INS1_25CollectiveMainloopFwdSm90ILi2EN4cute5tupleIJNS5_1CILi1EEES8_S8_EEENS6_IJNS7_ILi128EEENS7_ILi176EEESA_EEELi128ENS_10bfloat16_tEfNS_4arch4Sm90ELb0ELb0ELb1ELb1ELb0ELb0ELb0ELb1ELb1ELb1ELb0ELb0EEENS1_21CollectiveEpilogueFwdINS6_IJSA_SA_SB_EEES9_SD_SF_Li256ELb1ELb1ELb0ELb0EEENS1_36VarlenDynamicPersistentTileSchedulerILi128ELi176ELi256ELi128ELb0ELb1ELb1ELb0ELb1ELb1EEEEEEEEEvNT_6ParamsE --------------------------
	.section	.nv.constant0._ZN7cutlass13device_kernelIN5flash11enable_sm90INS1_16FlashAttnFwdSm90INS1_25CollectiveMainloopFwdSm90ILi2EN4cute5tupleIJNS5_1CILi1EEES8_S8_EEENS6_IJNS7_ILi128EEENS7_ILi176EEESA_EEELi128ENS_10bfloat16_tEfNS_4arch4Sm90ELb0ELb0ELb1ELb1ELb0ELb0ELb0ELb1ELb1ELb1ELb0ELb0EEENS1_21CollectiveEpilogueFwdINS6_IJSA_SA_SB_EEES9_SD_SF_Li256ELb1ELb1ELb0ELb0EEENS1_36VarlenDynamicPersistentTileSchedulerILi128ELi176ELi256ELi128ELb0ELb1ELb1ELb0ELb1ELb1EEEEEEEEEvNT_6ParamsE,"a",@progbits
	.sectionflags	@""
	.align	4
.nv.constant0._ZN7cutlass13device_kernelIN5flash11enable_sm90INS1_16FlashAttnFwdSm90INS1_25CollectiveMainloopFwdSm90ILi2EN4cute5tupleIJNS5_1CILi1EEES8_S8_EEENS6_IJNS7_ILi128EEENS7_ILi176EEESA_EEELi128ENS_10bfloat16_tEfNS_4arch4Sm90ELb0ELb0ELb1ELb1ELb0ELb0ELb0ELb1ELb1ELb1ELb0ELb0EEENS1_21CollectiveEpilogueFwdINS6_IJSA_SA_SB_EEES9_SD_SF_Li256ELb1ELb1ELb0ELb0EEENS1_36VarlenDynamicPersistentTileSchedulerILi128ELi176ELi256ELi128ELb0ELb1ELb1ELb0ELb1ELb1EEEEEEEEEvNT_6ParamsE:
	.zero		3328


//--------------------- .nv.constant0._ZN7cutlass13device_kernelIN5flash11enable_sm90INS1_16FlashAttnFwdSm90INS1_25CollectiveMainloopFwdSm90ILi2EN4cute5tupleIJNS5_1CILi1EEES8_S8_EEENS6_IJNS7_ILi128EEENS7_ILi176EEESA_EEELi128ENS_10bfloat16_tEfNS_4arch4Sm90ELb0ELb0ELb1ELb1ELb0ELb1ELb0ELb1ELb1ELb1ELb0ELb0EEENS1_21CollectiveEpilogueFwdINS6_IJSA_SA_SB_EEES9_SD_SF_Li256ELb1ELb1ELb0ELb0EEENS1_36VarlenDynamicPersistentTileSchedulerILi128ELi176ELi256ELi128ELb0ELb1ELb1ELb0ELb1ELb1EEEEEEEEEvNT_6ParamsE --------------------------
	.section	.nv.constant0._ZN7cutlass13device_kernelIN5flash11enable_sm90INS1_16FlashAttnFwdSm90INS1_25CollectiveMainloopFwdSm90ILi2EN4cute5tupleIJNS5_1CILi1EEES8_S8_EEENS6_IJNS7_ILi128EEENS7_ILi176EEESA_EEELi128ENS_10bfloat16_tEfNS_4arch4Sm90ELb0ELb0ELb1ELb1ELb0ELb1ELb0ELb1ELb1ELb1ELb0ELb0EEENS1_21CollectiveEpilogueFwdINS6_IJSA_SA_SB_EEES9_SD_SF_Li256ELb1ELb1ELb0ELb0EEENS1_36VarlenDynamicPersistentTileSchedulerILi128ELi176ELi256ELi128ELb0ELb1ELb1ELb0ELb1ELb1EEEEEEEEEvNT_6ParamsE,"a",@progbits
	.sectionflags	@""
	.align	4
.nv.constant0._ZN7cutlass13device_kernelIN5flash11enable_sm90INS1_16FlashAttnFwdSm90INS1_25CollectiveMainloopFwdSm90ILi2EN4cute5tupleIJNS5_1CILi1EEES8_S8_EEENS6_IJNS7_ILi128EEENS7_ILi176EEESA_EEELi128ENS_10bfloat16_tEfNS_4arch4Sm90ELb0ELb0ELb1ELb1ELb0ELb1ELb0ELb1ELb1ELb1ELb0ELb0EEENS1_21CollectiveEpilogueFwdINS6_IJSA_SA_SB_EEES9_SD_SF_Li256ELb1ELb1ELb0ELb0EEENS1_36VarlenDynamicPersistentTileSchedulerILi128ELi176ELi256ELi128ELb0ELb1ELb1ELb0ELb1ELb1EEEEEEEEEvNT_6ParamsE:
	.zero		3328


//--------------------- .nv.constant0._ZN7cutlass13device_kernelIN5flash11enable_sm90INS1_16FlashAttnFwdSm90INS1_25CollectiveMainloopFwdSm90ILi2EN4cute5tupleIJNS5_1CILi1EEES8_S8_EEENS6_IJNS7_ILi128EEESA_SA_EEELi128ENS_10bfloat16_tEfNS_4arch4Sm90ELb0ELb1ELb1ELb0ELb0ELb0ELb0ELb1ELb1ELb1ELb0ELb0EEENS1_21CollectiveEpilogueFwdISB_S9_SC_SE_Li256ELb0ELb1ELb0ELb0EEENS1_30DynamicPersistentTileSchedulerILi256ELi128ELb0ELb1ELb1EEEEEEEEEvNT_6ParamsE --------------------------
	.section	.nv.constant0._ZN7cutlass13device_kernelIN5flash11enable_sm90INS1_16FlashAttnFwdSm90INS1_25CollectiveMainloopFwdSm90ILi2EN4cute5tupleIJNS5_1CILi1EEES8_S8_EEENS6_IJNS7_ILi128EEESA_SA_EEELi128ENS_10bfloat16_tEfNS_4arch4Sm90ELb0ELb1ELb1ELb0ELb0ELb0ELb0ELb1ELb1ELb1ELb0ELb0EEENS1_21CollectiveEpilogueFwdISB_S9_SC_SE_Li256ELb0ELb1ELb0ELb0EEENS1_30DynamicPersistentTileSchedulerILi256ELi128ELb0ELb1ELb1EEEEEEEEEvNT_6ParamsE,"a",@progbits
	.sectionflags	@""
	.align	4
.nv.constant0._ZN7cutlass13device_kernelIN5flash11enable_sm90INS1_16FlashAttnFwdSm90INS1_25CollectiveMainloopFwdSm90ILi2EN4cute5tupleIJNS5_1CILi1EEES8_S8_EEENS6_IJNS7_ILi128EEESA_SA_EEELi128ENS_10bfloat16_tEfNS_4arch4Sm90ELb0ELb1ELb1ELb0ELb0ELb0ELb0ELb1ELb1ELb1ELb0ELb0EEENS1_21CollectiveEpilogueFwdISB_S9_SC_SE_Li256ELb0ELb1ELb0ELb0EEENS1_30DynamicPersistentTileSchedulerILi256ELi128ELb0ELb1ELb1EEEEEEEEEvNT_6ParamsE:
	.zero		3328


//--------------------- .nv.constant0._ZN7cutlass13device_kernelIN5flash11enable_sm90INS1_16FlashAttnFwdSm90INS1_25CollectiveMainloopFwdSm90ILi2EN4cute5tupleIJNS5_1CILi1EEES8_S8_EEENS6_IJNS7_ILi128EEESA_SA_EEELi128ENS_10bfloat16_tEfNS_4arch4Sm90ELb0ELb1ELb1ELb1ELb0ELb0ELb0ELb1ELb1ELb1ELb0ELb0EEENS1_21CollectiveEpilogueFwdISB_S9_SC_SE_Li256ELb1ELb1ELb0ELb0EEENS1_36VarlenDynamicPersistentTileSchedulerILi128ELi128ELi256ELi128ELb0ELb1ELb1ELb1ELb0ELb1EEEEEEEEEvNT_6ParamsE --------------------------
	.section	.nv.constant0._ZN7cutlass13device_kernelIN5flash11enable_sm90INS1_16FlashAttnFwdSm90INS1_25CollectiveMainloopFwdSm90ILi2EN4cute5tupleIJNS5_1CILi1EEES8_S8_EEENS6_IJNS7_ILi128EEESA_SA_EEELi128ENS_10bfloat16_tEfNS_4arch4Sm90ELb0ELb1ELb1ELb1ELb0ELb0ELb0ELb1ELb1ELb1ELb0ELb0EEENS1_21CollectiveEpilogueFwdISB_S9_SC_SE_Li256ELb1ELb1ELb0ELb0EEENS1_36VarlenDynamicPersistentTileSchedulerILi128ELi128ELi256ELi128ELb0ELb1ELb1ELb1ELb0ELb1EEEEEEEEEvNT_6ParamsE,"a",@progbits
	.sectionflags	@""
	.align	4
.nv.constant0._ZN7cutlass13device_kernelIN5flash11enable_sm90INS1_16FlashAttnFwdSm90INS1_25CollectiveMainloopFwdSm90ILi2EN4cute5tupleIJNS5_1CILi1EEES8_S8_EEENS6_IJNS7_ILi128EEESA_SA_EEELi128ENS_10bfloat16_tEfNS_4arch4Sm90ELb0ELb1ELb1ELb1ELb0ELb0ELb0ELb1ELb1ELb1ELb0ELb0EEENS1_21CollectiveEpilogueFwdISB_S9_SC_SE_Li256ELb1ELb1ELb0ELb0EEENS1_36VarlenDynamicPersistentTileSchedulerILi128ELi128ELi256ELi128ELb0ELb1ELb1ELb1ELb0ELb1EEEEEEEEEvNT_6ParamsE:
	.zero		3328


//--------------------- .nv.constant0._ZN7cutlass13device_kernelIN5flash11enable_sm90INS1_16FlashAttnFwdSm90INS1_25CollectiveMainloopFwdSm90ILi2EN4cute5tupleIJNS5_1CILi1EEES8_S8_EEENS6_IJNS7_ILi128EEESA_SA_EEELi128ENS_10bfloat16_tEfNS_4arch4Sm90ELb0ELb1ELb1ELb1ELb0ELb1ELb0ELb1ELb1ELb1ELb0ELb0EEENS1_21CollectiveEpilogueFwdISB_S9_SC_SE_Li256ELb1ELb1ELb0ELb0EEENS1_36VarlenDynamicPersistentTileSchedulerILi128ELi128ELi256ELi128ELb0ELb1ELb1ELb1ELb0ELb1EEEEEEEEEvNT_6ParamsE --------------------------
	.section	.nv.constant0._ZN7cutlass13device_kernelIN5flash11enable_sm90INS1_16FlashAttnFwdSm90INS1_25CollectiveMainloopFwdSm90ILi2EN4cute5tupleIJNS5_1CILi1EEES8_S8_EEENS6_IJNS7_ILi128EEESA_SA_EEELi128ENS_10bfloat16_tEfNS_4arch4Sm90ELb0ELb1ELb1ELb1ELb0ELb1ELb0ELb1ELb1ELb1ELb0ELb0EEENS1_21CollectiveEpilogueFwdISB_S9_SC_SE_Li256ELb1ELb1ELb0ELb0EEENS1_36VarlenDynamicPersistentTileSchedulerILi128ELi128ELi256ELi128ELb0ELb1ELb1ELb1ELb0ELb1EEEEEEEEEvNT_6ParamsE,"a",@progbits
	.sectionflags	@""
	.align	4
.nv.constant0._ZN7cutlass13device_kernelIN5flash11enable_sm90INS1_16FlashAttnFwdSm90INS1_25CollectiveMainloopFwdSm90ILi2EN4cute5tupleIJNS5_1CILi1EEES8_S8_EEENS6_IJNS7_ILi128EEESA_SA_EEELi128ENS_10bfloat16_tEfNS_4arch4Sm90ELb0ELb1ELb1ELb1ELb0ELb1ELb0ELb1ELb1ELb1ELb0ELb0EEENS1_21CollectiveEpilogueFwdISB_S9_SC_SE_Li256ELb1ELb1ELb0ELb0EEENS1_36VarlenDynamicPersistentTileSchedulerILi128ELi128ELi256ELi128ELb0ELb1ELb1ELb1ELb0ELb1EEEEEEEEEvNT_6ParamsE:
	.zero		3328


//--------------------- .nv.constant0._ZN7cutlass13device_kernelIN5flash11enable_sm90INS1_16FlashAttnFwdSm90INS1_25CollectiveMainloopFwdSm90ILi2EN4cute5tupleIJNS5_1CILi1EEES8_S8_EEENS6_IJNS7_ILi128EEESA_SA_EEELi128ENS_10bfloat16_tEfNS_4arch4Sm90ELb1ELb0ELb1ELb0ELb0ELb0ELb0ELb1ELb1ELb1ELb0ELb0EEENS1_21CollectiveEpilogueFwdISB_S9_SC_SE_Li256ELb0ELb1ELb0ELb0EEENS1_30DynamicPersistentTileSchedulerILi256ELi128ELb0ELb1ELb1EEEEEEEEEvNT_6ParamsE --------------------------
	.section	.nv.constant0._ZN7cutlass13device_kernelIN5flash11enable_sm90INS1_16FlashAttnFwdSm90INS1_25CollectiveMainloopFwdSm90ILi2EN4cute5tupleIJNS5_1CILi1EEES8_S8_EEENS6_IJNS7_ILi128EEESA_SA_EEELi128ENS_10bfloat16_tEfNS_4arch4Sm90ELb1ELb0ELb1ELb0ELb0ELb0ELb0ELb1ELb1ELb1ELb0ELb0EEENS1_21CollectiveEpilogueFwdISB_S9_SC_SE_Li256ELb0ELb1ELb0ELb0EEENS1_30DynamicPersistentTileSchedulerILi256ELi128ELb0ELb1ELb1EEEEEEEEEvNT_6ParamsE,"a",@progbits
	.sectionflags	@""
	.align	4
.nv.constant0._ZN7cutlass13device_kernelIN5flash11enable_sm90INS1_16FlashAttnFwdSm90INS1_25CollectiveMainloopFwdSm90ILi2EN4cute5tupleIJNS5_1CILi1EEES8_S8_EEENS6_IJNS7_ILi128EEESA_SA_EEELi128ENS_10bfloat16_tEfNS_4arch4Sm90ELb1ELb0ELb1ELb0ELb0ELb0ELb0ELb1ELb1ELb1ELb0ELb0EEENS1_21CollectiveEpilogueFwdISB_S9_SC_SE_Li256ELb0ELb1ELb0ELb0EEENS1_30DynamicPersistentTileSchedulerILi256ELi128ELb0ELb1ELb1EEEEEEEEEvNT_6ParamsE:
	.zero		3328


//--------------------- .nv.constant0._ZN7cutlass13device_kernelIN5flash11enable_sm90INS1_16FlashAttnFwdSm90INS1_25CollectiveMainloopFwdSm90ILi2EN4cute5tupleIJNS5_1CILi1EEES8_S8_EEENS6_IJNS7_ILi128EEESA_SA_EEELi128ENS_10bfloat16_tEfNS_4arch4Sm90ELb1ELb0ELb1ELb1ELb0ELb0ELb0ELb1ELb1ELb1ELb0ELb0EEENS1_21CollectiveEpilogueFwdISB_S9_SC_SE_Li256ELb1ELb1ELb0ELb0EEENS1_36VarlenDynamicPersistentTileSchedulerILi128ELi128ELi256ELi128ELb0ELb1ELb1ELb1ELb1ELb1EEEEEEEEEvNT_6ParamsE --------------------------
	.section	.nv.constant0._ZN7cutlass13device_kernelIN5flash11enable_sm90INS1_16FlashAttnFwdSm90INS1_25CollectiveMainloopFwdSm90ILi2EN4cute5tupleIJNS5_1CILi1EEES8_S8_EEENS6_IJNS7_ILi128EEESA_SA_EEELi128ENS_10bfloat16_tEfNS_4arch4Sm90ELb1ELb0ELb1ELb1ELb0ELb0ELb0ELb1ELb1ELb1ELb0ELb0EEENS1_21CollectiveEpilogueFwdISB_S9_SC_SE_Li256ELb1ELb1ELb0ELb0EEENS1_36VarlenDynamicPersistentTileSchedulerILi128ELi128ELi256ELi128ELb0ELb1ELb1ELb1ELb1ELb1EEEEEEEEEvNT_6ParamsE,"a",@progbits
	.sectionflags	@""
	.align	4
.nv.constant0._ZN7cutlass13device_kernelIN5flash11enable_sm90INS1_16FlashAttnFwdSm90INS1_25CollectiveMainloopFwdSm90ILi2EN4cute5tupleIJNS5_1CILi1EEES8_S8_EEENS6_IJNS7_ILi128EEESA_SA_EEELi128ENS_10bfloat16_tEfNS_4arch4Sm90ELb1ELb0ELb1ELb1ELb0ELb0ELb0ELb1ELb1ELb1ELb0ELb0EEENS1_21CollectiveEpilogueFwdISB_S9_SC_SE_Li256ELb1ELb1ELb0ELb0EEENS1_36VarlenDynamicPersistentTileSchedulerILi128ELi128ELi256ELi128ELb0ELb1ELb1ELb1ELb1ELb1EEEEEEEEEvNT_6ParamsE:
	.zero		3328


//--------------------- .nv.constant0._ZN7cutlass13device_kernelIN5flash11enable_sm90INS1_16FlashAttnFwdSm90INS1_25CollectiveMainloopFwdSm90ILi2EN4cute5tupleIJNS5_1CILi1EEES8_S8_EEENS6_IJNS7_ILi128EEESA_SA_EEELi128ENS_10bfloat16_tEfNS_4arch4Sm90ELb1ELb0ELb1ELb1ELb0ELb1ELb0ELb1ELb1ELb1ELb0ELb0EEENS1_21CollectiveEpilogueFwdISB_S9_SC_SE_Li256ELb1ELb1ELb0ELb0EEENS1_36VarlenDynamicPersistentTileSchedulerILi128ELi128ELi256ELi128ELb0ELb1ELb1ELb1ELb1ELb1EEEEEEEEEvNT_6ParamsE --------------------------
	.section	.nv.constant0._ZN7cutlass13device_kernelIN5flash11enable_sm90INS1_16FlashAttnFwdSm90INS1_25CollectiveMainloopFwdSm90ILi2EN4cute5tupleIJNS5_1CILi1EEES8_S8_EEENS6_IJNS7_ILi128EEESA_SA_EEELi128ENS_10bfloat16_tEfNS_4arch4Sm90ELb1ELb0ELb1ELb1ELb0ELb1ELb0ELb1ELb1ELb1ELb0ELb0EEENS1_21CollectiveEpilogueFwdISB_S9_SC_SE_Li256ELb1ELb1ELb0ELb0EEENS1_36VarlenDynamicPersistentTileSchedulerILi128ELi128ELi256ELi128ELb0ELb1ELb1ELb1ELb1ELb1EEEEEEEEEvNT_6ParamsE,"a",@progbits
	.sectionflags	@""
	.align	4
.nv.constant0._ZN7cutlass13device_kernelIN5flash11enable_sm90INS1_16FlashAttnFwdSm90INS1_25CollectiveMainloopFwdSm90ILi2EN4cute5tupleIJNS5_1CILi1EEES8_S8_EEENS6_IJNS7_ILi128EEESA_SA_EEELi128ENS_10bfloat16_tEfNS_4arch4Sm90ELb1ELb0ELb1ELb1ELb0ELb1ELb0ELb1ELb1ELb1ELb0ELb0EEENS1_21CollectiveEpilogueFwdISB_S9_SC_SE_Li256ELb1ELb1ELb0ELb0EEENS1_36VarlenDynamicPersistentTileSchedulerILi128ELi128ELi256ELi128ELb0ELb1ELb1ELb1ELb1ELb1EEEEEEEEEvNT_6ParamsE:
	.zero		3328


//--------------------- SYMBOLS --------------------------

	.type		.nv.reservedSmem.offset0,@object
	.size		.nv.reservedSmem.offset0,0x4
	.type		__assertfail,@function
